/*
 * SPDX-FileCopyrightText: Copyright (c) 2025 NVIDIA CORPORATION & AFFILIATES. All rights reserved.
 * SPDX-License-Identifier: BSD-3-Clause
 */

#include "group_norm_nhwc_bwd_one_pass_kernel.cuh"
#include "group_norm_nhwc_fwd_one_pass_kernel.cuh"
#include "macros.h"

GN_FWD_BWD_ONE_PASS_DEFINITION(/* CHANNELS_PER_GROUP */ 60, /* THREADS_PER_BLOCK */ 480)


// ===== COMPILED SASS (sm_90a) =====

	.target	sm_90a

	.elftype	@"ET_EXEC"


//--------------------- .note.nv.tkinfo           --------------------------
	.section	.note.nv.tkinfo,"",@"SHT_NOTE"
	.sectionflags	@"SHF_NOTE_NV_TKINFO"
	.tkinfo
        /*0018*/ 	.word	0x00000002
        /*0030*/ 	.string	""
        /*0030*/ 	.string	"ptxas"
        /*0030*/ 	.string	"Cuda compilation tools, release 13.0, V13.0.88"
        /*0030*/ 	.string	"Build cuda_13.0.r13.0/compiler.36424714_0"
        /*0030*/ 	.string	"-arch sm_90a -m 64 "



//--------------------- .note.nv.cuinfo           --------------------------
	.section	.note.nv.cuinfo,"",@"SHT_NOTE"
	.sectionflags	@"SHF_NOTE_NV_CUINFO"
        /*0018*/ 	.short	0x0002
        /*001a*/ 	.short	0x005a
        /*001c*/ 	.short	0x0082
	.zero		2


//--------------------- .nv.info                  --------------------------
	.section	.nv.info,"",@"SHT_CUDA_INFO"
	.align	4


	//----- nvinfo : EIATTR_REGCOUNT
	.align		4
        /*0000*/ 	.byte	0x04, 0x2f
        /*0002*/ 	.short	(.L_41 - .L_40)
	.align		4
.L_40:
        /*0004*/ 	.word	index@(_Z35group_norm_nhwc_fwd_one_pass_kernelI11Fp32IOFp16WLi512ELi60ELi480EEv26Group_norm_nhwc_fwd_params)
        /*0008*/ 	.word	0x00000080


	//----- nvinfo : EIATTR_FRAME_SIZE
	.align		4
.L_41:
        /*000c*/ 	.byte	0x04, 0x11
        /*000e*/ 	.short	(.L_43 - .L_42)
	.align		4
.L_42:
        /*0010*/ 	.word	index@(_Z35group_norm_nhwc_fwd_one_pass_kernelI11Fp32IOFp16WLi512ELi60ELi480EEv26Group_norm_nhwc_fwd_params)
        /*0014*/ 	.word	0x00000000


	//----- nvinfo : EIATTR_REGCOUNT
	.align		4
.L_43:
        /*0018*/ 	.byte	0x04, 0x2f
        /*001a*/ 	.short	(.L_45 - .L_44)
	.align		4
.L_44:
        /*001c*/ 	.word	index@(_Z35group_norm_nhwc_fwd_one_pass_kernelI11Fp32IOFp16WLi256ELi60ELi480EEv26Group_norm_nhwc_fwd_params)
        /*0020*/ 	.word	0x0000006c


	//----- nvinfo : EIATTR_FRAME_SIZE
	.align		4
.L_45:
        /*0024*/ 	.byte	0x04, 0x11
        /*0026*/ 	.short	(.L_47 - .L_46)
	.align		4
.L_46:
        /*0028*/ 	.word	index@(_Z35group_norm_nhwc_fwd_one_pass_kernelI11Fp32IOFp16WLi256ELi60ELi480EEv26Group_norm_nhwc_fwd_params)
        /*002c*/ 	.word	0x00000000


	//----- nvinfo : EIATTR_REGCOUNT
	.align		4
.L_47:
        /*0030*/ 	.byte	0x04, 0x2f
        /*0032*/ 	.short	(.L_49 - .L_48)
	.align		4
.L_48:
        /*0034*/ 	.word	index@(_Z35group_norm_nhwc_fwd_one_pass_kernelI11Fp32IOFp16WLi128ELi60ELi480EEv26Group_norm_nhwc_fwd_params)
        /*0038*/ 	.word	0x00000039


	//----- nvinfo : EIATTR_FRAME_SIZE
	.align		4
.L_49:
        /*003c*/ 	.byte	0x04, 0x11
        /*003e*/ 	.short	(.L_51 - .L_50)
	.align		4
.L_50:
        /*0040*/ 	.word	index@(_Z35group_norm_nhwc_fwd_one_pass_kernelI11Fp32IOFp16WLi128ELi60ELi480EEv26Group_norm_nhwc_fwd_params)
        /*0044*/ 	.word	0x00000000


	//----- nvinfo : EIATTR_REGCOUNT
	.align		4
.L_51:
        /*0048*/ 	.byte	0x04, 0x2f
        /*004a*/ 	.short	(.L_53 - .L_52)
	.align		4
.L_52:
        /*004c*/ 	.word	index@(_Z35group_norm_nhwc_fwd_one_pass_kernelI11Fp32IOFp16WLi64ELi60ELi480EEv26Group_norm_nhwc_fwd_params)
        /*0050*/ 	.word	0x00000028


	//----- nvinfo : EIATTR_FRAME_SIZE
	.align		4
.L_53:
        /*0054*/ 	.byte	0x04, 0x11
        /*0056*/ 	.short	(.L_55 - .L_54)
	.align		4
.L_54:
        /*0058*/ 	.word	index@(_Z35group_norm_nhwc_fwd_one_pass_kernelI11Fp32IOFp16WLi64ELi60ELi480EEv26Group_norm_nhwc_fwd_params)
        /*005c*/ 	.word	0x00000000


	//----- nvinfo : EIATTR_REGCOUNT
	.align		4
.L_55:
        /*0060*/ 	.byte	0x04, 0x2f
        /*0062*/ 	.short	(.L_57 - .L_56)
	.align		4
.L_56:
        /*0064*/ 	.word	index@(_Z35group_norm_nhwc_fwd_one_pass_kernelI11Fp32IOBf16WLi512ELi60ELi480EEv26Group_norm_nhwc_fwd_params)
        /*0068*/ 	.word	0x00000080


	//----- nvinfo : EIATTR_FRAME_SIZE
	.align		4
.L_57:
        /*006c*/ 	.byte	0x04, 0x11
        /*006e*/ 	.short	(.L_59 - .L_58)
	.align		4
.L_58:
        /*0070*/ 	.word	index@(_Z35group_norm_nhwc_fwd_one_pass_kernelI11Fp32IOBf16WLi512ELi60ELi480EEv26Group_norm_nhwc_fwd_params)
        /*0074*/ 	.word	0x00000000


	//----- nvinfo : EIATTR_REGCOUNT
	.align		4
.L_59:
        /*0078*/ 	.byte	0x04, 0x2f
        /*007a*/ 	.short	(.L_61 - .L_60)
	.align		4
.L_60:
        /*007c*/ 	.word	index@(_Z35group_norm_nhwc_fwd_one_pass_kernelI11Fp32IOBf16WLi256ELi60ELi480EEv26Group_norm_nhwc_fwd_params)
        /*0080*/ 	.word	0x0000006c


	//----- nvinfo : EIATTR_FRAME_SIZE
	.align		4
.L_61:
        /*0084*/ 	.byte	0x04, 0x11
        /*0086*/ 	.short	(.L_63 - .L_62)
	.align		4
.L_62:
        /*0088*/ 	.word	index@(_Z35group_norm_nhwc_fwd_one_pass_kernelI11Fp32IOBf16WLi256ELi60ELi480EEv26Group_norm_nhwc_fwd_params)
        /*008c*/ 	.word	0x00000000


	//----- nvinfo : EIATTR_REGCOUNT
	.align		4
.L_63:
        /*0090*/ 	.byte	0x04, 0x2f
        /*0092*/ 	.short	(.L_65 - .L_64)
	.align		4
.L_64:
        /*0094*/ 	.word	index@(_Z35group_norm_nhwc_fwd_one_pass_kernelI11Fp32IOBf16WLi128ELi60ELi480EEv26Group_norm_nhwc_fwd_params)
        /*0098*/ 	.word	0x00000039


	//----- nvinfo : EIATTR_FRAME_SIZE
	.align		4
.L_65:
        /*009c*/ 	.byte	0x04, 0x11
        /*009e*/ 	.short	(.L_67 - .L_66)
	.align		4
.L_66:
        /*00a0*/ 	.word	index@(_Z35group_norm_nhwc_fwd_one_pass_kernelI11Fp32IOBf16WLi128ELi60ELi480EEv26Group_norm_nhwc_fwd_params)
        /*00a4*/ 	.word	0x00000000


	//----- nvinfo : EIATTR_REGCOUNT
	.align		4
.L_67:
        /*00a8*/ 	.byte	0x04, 0x2f
        /*00aa*/ 	.short	(.L_69 - .L_68)
	.align		4
.L_68:
        /*00ac*/ 	.word	index@(_Z35group_norm_nhwc_fwd_one_pass_kernelI11Fp32IOBf16WLi64ELi60ELi480EEv26Group_norm_nhwc_fwd_params)
        /*00b0*/ 	.word	0x00000028


	//----- nvinfo : EIATTR_FRAME_SIZE
	.align		4
.L_69:
        /*00b4*/ 	.byte	0x04, 0x11
        /*00b6*/ 	.short	(.L_71 - .L_70)
	.align		4
.L_70:
        /*00b8*/ 	.word	index@(_Z35group_norm_nhwc_fwd_one_pass_kernelI11Fp32IOBf16WLi64ELi60ELi480EEv26Group_norm_nhwc_fwd_params)
        /*00bc*/ 	.word	0x00000000


	//----- nvinfo : EIATTR_REGCOUNT
	.align		4
.L_71:
        /*00c0*/ 	.byte	0x04, 0x2f
        /*00c2*/ 	.short	(.L_73 - .L_72)
	.align		4
.L_72:
        /*00c4*/ 	.word	index@(_Z35group_norm_nhwc_fwd_one_pass_kernelI11Fp32IOFp32WLi512ELi60ELi480EEv26Group_norm_nhwc_fwd_params)
        /*00c8*/ 	.word	0x00000080


	//----- nvinfo : EIATTR_FRAME_SIZE
	.align		4
.L_73:
        /*00cc*/ 	.byte	0x04, 0x11
        /*00ce*/ 	.short	(.L_75 - .L_74)
	.align		4
.L_74:
        /*00d0*/ 	.word	index@(_Z35group_norm_nhwc_fwd_one_pass_kernelI11Fp32IOFp32WLi512ELi60ELi480EEv26Group_norm_nhwc_fwd_params)
        /*00d4*/ 	.word	0x00000000


	//----- nvinfo : EIATTR_REGCOUNT
	.align		4
.L_75:
        /*00d8*/ 	.byte	0x04, 0x2f
        /*00da*/ 	.short	(.L_77 - .L_76)
	.align		4
.L_76:
        /*00dc*/ 	.word	index@(_Z35group_norm_nhwc_fwd_one_pass_kernelI11Fp32IOFp32WLi256ELi60ELi480EEv26Group_norm_nhwc_fwd_params)
        /*00e0*/ 	.word	0x0000007e


	//----- nvinfo : EIATTR_FRAME_SIZE
	.align		4
.L_77:
        /*00e4*/ 	.byte	0x04, 0x11
        /*00e6*/ 	.short	(.L_79 - .L_78)
	.align		4
.L_78:
        /*00e8*/ 	.word	index@(_Z35group_norm_nhwc_fwd_one_pass_kernelI11Fp32IOFp32WLi256ELi60ELi480EEv26Group_norm_nhwc_fwd_params)
        /*00ec*/ 	.word	0x00000000


	//----- nvinfo : EIATTR_REGCOUNT
	.align		4
.L_79:
        /*00f0*/ 	.byte	0x04, 0x2f
        /*00f2*/ 	.short	(.L_81 - .L_80)
	.align		4
.L_80:
        /*00f4*/ 	.word	index@(_Z35group_norm_nhwc_fwd_one_pass_kernelI11Fp32IOFp32WLi128ELi60ELi480EEv26Group_norm_nhwc_fwd_params)
        /*00f8*/ 	.word	0x0000003a


	//----- nvinfo : EIATTR_FRAME_SIZE
	.align		4
.L_81:
        /*00fc*/ 	.byte	0x04, 0x11
        /*00fe*/ 	.short	(.L_83 - .L_82)
	.align		4
.L_82:
        /*0100*/ 	.word	index@(_Z35group_norm_nhwc_fwd_one_pass_kernelI11Fp32IOFp32WLi128ELi60ELi480EEv26Group_norm_nhwc_fwd_params)
        /*0104*/ 	.word	0x00000000


	//----- nvinfo : EIATTR_REGCOUNT
	.align		4
.L_83:
        /*0108*/ 	.byte	0x04, 0x2f
        /*010a*/ 	.short	(.L_85 - .L_84)
	.align		4
.L_84:
        /*010c*/ 	.word	index@(_Z35group_norm_nhwc_fwd_one_pass_kernelI11Fp32IOFp32WLi64ELi60ELi480EEv26Group_norm_nhwc_fwd_params)
        /*0110*/ 	.word	0x00000028


	//----- nvinfo : EIATTR_FRAME_SIZE
	.align		4
.L_85:
        /*0114*/ 	.byte	0x04, 0x11
        /*0116*/ 	.short	(.L_87 - .L_86)
	.align		4
.L_86:
        /*0118*/ 	.word	index@(_Z35group_norm_nhwc_fwd_one_pass_kernelI11Fp32IOFp32WLi64ELi60ELi480EEv26Group_norm_nhwc_fwd_params)
        /*011c*/ 	.word	0x00000000


	//----- nvinfo : EIATTR_REGCOUNT
	.align		4
.L_87:
        /*0120*/ 	.byte	0x04, 0x2f
        /*0122*/ 	.short	(.L_89 - .L_88)
	.align		4
.L_88:
        /*0124*/ 	.word	index@(_Z35group_norm_nhwc_fwd_one_pass_kernelI11Fp16IOFp16WLi512ELi60ELi480EEv26Group_norm_nhwc_fwd_params)
        /*0128*/ 	.word	0x00000080


	//----- nvinfo : EIATTR_FRAME_SIZE
	.align		4
.L_89:
        /*012c*/ 	.byte	0x04, 0x11
        /*012e*/ 	.short	(.L_91 - .L_90)
	.align		4
.L_90:
        /*0130*/ 	.word	index@(_Z35group_norm_nhwc_fwd_one_pass_kernelI11Fp16IOFp16WLi512ELi60ELi480EEv26Group_norm_nhwc_fwd_params)
        /*0134*/ 	.word	0x00000000


	//----- nvinfo : EIATTR_REGCOUNT
	.align		4
.L_91:
        /*0138*/ 	.byte	0x04, 0x2f
        /*013a*/ 	.short	(.L_93 - .L_92)
	.align		4
.L_92:
        /*013c*/ 	.word	index@(_Z35group_norm_nhwc_fwd_one_pass_kernelI11Fp16IOFp16WLi256ELi60ELi480EEv26Group_norm_nhwc_fwd_params)
        /*0140*/ 	.word	0x00000040


	//----- nvinfo : EIATTR_FRAME_SIZE
	.align		4
.L_93:
        /*0144*/ 	.byte	0x04, 0x11
        /*0146*/ 	.short	(.L_95 - .L_94)
	.align		4
.L_94:
        /*0148*/ 	.word	index@(_Z35group_norm_nhwc_fwd_one_pass_kernelI11Fp16IOFp16WLi256ELi60ELi480EEv26Group_norm_nhwc_fwd_params)
        /*014c*/ 	.word	0x00000000


	//----- nvinfo : EIATTR_REGCOUNT
	.align		4
.L_95:
        /*0150*/ 	.byte	0x04, 0x2f
        /*0152*/ 	.short	(.L_97 - .L_96)
	.align		4
.L_96:
        /*0154*/ 	.word	index@(_Z35group_norm_nhwc_fwd_one_pass_kernelI11Fp16IOFp16WLi128ELi60ELi480EEv26Group_norm_nhwc_fwd_params)
        /*0158*/ 	.word	0x00000039


	//----- nvinfo : EIATTR_FRAME_SIZE
	.align		4
.L_97:
        /*015c*/ 	.byte	0x04, 0x11
        /*015e*/ 	.short	(.L_99 - .L_98)
	.align		4
.L_98:
        /*0160*/ 	.word	index@(_Z35group_norm_nhwc_fwd_one_pass_kernelI11Fp16IOFp16WLi128ELi60ELi480EEv26Group_norm_nhwc_fwd_params)
        /*0164*/ 	.word	0x00000000


	//----- nvinfo : EIATTR_REGCOUNT
	.align		4
.L_99:
        /*0168*/ 	.byte	0x04, 0x2f
        /*016a*/ 	.short	(.L_101 - .L_100)
	.align		4
.L_100:
        /*016c*/ 	.word	index@(_Z35group_norm_nhwc_fwd_one_pass_kernelI11Fp16IOFp16WLi64ELi60ELi480EEv26Group_norm_nhwc_fwd_params)
        /*0170*/ 	.word	0x00000020


	//----- nvinfo : EIATTR_FRAME_SIZE
	.align		4
.L_101:
        /*0174*/ 	.byte	0x04, 0x11
        /*0176*/ 	.short	(.L_103 - .L_102)
	.align		4
.L_102:
        /*0178*/ 	.word	index@(_Z35group_norm_nhwc_fwd_one_pass_kernelI11Fp16IOFp16WLi64ELi60ELi480EEv26Group_norm_nhwc_fwd_params)
        /*017c*/ 	.word	0x00000000


	//----- nvinfo : EIATTR_REGCOUNT
	.align		4
.L_103:
        /*0180*/ 	.byte	0x04, 0x2f
        /*0182*/ 	.short	(.L_105 - .L_104)
	.align		4
.L_104:
        /*0184*/ 	.word	index@(_Z35group_norm_nhwc_fwd_one_pass_kernelI11Fp16IOBf16WLi512ELi60ELi480EEv26Group_norm_nhwc_fwd_params)
        /*0188*/ 	.word	0x00000080


	//----- nvinfo : EIATTR_FRAME_SIZE
	.align		4
.L_105:
        /*018c*/ 	.byte	0x04, 0x11
        /*018e*/ 	.short	(.L_107 - .L_106)
	.align		4
.L_106:
        /*0190*/ 	.word	index@(_Z35group_norm_nhwc_fwd_one_pass_kernelI11Fp16IOBf16WLi512ELi60ELi480EEv26Group_norm_nhwc_fwd_params)
        /*0194*/ 	.word	0x00000000


	//----- nvinfo : EIATTR_REGCOUNT
	.align		4
.L_107:
        /*0198*/ 	.byte	0x04, 0x2f
        /*019a*/ 	.short	(.L_109 - .L_108)
	.align		4
.L_108:
        /*019c*/ 	.word	index@(_Z35group_norm_nhwc_fwd_one_pass_kernelI11Fp16IOBf16WLi256ELi60ELi480EEv26Group_norm_nhwc_fwd_params)
        /*01a0*/ 	.word	0x00000040


	//----- nvinfo : EIATTR_FRAME_SIZE
	.align		4
.L_109:
        /*01a4*/ 	.byte	0x04, 0x11
        /*01a6*/ 	.short	(.L_111 - .L_110)
	.align		4
.L_110:
        /*01a8*/ 	.word	index@(_Z35group_norm_nhwc_fwd_one_pass_kernelI11Fp16IOBf16WLi256ELi60ELi480EEv26Group_norm_nhwc_fwd_params)
        /*01ac*/ 	.word	0x00000000


	//----- nvinfo : EIATTR_REGCOUNT
	.align		4
.L_111:
        /*01b0*/ 	.byte	0x04, 0x2f
        /*01b2*/ 	.short	(.L_113 - .L_112)
	.align		4
.L_112:
        /*01b4*/ 	.word	index@(_Z35group_norm_nhwc_fwd_one_pass_kernelI11Fp16IOBf16WLi128ELi60ELi480EEv26Group_norm_nhwc_fwd_params)
        /*01b8*/ 	.word	0x00000039


	//----- nvinfo : EIATTR_FRAME_SIZE
	.align		4
.L_113:
        /*01bc*/ 	.byte	0x04, 0x11
        /*01be*/ 	.short	(.L_115 - .L_114)
	.align		4
.L_114:
        /*01c0*/ 	.word	index@(_Z35group_norm_nhwc_fwd_one_pass_kernelI11Fp16IOBf16WLi128ELi60ELi480EEv26Group_norm_nhwc_fwd_params)
        /*01c4*/ 	.word	0x00000000


	//----- nvinfo : EIATTR_REGCOUNT
	.align		4
.L_115:
        /*01c8*/ 	.byte	0x04, 0x2f
        /*01ca*/ 	.short	(.L_117 - .L_116)
	.align		4
.L_116:
        /*01cc*/ 	.word	index@(_Z35group_norm_nhwc_fwd_one_pass_kernelI11Fp16IOBf16WLi64ELi60ELi480EEv26Group_norm_nhwc_fwd_params)
        /*01d0*/ 	.word	0x00000020


	//----- nvinfo : EIATTR_FRAME_SIZE
	.align		4
.L_117:
        /*01d4*/ 	.byte	0x04, 0x11
        /*01d6*/ 	.short	(.L_119 - .L_118)
	.align		4
.L_118:
        /*01d8*/ 	.word	index@(_Z35group_norm_nhwc_fwd_one_pass_kernelI11Fp16IOBf16WLi64ELi60ELi480EEv26Group_norm_nhwc_fwd_params)
        /*01dc*/ 	.word	0x00000000


	//----- nvinfo : EIATTR_REGCOUNT
	.align		4
.L_119:
        /*01e0*/ 	.byte	0x04, 0x2f
        /*01e2*/ 	.short	(.L_121 - .L_120)
	.align		4
.L_120:
        /*01e4*/ 	.word	index@(_Z35group_norm_nhwc_fwd_one_pass_kernelI11Fp16IOFp32WLi512ELi60ELi480EEv26Group_norm_nhwc_fwd_params)
        /*01e8*/ 	.word	0x00000080


	//----- nvinfo : EIATTR_FRAME_SIZE
	.align		4
.L_121:
        /*01ec*/ 	.byte	0x04, 0x11
        /*01ee*/ 	.short	(.L_123 - .L_122)
	.align		4
.L_122:
        /*01f0*/ 	.word	index@(_Z35group_norm_nhwc_fwd_one_pass_kernelI11Fp16IOFp32WLi512ELi60ELi480EEv26Group_norm_nhwc_fwd_params)
        /*01f4*/ 	.word	0x00000000


	//----- nvinfo : EIATTR_REGCOUNT
	.align		4
.L_123:
        /*01f8*/ 	.byte	0x04, 0x2f
        /*01fa*/ 	.short	(.L_125 - .L_124)
	.align		4
.L_124:
        /*01fc*/ 	.word	index@(_Z35group_norm_nhwc_fwd_one_pass_kernelI11Fp16IOFp32WLi256ELi60ELi480EEv26Group_norm_nhwc_fwd_params)
        /*0200*/ 	.word	0x00000040


	//----- nvinfo : EIATTR_FRAME_SIZE
	.align		4
.L_125:
        /*0204*/ 	.byte	0x04, 0x11
        /*0206*/ 	.short	(.L_127 - .L_126)
	.align		4
.L_126:
        /*0208*/ 	.word	index@(_Z35group_norm_nhwc_fwd_one_pass_kernelI11Fp16IOFp32WLi256ELi60ELi480EEv26Group_norm_nhwc_fwd_params)
        /*020c*/ 	.word	0x00000000


	//----- nvinfo : EIATTR_REGCOUNT
	.align		4
.L_127:
        /*0210*/ 	.byte	0x04, 0x2f
        /*0212*/ 	.short	(.L_129 - .L_128)
	.align		4
.L_128:
        /*0214*/ 	.word	index@(_Z35group_norm_nhwc_fwd_one_pass_kernelI11Fp16IOFp32WLi128ELi60ELi480EEv26Group_norm_nhwc_fwd_params)
        /*0218*/ 	.word	0x00000039


	//----- nvinfo : EIATTR_FRAME_SIZE
	.align		4
.L_129:
        /*021c*/ 	.byte	0x04, 0x11
        /*021e*/ 	.short	(.L_131 - .L_130)
	.align		4
.L_130:
        /*0220*/ 	.word	index@(_Z35group_norm_nhwc_fwd_one_pass_kernelI11Fp16IOFp32WLi128ELi60ELi480EEv26Group_norm_nhwc_fwd_params)
        /*0224*/ 	.word	0x00000000


	//----- nvinfo : EIATTR_REGCOUNT
	.align		4
.L_131:
        /*0228*/ 	.byte	0x04, 0x2f
        /*022a*/ 	.short	(.L_133 - .L_132)
	.align		4
.L_132:
        /*022c*/ 	.word	index@(_Z35group_norm_nhwc_fwd_one_pass_kernelI11Fp16IOFp32WLi64ELi60ELi480EEv26Group_norm_nhwc_fwd_params)
        /*0230*/ 	.word	0x00000020


	//----- nvinfo : EIATTR_FRAME_SIZE
	.align		4
.L_133:
        /*0234*/ 	.byte	0x04, 0x11
        /*0236*/ 	.short	(.L_135 - .L_134)
	.align		4
.L_134:
        /*0238*/ 	.word	index@(_Z35group_norm_nhwc_fwd_one_pass_kernelI11Fp16IOFp32WLi64ELi60ELi480EEv26Group_norm_nhwc_fwd_params)
        /*023c*/ 	.word	0x00000000


	//----- nvinfo : EIATTR_REGCOUNT
	.align		4
.L_135:
        /*0240*/ 	.byte	0x04, 0x2f
        /*0242*/ 	.short	(.L_137 - .L_136)
	.align		4
.L_136:
        /*0244*/ 	.word	index@(_Z35group_norm_nhwc_fwd_one_pass_kernelI11Bf16IOFp16WLi512ELi60ELi480EEv26Group_norm_nhwc_fwd_params)
        /*0248*/ 	.word	0x00000080


	//----- nvinfo : EIATTR_FRAME_SIZE
	.align		4
.L_137:
        /*024c*/ 	.byte	0x04, 0x11
        /*024e*/ 	.short	(.L_139 - .L_138)
	.align		4
.L_138:
        /*0250*/ 	.word	index@(_Z35group_norm_nhwc_fwd_one_pass_kernelI11Bf16IOFp16WLi512ELi60ELi480EEv26Group_norm_nhwc_fwd_params)
        /*0254*/ 	.word	0x00000000


	//----- nvinfo : EIATTR_REGCOUNT
	.align		4
.L_139:
        /*0258*/ 	.byte	0x04, 0x2f
        /*025a*/ 	.short	(.L_141 - .L_140)
	.align		4
.L_140:
        /*025c*/ 	.word	index@(_Z35group_norm_nhwc_fwd_one_pass_kernelI11Bf16IOFp16WLi256ELi60ELi480EEv26Group_norm_nhwc_fwd_params)
        /*0260*/ 	.word	0x0000007e


	//----- nvinfo : EIATTR_FRAME_SIZE
	.align		4
.L_141:
        /*0264*/ 	.byte	0x04, 0x11
        /*0266*/ 	.short	(.L_143 - .L_142)
	.align		4
.L_142:
        /*0268*/ 	.word	index@(_Z35group_norm_nhwc_fwd_one_pass_kernelI11Bf16IOFp16WLi256ELi60ELi480EEv26Group_norm_nhwc_fwd_params)
        /*026c*/ 	.word	0x00000000


	//----- nvinfo : EIATTR_REGCOUNT
	.align		4
.L_143:
        /*0270*/ 	.byte	0x04, 0x2f
        /*0272*/ 	.short	(.L_145 - .L_144)
	.align		4
.L_144:
        /*0274*/ 	.word	index@(_Z35group_norm_nhwc_fwd_one_pass_kernelI11Bf16IOFp16WLi128ELi60ELi480EEv26Group_norm_nhwc_fwd_params)
        /*0278*/ 	.word	0x00000038


	//----- nvinfo : EIATTR_FRAME_SIZE
	.align		4
.L_145:
        /*027c*/ 	.byte	0x04, 0x11
        /*027e*/ 	.short	(.L_147 - .L_146)
	.align		4
.L_146:
        /*0280*/ 	.word	index@(_Z35group_norm_nhwc_fwd_one_pass_kernelI11Bf16IOFp16WLi128ELi60ELi480EEv26Group_norm_nhwc_fwd_params)
        /*0284*/ 	.word	0x00000000


	//----- nvinfo : EIATTR_REGCOUNT
	.align		4
.L_147:
        /*0288*/ 	.byte	0x04, 0x2f
        /*028a*/ 	.short	(.L_149 - .L_148)
	.align		4
.L_148:
        /*028c*/ 	.word	index@(_Z35group_norm_nhwc_fwd_one_pass_kernelI11Bf16IOFp16WLi64ELi60ELi480EEv26Group_norm_nhwc_fwd_params)
        /*0290*/ 	.word	0x00000020


	//----- nvinfo : EIATTR_FRAME_SIZE
	.align		4
.L_149:
        /*0294*/ 	.byte	0x04, 0x11
        /*0296*/ 	.short	(.L_151 - .L_150)
	.align		4
.L_150:
        /*0298*/ 	.word	index@(_Z35group_norm_nhwc_fwd_one_pass_kernelI11Bf16IOFp16WLi64ELi60ELi480EEv26Group_norm_nhwc_fwd_params)
        /*029c*/ 	.word	0x00000000


	//----- nvinfo : EIATTR_REGCOUNT
	.align		4
.L_151:
        /*02a0*/ 	.byte	0x04, 0x2f
        /*02a2*/ 	.short	(.L_153 - .L_152)
	.align		4
.L_152:
        /*02a4*/ 	.word	index@(_Z35group_norm_nhwc_fwd_one_pass_kernelI11Bf16IOBf16WLi512ELi60ELi480EEv26Group_norm_nhwc_fwd_params)
        /*02a8*/ 	.word	0x00000080


	//----- nvinfo : EIATTR_FRAME_SIZE
	.align		4
.L_153:
        /*02ac*/ 	.byte	0x04, 0x11
        /*02ae*/ 	.short	(.L_155 - .L_154)
	.align		4
.L_154:
        /*02b0*/ 	.word	index@(_Z35group_norm_nhwc_fwd_one_pass_kernelI11Bf16IOBf16WLi512ELi60ELi480EEv26Group_norm_nhwc_fwd_params)
        /*02b4*/ 	.word	0x00000000


	//----- nvinfo : EIATTR_REGCOUNT
	.align		4
.L_155:
        /*02b8*/ 	.byte	0x04, 0x2f
        /*02ba*/ 	.short	(.L_157 - .L_156)
	.align		4
.L_156:
        /*02bc*/ 	.word	index@(_Z35group_norm_nhwc_fwd_one_pass_kernelI11Bf16IOBf16WLi256ELi60ELi480EEv26Group_norm_nhwc_fwd_params)
        /*02c0*/ 	.word	0x0000007e


	//----- nvinfo : EIATTR_FRAME_SIZE
	.align		4
.L_157:
        /*02c4*/ 	.byte	0x04, 0x11
        /*02c6*/ 	.short	(.L_159 - .L_158)
	.align		4
.L_158:
        /*02c8*/ 	.word	index@(_Z35group_norm_nhwc_fwd_one_pass_kernelI11Bf16IOBf16WLi256ELi60ELi480EEv26Group_norm_nhwc_fwd_params)
        /*02cc*/ 	.word	0x00000000


	//----- nvinfo : EIATTR_REGCOUNT
	.align		4
.L_159:
        /*02d0*/ 	.byte	0x04, 0x2f
        /*02d2*/ 	.short	(.L_161 - .L_160)
	.align		4
.L_160:
        /*02d4*/ 	.word	index@(_Z35group_norm_nhwc_fwd_one_pass_kernelI11Bf16IOBf16WLi128ELi60ELi480EEv26Group_norm_nhwc_fwd_params)
        /*02d8*/ 	.word	0x00000038


	//----- nvinfo : EIATTR_FRAME_SIZE
	.align		4
.L_161:
        /*02dc*/ 	.byte	0x04, 0x11
        /*02de*/ 	.short	(.L_163 - .L_162)
	.align		4
.L_162:
        /*02e0*/ 	.word	index@(_Z35group_norm_nhwc_fwd_one_pass_kernelI11Bf16IOBf16WLi128ELi60ELi480EEv26Group_norm_nhwc_fwd_params)
        /*02e4*/ 	.word	0x00000000


	//----- nvinfo : EIATTR_REGCOUNT
	.align		4
.L_163:
        /*02e8*/ 	.byte	0x04, 0x2f
        /*02ea*/ 	.short	(.L_165 - .L_164)
	.align		4
.L_164:
        /*02ec*/ 	.word	index@(_Z35group_norm_nhwc_fwd_one_pass_kernelI11Bf16IOBf16WLi64ELi60ELi480EEv26Group_norm_nhwc_fwd_params)
        /*02f0*/ 	.word	0x00000020


	//----- nvinfo : EIATTR_FRAME_SIZE
	.align		4
.L_165:
        /*02f4*/ 	.byte	0x04, 0x11
        /*02f6*/ 	.short	(.L_167 - .L_166)
	.align		4
.L_166:
        /*02f8*/ 	.word	index@(_Z35group_norm_nhwc_fwd_one_pass_kernelI11Bf16IOBf16WLi64ELi60ELi480EEv26Group_norm_nhwc_fwd_params)
        /*02fc*/ 	.word	0x00000000


	//----- nvinfo : EIATTR_REGCOUNT
	.align		4
.L_167:
        /*0300*/ 	.byte	0x04, 0x2f
        /*0302*/ 	.short	(.L_169 - .L_168)
	.align		4
.L_168:
        /*0304*/ 	.word	index@(_Z35group_norm_nhwc_fwd_one_pass_kernelI11Bf16IOFp32WLi512ELi60ELi480EEv26Group_norm_nhwc_fwd_params)
        /*0308*/ 	.word	0x00000080


	//----- nvinfo : EIATTR_FRAME_SIZE
	.align		4
.L_169:
        /*030c*/ 	.byte	0x04, 0x11
        /*030e*/ 	.short	(.L_171 - .L_170)
	.align		4
.L_170:
        /*0310*/ 	.word	index@(_Z35group_norm_nhwc_fwd_one_pass_kernelI11Bf16IOFp32WLi512ELi60ELi480EEv26Group_norm_nhwc_fwd_params)
        /*0314*/ 	.word	0x00000000


	//----- nvinfo : EIATTR_REGCOUNT
	.align		4
.L_171:
        /*0318*/ 	.byte	0x04, 0x2f
        /*031a*/ 	.short	(.L_173 - .L_172)
	.align		4
.L_172:
        /*031c*/ 	.word	index@(_Z35group_norm_nhwc_fwd_one_pass_kernelI11Bf16IOFp32WLi256ELi60ELi480EEv26Group_norm_nhwc_fwd_params)
        /*0320*/ 	.word	0x0000007e


	//----- nvinfo : EIATTR_FRAME_SIZE
	.align		4
.L_173:
        /*0324*/ 	.byte	0x04, 0x11
        /*0326*/ 	.short	(.L_175 - .L_174)
	.align		4
.L_174:
        /*0328*/ 	.word	index@(_Z35group_norm_nhwc_fwd_one_pass_kernelI11Bf16IOFp32WLi256ELi60ELi480EEv26Group_norm_nhwc_fwd_params)
        /*032c*/ 	.word	0x00000000


	//----- nvinfo : EIATTR_REGCOUNT
	.align		4
.L_175:
        /*0330*/ 	.byte	0x04, 0x2f
        /*0332*/ 	.short	(.L_177 - .L_176)
	.align		4
.L_176:
        /*0334*/ 	.word	index@(_Z35group_norm_nhwc_fwd_one_pass_kernelI11Bf16IOFp32WLi128ELi60ELi480EEv26Group_norm_nhwc_fwd_params)
        /*0338*/ 	.word	0x00000038


	//----- nvinfo : EIATTR_FRAME_SIZE
	.align		4
.L_177:
        /*033c*/ 	.byte	0x04, 0x11
        /*033e*/ 	.short	(.L_179 - .L_178)
	.align		4
.L_178:
        /*0340*/ 	.word	index@(_Z35group_norm_nhwc_fwd_one_pass_kernelI11Bf16IOFp32WLi128ELi60ELi480EEv26Group_norm_nhwc_fwd_params)
        /*0344*/ 	.word	0x00000000


	//----- nvinfo : EIATTR_REGCOUNT
	.align		4
.L_179:
        /*0348*/ 	.byte	0x04, 0x2f
        /*034a*/ 	.short	(.L_181 - .L_180)
	.align		4
.L_180:
        /*034c*/ 	.word	index@(_Z35group_norm_nhwc_fwd_one_pass_kernelI11Bf16IOFp32WLi64ELi60ELi480EEv26Group_norm_nhwc_fwd_params)
        /*0350*/ 	.word	0x00000020


	//----- nvinfo : EIATTR_FRAME_SIZE
	.align		4
.L_181:
        /*0354*/ 	.byte	0x04, 0x11
        /*0356*/ 	.short	(.L_183 - .L_182)
	.align		4
.L_182:
        /*0358*/ 	.word	index@(_Z35group_norm_nhwc_fwd_one_pass_kernelI11Bf16IOFp32WLi64ELi60ELi480EEv26Group_norm_nhwc_fwd_params)
        /*035c*/ 	.word	0x00000000


	//----- nvinfo : EIATTR_REGCOUNT
	.align		4
.L_183:
        /*0360*/ 	.byte	0x04, 0x2f
        /*0362*/ 	.short	(.L_185 - .L_184)
	.align		4
.L_184:
        /*0364*/ 	.word	index@(_Z35group_norm_nhwc_bwd_one_pass_kernelI11Fp32IOFp16WLi512ELi60ELi480EEv26Group_norm_nhwc_bwd_params)
        /*0368*/ 	.word	0x00000080


	//----- nvinfo : EIATTR_FRAME_SIZE
	.align		4
.L_185:
        /*036c*/ 	.byte	0x04, 0x11
        /*036e*/ 	.short	(.L_187 - .L_186)
	.align		4
.L_186:
        /*0370*/ 	.word	index@(_Z35group_norm_nhwc_bwd_one_pass_kernelI11Fp32IOFp16WLi512ELi60ELi480EEv26Group_norm_nhwc_bwd_params)
        /*0374*/ 	.word	0x000000c8


	//----- nvinfo : EIATTR_REGCOUNT
	.align		4
.L_187:
        /*0378*/ 	.byte	0x04, 0x2f
        /*037a*/ 	.short	(.L_189 - .L_188)
	.align		4
.L_188:
        /*037c*/ 	.word	index@(_Z35group_norm_nhwc_bwd_one_pass_kernelI11Fp32IOFp16WLi256ELi60ELi480EEv26Group_norm_nhwc_bwd_params)
        /*0380*/ 	.word	0x00000080


	//----- nvinfo : EIATTR_FRAME_SIZE
	.align		4
.L_189:
        /*0384*/ 	.byte	0x04, 0x11
        /*0386*/ 	.short	(.L_191 - .L_190)
	.align		4
.L_190:
        /*0388*/ 	.word	index@(_Z35group_norm_nhwc_bwd_one_pass_kernelI11Fp32IOFp16WLi256ELi60ELi480EEv26Group_norm_nhwc_bwd_params)
        /*038c*/ 	.word	0x00000000


	//----- nvinfo : EIATTR_REGCOUNT
	.align		4
.L_191:
        /*0390*/ 	.byte	0x04, 0x2f
        /*0392*/ 	.short	(.L_193 - .L_192)
	.align		4
.L_192:
        /*0394*/ 	.word	index@(_Z35group_norm_nhwc_bwd_one_pass_kernelI11Fp32IOFp16WLi128ELi60ELi480EEv26Group_norm_nhwc_bwd_params)
        /*0398*/ 	.word	0x00000061


	//----- nvinfo : EIATTR_FRAME_SIZE
	.align		4
.L_193:
        /*039c*/ 	.byte	0x04, 0x11
        /*039e*/ 	.short	(.L_195 - .L_194)
	.align		4
.L_194:
        /*03a0*/ 	.word	index@(_Z35group_norm_nhwc_bwd_one_pass_kernelI11Fp32IOFp16WLi128ELi60ELi480EEv26Group_norm_nhwc_bwd_params)
        /*03a4*/ 	.word	0x00000000


	//----- nvinfo : EIATTR_REGCOUNT
	.align		4
.L_195:
        /*03a8*/ 	.byte	0x04, 0x2f
        /*03aa*/ 	.short	(.L_197 - .L_196)
	.align		4
.L_196:
        /*03ac*/ 	.word	index@(_Z35group_norm_nhwc_bwd_one_pass_kernelI11Fp32IOFp16WLi64ELi60ELi480EEv26Group_norm_nhwc_bwd_params)
        /*03b0*/ 	.word	0x00000040


	//----- nvinfo : EIATTR_FRAME_SIZE
	.align		4
.L_197:
        /*03b4*/ 	.byte	0x04, 0x11
        /*03b6*/ 	.short	(.L_199 - .L_198)
	.align		4
.L_198:
        /*03b8*/ 	.word	index@(_Z35group_norm_nhwc_bwd_one_pass_kernelI11Fp32IOFp16WLi64ELi60ELi480EEv26Group_norm_nhwc_bwd_params)
        /*03bc*/ 	.word	0x00000000


	//----- nvinfo : EIATTR_REGCOUNT
	.align		4
.L_199:
        /*03c0*/ 	.byte	0x04, 0x2f
        /*03c2*/ 	.short	(.L_201 - .L_200)
	.align		4
.L_200:
        /*03c4*/ 	.word	index@(_Z35group_norm_nhwc_bwd_one_pass_kernelI11Fp32IOBf16WLi512ELi60ELi480EEv26Group_norm_nhwc_bwd_params)
        /*03c8*/ 	.word	0x00000080


	//----- nvinfo : EIATTR_FRAME_SIZE
	.align		4
.L_201:
        /*03cc*/ 	.byte	0x04, 0x11
        /*03ce*/ 	.short	(.L_203 - .L_202)
	.align		4
.L_202:
        /*03d0*/ 	.word	index@(_Z35group_norm_nhwc_bwd_one_pass_kernelI11Fp32IOBf16WLi512ELi60ELi480EEv26Group_norm_nhwc_bwd_params)
        /*03d4*/ 	.word	0x000000c8


	//----- nvinfo : EIATTR_REGCOUNT
	.align		4
.L_203:
        /*03d8*/ 	.byte	0x04, 0x2f
        /*03da*/ 	.short	(.L_205 - .L_204)
	.align		4
.L_204:
        /*03dc*/ 	.word	index@(_Z35group_norm_nhwc_bwd_one_pass_kernelI11Fp32IOBf16WLi256ELi60ELi480EEv26Group_norm_nhwc_bwd_params)
        /*03e0*/ 	.word	0x00000080


	//----- nvinfo : EIATTR_FRAME_SIZE
	.align		4
.L_205:
        /*03e4*/ 	.byte	0x04, 0x11
        /*03e6*/ 	.short	(.L_207 - .L_206)
	.align		4
.L_206:
        /*03e8*/ 	.word	index@(_Z35group_norm_nhwc_bwd_one_pass_kernelI11Fp32IOBf16WLi256ELi60ELi480EEv26Group_norm_nhwc_bwd_params)
        /*03ec*/ 	.word	0x00000000


	//----- nvinfo : EIATTR_REGCOUNT
	.align		4
.L_207:
        /*03f0*/ 	.byte	0x04, 0x2f
        /*03f2*/ 	.short	(.L_209 - .L_208)
	.align		4
.L_208:
        /*03f4*/ 	.word	index@(_Z35group_norm_nhwc_bwd_one_pass_kernelI11Fp32IOBf16WLi128ELi60ELi480EEv26Group_norm_nhwc_bwd_params)
        /*03f8*/ 	.word	0x00000061


	//----- nvinfo : EIATTR_FRAME_SIZE
	.align		4
.L_209:
        /*03fc*/ 	.byte	0x04, 0x11
        /*03fe*/ 	.short	(.L_211 - .L_210)
	.align		4
.L_210:
        /*0400*/ 	.word	index@(_Z35group_norm_nhwc_bwd_one_pass_kernelI11Fp32IOBf16WLi128ELi60ELi480EEv26Group_norm_nhwc_bwd_params)
        /*0404*/ 	.word	0x00000000


	//----- nvinfo : EIATTR_REGCOUNT
	.align		4
.L_211:
        /*0408*/ 	.byte	0x04, 0x2f
        /*040a*/ 	.short	(.L_213 - .L_212)
	.align		4
.L_212:
        /*040c*/ 	.word	index@(_Z35group_norm_nhwc_bwd_one_pass_kernelI11Fp32IOBf16WLi64ELi60ELi480EEv26Group_norm_nhwc_bwd_params)
        /*0410*/ 	.word	0x00000040


	//----- nvinfo : EIATTR_FRAME_SIZE
	.align		4
.L_213:
        /*0414*/ 	.byte	0x04, 0x11
        /*0416*/ 	.short	(.L_215 - .L_214)
	.align		4
.L_214:
        /*0418*/ 	.word	index@(_Z35group_norm_nhwc_bwd_one_pass_kernelI11Fp32IOBf16WLi64ELi60ELi480EEv26Group_norm_nhwc_bwd_params)
        /*041c*/ 	.word	0x00000000


	//----- nvinfo : EIATTR_REGCOUNT
	.align		4
.L_215:
        /*0420*/ 	.byte	0x04, 0x2f
        /*0422*/ 	.short	(.L_217 - .L_216)
	.align		4
.L_216:
        /*0424*/ 	.word	index@(_Z35group_norm_nhwc_bwd_one_pass_kernelI11Fp32IOFp32WLi512ELi60ELi480EEv26Group_norm_nhwc_bwd_params)
        /*0428*/ 	.word	0x00000080


	//----- nvinfo : EIATTR_FRAME_SIZE
	.align		4
.L_217:
        /*042c*/ 	.byte	0x04, 0x11
        /*042e*/ 	.short	(.L_219 - .L_218)
	.align		4
.L_218:
        /*0430*/ 	.word	index@(_Z35group_norm_nhwc_bwd_one_pass_kernelI11Fp32IOFp32WLi512ELi60ELi480EEv26Group_norm_nhwc_bwd_params)
        /*0434*/ 	.word	0x000000c8


	//----- nvinfo : EIATTR_REGCOUNT
	.align		4
.L_219:
        /*0438*/ 	.byte	0x04, 0x2f
        /*043a*/ 	.short	(.L_221 - .L_220)
	.align		4
.L_220:
        /*043c*/ 	.word	index@(_Z35group_norm_nhwc_bwd_one_pass_kernelI11Fp32IOFp32WLi256ELi60ELi480EEv26Group_norm_nhwc_bwd_params)
        /*0440*/ 	.word	0x00000080


	//----- nvinfo : EIATTR_FRAME_SIZE
	.align		4
.L_221:
        /*0444*/ 	.byte	0x04, 0x11
        /*0446*/ 	.short	(.L_223 - .L_222)
	.align		4
.L_222:
        /*0448*/ 	.word	index@(_Z35group_norm_nhwc_bwd_one_pass_kernelI11Fp32IOFp32WLi256ELi60ELi480EEv26Group_norm_nhwc_bwd_params)
        /*044c*/ 	.word	0x00000000


	//----- nvinfo : EIATTR_REGCOUNT
	.align		4
.L_223:
        /*0450*/ 	.byte	0x04, 0x2f
        /*0452*/ 	.short	(.L_225 - .L_224)
	.align		4
.L_224:
        /*0454*/ 	.word	index@(_Z35group_norm_nhwc_bwd_one_pass_kernelI11Fp32IOFp32WLi128ELi60ELi480EEv26Group_norm_nhwc_bwd_params)
        /*0458*/ 	.word	0x00000060


	//----- nvinfo : EIATTR_FRAME_SIZE
	.align		4
.L_225:
        /*045c*/ 	.byte	0x04, 0x11
        /*045e*/ 	.short	(.L_227 - .L_226)
	.align		4
.L_226:
        /*0460*/ 	.word	index@(_Z35group_norm_nhwc_bwd_one_pass_kernelI11Fp32IOFp32WLi128ELi60ELi480EEv26Group_norm_nhwc_bwd_params)
        /*0464*/ 	.word	0x00000000


	//----- nvinfo : EIATTR_REGCOUNT
	.align		4
.L_227:
        /*0468*/ 	.byte	0x04, 0x2f
        /*046a*/ 	.short	(.L_229 - .L_228)
	.align		4
.L_228:
        /*046c*/ 	.word	index@(_Z35group_norm_nhwc_bwd_one_pass_kernelI11Fp32IOFp32WLi64ELi60ELi480EEv26Group_norm_nhwc_bwd_params)
        /*0470*/ 	.word	0x00000040


	//----- nvinfo : EIATTR_FRAME_SIZE
	.align		4
.L_229:
        /*0474*/ 	.byte	0x04, 0x11
        /*0476*/ 	.short	(.L_231 - .L_230)
	.align		4
.L_230:
        /*0478*/ 	.word	index@(_Z35group_norm_nhwc_bwd_one_pass_kernelI11Fp32IOFp32WLi64ELi60ELi480EEv26Group_norm_nhwc_bwd_params)
        /*047c*/ 	.word	0x00000000


	//----- nvinfo : EIATTR_REGCOUNT
	.align		4
.L_231:
        /*0480*/ 	.byte	0x04, 0x2f
        /*0482*/ 	.short	(.L_233 - .L_232)
	.align		4
.L_232:
        /*0484*/ 	.word	index@(_Z35group_norm_nhwc_bwd_one_pass_kernelI11Fp16IOFp16WLi512ELi60ELi480EEv26Group_norm_nhwc_bwd_params)
        /*0488*/ 	.word	0x00000080


	//----- nvinfo : EIATTR_FRAME_SIZE
	.align		4
.L_233:
        /*048c*/ 	.byte	0x04, 0x11
        /*048e*/ 	.short	(.L_235 - .L_234)
	.align		4
.L_234:
        /*0490*/ 	.word	index@(_Z35group_norm_nhwc_bwd_one_pass_kernelI11Fp16IOFp16WLi512ELi60ELi480EEv26Group_norm_nhwc_bwd_params)
        /*0494*/ 	.word	0x00000000


	//----- nvinfo : EIATTR_REGCOUNT
	.align		4
.L_235:
        /*0498*/ 	.byte	0x04, 0x2f
        /*049a*/ 	.short	(.L_237 - .L_236)
	.align		4
.L_236:
        /*049c*/ 	.word	index@(_Z35group_norm_nhwc_bwd_one_pass_kernelI11Fp16IOFp16WLi256ELi60ELi480EEv26Group_norm_nhwc_bwd_params)
        /*04a0*/ 	.word	0x00000080


	//----- nvinfo : EIATTR_FRAME_SIZE
	.align		4
.L_237:
        /*04a4*/ 	.byte	0x04, 0x11
        /*04a6*/ 	.short	(.L_239 - .L_238)
	.align		4
.L_238:
        /*04a8*/ 	.word	index@(_Z35group_norm_nhwc_bwd_one_pass_kernelI11Fp16IOFp16WLi256ELi60ELi480EEv26Group_norm_nhwc_bwd_params)
        /*04ac*/ 	.word	0x00000000


	//----- nvinfo : EIATTR_REGCOUNT
	.align		4
.L_239:
        /*04b0*/ 	.byte	0x04, 0x2f
        /*04b2*/ 	.short	(.L_241 - .L_240)
	.align		4
.L_240:
        /*04b4*/ 	.word	index@(_Z35group_norm_nhwc_bwd_one_pass_kernelI11Fp16IOFp16WLi128ELi60ELi480EEv26Group_norm_nhwc_bwd_params)
        /*04b8*/ 	.word	0x00000040


	//----- nvinfo : EIATTR_FRAME_SIZE
	.align		4
.L_241:
        /*04bc*/ 	.byte	0x04, 0x11
        /*04be*/ 	.short	(.L_243 - .L_242)
	.align		4
.L_242:
        /*04c0*/ 	.word	index@(_Z35group_norm_nhwc_bwd_one_pass_kernelI11Fp16IOFp16WLi128ELi60ELi480EEv26Group_norm_nhwc_bwd_params)
        /*04c4*/ 	.word	0x00000000


	//----- nvinfo : EIATTR_REGCOUNT
	.align		4
.L_243:
        /*04c8*/ 	.byte	0x04, 0x2f
        /*04ca*/ 	.short	(.L_245 - .L_244)
	.align		4
.L_244:
        /*04cc*/ 	.word	index@(_Z35group_norm_nhwc_bwd_one_pass_kernelI11Fp16IOFp16WLi64ELi60ELi480EEv26Group_norm_nhwc_bwd_params)
        /*04d0*/ 	.word	0x00000040


	//----- nvinfo : EIATTR_FRAME_SIZE
	.align		4
.L_245:
        /*04d4*/ 	.byte	0x04, 0x11
        /*04d6*/ 	.short	(.L_247 - .L_246)
	.align		4
.L_246:
        /*04d8*/ 	.word	index@(_Z35group_norm_nhwc_bwd_one_pass_kernelI11Fp16IOFp16WLi64ELi60ELi480EEv26Group_norm_nhwc_bwd_params)
        /*04dc*/ 	.word	0x00000000


	//----- nvinfo : EIATTR_REGCOUNT
	.align		4
.L_247:
        /*04e0*/ 	.byte	0x04, 0x2f
        /*04e2*/ 	.short	(.L_249 - .L_248)
	.align		4
.L_248:
        /*04e4*/ 	.word	index@(_Z35group_norm_nhwc_bwd_one_pass_kernelI11Fp16IOBf16WLi512ELi60ELi480EEv26Group_norm_nhwc_bwd_params)
        /*04e8*/ 	.word	0x00000080


	//----- nvinfo : EIATTR_FRAME_SIZE
	.align		4
.L_249:
        /*04ec*/ 	.byte	0x04, 0x11
        /*04ee*/ 	.short	(.L_251 - .L_250)
	.align		4
.L_250:
        /*04f0*/ 	.word	index@(_Z35group_norm_nhwc_bwd_one_pass_kernelI11Fp16IOBf16WLi512ELi60ELi480EEv26Group_norm_nhwc_bwd_params)
        /*04f4*/ 	.word	0x00000000


	//----- nvinfo : EIATTR_REGCOUNT
	.align		4
.L_251:
        /*04f8*/ 	.byte	0x04, 0x2f
        /*04fa*/ 	.short	(.L_253 - .L_252)
	.align		4
.L_252:
        /*04fc*/ 	.word	index@(_Z35group_norm_nhwc_bwd_one_pass_kernelI11Fp16IOBf16WLi256ELi60ELi480EEv26Group_norm_nhwc_bwd_params)
        /*0500*/ 	.word	0x00000080


	//----- nvinfo : EIATTR_FRAME_SIZE
	.align		4
.L_253:
        /*0504*/ 	.byte	0x04, 0x11
        /*0506*/ 	.short	(.L_255 - .L_254)
	.align		4
.L_254:
        /*0508*/ 	.word	index@(_Z35group_norm_nhwc_bwd_one_pass_kernelI11Fp16IOBf16WLi256ELi60ELi480EEv26Group_norm_nhwc_bwd_params)
        /*050c*/ 	.word	0x00000000


	//----- nvinfo : EIATTR_REGCOUNT
	.align		4
.L_255:
        /*0510*/ 	.byte	0x04, 0x2f
        /*0512*/ 	.short	(.L_257 - .L_256)
	.align		4
.L_256:
        /*0514*/ 	.word	index@(_Z35group_norm_nhwc_bwd_one_pass_kernelI11Fp16IOBf16WLi128ELi60ELi480EEv26Group_norm_nhwc_bwd_params)
        /*0518*/ 	.word	0x00000040


	//----- nvinfo : EIATTR_FRAME_SIZE
	.align		4
.L_257:
        /*051c*/ 	.byte	0x04, 0x11
        /*051e*/ 	.short	(.L_259 - .L_258)
	.align		4
.L_258:
        /*0520*/ 	.word	index@(_Z35group_norm_nhwc_bwd_one_pass_kernelI11Fp16IOBf16WLi128ELi60ELi480EEv26Group_norm_nhwc_bwd_params)
        /*0524*/ 	.word	0x00000000


	//----- nvinfo : EIATTR_REGCOUNT
	.align		4
.L_259:
        /*0528*/ 	.byte	0x04, 0x2f
        /*052a*/ 	.short	(.L_261 - .L_260)
	.align		4
.L_260:
        /*052c*/ 	.word	index@(_Z35group_norm_nhwc_bwd_one_pass_kernelI11Fp16IOBf16WLi64ELi60ELi480EEv26Group_norm_nhwc_bwd_params)
        /*0530*/ 	.word	0x00000040


	//----- nvinfo : EIATTR_FRAME_SIZE
	.align		4
.L_261:
        /*0534*/ 	.byte	0x04, 0x11
        /*0536*/ 	.short	(.L_263 - .L_262)
	.align		4
.L_262:
        /*0538*/ 	.word	index@(_Z35group_norm_nhwc_bwd_one_pass_kernelI11Fp16IOBf16WLi64ELi60ELi480EEv26Group_norm_nhwc_bwd_params)
        /*053c*/ 	.word	0x00000000


	//----- nvinfo : EIATTR_REGCOUNT
	.align		4
.L_263:
        /*0540*/ 	.byte	0x04, 0x2f
        /*0542*/ 	.short	(.L_265 - .L_264)
	.align		4
.L_264:
        /*0544*/ 	.word	index@(_Z35group_norm_nhwc_bwd_one_pass_kernelI11Fp16IOFp32WLi512ELi60ELi480EEv26Group_norm_nhwc_bwd_params)
        /*0548*/ 	.word	0x00000080


	//----- nvinfo : EIATTR_FRAME_SIZE
	.align		4
.L_265:
        /*054c*/ 	.byte	0x04, 0x11
        /*054e*/ 	.short	(.L_267 - .L_266)
	.align		4
.L_266:
        /*0550*/ 	.word	index@(_Z35group_norm_nhwc_bwd_one_pass_kernelI11Fp16IOFp32WLi512ELi60ELi480EEv26Group_norm_nhwc_bwd_params)
        /*0554*/ 	.word	0x00000000


	//----- nvinfo : EIATTR_REGCOUNT
	.align		4
.L_267:
        /*0558*/ 	.byte	0x04, 0x2f
        /*055a*/ 	.short	(.L_269 - .L_268)
	.align		4
.L_268:
        /*055c*/ 	.word	index@(_Z35group_norm_nhwc_bwd_one_pass_kernelI11Fp16IOFp32WLi256ELi60ELi480EEv26Group_norm_nhwc_bwd_params)
        /*0560*/ 	.word	0x00000080


	//----- nvinfo : EIATTR_FRAME_SIZE
	.align		4
.L_269:
        /*0564*/ 	.byte	0x04, 0x11
        /*0566*/ 	.short	(.L_271 - .L_270)
	.align		4
.L_270:
        /*0568*/ 	.word	index@(_Z35group_norm_nhwc_bwd_one_pass_kernelI11Fp16IOFp32WLi256ELi60ELi480EEv26Group_norm_nhwc_bwd_params)
        /*056c*/ 	.word	0x00000000


	//----- nvinfo : EIATTR_REGCOUNT
	.align		4
.L_271:
        /*0570*/ 	.byte	0x04, 0x2f
        /*0572*/ 	.short	(.L_273 - .L_272)
	.align		4
.L_272:
        /*0574*/ 	.word	index@(_Z35group_norm_nhwc_bwd_one_pass_kernelI11Fp16IOFp32WLi128ELi60ELi480EEv26Group_norm_nhwc_bwd_params)
        /*0578*/ 	.word	0x00000040


	//----- nvinfo : EIATTR_FRAME_SIZE
	.align		4
.L_273:
        /*057c*/ 	.byte	0x04, 0x11
        /*057e*/ 	.short	(.L_275 - .L_274)
	.align		4
.L_274:
        /*0580*/ 	.word	index@(_Z35group_norm_nhwc_bwd_one_pass_kernelI11Fp16IOFp32WLi128ELi60ELi480EEv26Group_norm_nhwc_bwd_params)
        /*0584*/ 	.word	0x00000000


	//----- nvinfo : EIATTR_REGCOUNT
	.align		4
.L_275:
        /*0588*/ 	.byte	0x04, 0x2f
        /*058a*/ 	.short	(.L_277 - .L_276)
	.align		4
.L_276:
        /*058c*/ 	.word	index@(_Z35group_norm_nhwc_bwd_one_pass_kernelI11Fp16IOFp32WLi64ELi60ELi480EEv26Group_norm_nhwc_bwd_params)
        /*0590*/ 	.word	0x00000040


	//----- nvinfo : EIATTR_FRAME_SIZE
	.align		4
.L_277:
        /*0594*/ 	.byte	0x04, 0x11
        /*0596*/ 	.short	(.L_279 - .L_278)
	.align		4
.L_278:
        /*0598*/ 	.word	index@(_Z35group_norm_nhwc_bwd_one_pass_kernelI11Fp16IOFp32WLi64ELi60ELi480EEv26Group_norm_nhwc_bwd_params)
        /*059c*/ 	.word	0x00000000


	//----- nvinfo : EIATTR_REGCOUNT
	.align		4
.L_279:
        /*05a0*/ 	.byte	0x04, 0x2f
        /*05a2*/ 	.short	(.L_281 - .L_280)
	.align		4
.L_280:
        /*05a4*/ 	.word	index@(_Z35group_norm_nhwc_bwd_one_pass_kernelI11Bf16IOFp16WLi512ELi60ELi480EEv26Group_norm_nhwc_bwd_params)
        /*05a8*/ 	.word	0x00000080


	//----- nvinfo : EIATTR_FRAME_SIZE
	.align		4
.L_281:
        /*05ac*/ 	.byte	0x04, 0x11
        /*05ae*/ 	.short	(.L_283 - .L_282)
	.align		4
.L_282:
        /*05b0*/ 	.word	index@(_Z35group_norm_nhwc_bwd_one_pass_kernelI11Bf16IOFp16WLi512ELi60ELi480EEv26Group_norm_nhwc_bwd_params)
        /*05b4*/ 	.word	0x000000a0


	//----- nvinfo : EIATTR_REGCOUNT
	.align		4
.L_283:
        /*05b8*/ 	.byte	0x04, 0x2f
        /*05ba*/ 	.short	(.L_285 - .L_284)
	.align		4
.L_284:
        /*05bc*/ 	.word	index@(_Z35group_norm_nhwc_bwd_one_pass_kernelI11Bf16IOFp16WLi256ELi60ELi480EEv26Group_norm_nhwc_bwd_params)
        /*05c0*/ 	.word	0x00000080


	//----- nvinfo : EIATTR_FRAME_SIZE
	.align		4
.L_285:
        /*05c4*/ 	.byte	0x04, 0x11
        /*05c6*/ 	.short	(.L_287 - .L_286)
	.align		4
.L_286:
        /*05c8*/ 	.word	index@(_Z35group_norm_nhwc_bwd_one_pass_kernelI11Bf16IOFp16WLi256ELi60ELi480EEv26Group_norm_nhwc_bwd_params)
        /*05cc*/ 	.word	0x00000000


	//----- nvinfo : EIATTR_REGCOUNT
	.align		4
.L_287:
        /*05d0*/ 	.byte	0x04, 0x2f
        /*05d2*/ 	.short	(.L_289 - .L_288)
	.align		4
.L_288:
        /*05d4*/ 	.word	index@(_Z35group_norm_nhwc_bwd_one_pass_kernelI11Bf16IOFp16WLi128ELi60ELi480EEv26Group_norm_nhwc_bwd_params)
        /*05d8*/ 	.word	0x00000063


	//----- nvinfo : EIATTR_FRAME_SIZE
	.align		4
.L_289:
        /*05dc*/ 	.byte	0x04, 0x11
        /*05de*/ 	.short	(.L_291 - .L_290)
	.align		4
.L_290:
        /*05e0*/ 	.word	index@(_Z35group_norm_nhwc_bwd_one_pass_kernelI11Bf16IOFp16WLi128ELi60ELi480EEv26Group_norm_nhwc_bwd_params)
        /*05e4*/ 	.word	0x00000000


	//----- nvinfo : EIATTR_REGCOUNT
	.align		4
.L_291:
        /*05e8*/ 	.byte	0x04, 0x2f
        /*05ea*/ 	.short	(.L_293 - .L_292)
	.align		4
.L_292:
        /*05ec*/ 	.word	index@(_Z35group_norm_nhwc_bwd_one_pass_kernelI11Bf16IOFp16WLi64ELi60ELi480EEv26Group_norm_nhwc_bwd_params)
        /*05f0*/ 	.word	0x00000040


	//----- nvinfo : EIATTR_FRAME_SIZE
	.align		4
.L_293:
        /*05f4*/ 	.byte	0x04, 0x11
        /*05f6*/ 	.short	(.L_295 - .L_294)
	.align		4
.L_294:
        /*05f8*/ 	.word	index@(_Z35group_norm_nhwc_bwd_one_pass_kernelI11Bf16IOFp16WLi64ELi60ELi480EEv26Group_norm_nhwc_bwd_params)
        /*05fc*/ 	.word	0x00000000


	//----- nvinfo : EIATTR_REGCOUNT
	.align		4
.L_295:
        /*0600*/ 	.byte	0x04, 0x2f
        /*0602*/ 	.short	(.L_297 - .L_296)
	.align		4
.L_296:
        /*0604*/ 	.word	index@(_Z35group_norm_nhwc_bwd_one_pass_kernelI11Bf16IOBf16WLi512ELi60ELi480EEv26Group_norm_nhwc_bwd_params)
        /*0608*/ 	.word	0x00000080


	//----- nvinfo : EIATTR_FRAME_SIZE
	.align		4
.L_297:
        /*060c*/ 	.byte	0x04, 0x11
        /*060e*/ 	.short	(.L_299 - .L_298)
	.align		4
.L_298:
        /*0610*/ 	.word	index@(_Z35group_norm_nhwc_bwd_one_pass_kernelI11Bf16IOBf16WLi512ELi60ELi480EEv26Group_norm_nhwc_bwd_params)
        /*0614*/ 	.word	0x000000a0


	//----- nvinfo : EIATTR_REGCOUNT
	.align		4
.L_299:
        /*0618*/ 	.byte	0x04, 0x2f
        /*061a*/ 	.short	(.L_301 - .L_300)
	.align		4
.L_300:
        /*061c*/ 	.word	index@(_Z35group_norm_nhwc_bwd_one_pass_kernelI11Bf16IOBf16WLi256ELi60ELi480EEv26Group_norm_nhwc_bwd_params)
        /*0620*/ 	.word	0x00000080


	//----- nvinfo : EIATTR_FRAME_SIZE
	.align		4
.L_301:
        /*0624*/ 	.byte	0x04, 0x11
        /*0626*/ 	.short	(.L_303 - .L_302)
	.align		4
.L_302:
        /*0628*/ 	.word	index@(_Z35group_norm_nhwc_bwd_one_pass_kernelI11Bf16IOBf16WLi256ELi60ELi480EEv26Group_norm_nhwc_bwd_params)
        /*062c*/ 	.word	0x00000000


	//----- nvinfo : EIATTR_REGCOUNT
	.align		4
.L_303:
        /*0630*/ 	.byte	0x04, 0x2f
        /*0632*/ 	.short	(.L_305 - .L_304)
	.align		4
.L_304:
        /*0634*/ 	.word	index@(_Z35group_norm_nhwc_bwd_one_pass_kernelI11Bf16IOBf16WLi128ELi60ELi480EEv26Group_norm_nhwc_bwd_params)
        /*0638*/ 	.word	0x00000063


	//----- nvinfo : EIATTR_FRAME_SIZE
	.align		4
.L_305:
        /*063c*/ 	.byte	0x04, 0x11
        /*063e*/ 	.short	(.L_307 - .L_306)
	.align		4
.L_306:
        /*0640*/ 	.word	index@(_Z35group_norm_nhwc_bwd_one_pass_kernelI11Bf16IOBf16WLi128ELi60ELi480EEv26Group_norm_nhwc_bwd_params)
        /*0644*/ 	.word	0x00000000


	//----- nvinfo : EIATTR_REGCOUNT
	.align		4
.L_307:
        /*0648*/ 	.byte	0x04, 0x2f
        /*064a*/ 	.short	(.L_309 - .L_308)
	.align		4
.L_308:
        /*064c*/ 	.word	index@(_Z35group_norm_nhwc_bwd_one_pass_kernelI11Bf16IOBf16WLi64ELi60ELi480EEv26Group_norm_nhwc_bwd_params)
        /*0650*/ 	.word	0x00000040


	//----- nvinfo : EIATTR_FRAME_SIZE
	.align		4
.L_309:
        /*0654*/ 	.byte	0x04, 0x11
        /*0656*/ 	.short	(.L_311 - .L_310)
	.align		4
.L_310:
        /*0658*/ 	.word	index@(_Z35group_norm_nhwc_bwd_one_pass_kernelI11Bf16IOBf16WLi64ELi60ELi480EEv26Group_norm_nhwc_bwd_params)
        /*065c*/ 	.word	0x00000000


	//----- nvinfo : EIATTR_REGCOUNT
	.align		4
.L_311:
        /*0660*/ 	.byte	0x04, 0x2f
        /*0662*/ 	.short	(.L_313 - .L_312)
	.align		4
.L_312:
        /*0664*/ 	.word	index@(_Z35group_norm_nhwc_bwd_one_pass_kernelI11Bf16IOFp32WLi512ELi60ELi480EEv26Group_norm_nhwc_bwd_params)
        /*0668*/ 	.word	0x00000080


	//----- nvinfo : EIATTR_FRAME_SIZE
	.align		4
.L_313:
        /*066c*/ 	.byte	0x04, 0x11
        /*066e*/ 	.short	(.L_315 - .L_314)
	.align		4
.L_314:
        /*0670*/ 	.word	index@(_Z35group_norm_nhwc_bwd_one_pass_kernelI11Bf16IOFp32WLi512ELi60ELi480EEv26Group_norm_nhwc_bwd_params)
        /*0674*/ 	.word	0x000000a0


	//----- nvinfo : EIATTR_REGCOUNT
	.align		4
.L_315:
        /*0678*/ 	.byte	0x04, 0x2f
        /*067a*/ 	.short	(.L_317 - .L_316)
	.align		4
.L_316:
        /*067c*/ 	.word	index@(_Z35group_norm_nhwc_bwd_one_pass_kernelI11Bf16IOFp32WLi256ELi60ELi480EEv26Group_norm_nhwc_bwd_params)
        /*0680*/ 	.word	0x00000080


	//----- nvinfo : EIATTR_FRAME_SIZE
	.align		4
.L_317:
        /*0684*/ 	.byte	0x04, 0x11
        /*0686*/ 	.short	(.L_319 - .L_318)
	.align		4
.L_318:
        /*0688*/ 	.word	index@(_Z35group_norm_nhwc_bwd_one_pass_kernelI11Bf16IOFp32WLi256ELi60ELi480EEv26Group_norm_nhwc_bwd_params)
        /*068c*/ 	.word	0x00000000


	//----- nvinfo : EIATTR_REGCOUNT
	.align		4
.L_319:
        /*0690*/ 	.byte	0x04, 0x2f
        /*0692*/ 	.short	(.L_321 - .L_320)
	.align		4
.L_320:
        /*0694*/ 	.word	index@(_Z35group_norm_nhwc_bwd_one_pass_kernelI11Bf16IOFp32WLi128ELi60ELi480EEv26Group_norm_nhwc_bwd_params)
        /*0698*/ 	.word	0x00000063


	//----- nvinfo : EIATTR_FRAME_SIZE
	.align		4
.L_321:
        /*069c*/ 	.byte	0x04, 0x11
        /*069e*/ 	.short	(.L_323 - .L_322)
	.align		4
.L_322:
        /*06a0*/ 	.word	index@(_Z35group_norm_nhwc_bwd_one_pass_kernelI11Bf16IOFp32WLi128ELi60ELi480EEv26Group_norm_nhwc_bwd_params)
        /*06a4*/ 	.word	0x00000000


	//----- nvinfo : EIATTR_REGCOUNT
	.align		4
.L_323:
        /*06a8*/ 	.byte	0x04, 0x2f
        /*06aa*/ 	.short	(.L_325 - .L_324)
	.align		4
.L_324:
        /*06ac*/ 	.word	index@(_Z35group_norm_nhwc_bwd_one_pass_kernelI11Bf16IOFp32WLi64ELi60ELi480EEv26Group_norm_nhwc_bwd_params)
        /*06b0*/ 	.word	0x00000040


	//----- nvinfo : EIATTR_FRAME_SIZE
	.align		4
.L_325:
        /*06b4*/ 	.byte	0x04, 0x11
        /*06b6*/ 	.short	(.L_327 - .L_326)
	.align		4
.L_326:
        /*06b8*/ 	.word	index@(_Z35group_norm_nhwc_bwd_one_pass_kernelI11Bf16IOFp32WLi64ELi60ELi480EEv26Group_norm_nhwc_bwd_params)
        /*06bc*/ 	.word	0x00000000


	//----- nvinfo : EIATTR_REGCOUNT
	.align		4
.L_327:
        /*06c0*/ 	.byte	0x04, 0x2f
        /*06c2*/ 	.short	(.L_329 - .L_328)
	.align		4
.L_328:
        /*06c4*/ 	.word	index@(_ZN3cub17CUB_300001_SM_9006detail11EmptyKernelIvEEvv)
        /*06c8*/ 	.word	0x00000004


	//----- nvinfo : EIATTR_FRAME_SIZE
	.align		4
.L_329:
        /*06cc*/ 	.byte	0x04, 0x11
        /*06ce*/ 	.short	(.L_331 - .L_330)
	.align		4
.L_330:
        /*06d0*/ 	.word	index@(_ZN3cub17CUB_300001_SM_9006detail11EmptyKernelIvEEvv)
        /*06d4*/ 	.word	0x00000000


	//----- nvinfo : EIATTR_MIN_STACK_SIZE
	.align		4
.L_331:
        /*06d8*/ 	.byte	0x04, 0x12
        /*06da*/ 	.short	(.L_333 - .L_332)
	.align		4
.L_332:
        /*06dc*/ 	.word	index@(_ZN3cub17CUB_300001_SM_9006detail11EmptyKernelIvEEvv)
        /*06e0*/ 	.word	0x00000000


	//----- nvinfo : EIATTR_MIN_STACK_SIZE
	.align		4
.L_333:
        /*06e4*/ 	.byte	0x04, 0x12
        /*06e6*/ 	.short	(.L_335 - .L_334)
	.align		4
.L_334:
        /*06e8*/ 	.word	index@(_Z35group_norm_nhwc_bwd_one_pass_kernelI11Bf16IOFp32WLi64ELi60ELi480EEv26Group_norm_nhwc_bwd_params)
        /*06ec*/ 	.word	0x00000000


	//----- nvinfo : EIATTR_MIN_STACK_SIZE
	.align		4
.L_335:
        /*06f0*/ 	.byte	0x04, 0x12
        /*06f2*/ 	.short	(.L_337 - .L_336)
	.align		4
.L_336:
        /*06f4*/ 	.word	index@(_Z35group_norm_nhwc_bwd_one_pass_kernelI11Bf16IOFp32WLi128ELi60ELi480EEv26Group_norm_nhwc_bwd_params)
        /*06f8*/ 	.word	0x00000000


	//----- nvinfo : EIATTR_MIN_STACK_SIZE
	.align		4
.L_337:
        /*06fc*/ 	.byte	0x04, 0x12
        /*06fe*/ 	.short	(.L_339 - .L_338)
	.align		4
.L_338:
        /*0700*/ 	.word	index@(_Z35group_norm_nhwc_bwd_one_pass_kernelI11Bf16IOFp32WLi256ELi60ELi480EEv26Group_norm_nhwc_bwd_params)
        /*0704*/ 	.word	0x00000000


	//----- nvinfo : EIATTR_MIN_STACK_SIZE
	.align		4
.L_339:
        /*0708*/ 	.byte	0x04, 0x12
        /*070a*/ 	.short	(.L_341 - .L_340)
	.align		4
.L_340:
        /*070c*/ 	.word	index@(_Z35group_norm_nhwc_bwd_one_pass_kernelI11Bf16IOFp32WLi512ELi60ELi480EEv26Group_norm_nhwc_bwd_params)
        /*0710*/ 	.word	0x000000a0


	//----- nvinfo : EIATTR_MIN_STACK_SIZE
	.align		4
.L_341:
        /*0714*/ 	.byte	0x04, 0x12
        /*0716*/ 	.short	(.L_343 - .L_342)
	.align		4
.L_342:
        /*0718*/ 	.word	index@(_Z35group_norm_nhwc_bwd_one_pass_kernelI11Bf16IOBf16WLi64ELi60ELi480EEv26Group_norm_nhwc_bwd_params)
        /*071c*/ 	.word	0x00000000


	//----- nvinfo : EIATTR_MIN_STACK_SIZE
	.align		4
.L_343:
        /*0720*/ 	.byte	0x04, 0x12
        /*0722*/ 	.short	(.L_345 - .L_344)
	.align		4
.L_344:
        /*0724*/ 	.word	index@(_Z35group_norm_nhwc_bwd_one_pass_kernelI11Bf16IOBf16WLi128ELi60ELi480EEv26Group_norm_nhwc_bwd_params)
        /*0728*/ 	.word	0x00000000


	//----- nvinfo : EIATTR_MIN_STACK_SIZE
	.align		4
.L_345:
        /*072c*/ 	.byte	0x04, 0x12
        /*072e*/ 	.short	(.L_347 - .L_346)
	.align		4
.L_346:
        /*0730*/ 	.word	index@(_Z35group_norm_nhwc_bwd_one_pass_kernelI11Bf16IOBf16WLi256ELi60ELi480EEv26Group_norm_nhwc_bwd_params)
        /*0734*/ 	.word	0x00000000


	//----- nvinfo : EIATTR_MIN_STACK_SIZE
	.align		4
.L_347:
        /*0738*/ 	.byte	0x04, 0x12
        /*073a*/ 	.short	(.L_349 - .L_348)
	.align		4
.L_348:
        /*073c*/ 	.word	index@(_Z35group_norm_nhwc_bwd_one_pass_kernelI11Bf16IOBf16WLi512ELi60ELi480EEv26Group_norm_nhwc_bwd_params)
        /*0740*/ 	.word	0x000000a0


	//----- nvinfo : EIATTR_MIN_STACK_SIZE
	.align		4
.L_349:
        /*0744*/ 	.byte	0x04, 0x12
        /*0746*/ 	.short	(.L_351 - .L_350)
	.align		4
.L_350:
        /*0748*/ 	.word	index@(_Z35group_norm_nhwc_bwd_one_pass_kernelI11Bf16IOFp16WLi64ELi60ELi480EEv26Group_norm_nhwc_bwd_params)
        /*074c*/ 	.word	0x00000000


	//----- nvinfo : EIATTR_MIN_STACK_SIZE
	.align		4
.L_351:
        /*0750*/ 	.byte	0x04, 0x12
        /*0752*/ 	.short	(.L_353 - .L_352)
	.align		4
.L_352:
        /*0754*/ 	.word	index@(_Z35group_norm_nhwc_bwd_one_pass_kernelI11Bf16IOFp16WLi128ELi60ELi480EEv26Group_norm_nhwc_bwd_params)
        /*0758*/ 	.word	0x00000000


	//----- nvinfo : EIATTR_MIN_STACK_SIZE
	.align		4
.L_353:
        /*075c*/ 	.byte	0x04, 0x12
        /*075e*/ 	.short	(.L_355 - .L_354)
	.align		4
.L_354:
        /*0760*/ 	.word	index@(_Z35group_norm_nhwc_bwd_one_pass_kernelI11Bf16IOFp16WLi256ELi60ELi480EEv26Group_norm_nhwc_bwd_params)
        /*0764*/ 	.word	0x00000000


	//----- nvinfo : EIATTR_MIN_STACK_SIZE
	.align		4
.L_355:
        /*0768*/ 	.byte	0x04, 0x12
        /*076a*/ 	.short	(.L_357 - .L_356)
	.align		4
.L_356:
        /*076c*/ 	.word	index@(_Z35group_norm_nhwc_bwd_one_pass_kernelI11Bf16IOFp16WLi512ELi60ELi480EEv26Group_norm_nhwc_bwd_params)
        /*0770*/ 	.word	0x000000a0


	//----- nvinfo : EIATTR_MIN_STACK_SIZE
	.align		4
.L_357:
        /*0774*/ 	.byte	0x04, 0x12
        /*0776*/ 	.short	(.L_359 - .L_358)
	.align		4
.L_358:
        /*0778*/ 	.word	index@(_Z35group_norm_nhwc_bwd_one_pass_kernelI11Fp16IOFp32WLi64ELi60ELi480EEv26Group_norm_nhwc_bwd_params)
        /*077c*/ 	.word	0x00000000


	//----- nvinfo : EIATTR_MIN_STACK_SIZE
	.align		4
.L_359:
        /*0780*/ 	.byte	0x04, 0x12
        /*0782*/ 	.short	(.L_361 - .L_360)
	.align		4
.L_360:
        /*0784*/ 	.word	index@(_Z35group_norm_nhwc_bwd_one_pass_kernelI11Fp16IOFp32WLi128ELi60ELi480EEv26Group_norm_nhwc_bwd_params)
        /*0788*/ 	.word	0x00000000


	//----- nvinfo : EIATTR_MIN_STACK_SIZE
	.align		4
.L_361:
        /*078c*/ 	.byte	0x04, 0x12
        /*078e*/ 	.short	(.L_363 - .L_362)
	.align		4
.L_362:
        /*0790*/ 	.word	index@(_Z35group_norm_nhwc_bwd_one_pass_kernelI11Fp16IOFp32WLi256ELi60ELi480EEv26Group_norm_nhwc_bwd_params)
        /*0794*/ 	.word	0x00000000


	//----- nvinfo : EIATTR_MIN_STACK_SIZE
	.align		4
.L_363:
        /*0798*/ 	.byte	0x04, 0x12
        /*079a*/ 	.short	(.L_365 - .L_364)
	.align		4
.L_364:
        /*079c*/ 	.word	index@(_Z35group_norm_nhwc_bwd_one_pass_kernelI11Fp16IOFp32WLi512ELi60ELi480EEv26Group_norm_nhwc_bwd_params)
        /*07a0*/ 	.word	0x00000000


	//----- nvinfo : EIATTR_MIN_STACK_SIZE
	.align		4
.L_365:
        /*07a4*/ 	.byte	0x04, 0x12
        /*07a6*/ 	.short	(.L_367 - .L_366)
	.align		4
.L_366:
        /*07a8*/ 	.word	index@(_Z35group_norm_nhwc_bwd_one_pass_kernelI11Fp16IOBf16WLi64ELi60ELi480EEv26Group_norm_nhwc_bwd_params)
        /*07ac*/ 	.word	0x00000000


	//----- nvinfo : EIATTR_MIN_STACK_SIZE
	.align		4
.L_367:
        /*07b0*/ 	.byte	0x04, 0x12
        /*07b2*/ 	.short	(.L_369 - .L_368)
	.align		4
.L_368:
        /*07b4*/ 	.word	index@(_Z35group_norm_nhwc_bwd_one_pass_kernelI11Fp16IOBf16WLi128ELi60ELi480EEv26Group_norm_nhwc_bwd_params)
        /*07b8*/ 	.word	0x00000000


	//----- nvinfo : EIATTR_MIN_STACK_SIZE
	.align		4
.L_369:
        /*07bc*/ 	.byte	0x04, 0x12
        /*07be*/ 	.short	(.L_371 - .L_370)
	.align		4
.L_370:
        /*07c0*/ 	.word	index@(_Z35group_norm_nhwc_bwd_one_pass_kernelI11Fp16IOBf16WLi256ELi60ELi480EEv26Group_norm_nhwc_bwd_params)
        /*07c4*/ 	.word	0x00000000


	//----- nvinfo : EIATTR_MIN_STACK_SIZE
	.align		4
.L_371:
        /*07c8*/ 	.byte	0x04, 0x12
        /*07ca*/ 	.short	(.L_373 - .L_372)
	.align		4
.L_372:
        /*07cc*/ 	.word	index@(_Z35group_norm_nhwc_bwd_one_pass_kernelI11Fp16IOBf16WLi512ELi60ELi480EEv26Group_norm_nhwc_bwd_params)
        /*07d0*/ 	.word	0x00000000


	//----- nvinfo : EIATTR_MIN_STACK_SIZE
	.align		4
.L_373:
        /*07d4*/ 	.byte	0x04, 0x12
        /*07d6*/ 	.short	(.L_375 - .L_374)
	.align		4
.L_374:
        /*07d8*/ 	.word	index@(_Z35group_norm_nhwc_bwd_one_pass_kernelI11Fp16IOFp16WLi64ELi60ELi480EEv26Group_norm_nhwc_bwd_params)
        /*07dc*/ 	.word	0x00000000


	//----- nvinfo : EIATTR_MIN_STACK_SIZE
	.align		4
.L_375:
        /*07e0*/ 	.byte	0x04, 0x12
        /*07e2*/ 	.short	(.L_377 - .L_376)
	.align		4
.L_376:
        /*07e4*/ 	.word	index@(_Z35group_norm_nhwc_bwd_one_pass_kernelI11Fp16IOFp16WLi128ELi60ELi480EEv26Group_norm_nhwc_bwd_params)
        /*07e8*/ 	.word	0x00000000


	//----- nvinfo : EIATTR_MIN_STACK_SIZE
	.align		4
.L_377:
        /*07ec*/ 	.byte	0x04, 0x12
        /*07ee*/ 	.short	(.L_379 - .L_378)
	.align		4
.L_378:
        /*07f0*/ 	.word	index@(_Z35group_norm_nhwc_bwd_one_pass_kernelI11Fp16IOFp16WLi256ELi60ELi480EEv26Group_norm_nhwc_bwd_params)
        /*07f4*/ 	.word	0x00000000


	//----- nvinfo : EIATTR_MIN_STACK_SIZE
	.align		4
.L_379:
        /*07f8*/ 	.byte	0x04, 0x12
        /*07fa*/ 	.short	(.L_381 - .L_380)
	.align		4
.L_380:
        /*07fc*/ 	.word	index@(_Z35group_norm_nhwc_bwd_one_pass_kernelI11Fp16IOFp16WLi512ELi60ELi480EEv26Group_norm_nhwc_bwd_params)
        /*0800*/ 	.word	0x00000000


	//----- nvinfo : EIATTR_MIN_STACK_SIZE
	.align		4
.L_381:
        /*0804*/ 	.byte	0x04, 0x12
        /*0806*/ 	.short	(.L_383 - .L_382)
	.align		4
.L_382:
        /*0808*/ 	.word	index@(_Z35group_norm_nhwc_bwd_one_pass_kernelI11Fp32IOFp32WLi64ELi60ELi480EEv26Group_norm_nhwc_bwd_params)
        /*080c*/ 	.word	0x00000000


	//----- nvinfo : EIATTR_MIN_STACK_SIZE
	.align		4
.L_383:
        /*0810*/ 	.byte	0x04, 0x12
        /*0812*/ 	.short	(.L_385 - .L_384)
	.align		4
.L_384:
        /*0814*/ 	.word	index@(_Z35group_norm_nhwc_bwd_one_pass_kernelI11Fp32IOFp32WLi128ELi60ELi480EEv26Group_norm_nhwc_bwd_params)
        /*0818*/ 	.word	0x00000000


	//----- nvinfo : EIATTR_MIN_STACK_SIZE
	.align		4
.L_385:
        /*081c*/ 	.byte	0x04, 0x12
        /*081e*/ 	.short	(.L_387 - .L_386)
	.align		4
.L_386:
        /*0820*/ 	.word	index@(_Z35group_norm_nhwc_bwd_one_pass_kernelI11Fp32IOFp32WLi256ELi60ELi480EEv26Group_norm_nhwc_bwd_params)
        /*0824*/ 	.word	0x00000000


	//----- nvinfo : EIATTR_MIN_STACK_SIZE
	.align		4
.L_387:
        /*0828*/ 	.byte	0x04, 0x12
        /*082a*/ 	.short	(.L_389 - .L_388)
	.align		4
.L_388:
        /*082c*/ 	.word	index@(_Z35group_norm_nhwc_bwd_one_pass_kernelI11Fp32IOFp32WLi512ELi60ELi480EEv26Group_norm_nhwc_bwd_params)
        /*0830*/ 	.word	0x000000c8


	//----- nvinfo : EIATTR_MIN_STACK_SIZE
	.align		4
.L_389:
        /*0834*/ 	.byte	0x04, 0x12
        /*0836*/ 	.short	(.L_391 - .L_390)
	.align		4
.L_390:
        /*0838*/ 	.word	index@(_Z35group_norm_nhwc_bwd_one_pass_kernelI11Fp32IOBf16WLi64ELi60ELi480EEv26Group_norm_nhwc_bwd_params)
        /*083c*/ 	.word	0x00000000


	//----- nvinfo : EIATTR_MIN_STACK_SIZE
	.align		4
.L_391:
        /*0840*/ 	.byte	0x04, 0x12
        /*0842*/ 	.short	(.L_393 - .L_392)
	.align		4
.L_392:
        /*0844*/ 	.word	index@(_Z35group_norm_nhwc_bwd_one_pass_kernelI11Fp32IOBf16WLi128ELi60ELi480EEv26Group_norm_nhwc_bwd_params)
        /*0848*/ 	.word	0x00000000


	//----- nvinfo : EIATTR_MIN_STACK_SIZE
	.align		4
.L_393:
        /*084c*/ 	.byte	0x04, 0x12
        /*084e*/ 	.short	(.L_395 - .L_394)
	.align		4
.L_394:
        /*0850*/ 	.word	index@(_Z35group_norm_nhwc_bwd_one_pass_kernelI11Fp32IOBf16WLi256ELi60ELi480EEv26Group_norm_nhwc_bwd_params)
        /*0854*/ 	.word	0x00000000


	//----- nvinfo : EIATTR_MIN_STACK_SIZE
	.align		4
.L_395:
        /*0858*/ 	.byte	0x04, 0x12
        /*085a*/ 	.short	(.L_397 - .L_396)
	.align		4
.L_396:
        /*085c*/ 	.word	index@(_Z35group_norm_nhwc_bwd_one_pass_kernelI11Fp32IOBf16WLi512ELi60ELi480EEv26Group_norm_nhwc_bwd_params)
        /*0860*/ 	.word	0x000000c8


	//----- nvinfo : EIATTR_MIN_STACK_SIZE
	.align		4
.L_397:
        /*0864*/ 	.byte	0x04, 0x12
        /*0866*/ 	.short	(.L_399 - .L_398)
	.align		4
.L_398:
        /*0868*/ 	.word	index@(_Z35group_norm_nhwc_bwd_one_pass_kernelI11Fp32IOFp16WLi64ELi60ELi480EEv26Group_norm_nhwc_bwd_params)
        /*086c*/ 	.word	0x00000000


	//----- nvinfo : EIATTR_MIN_STACK_SIZE
	.align		4
.L_399:
        /*0870*/ 	.byte	0x04, 0x12
        /*0872*/ 	.short	(.L_401 - .L_400)
	.align		4
.L_400:
        /*0874*/ 	.word	index@(_Z35group_norm_nhwc_bwd_one_pass_kernelI11Fp32IOFp16WLi128ELi60ELi480EEv26Group_norm_nhwc_bwd_params)
        /*0878*/ 	.word	0x00000000


	//----- nvinfo : EIATTR_MIN_STACK_SIZE
	.align		4
.L_401:
        /*087c*/ 	.byte	0x04, 0x12
        /*087e*/ 	.short	(.L_403 - .L_402)
	.align		4
.L_402:
        /*0880*/ 	.word	index@(_Z35group_norm_nhwc_bwd_one_pass_kernelI11Fp32IOFp16WLi256ELi60ELi480EEv26Group_norm_nhwc_bwd_params)
        /*0884*/ 	.word	0x00000000


	//----- nvinfo : EIATTR_MIN_STACK_SIZE
	.align		4
.L_403:
        /*0888*/ 	.byte	0x04, 0x12
        /*088a*/ 	.short	(.L_405 - .L_404)
	.align		4
.L_404:
        /*088c*/ 	.word	index@(_Z35group_norm_nhwc_bwd_one_pass_kernelI11Fp32IOFp16WLi512ELi60ELi480EEv26Group_norm_nhwc_bwd_params)
        /*0890*/ 	.word	0x000000c8


	//----- nvinfo : EIATTR_MIN_STACK_SIZE
	.align		4
.L_405:
        /*0894*/ 	.byte	0x04, 0x12
        /*0896*/ 	.short	(.L_407 - .L_406)
	.align		4
.L_406:
        /*0898*/ 	.word	index@(_Z35group_norm_nhwc_fwd_one_pass_kernelI11Bf16IOFp32WLi64ELi60ELi480EEv26Group_norm_nhwc_fwd_params)
        /*089c*/ 	.word	0x00000000


	//----- nvinfo : EIATTR_MIN_STACK_SIZE
	.align		4
.L_407:
        /*08a0*/ 	.byte	0x04, 0x12
        /*08a2*/ 	.short	(.L_409 - .L_408)
	.align		4
.L_408:
        /*08a4*/ 	.word	index@(_Z35group_norm_nhwc_fwd_one_pass_kernelI11Bf16IOFp32WLi128ELi60ELi480EEv26Group_norm_nhwc_fwd_params)
        /*08a8*/ 	.word	0x00000000


	//----- nvinfo : EIATTR_MIN_STACK_SIZE
	.align		4
.L_409:
        /*08ac*/ 	.byte	0x04, 0x12
        /*08ae*/ 	.short	(.L_411 - .L_410)
	.align		4
.L_410:
        /*08b0*/ 	.word	index@(_Z35group_norm_nhwc_fwd_one_pass_kernelI11Bf16IOFp32WLi256ELi60ELi480EEv26Group_norm_nhwc_fwd_params)
        /*08b4*/ 	.word	0x00000000


	//----- nvinfo : EIATTR_MIN_STACK_SIZE
	.align		4
.L_411:
        /*08b8*/ 	.byte	0x04, 0x12
        /*08ba*/ 	.short	(.L_413 - .L_412)
	.align		4
.L_412:
        /*08bc*/ 	.word	index@(_Z35group_norm_nhwc_fwd_one_pass_kernelI11Bf16IOFp32WLi512ELi60ELi480EEv26Group_norm_nhwc_fwd_params)
        /*08c0*/ 	.word	0x00000000


	//----- nvinfo : EIATTR_MIN_STACK_SIZE
	.align		4
.L_413:
        /*08c4*/ 	.byte	0x04, 0x12
        /*08c6*/ 	.short	(.L_415 - .L_414)
	.align		4
.L_414:
        /*08c8*/ 	.word	index@(_Z35group_norm_nhwc_fwd_one_pass_kernelI11Bf16IOBf16WLi64ELi60ELi480EEv26Group_norm_nhwc_fwd_params)
        /*08cc*/ 	.word	0x00000000


	//----- nvinfo : EIATTR_MIN_STACK_SIZE
	.align		4
.L_415:
        /*08d0*/ 	.byte	0x04, 0x12
        /*08d2*/ 	.short	(.L_417 - .L_416)
	.align		4
.L_416:
        /*08d4*/ 	.word	index@(_Z35group_norm_nhwc_fwd_one_pass_kernelI11Bf16IOBf16WLi128ELi60ELi480EEv26Group_norm_nhwc_fwd_params)
        /*08d8*/ 	.word	0x00000000


	//----- nvinfo : EIATTR_MIN_STACK_SIZE
	.align		4
.L_417:
        /*08dc*/ 	.byte	0x04, 0x12
        /*08de*/ 	.short	(.L_419 - .L_418)
	.align		4
.L_418:
        /*08e0*/ 	.word	index@(_Z35group_norm_nhwc_fwd_one_pass_kernelI11Bf16IOBf16WLi256ELi60ELi480EEv26Group_norm_nhwc_fwd_params)
        /*08e4*/ 	.word	0x00000000


	//----- nvinfo : EIATTR_MIN_STACK_SIZE
	.align		4
.L_419:
        /*08e8*/ 	.byte	0x04, 0x12
        /*08ea*/ 	.short	(.L_421 - .L_420)
	.align		4
.L_420:
        /*08ec*/ 	.word	index@(_Z35group_norm_nhwc_fwd_one_pass_kernelI11Bf16IOBf16WLi512ELi60ELi480EEv26Group_norm_nhwc_fwd_params)
        /*08f0*/ 	.word	0x00000000


	//----- nvinfo : EIATTR_MIN_STACK_SIZE
	.align		4
.L_421:
        /*08f4*/ 	.byte	0x04, 0x12
        /*08f6*/ 	.short	(.L_423 - .L_422)
	.align		4
.L_422:
        /*08f8*/ 	.word	index@(_Z35group_norm_nhwc_fwd_one_pass_kernelI11Bf16IOFp16WLi64ELi60ELi480EEv26Group_norm_nhwc_fwd_params)
        /*08fc*/ 	.word	0x00000000


	//----- nvinfo : EIATTR_MIN_STACK_SIZE
	.align		4
.L_423:
        /*0900*/ 	.byte	0x04, 0x12
        /*0902*/ 	.short	(.L_425 - .L_424)
	.align		4
.L_424:
        /*0904*/ 	.word	index@(_Z35group_norm_nhwc_fwd_one_pass_kernelI11Bf16IOFp16WLi128ELi60ELi480EEv26Group_norm_nhwc_fwd_params)
        /*0908*/ 	.word	0x00000000


	//----- nvinfo : EIATTR_MIN_STACK_SIZE
	.align		4
.L_425:
        /*090c*/ 	.byte	0x04, 0x12
        /*090e*/ 	.short	(.L_427 - .L_426)
	.align		4
.L_426:
        /*0910*/ 	.word	index@(_Z35group_norm_nhwc_fwd_one_pass_kernelI11Bf16IOFp16WLi256ELi60ELi480EEv26Group_norm_nhwc_fwd_params)
        /*0914*/ 	.word	0x00000000


	//----- nvinfo : EIATTR_MIN_STACK_SIZE
	.align		4
.L_427:
        /*0918*/ 	.byte	0x04, 0x12
        /*091a*/ 	.short	(.L_429 - .L_428)
	.align		4
.L_428:
        /*091c*/ 	.word	index@(_Z35group_norm_nhwc_fwd_one_pass_kernelI11Bf16IOFp16WLi512ELi60ELi480EEv26Group_norm_nhwc_fwd_params)
        /*0920*/ 	.word	0x00000000


	//----- nvinfo : EIATTR_MIN_STACK_SIZE
	.align		4
.L_429:
        /*0924*/ 	.byte	0x04, 0x12
        /*0926*/ 	.short	(.L_431 - .L_430)
	.align		4
.L_430:
        /*0928*/ 	.word	index@(_Z35group_norm_nhwc_fwd_one_pass_kernelI11Fp16IOFp32WLi64ELi60ELi480EEv26Group_norm_nhwc_fwd_params)
        /*092c*/ 	.word	0x00000000


	//----- nvinfo : EIATTR_MIN_STACK_SIZE
	.align		4
.L_431:
        /*0930*/ 	.byte	0x04, 0x12
        /*0932*/ 	.short	(.L_433 - .L_432)
	.align		4
.L_432:
        /*0934*/ 	.word	index@(_Z35group_norm_nhwc_fwd_one_pass_kernelI11Fp16IOFp32WLi128ELi60ELi480EEv26Group_norm_nhwc_fwd_params)
        /*0938*/ 	.word	0x00000000


	//----- nvinfo : EIATTR_MIN_STACK_SIZE
	.align		4
.L_433:
        /*093c*/ 	.byte	0x04, 0x12
        /*093e*/ 	.short	(.L_435 - .L_434)
	.align		4
.L_434:
        /*0940*/ 	.word	index@(_Z35group_norm_nhwc_fwd_one_pass_kernelI11Fp16IOFp32WLi256ELi60ELi480EEv26Group_norm_nhwc_fwd_params)
        /*0944*/ 	.word	0x00000000


	//----- nvinfo : EIATTR_MIN_STACK_SIZE
	.align		4
.L_435:
        /*0948*/ 	.byte	0x04, 0x12
        /*094a*/ 	.short	(.L_437 - .L_436)
	.align		4
.L_436:
        /*094c*/ 	.word	index@(_Z35group_norm_nhwc_fwd_one_pass_kernelI11Fp16IOFp32WLi512ELi60ELi480EEv26Group_norm_nhwc_fwd_params)
        /*0950*/ 	.word	0x00000000


	//----- nvinfo : EIATTR_MIN_STACK_SIZE
	.align		4
.L_437:
        /*0954*/ 	.byte	0x04, 0x12
        /*0956*/ 	.short	(.L_439 - .L_438)
	.align		4
.L_438:
        /*0958*/ 	.word	index@(_Z35group_norm_nhwc_fwd_one_pass_kernelI11Fp16IOBf16WLi64ELi60ELi480EEv26Group_norm_nhwc_fwd_params)
        /*095c*/ 	.word	0x00000000


	//----- nvinfo : EIATTR_MIN_STACK_SIZE
	.align		4
.L_439:
        /*0960*/ 	.byte	0x04, 0x12
        /*0962*/ 	.short	(.L_441 - .L_440)
	.align		4
.L_440:
        /*0964*/ 	.word	index@(_Z35group_norm_nhwc_fwd_one_pass_kernelI11Fp16IOBf16WLi128ELi60ELi480EEv26Group_norm_nhwc_fwd_params)
        /*0968*/ 	.word	0x00000000


	//----- nvinfo : EIATTR_MIN_STACK_SIZE
	.align		4
.L_441:
        /*096c*/ 	.byte	0x04, 0x12
        /*096e*/ 	.short	(.L_443 - .L_442)
	.align		4
.L_442:
        /*0970*/ 	.word	index@(_Z35group_norm_nhwc_fwd_one_pass_kernelI11Fp16IOBf16WLi256ELi60ELi480EEv26Group_norm_nhwc_fwd_params)
        /*0974*/ 	.word	0x00000000


	//----- nvinfo : EIATTR_MIN_STACK_SIZE
	.align		4
.L_443:
        /*0978*/ 	.byte	0x04, 0x12
        /*097a*/ 	.short	(.L_445 - .L_444)
	.align		4
.L_444:
        /*097c*/ 	.word	index@(_Z35group_norm_nhwc_fwd_one_pass_kernelI11Fp16IOBf16WLi512ELi60ELi480EEv26Group_norm_nhwc_fwd_params)
        /*0980*/ 	.word	0x00000000


	//----- nvinfo : EIATTR_MIN_STACK_SIZE
	.align		4
.L_445:
        /*0984*/ 	.byte	0x04, 0x12
        /*0986*/ 	.short	(.L_447 - .L_446)
	.align		4
.L_446:
        /*0988*/ 	.word	index@(_Z35group_norm_nhwc_fwd_one_pass_kernelI11Fp16IOFp16WLi64ELi60ELi480EEv26Group_norm_nhwc_fwd_params)
        /*098c*/ 	.word	0x00000000


	//----- nvinfo : EIATTR_MIN_STACK_SIZE
	.align		4
.L_447:
        /*0990*/ 	.byte	0x04, 0x12
        /*0992*/ 	.short	(.L_449 - .L_448)
	.align		4
.L_448:
        /*0994*/ 	.word	index@(_Z35group_norm_nhwc_fwd_one_pass_kernelI11Fp16IOFp16WLi128ELi60ELi480EEv26Group_norm_nhwc_fwd_params)
        /*0998*/ 	.word	0x00000000


	//----- nvinfo : EIATTR_MIN_STACK_SIZE
	.align		4
.L_449:
        /*099c*/ 	.byte	0x04, 0x12
        /*099e*/ 	.short	(.L_451 - .L_450)
	.align		4
.L_450:
        /*09a0*/ 	.word	index@(_Z35group_norm_nhwc_fwd_one_pass_kernelI11Fp16IOFp16WLi256ELi60ELi480EEv26Group_norm_nhwc_fwd_params)
        /*09a4*/ 	.word	0x00000000


	//----- nvinfo : EIATTR_MIN_STACK_SIZE
	.align		4
.L_451:
        /*09a8*/ 	.byte	0x04, 0x12
        /*09aa*/ 	.short	(.L_453 - .L_452)
	.align		4
.L_452:
        /*09ac*/ 	.word	index@(_Z35group_norm_nhwc_fwd_one_pass_kernelI11Fp16IOFp16WLi512ELi60ELi480EEv26Group_norm_nhwc_fwd_params)
        /*09b0*/ 	.word	0x00000000


	//----- nvinfo : EIATTR_MIN_STACK_SIZE
	.align		4
.L_453:
        /*09b4*/ 	.byte	0x04, 0x12
        /*09b6*/ 	.short	(.L_455 - .L_454)
	.align		4
.L_454:
        /*09b8*/ 	.word	index@(_Z35group_norm_nhwc_fwd_one_pass_kernelI11Fp32IOFp32WLi64ELi60ELi480EEv26Group_norm_nhwc_fwd_params)
        /*09bc*/ 	.word	0x00000000


	//----- nvinfo : EIATTR_MIN_STACK_SIZE
	.align		4
.L_455:
        /*09c0*/ 	.byte	0x04, 0x12
        /*09c2*/ 	.short	(.L_457 - .L_456)
	.align		4
.L_456:
        /*09c4*/ 	.word	index@(_Z35group_norm_nhwc_fwd_one_pass_kernelI11Fp32IOFp32WLi128ELi60ELi480EEv26Group_norm_nhwc_fwd_params)
        /*09c8*/ 	.word	0x00000000


	//----- nvinfo : EIATTR_MIN_STACK_SIZE
	.align		4
.L_457:
        /*09cc*/ 	.byte	0x04, 0x12
        /*09ce*/ 	.short	(.L_459 - .L_458)
	.align		4
.L_458:
        /*09d0*/ 	.word	index@(_Z35group_norm_nhwc_fwd_one_pass_kernelI11Fp32IOFp32WLi256ELi60ELi480EEv26Group_norm_nhwc_fwd_params)
        /*09d4*/ 	.word	0x00000000


	//----- nvinfo : EIATTR_MIN_STACK_SIZE
	.align		4
.L_459:
        /*09d8*/ 	.byte	0x04, 0x12
        /*09da*/ 	.short	(.L_461 - .L_460)
	.align		4
.L_460:
        /*09dc*/ 	.word	index@(_Z35group_norm_nhwc_fwd_one_pass_kernelI11Fp32IOFp32WLi512ELi60ELi480EEv26Group_norm_nhwc_fwd_params)
        /*09e0*/ 	.word	0x00000000


	//----- nvinfo : EIATTR_MIN_STACK_SIZE
	.align		4
.L_461:
        /*09e4*/ 	.byte	0x04, 0x12
        /*09e6*/ 	.short	(.L_463 - .L_462)
	.align		4
.L_462:
        /*09e8*/ 	.word	index@(_Z35group_norm_nhwc_fwd_one_pass_kernelI11Fp32IOBf16WLi64ELi60ELi480EEv26Group_norm_nhwc_fwd_params)
        /*09ec*/ 	.word	0x00000000


	//----- nvinfo : EIATTR_MIN_STACK_SIZE
	.align		4
.L_463:
        /*09f0*/ 	.byte	0x04, 0x12
        /*09f2*/ 	.short	(.L_465 - .L_464)
	.align		4
.L_464:
        /*09f4*/ 	.word	index@(_Z35group_norm_nhwc_fwd_one_pass_kernelI11Fp32IOBf16WLi128ELi60ELi480EEv26Group_norm_nhwc_fwd_params)
        /*09f8*/ 	.word	0x00000000


	//----- nvinfo : EIATTR_MIN_STACK_SIZE
	.align		4
.L_465:
        /*09fc*/ 	.byte	0x04, 0x12
        /*09fe*/ 	.short	(.L_467 - .L_466)
	.align		4
.L_466:
        /*0a00*/ 	.word	index@(_Z35group_norm_nhwc_fwd_one_pass_kernelI11Fp32IOBf16WLi256ELi60ELi480EEv26Group_norm_nhwc_fwd_params)
        /*0a04*/ 	.word	0x00000000


	//----- nvinfo : EIATTR_MIN_STACK_SIZE
	.align		4
.L_467:
        /*0a08*/ 	.byte	0x04, 0x12
        /*0a0a*/ 	.short	(.L_469 - .L_468)
	.align		4
.L_468:
        /*0a0c*/ 	.word	index@(_Z35group_norm_nhwc_fwd_one_pass_kernelI11Fp32IOBf16WLi512ELi60ELi480EEv26Group_norm_nhwc_fwd_params)
        /*0a10*/ 	.word	0x00000000


	//----- nvinfo : EIATTR_MIN_STACK_SIZE
	.align		4
.L_469:
        /*0a14*/ 	.byte	0x04, 0x12
        /*0a16*/ 	.short	(.L_471 - .L_470)
	.align		4
.L_470:
        /*0a18*/ 	.word	index@(_Z35group_norm_nhwc_fwd_one_pass_kernelI11Fp32IOFp16WLi64ELi60ELi480EEv26Group_norm_nhwc_fwd_params)
        /*0a1c*/ 	.word	0x00000000


	//----- nvinfo : EIATTR_MIN_STACK_SIZE
	.align		4
.L_471:
        /*0a20*/ 	.byte	0x04, 0x12
        /*0a22*/ 	.short	(.L_473 - .L_472)
	.align		4
.L_472:
        /*0a24*/ 	.word	index@(_Z35group_norm_nhwc_fwd_one_pass_kernelI11Fp32IOFp16WLi128ELi60ELi480EEv26Group_norm_nhwc_fwd_params)
        /*0a28*/ 	.word	0x00000000


	//----- nvinfo : EIATTR_MIN_STACK_SIZE
	.align		4
.L_473:
        /*0a2c*/ 	.byte	0x04, 0x12
        /*0a2e*/ 	.short	(.L_475 - .L_474)
	.align		4
.L_474:
        /*0a30*/ 	.word	index@(_Z35group_norm_nhwc_fwd_one_pass_kernelI11Fp32IOFp16WLi256ELi60ELi480EEv26Group_norm_nhwc_fwd_params)
        /*0a34*/ 	.word	0x00000000


	//----- nvinfo : EIATTR_MIN_STACK_SIZE
	.align		4
.L_475:
        /*0a38*/ 	.byte	0x04, 0x12
        /*0a3a*/ 	.short	(.L_477 - .L_476)
	.align		4
.L_476:
        /*0a3c*/ 	.word	index@(_Z35group_norm_nhwc_fwd_one_pass_kernelI11Fp32IOFp16WLi512ELi60ELi480EEv26Group_norm_nhwc_fwd_params)
        /*0a40*/ 	.word	0x00000000
.L_477:


//--------------------- .nv.compat                --------------------------
	.section	.nv.compat,"",@"SHT_CUDA_COMPAT_INFO"
	.align	4
        /*0000*/ 	.byte	0x02, 0x09, 0x01, 0x00, 0x02, 0x02, 0x01, 0x00, 0x02, 0x05, 0x05, 0x00, 0x03, 0x07, 0x01, 0x01
        /*0010*/ 	.byte	0x02, 0x03, 0x00, 0x00, 0x02, 0x06, 0x01, 0x00, 0x04, 0x0b, 0x08, 0x00, 0x00, 0x00, 0x00, 0x00
        /*0020*/ 	.byte	0x00, 0x00, 0x00, 0x00


//--------------------- .nv.info._ZN3cub17CUB_300001_SM_9006detail11EmptyKernelIvEEvv --------------------------
	.section	.nv.info._ZN3cub17CUB_300001_SM_9006detail11EmptyKernelIvEEvv,"",@"SHT_CUDA_INFO"
	.sectionflags	@""
	.align	4


	//----- nvinfo : EIATTR_CUDA_API_VERSION
	.align		4
        /*0000*/ 	.byte	0x04, 0x37
        /*0002*/ 	.short	(.L_479 - .L_478)
.L_478:
        /*0004*/ 	.word	0x00000082


	//----- nvinfo : EIATTR_SPARSE_MMA_MASK
	.align		4
.L_479:
        /*0008*/ 	.byte	0x03, 0x50
        /*000a*/ 	.short	0x0000


	//----- nvinfo : EIATTR_MAXREG_COUNT
	.align		4
        /*000c*/ 	.byte	0x03, 0x1b
        /*000e*/ 	.short	0x00ff


	//----- nvinfo : EIATTR_MERCURY_ISA_VERSION
	.align		4
        /*0010*/ 	.byte	0x03, 0x5f
        /*0012*/ 	.short	0x0101


	//----- nvinfo : EIATTR_EXIT_INSTR_OFFSETS
	.align		4
        /*0014*/ 	.byte	0x04, 0x1c
        /*0016*/ 	.short	(.L_481 - .L_480)


	//   ....[0]....
.L_480:
        /*0018*/ 	.word	0x00000010


	//----- nvinfo : EIATTR_SW_WAR
	.align		4
.L_481:
        /*001c*/ 	.byte	0x04, 0x36
        /*001e*/ 	.short	(.L_483 - .L_482)
.L_482:
        /*0020*/ 	.word	0x00000008
.L_483:


//--------------------- .nv.info._Z35group_norm_nhwc_bwd_one_pass_kernelI11Bf16IOFp32WLi64ELi60ELi480EEv26Group_norm_nhwc_bwd_params --------------------------
	.section	.nv.info._Z35group_norm_nhwc_bwd_one_pass_kernelI11Bf16IOFp32WLi64ELi60ELi480EEv26Group_norm_nhwc_bwd_params,"",@"SHT_CUDA_INFO"
	.sectionflags	@""
	.align	4


	//----- nvinfo : EIATTR_CUDA_API_VERSION
	.align		4
        /*0000*/ 	.byte	0x04, 0x37
        /*0002*/ 	.short	(.L_485 - .L_484)
.L_484:
        /*0004*/ 	.word	0x00000082


	//----- nvinfo : EIATTR_KPARAM_INFO
	.align		4
.L_485:
        /*0008*/ 	.byte	0x04, 0x17
        /*000a*/ 	.short	(.L_487 - .L_486)
.L_486:
        /*000c*/ 	.word	0x00000000
        /*0010*/ 	.short	0x0000
        /*0012*/ 	.short	0x0000
        /*0014*/ 	.byte	0x00, 0xf0, 0xe1, 0x02


	//----- nvinfo : EIATTR_SPARSE_MMA_MASK
	.align		4
.L_487:
        /*0018*/ 	.byte	0x03, 0x50
        /*001a*/ 	.short	0x0000


	//----- nvinfo : EIATTR_MAXREG_COUNT
	.align		4
        /*001c*/ 	.byte	0x03, 0x1b
        /*001e*/ 	.short	0x0080


	//----- nvinfo : EIATTR_NUM_BARRIERS
	.align		4
        /*0020*/ 	.byte	0x02, 0x4c
        /*0022*/ 	.byte	0x01
	.zero		1


	//----- nvinfo : EIATTR_MERCURY_ISA_VERSION
	.align		4
        /*0024*/ 	.byte	0x03, 0x5f
        /*0026*/ 	.short	0x0101


	//----- nvinfo : EIATTR_INT_WARP_WIDE_INSTR_OFFSETS
	.align		4
        /*0028*/ 	.byte	0x04, 0x31
        /*002a*/ 	.short	(.L_489 - .L_488)


	//   ....[0]....
.L_488:
        /*002c*/ 	.word	0x000022e0


	//   ....[1]....
        /*0030*/ 	.word	0x00004300


	//----- nvinfo : EIATTR_COOP_GROUP_MASK_REGIDS
	.align		4
.L_489:
        /*0034*/ 	.byte	0x04, 0x29
        /*0036*/ 	.short	(.L_491 - .L_490)


	//   ....[0]....
.L_490:
        /*0038*/ 	.word	0xffffffff


	//   ....[1]....
        /*003c*/ 	.word	0xffffffff


	//   ....[2]....
        /*0040*/ 	.word	0xffffffff


	//   ....[3]....
        /*0044*/ 	.word	0xffffffff


	//   ....[4]....
        /*0048*/ 	.word	0xffffffff


	//   ....[5]....
        /*004c*/ 	.word	0xffffffff


	//   ....[6]....
        /*0050*/ 	.word	0xffffffff


	//   ....[7]....
        /*0054*/ 	.word	0xffffffff


	//   ....[8]....
        /*0058*/ 	.word	0xffffffff


	//   ....[9]....
        /*005c*/ 	.word	0xffffffff


	//----- nvinfo : EIATTR_COOP_GROUP_INSTR_OFFSETS
	.align		4
.L_491:
        /*0060*/ 	.byte	0x04, 0x28
        /*0062*/ 	.short	(.L_493 - .L_492)


	//   ....[0]....
.L_492:
        /*0064*/ 	.word	0x00001690


	//   ....[1]....
        /*0068*/ 	.word	0x000016d0


	//   ....[2]....
        /*006c*/ 	.word	0x000017e0


	//   ....[3]....
        /*0070*/ 	.word	0x00001800


	//   ....[4]....
        /*0074*/ 	.word	0x00001830


	//   ....[5]....
        /*0078*/ 	.word	0x00001850


	//   ....[6]....
        /*007c*/ 	.word	0x00001880


	//   ....[7]....
        /*0080*/ 	.word	0x000018a0


	//   ....[8]....
        /*0084*/ 	.word	0x000018d0


	//   ....[9]....
        /*0088*/ 	.word	0x000018f0


	//----- nvinfo : EIATTR_EXIT_INSTR_OFFSETS
	.align		4
.L_493:
        /*008c*/ 	.byte	0x04, 0x1c
        /*008e*/ 	.short	(.L_495 - .L_494)


	//   ....[0]....
.L_494:
        /*0090*/ 	.word	0x00004390


	//   ....[1]....
        /*0094*/ 	.word	0x000044d0


	//   ....[2]....
        /*0098*/ 	.word	0x00004720


	//----- nvinfo : EIATTR_MAX_THREADS
	.align		4
.L_495:
        /*009c*/ 	.byte	0x04, 0x05
        /*009e*/ 	.short	(.L_497 - .L_496)
.L_496:
        /*00a0*/ 	.word	0x000001e0
        /*00a4*/ 	.word	0x00000001
        /*00a8*/ 	.word	0x00000001


	//----- nvinfo : EIATTR_CRS_STACK_SIZE
	.align		4
.L_497:
        /*00ac*/ 	.byte	0x04, 0x1e
        /*00ae*/ 	.short	(.L_499 - .L_498)
.L_498:
        /*00b0*/ 	.word	0x00000000


	//----- nvinfo : EIATTR_CBANK_PARAM_SIZE
	.align		4
.L_499:
        /*00b4*/ 	.byte	0x03, 0x19
        /*00b6*/ 	.short	0x00b8


	//----- nvinfo : EIATTR_PARAM_CBANK
	.align		4
        /*00b8*/ 	.byte	0x04, 0x0a
        /*00ba*/ 	.short	(.L_501 - .L_500)
	.align		4
.L_500:
        /*00bc*/ 	.word	index@(.nv.constant0._Z35group_norm_nhwc_bwd_one_pass_kernelI11Bf16IOFp32WLi64ELi60ELi480EEv26Group_norm_nhwc_bwd_params)
        /*00c0*/ 	.short	0x0210
        /*00c2*/ 	.short	0x00b8


	//----- nvinfo : EIATTR_SW_WAR
	.align		4
.L_501:
        /*00c4*/ 	.byte	0x04, 0x36
        /*00c6*/ 	.short	(.L_503 - .L_502)
.L_502:
        /*00c8*/ 	.word	0x00000008
.L_503:


//--------------------- .nv.info._Z35group_norm_nhwc_bwd_one_pass_kernelI11Bf16IOFp32WLi128ELi60ELi480EEv26Group_norm_nhwc_bwd_params --------------------------
	.section	.nv.info._Z35group_norm_nhwc_bwd_one_pass_kernelI11Bf16IOFp32WLi128ELi60ELi480EEv26Group_norm_nhwc_bwd_params,"",@"SHT_CUDA_INFO"
	.sectionflags	@""
	.align	4


	//----- nvinfo : EIATTR_CUDA_API_VERSION
	.align		4
        /*0000*/ 	.byte	0x04, 0x37
        /*0002*/ 	.short	(.L_505 - .L_504)
.L_504:
        /*0004*/ 	.word	0x00000082


	//----- nvinfo : EIATTR_KPARAM_INFO
	.align		4
.L_505:
        /*0008*/ 	.byte	0x04, 0x17
        /*000a*/ 	.short	(.L_507 - .L_506)
.L_506:
        /*000c*/ 	.word	0x00000000
        /*0010*/ 	.short	0x0000
        /*0012*/ 	.short	0x0000
        /*0014*/ 	.byte	0x00, 0xf0, 0xe1, 0x02


	//----- nvinfo : EIATTR_SPARSE_MMA_MASK
	.align		4
.L_507:
        /*0018*/ 	.byte	0x03, 0x50
        /*001a*/ 	.short	0x0000


	//----- nvinfo : EIATTR_MAXREG_COUNT
	.align		4
        /*001c*/ 	.byte	0x03, 0x1b
        /*001e*/ 	.short	0x0080


	//----- nvinfo : EIATTR_NUM_BARRIERS
	.align		4
        /*0020*/ 	.byte	0x02, 0x4c
        /*0022*/ 	.byte	0x01
	.zero		1


	//----- nvinfo : EIATTR_MERCURY_ISA_VERSION
	.align		4
        /*0024*/ 	.byte	0x03, 0x5f
        /*0026*/ 	.short	0x0101


	//----- nvinfo : EIATTR_INT_WARP_WIDE_INSTR_OFFSETS
	.align		4
        /*0028*/ 	.byte	0x04, 0x31
        /*002a*/ 	.short	(.L_509 - .L_508)


	//   ....[0]....
.L_508:
        /*002c*/ 	.word	0x00003370


	//   ....[1]....
        /*0030*/ 	.word	0x00005fe0


	//----- nvinfo : EIATTR_COOP_GROUP_MASK_REGIDS
	.align		4
.L_509:
        /*0034*/ 	.byte	0x04, 0x29
        /*0036*/ 	.short	(.L_511 - .L_510)


	//   ....[0]....
.L_510:
        /*0038*/ 	.word	0xffffffff


	//   ....[1]....
        /*003c*/ 	.word	0xffffffff


	//   ....[2]....
        /*0040*/ 	.word	0xffffffff


	//   ....[3]....
        /*0044*/ 	.word	0xffffffff


	//   ....[4]....
        /*0048*/ 	.word	0xffffffff


	//   ....[5]....
        /*004c*/ 	.word	0xffffffff


	//   ....[6]....
        /*0050*/ 	.word	0xffffffff


	//   ....[7]....
        /*0054*/ 	.word	0xffffffff


	//   ....[8]....
        /*0058*/ 	.word	0xffffffff


	//   ....[9]....
        /*005c*/ 	.word	0xffffffff


	//----- nvinfo : EIATTR_COOP_GROUP_INSTR_OFFSETS
	.align		4
.L_511:
        /*0060*/ 	.byte	0x04, 0x28
        /*0062*/ 	.short	(.L_513 - .L_512)


	//   ....[0]....
.L_512:
        /*0064*/ 	.word	0x000024c0


	//   ....[1]....
        /*0068*/ 	.word	0x000024d0


	//   ....[2]....
        /*006c*/ 	.word	0x00002510


	//   ....[3]....
        /*0070*/ 	.word	0x00002530


	//   ....[4]....
        /*0074*/ 	.word	0x00002560


	//   ....[5]....
        /*0078*/ 	.word	0x00002580


	//   ....[6]....
        /*007c*/ 	.word	0x000025b0


	//   ....[7]....
        /*0080*/ 	.word	0x000025d0


	//   ....[8]....
        /*0084*/ 	.word	0x00002600


	//   ....[9]....
        /*0088*/ 	.word	0x00002620


	//----- nvinfo : EIATTR_EXIT_INSTR_OFFSETS
	.align		4
.L_513:
        /*008c*/ 	.byte	0x04, 0x1c
        /*008e*/ 	.short	(.L_515 - .L_514)


	//   ....[0]....
.L_514:
        /*0090*/ 	.word	0x000060d0


	//   ....[1]....
        /*0094*/ 	.word	0x00006210


	//   ....[2]....
        /*0098*/ 	.word	0x00006450


	//----- nvinfo : EIATTR_MAX_THREADS
	.align		4
.L_515:
        /*009c*/ 	.byte	0x04, 0x05
        /*009e*/ 	.short	(.L_517 - .L_516)
.L_516:
        /*00a0*/ 	.word	0x000001e0
        /*00a4*/ 	.word	0x00000001
        /*00a8*/ 	.word	0x00000001


	//----- nvinfo : EIATTR_CRS_STACK_SIZE
	.align		4
.L_517:
        /*00ac*/ 	.byte	0x04, 0x1e
        /*00ae*/ 	.short	(.L_519 - .L_518)
.L_518:
        /*00b0*/ 	.word	0x00000000


	//----- nvinfo : EIATTR_CBANK_PARAM_SIZE
	.align		4
.L_519:
        /*00b4*/ 	.byte	0x03, 0x19
        /*00b6*/ 	.short	0x00b8


	//----- nvinfo : EIATTR_PARAM_CBANK
	.align		4
        /*00b8*/ 	.byte	0x04, 0x0a
        /*00ba*/ 	.short	(.L_521 - .L_520)
	.align		4
.L_520:
        /*00bc*/ 	.word	index@(.nv.constant0._Z35group_norm_nhwc_bwd_one_pass_kernelI11Bf16IOFp32WLi128ELi60ELi480EEv26Group_norm_nhwc_bwd_params)
        /*00c0*/ 	.short	0x0210
        /*00c2*/ 	.short	0x00b8


	//----- nvinfo : EIATTR_SW_WAR
	.align		4
.L_521:
        /*00c4*/ 	.byte	0x04, 0x36
        /*00c6*/ 	.short	(.L_523 - .L_522)
.L_522:
        /*00c8*/ 	.word	0x00000008
.L_523:


//--------------------- .nv.info._Z35group_norm_nhwc_bwd_one_pass_kernelI11Bf16IOFp32WLi256ELi60ELi480EEv26Group_norm_nhwc_bwd_params --------------------------
	.section	.nv.info._Z35group_norm_nhwc_bwd_one_pass_kernelI11Bf16IOFp32WLi256ELi60ELi480EEv26Group_norm_nhwc_bwd_params,"",@"SHT_CUDA_INFO"
	.sectionflags	@""
	.align	4


	//----- nvinfo : EIATTR_CUDA_API_VERSION
	.align		4
        /*0000*/ 	.byte	0x04, 0x37
        /*0002*/ 	.short	(.L_525 - .L_524)
.L_524:
        /*0004*/ 	.word	0x00000082


	//----- nvinfo : EIATTR_KPARAM_INFO
	.align		4
.L_525:
        /*0008*/ 	.byte	0x04, 0x17
        /*000a*/ 	.short	(.L_527 - .L_526)
.L_526:
        /*000c*/ 	.word	0x00000000
        /*0010*/ 	.short	0x0000
        /*0012*/ 	.short	0x0000
        /*0014*/ 	.byte	0x00, 0xf0, 0xe1, 0x02


	//----- nvinfo : EIATTR_SPARSE_MMA_MASK
	.align		4
.L_527:
        /*0018*/ 	.byte	0x03, 0x50
        /*001a*/ 	.short	0x0000


	//----- nvinfo : EIATTR_MAXREG_COUNT
	.align		4
        /*001c*/ 	.byte	0x03, 0x1b
        /*001e*/ 	.short	0x0080


	//----- nvinfo : EIATTR_NUM_BARRIERS
	.align		4
        /*0020*/ 	.byte	0x02, 0x4c
        /*0022*/ 	.byte	0x01
	.zero		1


	//----- nvinfo : EIATTR_MERCURY_ISA_VERSION
	.align		4
        /*0024*/ 	.byte	0x03, 0x5f
        /*0026*/ 	.short	0x0101


	//----- nvinfo : EIATTR_INT_WARP_WIDE_INSTR_OFFSETS
	.align		4
        /*0028*/ 	.byte	0x04, 0x31
        /*002a*/ 	.short	(.L_529 - .L_528)


	//   ....[0]....
.L_528:
        /*002c*/ 	.word	0x00005690


	//   ....[1]....
        /*0030*/ 	.word	0x00009e20


	//----- nvinfo : EIATTR_COOP_GROUP_MASK_REGIDS
	.align		4
.L_529:
        /*0034*/ 	.byte	0x04, 0x29
        /*0036*/ 	.short	(.L_531 - .L_530)


	//   ....[0]....
.L_530:
        /*0038*/ 	.word	0xffffffff


	//   ....[1]....
        /*003c*/ 	.word	0xffffffff


	//   ....[2]....
        /*0040*/ 	.word	0xffffffff


	//   ....[3]....
        /*0044*/ 	.word	0xffffffff


	//   ....[4]....
        /*0048*/ 	.word	0xffffffff


	//   ....[5]....
        /*004c*/ 	.word	0xffffffff


	//   ....[6]....
        /*0050*/ 	.word	0xffffffff


	//   ....[7]....
        /*0054*/ 	.word	0xffffffff


	//   ....[8]....
        /*0058*/ 	.word	0xffffffff


	//   ....[9]....
        /*005c*/ 	.word	0xffffffff


	//----- nvinfo : EIATTR_COOP_GROUP_INSTR_OFFSETS
	.align		4
.L_531:
        /*0060*/ 	.byte	0x04, 0x28
        /*0062*/ 	.short	(.L_533 - .L_532)


	//   ....[0]....
.L_532:
        /*0064*/ 	.word	0x00004630


	//   ....[1]....
        /*0068*/ 	.word	0x00004670


	//   ....[2]....
        /*006c*/ 	.word	0x00004800


	//   ....[3]....
        /*0070*/ 	.word	0x00004840


	//   ....[4]....
        /*0074*/ 	.word	0x000049d0


	//   ....[5]....
        /*0078*/ 	.word	0x00004a00


	//   ....[6]....
        /*007c*/ 	.word	0x00004a40


	//   ....[7]....
        /*0080*/ 	.word	0x00004a60


	//   ....[8]....
        /*0084*/ 	.word	0x00004a90


	//   ....[9]....
        /*0088*/ 	.word	0x00004ab0


	//----- nvinfo : EIATTR_EXIT_INSTR_OFFSETS
	.align		4
.L_533:
        /*008c*/ 	.byte	0x04, 0x1c
        /*008e*/ 	.short	(.L_535 - .L_534)


	//   ....[0]....
.L_534:
        /*0090*/ 	.word	0x00009eb0


	//   ....[1]....
        /*0094*/ 	.word	0x00009ff0


	//   ....[2]....
        /*0098*/ 	.word	0x0000a230


	//----- nvinfo : EIATTR_MAX_THREADS
	.align		4
.L_535:
        /*009c*/ 	.byte	0x04, 0x05
        /*009e*/ 	.short	(.L_537 - .L_536)
.L_536:
        /*00a0*/ 	.word	0x000001e0
        /*00a4*/ 	.word	0x00000001
        /*00a8*/ 	.word	0x00000001


	//----- nvinfo : EIATTR_CRS_STACK_SIZE
	.align		4
.L_537:
        /*00ac*/ 	.byte	0x04, 0x1e
        /*00ae*/ 	.short	(.L_539 - .L_538)
.L_538:
        /*00b0*/ 	.word	0x00000000


	//----- nvinfo : EIATTR_CBANK_PARAM_SIZE
	.align		4
.L_539:
        /*00b4*/ 	.byte	0x03, 0x19
        /*00b6*/ 	.short	0x00b8


	//----- nvinfo : EIATTR_PARAM_CBANK
	.align		4
        /*00b8*/ 	.byte	0x04, 0x0a
        /*00ba*/ 	.short	(.L_541 - .L_540)
	.align		4
.L_540:
        /*00bc*/ 	.word	index@(.nv.constant0._Z35group_norm_nhwc_bwd_one_pass_kernelI11Bf16IOFp32WLi256ELi60ELi480EEv26Group_norm_nhwc_bwd_params)
        /*00c0*/ 	.short	0x0210
        /*00c2*/ 	.short	0x00b8


	//----- nvinfo : EIATTR_SW_WAR
	.align		4
.L_541:
        /*00c4*/ 	.byte	0x04, 0x36
        /*00c6*/ 	.short	(.L_543 - .L_542)
.L_542:
        /*00c8*/ 	.word	0x00000008
.L_543:


//--------------------- .nv.info._Z35group_norm_nhwc_bwd_one_pass_kernelI11Bf16IOFp32WLi512ELi60ELi480EEv26Group_norm_nhwc_bwd_params --------------------------
	.section	.nv.info._Z35group_norm_nhwc_bwd_one_pass_kernelI11Bf16IOFp32WLi512ELi60ELi480EEv26Group_norm_nhwc_bwd_params,"",@"SHT_CUDA_INFO"
	.sectionflags	@""
	.align	4


	//----- nvinfo : EIATTR_CUDA_API_VERSION
	.align		4
        /*0000*/ 	.byte	0x04, 0x37
        /*0002*/ 	.short	(.L_545 - .L_544)
.L_544:
        /*0004*/ 	.word	0x00000082


	//----- nvinfo : EIATTR_KPARAM_INFO
	.align		4
.L_545:
        /*0008*/ 	.byte	0x04, 0x17
        /*000a*/ 	.short	(.L_547 - .L_546)
.L_546:
        /*000c*/ 	.word	0x00000000
        /*0010*/ 	.short	0x0000
        /*0012*/ 	.short	0x0000
        /*0014*/ 	.byte	0x00, 0xf0, 0xe1, 0x02


	//----- nvinfo : EIATTR_SPARSE_MMA_MASK
	.align		4
.L_547:
        /*0018*/ 	.byte	0x03, 0x50
        /*001a*/ 	.short	0x0000


	//----- nvinfo : EIATTR_MAXREG_COUNT
	.align		4
        /*001c*/ 	.byte	0x03, 0x1b
        /*001e*/ 	.short	0x0080


	//----- nvinfo : EIATTR_NUM_BARRIERS
	.align		4
        /*0020*/ 	.byte	0x02, 0x4c
        /*0022*/ 	.byte	0x01
	.zero		1


	//----- nvinfo : EIATTR_ANNOTATIONS
	.align		4
        /*0024*/ 	.byte	0x04, 0x55
        /*0026*/ 	.short	(.L_549 - .L_548)


	//   ....[0]....
.L_548:
        /*0028*/ 	.word	0x00000001
        /*002c*/ 	.byte	0x30, 0x0b, 0x00, 0x00, 0x01, 0x00, 0x00, 0x00, 0x50, 0x2f, 0x00, 0x00, 0x01, 0x00, 0x00, 0x00
        /* <DEDUP_REMOVED lines=60> */
        /*03fc*/ 	.byte	0x30, 0x2a, 0x01, 0x00


	//----- nvinfo : EIATTR_MERCURY_ISA_VERSION
	.align		4
.L_549:
        /*0400*/ 	.byte	0x03, 0x5f
        /*0402*/ 	.short	0x0101


	//----- nvinfo : EIATTR_INT_WARP_WIDE_INSTR_OFFSETS
	.align		4
        /*0404*/ 	.byte	0x04, 0x31
        /*0406*/ 	.short	(.L_551 - .L_550)


	//   ....[0]....
.L_550:
        /*0408*/ 	.word	0x0000a660


	//   ....[1]....
        /*040c*/ 	.word	0x0000a9b0


	//   ....[2]....
        /*0410*/ 	.word	0x0000aa50


	//   ....[3]....
        /*0414*/ 	.word	0x0000aaf0


	//   ....[4]....
        /*0418*/ 	.word	0x0000ab90


	//   ....[5]....
        /*041c*/ 	.word	0x0000ac30


	//   ....[6]....
        /*0420*/ 	.word	0x0000acd0


	//   ....[7]....
        /*0424*/ 	.word	0x0000ad70


	//   ....[8]....
        /*0428*/ 	.word	0x0000ae10


	//   ....[9]....
        /*042c*/ 	.word	0x0000aeb0


	//   ....[10]....
        /*0430*/ 	.word	0x0000af50


	//   ....[11]....
        /*0434*/ 	.word	0x0000aff0


	//   ....[12]....
        /*0438*/ 	.word	0x0000b090


	//   ....[13]....
        /*043c*/ 	.word	0x0000b130


	//   ....[14]....
        /*0440*/ 	.word	0x0000b1d0


	//   ....[15]....
        /*0444*/ 	.word	0x0000b270


	//   ....[16]....
        /*0448*/ 	.word	0x0000b310


	//   ....[17]....
        /*044c*/ 	.word	0x0000b430


	//   ....[18]....
        /*0450*/ 	.word	0x0000b4d0


	//   ....[19]....
        /*0454*/ 	.word	0x0000b570


	//   ....[20]....
        /*0458*/ 	.word	0x0000b610


	//   ....[21]....
        /*045c*/ 	.word	0x0000b6b0


	//   ....[22]....
        /*0460*/ 	.word	0x0000b750


	//   ....[23]....
        /*0464*/ 	.word	0x0000b7f0


	//   ....[24]....
        /*0468*/ 	.word	0x0000b890


	//   ....[25]....
        /*046c*/ 	.word	0x0000b9c0


	//   ....[26]....
        /*0470*/ 	.word	0x0000ba60


	//   ....[27]....
        /*0474*/ 	.word	0x0000bb00


	//   ....[28]....
        /*0478*/ 	.word	0x0000bba0


	//   ....[29]....
        /*047c*/ 	.word	0x0000bdb0


	//   ....[30]....
        /*0480*/ 	.word	0x0000be70


	//   ....[31]....
        /*0484*/ 	.word	0x00012ec0


	//----- nvinfo : EIATTR_COOP_GROUP_MASK_REGIDS
	.align		4
.L_551:
        /*0488*/ 	.byte	0x04, 0x29
        /*048a*/ 	.short	(.L_553 - .L_552)


	//   ....[0]....
.L_552:
        /*048c*/ 	.word	0xffffffff


	//   ....[1]....
        /*0490*/ 	.word	0xffffffff


	//   ....[2]....
        /*0494*/ 	.word	0xffffffff


	//   ....[3]....
        /*0498*/ 	.word	0xffffffff


	//   ....[4]....
        /*049c*/ 	.word	0xffffffff


	//   ....[5]....
        /*04a0*/ 	.word	0xffffffff


	//   ....[6]....
        /*04a4*/ 	.word	0xffffffff


	//   ....[7]....
        /*04a8*/ 	.word	0xffffffff


	//   ....[8]....
        /*04ac*/ 	.word	0xffffffff


	//   ....[9]....
        /*04b0*/ 	.word	0xffffffff


	//----- nvinfo : EIATTR_COOP_GROUP_INSTR_OFFSETS
	.align		4
.L_553:
        /*04b4*/ 	.byte	0x04, 0x28
        /*04b6*/ 	.short	(.L_555 - .L_554)


	//   ....[0]....
.L_554:
        /*04b8*/ 	.word	0x00008e50


	//   ....[1]....
        /*04bc*/ 	.word	0x00008e60


	//   ....[2]....
        /*04c0*/ 	.word	0x00008ea0


	//   ....[3]....
        /*04c4*/ 	.word	0x00008eb0


	//   ....[4]....
        /*04c8*/ 	.word	0x00008ef0


	//   ....[5]....
        /*04cc*/ 	.word	0x00008f00


	//   ....[6]....
        /*04d0*/ 	.word	0x00008f40


	//   ....[7]....
        /*04d4*/ 	.word	0x00008f50


	//   ....[8]....
        /*04d8*/ 	.word	0x00008f90


	//   ....[9]....
        /*04dc*/ 	.word	0x00008fa0


	//----- nvinfo : EIATTR_EXIT_INSTR_OFFSETS
	.align		4
.L_555:
        /*04e0*/ 	.byte	0x04, 0x1c
        /*04e2*/ 	.short	(.L_557 - .L_556)


	//   ....[0]....
.L_556:
        /*04e4*/ 	.word	0x00012fb0


	//   ....[1]....
        /*04e8*/ 	.word	0x000130f0


	//   ....[2]....
        /*04ec*/ 	.word	0x00013330


	//----- nvinfo : EIATTR_MAX_THREADS
	.align		4
.L_557:
        /*04f0*/ 	.byte	0x04, 0x05
        /*04f2*/ 	.short	(.L_559 - .L_558)
.L_558:
        /*04f4*/ 	.word	0x000001e0
        /*04f8*/ 	.word	0x00000001
        /*04fc*/ 	.word	0x00000001


	//----- nvinfo : EIATTR_CRS_STACK_SIZE
	.align		4
.L_559:
        /*0500*/ 	.byte	0x04, 0x1e
        /*0502*/ 	.short	(.L_561 - .L_560)
.L_560:
        /*0504*/ 	.word	0x00000000


	//----- nvinfo : EIATTR_CBANK_PARAM_SIZE
	.align		4
.L_561:
        /*0508*/ 	.byte	0x03, 0x19
        /*050a*/ 	.short	0x00b8


	//----- nvinfo : EIATTR_PARAM_CBANK
	.align		4
        /*050c*/ 	.byte	0x04, 0x0a
        /*050e*/ 	.short	(.L_563 - .L_562)
	.align		4
.L_562:
        /*0510*/ 	.word	index@(.nv.constant0._Z35group_norm_nhwc_bwd_one_pass_kernelI11Bf16IOFp32WLi512ELi60ELi480EEv26Group_norm_nhwc_bwd_params)
        /*0514*/ 	.short	0x0210
        /*0516*/ 	.short	0x00b8


	//----- nvinfo : EIATTR_SW_WAR
	.align		4
.L_563:
        /*0518*/ 	.byte	0x04, 0x36
        /*051a*/ 	.short	(.L_565 - .L_564)
.L_564:
        /*051c*/ 	.word	0x00000008
.L_565:


//--------------------- .nv.info._Z35group_norm_nhwc_bwd_one_pass_kernelI11Bf16IOBf16WLi64ELi60ELi480EEv26Group_norm_nhwc_bwd_params --------------------------
	.section	.nv.info._Z35group_norm_nhwc_bwd_one_pass_kernelI11Bf16IOBf16WLi64ELi60ELi480EEv26Group_norm_nhwc_bwd_params,"",@"SHT_CUDA_INFO"
	.sectionflags	@""
	.align	4


	//----- nvinfo : EIATTR_CUDA_API_VERSION
	.align		4
        /*0000*/ 	.byte	0x04, 0x37
        /*0002*/ 	.short	(.L_567 - .L_566)
.L_566:
        /*0004*/ 	.word	0x00000082


	//----- nvinfo : EIATTR_KPARAM_INFO
	.align		4
.L_567:
        /*0008*/ 	.byte	0x04, 0x17
        /*000a*/ 	.short	(.L_569 - .L_568)
.L_568:
        /*000c*/ 	.word	0x00000000
        /*0010*/ 	.short	0x0000
        /*0012*/ 	.short	0x0000
        /*0014*/ 	.byte	0x00, 0xf0, 0xe1, 0x02


	//----- nvinfo : EIATTR_SPARSE_MMA_MASK
	.align		4
.L_569:
        /*0018*/ 	.byte	0x03, 0x50
        /*001a*/ 	.short	0x0000


	//----- nvinfo : EIATTR_MAXREG_COUNT
	.align		4
        /*001c*/ 	.byte	0x03, 0x1b
        /*001e*/ 	.short	0x0080


	//----- nvinfo : EIATTR_NUM_BARRIERS
	.align		4
        /*0020*/ 	.byte	0x02, 0x4c
        /*0022*/ 	.byte	0x01
	.zero		1


	//----- nvinfo : EIATTR_MERCURY_ISA_VERSION
	.align		4
        /*0024*/ 	.byte	0x03, 0x5f
        /*0026*/ 	.short	0x0101


	//----- nvinfo : EIATTR_INT_WARP_WIDE_INSTR_OFFSETS
	.align		4
        /*0028*/ 	.byte	0x04, 0x31
        /*002a*/ 	.short	(.L_571 - .L_570)


	//   ....[0]....
.L_570:
        /*002c*/ 	.word	0x00002360


	//   ....[1]....
        /*0030*/ 	.word	0x00004380


	//----- nvinfo : EIATTR_COOP_GROUP_MASK_REGIDS
	.align		4
.L_571:
        /*0034*/ 	.byte	0x04, 0x29
        /*0036*/ 	.short	(.L_573 - .L_572)


	//   ....[0]....
.L_572:
        /*0038*/ 	.word	0xffffffff


	//   ....[1]....
        /*003c*/ 	.word	0xffffffff


	//   ....[2]....
        /*0040*/ 	.word	0xffffffff


	//   ....[3]....
        /*0044*/ 	.word	0xffffffff


	//   ....[4]....
        /*0048*/ 	.word	0xffffffff


	//   ....[5]....
        /*004c*/ 	.word	0xffffffff


	//   ....[6]....
        /*0050*/ 	.word	0xffffffff


	//   ....[7]....
        /*0054*/ 	.word	0xffffffff


	//   ....[8]....
        /*0058*/ 	.word	0xffffffff


	//   ....[9]....
        /*005c*/ 	.word	0xffffffff


	//----- nvinfo : EIATTR_COOP_GROUP_INSTR_OFFSETS
	.align		4
.L_573:
        /*0060*/ 	.byte	0x04, 0x28
        /*0062*/ 	.short	(.L_575 - .L_574)


	//   ....[0]....
.L_574:
        /*0064*/ 	.word	0x00001700


	//   ....[1]....
        /*0068*/ 	.word	0x00001740


	//   ....[2]....
        /*006c*/ 	.word	0x00001850


	//   ....[3]....
        /*0070*/ 	.word	0x00001870


	//   ....[4]....
        /*0074*/ 	.word	0x000018a0


	//   ....[5]....
        /*0078*/ 	.word	0x000018c0


	//   ....[6]....
        /*007c*/ 	.word	0x000018f0


	//   ....[7]....
        /*0080*/ 	.word	0x00001910


	//   ....[8]....
        /*0084*/ 	.word	0x00001940


	//   ....[9]....
        /*0088*/ 	.word	0x00001960


	//----- nvinfo : EIATTR_EXIT_INSTR_OFFSETS
	.align		4
.L_575:
        /*008c*/ 	.byte	0x04, 0x1c
        /*008e*/ 	.short	(.L_577 - .L_576)


	//   ....[0]....
.L_576:
        /*0090*/ 	.word	0x00004410


	//   ....[1]....
        /*0094*/ 	.word	0x00004550


	//   ....[2]....
        /*0098*/ 	.word	0x000047b0


	//----- nvinfo : EIATTR_MAX_THREADS
	.align		4
.L_577:
        /*009c*/ 	.byte	0x04, 0x05
        /*009e*/ 	.short	(.L_579 - .L_578)
.L_578:
        /*00a0*/ 	.word	0x000001e0
        /*00a4*/ 	.word	0x00000001
        /*00a8*/ 	.word	0x00000001


	//----- nvinfo : EIATTR_CRS_STACK_SIZE
	.align		4
.L_579:
        /*00ac*/ 	.byte	0x04, 0x1e
        /*00ae*/ 	.short	(.L_581 - .L_580)
.L_580:
        /*00b0*/ 	.word	0x00000000


	//----- nvinfo : EIATTR_CBANK_PARAM_SIZE
	.align		4
.L_581:
        /*00b4*/ 	.byte	0x03, 0x19
        /*00b6*/ 	.short	0x00b8


	//----- nvinfo : EIATTR_PARAM_CBANK
	.align		4
        /*00b8*/ 	.byte	0x04, 0x0a
        /*00ba*/ 	.short	(.L_583 - .L_582)
	.align		4
.L_582:
        /*00bc*/ 	.word	index@(.nv.constant0._Z35group_norm_nhwc_bwd_one_pass_kernelI11Bf16IOBf16WLi64ELi60ELi480EEv26Group_norm_nhwc_bwd_params)
        /*00c0*/ 	.short	0x0210
        /*00c2*/ 	.short	0x00b8


	//----- nvinfo : EIATTR_SW_WAR
	.align		4
.L_583:
        /*00c4*/ 	.byte	0x04, 0x36
        /*00c6*/ 	.short	(.L_585 - .L_584)
.L_584:
        /*00c8*/ 	.word	0x00000008
.L_585:


//--------------------- .nv.info._Z35group_norm_nhwc_bwd_one_pass_kernelI11Bf16IOBf16WLi128ELi60ELi480EEv26Group_norm_nhwc_bwd_params --------------------------
	.section	.nv.info._Z35group_norm_nhwc_bwd_one_pass_kernelI11Bf16IOBf16WLi128ELi60ELi480EEv26Group_norm_nhwc_bwd_params,"",@"SHT_CUDA_INFO"
	.sectionflags	@""
	.align	4


	//----- nvinfo : EIATTR_CUDA_API_VERSION
	.align		4
        /*0000*/ 	.byte	0x04, 0x37
        /*0002*/ 	.short	(.L_587 - .L_586)
.L_586:
        /*0004*/ 	.word	0x00000082


	//----- nvinfo : EIATTR_KPARAM_INFO
	.align		4
.L_587:
        /*0008*/ 	.byte	0x04, 0x17
        /*000a*/ 	.short	(.L_589 - .L_588)
.L_588:
        /*000c*/ 	.word	0x00000000
        /*0010*/ 	.short	0x0000
        /*0012*/ 	.short	0x0000
        /*0014*/ 	.byte	0x00, 0xf0, 0xe1, 0x02


	//----- nvinfo : EIATTR_SPARSE_MMA_MASK
	.align		4
.L_589:
        /*0018*/ 	.byte	0x03, 0x50
        /*001a*/ 	.short	0x0000


	//----- nvinfo : EIATTR_MAXREG_COUNT
	.align		4
        /*001c*/ 	.byte	0x03, 0x1b
        /*001e*/ 	.short	0x0080


	//----- nvinfo : EIATTR_NUM_BARRIERS
	.align		4
        /*0020*/ 	.byte	0x02, 0x4c
        /*0022*/ 	.byte	0x01
	.zero		1


	//----- nvinfo : EIATTR_MERCURY_ISA_VERSION
	.align		4
        /*0024*/ 	.byte	0x03, 0x5f
        /*0026*/ 	.short	0x0101


	//----- nvinfo : EIATTR_INT_WARP_WIDE_INSTR_OFFSETS
	.align		4
        /*0028*/ 	.byte	0x04, 0x31
        /*002a*/ 	.short	(.L_591 - .L_590)


	//   ....[0]....
.L_590:
        /*002c*/ 	.word	0x000033c0


	//   ....[1]....
        /*0030*/ 	.word	0x00006030


	//----- nvinfo : EIATTR_COOP_GROUP_MASK_REGIDS
	.align		4
.L_591:
        /*0034*/ 	.byte	0x04, 0x29
        /*0036*/ 	.short	(.L_593 - .L_592)


	//   ....[0]....
.L_592:
        /*0038*/ 	.word	0xffffffff


	//   ....[1]....
        /*003c*/ 	.word	0xffffffff


	//   ....[2]....
        /*0040*/ 	.word	0xffffffff


	//   ....[3]....
        /*0044*/ 	.word	0xffffffff


	//   ....[4]....
        /*0048*/ 	.word	0xffffffff


	//   ....[5]....
        /*004c*/ 	.word	0xffffffff


	//   ....[6]....
        /*0050*/ 	.word	0xffffffff


	//   ....[7]....
        /*0054*/ 	.word	0xffffffff


	//   ....[8]....
        /*0058*/ 	.word	0xffffffff


	//   ....[9]....
        /*005c*/ 	.word	0xffffffff


	//----- nvinfo : EIATTR_COOP_GROUP_INSTR_OFFSETS
	.align		4
.L_593:
        /*0060*/ 	.byte	0x04, 0x28
        /*0062*/ 	.short	(.L_595 - .L_594)


	//   ....[0]....
.L_594:
        /*0064*/ 	.word	0x00002510


	//   ....[1]....
        /*0068*/ 	.word	0x00002520


	//   ....[2]....
        /*006c*/ 	.word	0x00002570


	//   ....[3]....
        /*0070*/ 	.word	0x00002580


	//   ....[4]....
        /*0074*/ 	.word	0x000025c0


	//   ....[5]....
        /*0078*/ 	.word	0x000025d0


	//   ....[6]....
        /*007c*/ 	.word	0x00002610


	//   ....[7]....
        /*0080*/ 	.word	0x00002620


	//   ....[8]....
        /*0084*/ 	.word	0x00002660


	//   ....[9]....
        /*0088*/ 	.word	0x00002670


	//----- nvinfo : EIATTR_EXIT_INSTR_OFFSETS
	.align		4
.L_595:
        /*008c*/ 	.byte	0x04, 0x1c
        /*008e*/ 	.short	(.L_597 - .L_596)


	//   ....[0]....
.L_596:
        /*0090*/ 	.word	0x00006120


	//   ....[1]....
        /*0094*/ 	.word	0x00006260


	//   ....[2]....
        /*0098*/ 	.word	0x000064c0


	//----- nvinfo : EIATTR_MAX_THREADS
	.align		4
.L_597:
        /*009c*/ 	.byte	0x04, 0x05
        /*009e*/ 	.short	(.L_599 - .L_598)
.L_598:
        /*00a0*/ 	.word	0x000001e0
        /*00a4*/ 	.word	0x00000001
        /*00a8*/ 	.word	0x00000001


	//----- nvinfo : EIATTR_CRS_STACK_SIZE
	.align		4
.L_599:
        /*00ac*/ 	.byte	0x04, 0x1e
        /*00ae*/ 	.short	(.L_601 - .L_600)
.L_600:
        /*00b0*/ 	.word	0x00000000


	//----- nvinfo : EIATTR_CBANK_PARAM_SIZE
	.align		4
.L_601:
        /*00b4*/ 	.byte	0x03, 0x19
        /*00b6*/ 	.short	0x00b8


	//----- nvinfo : EIATTR_PARAM_CBANK
	.align		4
        /*00b8*/ 	.byte	0x04, 0x0a
        /*00ba*/ 	.short	(.L_603 - .L_602)
	.align		4
.L_602:
        /*00bc*/ 	.word	index@(.nv.constant0._Z35group_norm_nhwc_bwd_one_pass_kernelI11Bf16IOBf16WLi128ELi60ELi480EEv26Group_norm_nhwc_bwd_params)
        /*00c0*/ 	.short	0x0210
        /*00c2*/ 	.short	0x00b8


	//----- nvinfo : EIATTR_SW_WAR
	.align		4
.L_603:
        /*00c4*/ 	.byte	0x04, 0x36
        /*00c6*/ 	.short	(.L_605 - .L_604)
.L_604:
        /*00c8*/ 	.word	0x00000008
.L_605:


//--------------------- .nv.info._Z35group_norm_nhwc_bwd_one_pass_kernelI11Bf16IOBf16WLi256ELi60ELi480EEv26Group_norm_nhwc_bwd_params --------------------------
	.section	.nv.info._Z35group_norm_nhwc_bwd_one_pass_kernelI11Bf16IOBf16WLi256ELi60ELi480EEv26Group_norm_nhwc_bwd_params,"",@"SHT_CUDA_INFO"
	.sectionflags	@""
	.align	4


	//----- nvinfo : EIATTR_CUDA_API_VERSION
	.align		4
        /*0000*/ 	.byte	0x04, 0x37
        /*0002*/ 	.short	(.L_607 - .L_606)
.L_606:
        /*0004*/ 	.word	0x00000082


	//----- nvinfo : EIATTR_KPARAM_INFO
	.align		4
.L_607:
        /*0008*/ 	.byte	0x04, 0x17
        /*000a*/ 	.short	(.L_609 - .L_608)
.L_608:
        /*000c*/ 	.word	0x00000000
        /*0010*/ 	.short	0x0000
        /*0012*/ 	.short	0x0000
        /*0014*/ 	.byte	0x00, 0xf0, 0xe1, 0x02


	//----- nvinfo : EIATTR_SPARSE_MMA_MASK
	.align		4
.L_609:
        /*0018*/ 	.byte	0x03, 0x50
        /*001a*/ 	.short	0x0000


	//----- nvinfo : EIATTR_MAXREG_COUNT
	.align		4
        /*001c*/ 	.byte	0x03, 0x1b
        /*001e*/ 	.short	0x0080


	//----- nvinfo : EIATTR_NUM_BARRIERS
	.align		4
        /*0020*/ 	.byte	0x02, 0x4c
        /*0022*/ 	.byte	0x01
	.zero		1


	//----- nvinfo : EIATTR_MERCURY_ISA_VERSION
	.align		4
        /*0024*/ 	.byte	0x03, 0x5f
        /*0026*/ 	.short	0x0101


	//----- nvinfo : EIATTR_INT_WARP_WIDE_INSTR_OFFSETS
	.align		4
        /*0028*/ 	.byte	0x04, 0x31
        /*002a*/ 	.short	(.L_611 - .L_610)


	//   ....[0]....
.L_610:
        /*002c*/ 	.word	0x00005710


	//   ....[1]....
        /*0030*/ 	.word	0x00009ea0


	//----- nvinfo : EIATTR_COOP_GROUP_MASK_REGIDS
	.align		4
.L_611:
        /*0034*/ 	.byte	0x04, 0x29
        /*0036*/ 	.short	(.L_613 - .L_612)


	//   ....[0]....
.L_612:
        /*0038*/ 	.word	0xffffffff


	//   ....[1]....
        /*003c*/ 	.word	0xffffffff


	//   ....[2]....
        /*0040*/ 	.word	0xffffffff


	//   ....[3]....
        /*0044*/ 	.word	0xffffffff


	//   ....[4]....
        /*0048*/ 	.word	0xffffffff


	//   ....[5]....
        /*004c*/ 	.word	0xffffffff


	//   ....[6]....
        /*0050*/ 	.word	0xffffffff


	//   ....[7]....
        /*0054*/ 	.word	0xffffffff


	//   ....[8]....
        /*0058*/ 	.word	0xffffffff


	//   ....[9]....
        /*005c*/ 	.word	0xffffffff


	//----- nvinfo : EIATTR_COOP_GROUP_INSTR_OFFSETS
	.align		4
.L_613:
        /*0060*/ 	.byte	0x04, 0x28
        /*0062*/ 	.short	(.L_615 - .L_614)


	//   ....[0]....
.L_614:
        /*0064*/ 	.word	0x000046a0


	//   ....[1]....
        /*0068*/ 	.word	0x000046e0


	//   ....[2]....
        /*006c*/ 	.word	0x00004870


	//   ....[3]....
        /*0070*/ 	.word	0x000048b0


	//   ....[4]....
        /*0074*/ 	.word	0x00004a40


	//   ....[5]....
        /*0078*/ 	.word	0x00004a80


	//   ....[6]....
        /*007c*/ 	.word	0x00004ac0


	//   ....[7]....
        /*0080*/ 	.word	0x00004ae0


	//   ....[8]....
        /*0084*/ 	.word	0x00004b10


	//   ....[9]....
        /*0088*/ 	.word	0x00004b30


	//----- nvinfo : EIATTR_EXIT_INSTR_OFFSETS
	.align		4
.L_615:
        /*008c*/ 	.byte	0x04, 0x1c
        /*008e*/ 	.short	(.L_617 - .L_616)


	//   ....[0]....
.L_616:
        /*0090*/ 	.word	0x00009f30


	//   ....[1]....
        /*0094*/ 	.word	0x0000a070


	//   ....[2]....
        /*0098*/ 	.word	0x0000a2d0


	//----- nvinfo : EIATTR_MAX_THREADS
	.align		4
.L_617:
        /*009c*/ 	.byte	0x04, 0x05
        /*009e*/ 	.short	(.L_619 - .L_618)
.L_618:
        /*00a0*/ 	.word	0x000001e0
        /*00a4*/ 	.word	0x00000001
        /*00a8*/ 	.word	0x00000001


	//----- nvinfo : EIATTR_CRS_STACK_SIZE
	.align		4
.L_619:
        /*00ac*/ 	.byte	0x04, 0x1e
        /*00ae*/ 	.short	(.L_621 - .L_620)
.L_620:
        /*00b0*/ 	.word	0x00000000


	//----- nvinfo : EIATTR_CBANK_PARAM_SIZE
	.align		4
.L_621:
        /*00b4*/ 	.byte	0x03, 0x19
        /*00b6*/ 	.short	0x00b8


	//----- nvinfo : EIATTR_PARAM_CBANK
	.align		4
        /*00b8*/ 	.byte	0x04, 0x0a
        /*00ba*/ 	.short	(.L_623 - .L_622)
	.align		4
.L_622:
        /*00bc*/ 	.word	index@(.nv.constant0._Z35group_norm_nhwc_bwd_one_pass_kernelI11Bf16IOBf16WLi256ELi60ELi480EEv26Group_norm_nhwc_bwd_params)
        /*00c0*/ 	.short	0x0210
        /*00c2*/ 	.short	0x00b8


	//----- nvinfo : EIATTR_SW_WAR
	.align		4
.L_623:
        /*00c4*/ 	.byte	0x04, 0x36
        /*00c6*/ 	.short	(.L_625 - .L_624)
.L_624:
        /*00c8*/ 	.word	0x00000008
.L_625:


//--------------------- .nv.info._Z35group_norm_nhwc_bwd_one_pass_kernelI11Bf16IOBf16WLi512ELi60ELi480EEv26Group_norm_nhwc_bwd_params --------------------------
	.section	.nv.info._Z35group_norm_nhwc_bwd_one_pass_kernelI11Bf16IOBf16WLi512ELi60ELi480EEv26Group_norm_nhwc_bwd_params,"",@"SHT_CUDA_INFO"
	.sectionflags	@""
	.align	4


	//----- nvinfo : EIATTR_CUDA_API_VERSION
	.align		4
        /*0000*/ 	.byte	0x04, 0x37
        /*0002*/ 	.short	(.L_627 - .L_626)
.L_626:
        /*0004*/ 	.word	0x00000082


	//----- nvinfo : EIATTR_KPARAM_INFO
	.align		4
.L_627:
        /*0008*/ 	.byte	0x04, 0x17
        /*000a*/ 	.short	(.L_629 - .L_628)
.L_628:
        /*000c*/ 	.word	0x00000000
        /*0010*/ 	.short	0x0000
        /*0012*/ 	.short	0x0000
        /*0014*/ 	.byte	0x00, 0xf0, 0xe1, 0x02


	//----- nvinfo : EIATTR_SPARSE_MMA_MASK
	.align		4
.L_629:
        /*0018*/ 	.byte	0x03, 0x50
        /*001a*/ 	.short	0x0000


	//----- nvinfo : EIATTR_MAXREG_COUNT
	.align		4
        /*001c*/ 	.byte	0x03, 0x1b
        /*001e*/ 	.short	0x0080


	//----- nvinfo : EIATTR_NUM_BARRIERS
	.align		4
        /*0020*/ 	.byte	0x02, 0x4c
        /*0022*/ 	.byte	0x01
	.zero		1


	//----- nvinfo : EIATTR_ANNOTATIONS
	.align		4
        /*0024*/ 	.byte	0x04, 0x55
        /*0026*/ 	.short	(.L_631 - .L_630)


	//   ....[0]....
.L_630:
        /* <DEDUP_REMOVED lines=62> */
        /*03fc*/ 	.byte	0x10, 0x27, 0x01, 0x00, 0x01, 0x00, 0x00, 0x00, 0xb0, 0x2a, 0x01, 0x00


	//----- nvinfo : EIATTR_MERCURY_ISA_VERSION
	.align		4
.L_631:
        /*0408*/ 	.byte	0x03, 0x5f
        /*040a*/ 	.short	0x0101


	//----- nvinfo : EIATTR_INT_WARP_WIDE_INSTR_OFFSETS
	.align		4
        /*040c*/ 	.byte	0x04, 0x31
        /*040e*/ 	.short	(.L_633 - .L_632)


	//   ....[0]....
.L_632:
        /*0410*/ 	.word	0x0000a6d0


	//   ....[1]....
        /*0414*/ 	.word	0x0000aa20


	//   ....[2]....
        /*0418*/ 	.word	0x0000aac0


	//   ....[3]....
        /*041c*/ 	.word	0x0000ab60


	//   ....[4]....
        /*0420*/ 	.word	0x0000ac00


	//   ....[5]....
        /*0424*/ 	.word	0x0000aca0


	//   ....[6]....
        /*0428*/ 	.word	0x0000ad40


	//   ....[7]....
        /*042c*/ 	.word	0x0000ade0


	//   ....[8]....
        /*0430*/ 	.word	0x0000ae80


	//   ....[9]....
        /*0434*/ 	.word	0x0000af20


	//   ....[10]....
        /*0438*/ 	.word	0x0000afc0


	//   ....[11]....
        /*043c*/ 	.word	0x0000b060


	//   ....[12]....
        /*0440*/ 	.word	0x0000b100


	//   ....[13]....
        /*0444*/ 	.word	0x0000b1a0


	//   ....[14]....
        /*0448*/ 	.word	0x0000b240


	//   ....[15]....
        /*044c*/ 	.word	0x0000b2e0


	//   ....[16]....
        /*0450*/ 	.word	0x0000b380


	//   ....[17]....
        /*0454*/ 	.word	0x0000b4a0


	//   ....[18]....
        /*0458*/ 	.word	0x0000b540


	//   ....[19]....
        /*045c*/ 	.word	0x0000b5e0


	//   ....[20]....
        /*0460*/ 	.word	0x0000b680


	//   ....[21]....
        /*0464*/ 	.word	0x0000b720


	//   ....[22]....
        /*0468*/ 	.word	0x0000b7c0


	//   ....[23]....
        /*046c*/ 	.word	0x0000b860


	//   ....[24]....
        /*0470*/ 	.word	0x0000b900


	//   ....[25]....
        /*0474*/ 	.word	0x0000ba30


	//   ....[26]....
        /*0478*/ 	.word	0x0000bad0


	//   ....[27]....
        /*047c*/ 	.word	0x0000bb70


	//   ....[28]....
        /*0480*/ 	.word	0x0000bc10


	//   ....[29]....
        /*0484*/ 	.word	0x0000be20


	//   ....[30]....
        /*0488*/ 	.word	0x0000bee0


	//   ....[31]....
        /*048c*/ 	.word	0x00012f40


	//----- nvinfo : EIATTR_COOP_GROUP_MASK_REGIDS
	.align		4
.L_633:
        /*0490*/ 	.byte	0x04, 0x29
        /*0492*/ 	.short	(.L_635 - .L_634)


	//   ....[0]....
.L_634:
        /*0494*/ 	.word	0xffffffff


	//   ....[1]....
        /*0498*/ 	.word	0xffffffff


	//   ....[2]....
        /*049c*/ 	.word	0xffffffff


	//   ....[3]....
        /*04a0*/ 	.word	0xffffffff


	//   ....[4]....
        /*04a4*/ 	.word	0xffffffff


	//   ....[5]....
        /*04a8*/ 	.word	0xffffffff


	//   ....[6]....
        /*04ac*/ 	.word	0xffffffff


	//   ....[7]....
        /*04b0*/ 	.word	0xffffffff


	//   ....[8]....
        /*04b4*/ 	.word	0xffffffff


	//   ....[9]....
        /*04b8*/ 	.word	0xffffffff


	//----- nvinfo : EIATTR_COOP_GROUP_INSTR_OFFSETS
	.align		4
.L_635:
        /*04bc*/ 	.byte	0x04, 0x28
        /*04be*/ 	.short	(.L_637 - .L_636)


	//   ....[0]....
.L_636:
        /*04c0*/ 	.word	0x00008ee0


	//   ....[1]....
        /*04c4*/ 	.word	0x00008ef0


	//   ....[2]....
        /*04c8*/ 	.word	0x00008f30


	//   ....[3]....
        /*04cc*/ 	.word	0x00008f40


	//   ....[4]....
        /*04d0*/ 	.word	0x00008f80


	//   ....[5]....
        /*04d4*/ 	.word	0x00008f90


	//   ....[6]....
        /*04d8*/ 	.word	0x00008fd0


	//   ....[7]....
        /*04dc*/ 	.word	0x00008fe0


	//   ....[8]....
        /*04e0*/ 	.word	0x00009020


	//   ....[9]....
        /*04e4*/ 	.word	0x00009030


	//----- nvinfo : EIATTR_EXIT_INSTR_OFFSETS
	.align		4
.L_637:
        /*04e8*/ 	.byte	0x04, 0x1c
        /*04ea*/ 	.short	(.L_639 - .L_638)


	//   ....[0]....
.L_638:
        /*04ec*/ 	.word	0x00013030


	//   ....[1]....
        /*04f0*/ 	.word	0x00013170


	//   ....[2]....
        /*04f4*/ 	.word	0x000133d0


	//----- nvinfo : EIATTR_MAX_THREADS
	.align		4
.L_639:
        /*04f8*/ 	.byte	0x04, 0x05
        /*04fa*/ 	.short	(.L_641 - .L_640)
.L_640:
        /*04fc*/ 	.word	0x000001e0
        /*0500*/ 	.word	0x00000001
        /*0504*/ 	.word	0x00000001


	//----- nvinfo : EIATTR_CRS_STACK_SIZE
	.align		4
.L_641:
        /*0508*/ 	.byte	0x04, 0x1e
        /*050a*/ 	.short	(.L_643 - .L_642)
.L_642:
        /*050c*/ 	.word	0x00000000


	//----- nvinfo : EIATTR_CBANK_PARAM_SIZE
	.align		4
.L_643:
        /*0510*/ 	.byte	0x03, 0x19
        /*0512*/ 	.short	0x00b8


	//----- nvinfo : EIATTR_PARAM_CBANK
	.align		4
        /*0514*/ 	.byte	0x04, 0x0a
        /*0516*/ 	.short	(.L_645 - .L_644)
	.align		4
.L_644:
        /*0518*/ 	.word	index@(.nv.constant0._Z35group_norm_nhwc_bwd_one_pass_kernelI11Bf16IOBf16WLi512ELi60ELi480EEv26Group_norm_nhwc_bwd_params)
        /*051c*/ 	.short	0x0210
        /*051e*/ 	.short	0x00b8


	//----- nvinfo : EIATTR_SW_WAR
	.align		4
.L_645:
        /*0520*/ 	.byte	0x04, 0x36
        /*0522*/ 	.short	(.L_647 - .L_646)
.L_646:
        /*0524*/ 	.word	0x00000008
.L_647:


//--------------------- .nv.info._Z35group_norm_nhwc_bwd_one_pass_kernelI11Bf16IOFp16WLi64ELi60ELi480EEv26Group_norm_nhwc_bwd_params --------------------------
	.section	.nv.info._Z35group_norm_nhwc_bwd_one_pass_kernelI11Bf16IOFp16WLi64ELi60ELi480EEv26Group_norm_nhwc_bwd_params,"",@"SHT_CUDA_INFO"
	.sectionflags	@""
	.align	4


	//----- nvinfo : EIATTR_CUDA_API_VERSION
	.align		4
        /*0000*/ 	.byte	0x04, 0x37
        /*0002*/ 	.short	(.L_649 - .L_648)
.L_648:
        /*0004*/ 	.word	0x00000082


	//----- nvinfo : EIATTR_KPARAM_INFO
	.align		4
.L_649:
        /*0008*/ 	.byte	0x04, 0x17
        /*000a*/ 	.short	(.L_651 - .L_650)
.L_650:
        /*000c*/ 	.word	0x00000000
        /*0010*/ 	.short	0x0000
        /*0012*/ 	.short	0x0000
        /*0014*/ 	.byte	0x00, 0xf0, 0xe1, 0x02


	//----- nvinfo : EIATTR_SPARSE_MMA_MASK
	.align		4
.L_651:
        /*0018*/ 	.byte	0x03, 0x50
        /*001a*/ 	.short	0x0000


	//----- nvinfo : EIATTR_MAXREG_COUNT
	.align		4
        /*001c*/ 	.byte	0x03, 0x1b
        /*001e*/ 	.short	0x0080


	//----- nvinfo : EIATTR_NUM_BARRIERS
	.align		4
        /*0020*/ 	.byte	0x02, 0x4c
        /*0022*/ 	.byte	0x01
	.zero		1


	//----- nvinfo : EIATTR_MERCURY_ISA_VERSION
	.align		4
        /*0024*/ 	.byte	0x03, 0x5f
        /*0026*/ 	.short	0x0101


	//----- nvinfo : EIATTR_INT_WARP_WIDE_INSTR_OFFSETS
	.align		4
        /*0028*/ 	.byte	0x04, 0x31
        /*002a*/ 	.short	(.L_653 - .L_652)


	//   ....[0]....
.L_652:
        /*002c*/ 	.word	0x00002360


	//   ....[1]....
        /*0030*/ 	.word	0x00004380


	//----- nvinfo : EIATTR_COOP_GROUP_MASK_REGIDS
	.align		4
.L_653:
        /*0034*/ 	.byte	0x04, 0x29
        /*0036*/ 	.short	(.L_655 - .L_654)


	//   ....[0]....
.L_654:
        /*0038*/ 	.word	0xffffffff


	//   ....[1]....
        /*003c*/ 	.word	0xffffffff


	//   ....[2]....
        /*0040*/ 	.word	0xffffffff


	//   ....[3]....
        /*0044*/ 	.word	0xffffffff


	//   ....[4]....
        /*0048*/ 	.word	0xffffffff


	//   ....[5]....
        /*004c*/ 	.word	0xffffffff


	//   ....[6]....
        /*0050*/ 	.word	0xffffffff


	//   ....[7]....
        /*0054*/ 	.word	0xffffffff


	//   ....[8]....
        /*0058*/ 	.word	0xffffffff


	//   ....[9]....
        /*005c*/ 	.word	0xffffffff


	//----- nvinfo : EIATTR_COOP_GROUP_INSTR_OFFSETS
	.align		4
.L_655:
        /*0060*/ 	.byte	0x04, 0x28
        /*0062*/ 	.short	(.L_657 - .L_656)


	//   ....[0]....
.L_656:
        /*0064*/ 	.word	0x00001700


	//   ....[1]....
        /*0068*/ 	.word	0x00001740


	//   ....[2]....
        /*006c*/ 	.word	0x00001850


	//   ....[3]....
        /*0070*/ 	.word	0x00001870


	//   ....[4]....
        /*0074*/ 	.word	0x000018a0


	//   ....[5]....
        /*0078*/ 	.word	0x000018c0


	//   ....[6]....
        /*007c*/ 	.word	0x000018f0


	//   ....[7]....
        /*0080*/ 	.word	0x00001910


	//   ....[8]....
        /*0084*/ 	.word	0x00001940


	//   ....[9]....
        /*0088*/ 	.word	0x00001960


	//----- nvinfo : EIATTR_EXIT_INSTR_OFFSETS
	.align		4
.L_657:
        /*008c*/ 	.byte	0x04, 0x1c
        /*008e*/ 	.short	(.L_659 - .L_658)


	//   ....[0]....
.L_658:
        /*0090*/ 	.word	0x00004410


	//   ....[1]....
        /*0094*/ 	.word	0x00004550


	//   ....[2]....
        /*0098*/ 	.word	0x000047b0


	//----- nvinfo : EIATTR_MAX_THREADS
	.align		4
.L_659:
        /*009c*/ 	.byte	0x04, 0x05
        /*009e*/ 	.short	(.L_661 - .L_660)
.L_660:
        /*00a0*/ 	.word	0x000001e0
        /*00a4*/ 	.word	0x00000001
        /*00a8*/ 	.word	0x00000001


	//----- nvinfo : EIATTR_CRS_STACK_SIZE
	.align		4
.L_661:
        /*00ac*/ 	.byte	0x04, 0x1e
        /*00ae*/ 	.short	(.L_663 - .L_662)
.L_662:
        /*00b0*/ 	.word	0x00000000


	//----- nvinfo : EIATTR_CBANK_PARAM_SIZE
	.align		4
.L_663:
        /*00b4*/ 	.byte	0x03, 0x19
        /*00b6*/ 	.short	0x00b8


	//----- nvinfo : EIATTR_PARAM_CBANK
	.align		4
        /*00b8*/ 	.byte	0x04, 0x0a
        /*00ba*/ 	.short	(.L_665 - .L_664)
	.align		4
.L_664:
        /*00bc*/ 	.word	index@(.nv.constant0._Z35group_norm_nhwc_bwd_one_pass_kernelI11Bf16IOFp16WLi64ELi60ELi480EEv26Group_norm_nhwc_bwd_params)
        /*00c0*/ 	.short	0x0210
        /*00c2*/ 	.short	0x00b8


	//----- nvinfo : EIATTR_SW_WAR
	.align		4
.L_665:
        /*00c4*/ 	.byte	0x04, 0x36
        /*00c6*/ 	.short	(.L_667 - .L_666)
.L_666:
        /*00c8*/ 	.word	0x00000008
.L_667:


//--------------------- .nv.info._Z35group_norm_nhwc_bwd_one_pass_kernelI11Bf16IOFp16WLi128ELi60ELi480EEv26Group_norm_nhwc_bwd_params --------------------------
	.section	.nv.info._Z35group_norm_nhwc_bwd_one_pass_kernelI11Bf16IOFp16WLi128ELi60ELi480EEv26Group_norm_nhwc_bwd_params,"",@"SHT_CUDA_INFO"
	.sectionflags	@""
	.align	4


	//----- nvinfo : EIATTR_CUDA_API_VERSION
	.align		4
        /*0000*/ 	.byte	0x04, 0x37
        /*0002*/ 	.short	(.L_669 - .L_668)
.L_668:
        /*0004*/ 	.word	0x00000082


	//----- nvinfo : EIATTR_KPARAM_INFO
	.align		4
.L_669:
        /*0008*/ 	.byte	0x04, 0x17
        /*000a*/ 	.short	(.L_671 - .L_670)
.L_670:
        /*000c*/ 	.word	0x00000000
        /*0010*/ 	.short	0x0000
        /*0012*/ 	.short	0x0000
        /*0014*/ 	.byte	0x00, 0xf0, 0xe1, 0x02


	//----- nvinfo : EIATTR_SPARSE_MMA_MASK
	.align		4
.L_671:
        /*0018*/ 	.byte	0x03, 0x50
        /*001a*/ 	.short	0x0000


	//----- nvinfo : EIATTR_MAXREG_COUNT
	.align		4
        /*001c*/ 	.byte	0x03, 0x1b
        /*001e*/ 	.short	0x0080


	//----- nvinfo : EIATTR_NUM_BARRIERS
	.align		4
        /*0020*/ 	.byte	0x02, 0x4c
        /*0022*/ 	.byte	0x01
	.zero		1


	//----- nvinfo : EIATTR_MERCURY_ISA_VERSION
	.align		4
        /*0024*/ 	.byte	0x03, 0x5f
        /*0026*/ 	.short	0x0101


	//----- nvinfo : EIATTR_INT_WARP_WIDE_INSTR_OFFSETS
	.align		4
        /*0028*/ 	.byte	0x04, 0x31
        /*002a*/ 	.short	(.L_673 - .L_672)


	//   ....[0]....
.L_672:
        /*002c*/ 	.word	0x000033c0


	//   ....[1]....
        /*0030*/ 	.word	0x00006030


	//----- nvinfo : EIATTR_COOP_GROUP_MASK_REGIDS
	.align		4
.L_673:
        /*0034*/ 	.byte	0x04, 0x29
        /*0036*/ 	.short	(.L_675 - .L_674)


	//   ....[0]....
.L_674:
        /*0038*/ 	.word	0xffffffff


	//   ....[1]....
        /*003c*/ 	.word	0xffffffff


	//   ....[2]....
        /*0040*/ 	.word	0xffffffff


	//   ....[3]....
        /*0044*/ 	.word	0xffffffff


	//   ....[4]....
        /*0048*/ 	.word	0xffffffff


	//   ....[5]....
        /*004c*/ 	.word	0xffffffff


	//   ....[6]....
        /*0050*/ 	.word	0xffffffff


	//   ....[7]....
        /*0054*/ 	.word	0xffffffff


	//   ....[8]....
        /*0058*/ 	.word	0xffffffff


	//   ....[9]....
        /*005c*/ 	.word	0xffffffff


	//----- nvinfo : EIATTR_COOP_GROUP_INSTR_OFFSETS
	.align		4
.L_675:
        /*0060*/ 	.byte	0x04, 0x28
        /*0062*/ 	.short	(.L_677 - .L_676)


	//   ....[0]....
.L_676:
        /*0064*/ 	.word	0x00002510


	//   ....[1]....
        /*0068*/ 	.word	0x00002520


	//   ....[2]....
        /*006c*/ 	.word	0x00002570


	//   ....[3]....
        /*0070*/ 	.word	0x00002580


	//   ....[4]....
        /*0074*/ 	.word	0x000025c0


	//   ....[5]....
        /*0078*/ 	.word	0x000025d0


	//   ....[6]....
        /*007c*/ 	.word	0x00002610


	//   ....[7]....
        /*0080*/ 	.word	0x00002620


	//   ....[8]....
        /*0084*/ 	.word	0x00002660


	//   ....[9]....
        /*0088*/ 	.word	0x00002670


	//----- nvinfo : EIATTR_EXIT_INSTR_OFFSETS
	.align		4
.L_677:
        /*008c*/ 	.byte	0x04, 0x1c
        /*008e*/ 	.short	(.L_679 - .L_678)


	//   ....[0]....
.L_678:
        /*0090*/ 	.word	0x00006120


	//   ....[1]....
        /*0094*/ 	.word	0x00006260


	//   ....[2]....
        /*0098*/ 	.word	0x000064c0


	//----- nvinfo : EIATTR_MAX_THREADS
	.align		4
.L_679:
        /*009c*/ 	.byte	0x04, 0x05
        /*009e*/ 	.short	(.L_681 - .L_680)
.L_680:
        /*00a0*/ 	.word	0x000001e0
        /*00a4*/ 	.word	0x00000001
        /*00a8*/ 	.word	0x00000001


	//----- nvinfo : EIATTR_CRS_STACK_SIZE
	.align		4
.L_681:
        /*00ac*/ 	.byte	0x04, 0x1e
        /*00ae*/ 	.short	(.L_683 - .L_682)
.L_682:
        /*00b0*/ 	.word	0x00000000


	//----- nvinfo : EIATTR_CBANK_PARAM_SIZE
	.align		4
.L_683:
        /*00b4*/ 	.byte	0x03, 0x19
        /*00b6*/ 	.short	0x00b8


	//----- nvinfo : EIATTR_PARAM_CBANK
	.align		4
        /*00b8*/ 	.byte	0x04, 0x0a
        /*00ba*/ 	.short	(.L_685 - .L_684)
	.align		4
.L_684:
        /*00bc*/ 	.word	index@(.nv.constant0._Z35group_norm_nhwc_bwd_one_pass_kernelI11Bf16IOFp16WLi128ELi60ELi480EEv26Group_norm_nhwc_bwd_params)
        /*00c0*/ 	.short	0x0210
        /*00c2*/ 	.short	0x00b8


	//----- nvinfo : EIATTR_SW_WAR
	.align		4
.L_685:
        /*00c4*/ 	.byte	0x04, 0x36
        /*00c6*/ 	.short	(.L_687 - .L_686)
.L_686:
        /*00c8*/ 	.word	0x00000008
.L_687:


//--------------------- .nv.info._Z35group_norm_nhwc_bwd_one_pass_kernelI11Bf16IOFp16WLi256ELi60ELi480EEv26Group_norm_nhwc_bwd_params --------------------------
	.section	.nv.info._Z35group_norm_nhwc_bwd_one_pass_kernelI11Bf16IOFp16WLi256ELi60ELi480EEv26Group_norm_nhwc_bwd_params,"",@"SHT_CUDA_INFO"
	.sectionflags	@""
	.align	4


	//----- nvinfo : EIATTR_CUDA_API_VERSION
	.align		4
        /*0000*/ 	.byte	0x04, 0x37
        /*0002*/ 	.short	(.L_689 - .L_688)
.L_688:
        /*0004*/ 	.word	0x00000082


	//----- nvinfo : EIATTR_KPARAM_INFO
	.align		4
.L_689:
        /*0008*/ 	.byte	0x04, 0x17
        /*000a*/ 	.short	(.L_691 - .L_690)
.L_690:
        /*000c*/ 	.word	0x00000000
        /*0010*/ 	.short	0x0000
        /*0012*/ 	.short	0x0000
        /*0014*/ 	.byte	0x00, 0xf0, 0xe1, 0x02


	//----- nvinfo : EIATTR_SPARSE_MMA_MASK
	.align		4
.L_691:
        /*0018*/ 	.byte	0x03, 0x50
        /*001a*/ 	.short	0x0000


	//----- nvinfo : EIATTR_MAXREG_COUNT
	.align		4
        /*001c*/ 	.byte	0x03, 0x1b
        /*001e*/ 	.short	0x0080


	//----- nvinfo : EIATTR_NUM_BARRIERS
	.align		4
        /*0020*/ 	.byte	0x02, 0x4c
        /*0022*/ 	.byte	0x01
	.zero		1


	//----- nvinfo : EIATTR_MERCURY_ISA_VERSION
	.align		4
        /*0024*/ 	.byte	0x03, 0x5f
        /*0026*/ 	.short	0x0101


	//----- nvinfo : EIATTR_INT_WARP_WIDE_INSTR_OFFSETS
	.align		4
        /*0028*/ 	.byte	0x04, 0x31
        /*002a*/ 	.short	(.L_693 - .L_692)


	//   ....[0]....
.L_692:
        /*002c*/ 	.word	0x00005710


	//   ....[1]....
        /*0030*/ 	.word	0x00009ea0


	//----- nvinfo : EIATTR_COOP_GROUP_MASK_REGIDS
	.align		4
.L_693:
        /*0034*/ 	.byte	0x04, 0x29
        /*0036*/ 	.short	(.L_695 - .L_694)


	//   ....[0]....
.L_694:
        /*0038*/ 	.word	0xffffffff


	//   ....[1]....
        /*003c*/ 	.word	0xffffffff


	//   ....[2]....
        /*0040*/ 	.word	0xffffffff


	//   ....[3]....
        /*0044*/ 	.word	0xffffffff


	//   ....[4]....
        /*0048*/ 	.word	0xffffffff


	//   ....[5]....
        /*004c*/ 	.word	0xffffffff


	//   ....[6]....
        /*0050*/ 	.word	0xffffffff


	//   ....[7]....
        /*0054*/ 	.word	0xffffffff


	//   ....[8]....
        /*0058*/ 	.word	0xffffffff


	//   ....[9]....
        /*005c*/ 	.word	0xffffffff


	//----- nvinfo : EIATTR_COOP_GROUP_INSTR_OFFSETS
	.align		4
.L_695:
        /*0060*/ 	.byte	0x04, 0x28
        /*0062*/ 	.short	(.L_697 - .L_696)


	//   ....[0]....
.L_696:
        /*0064*/ 	.word	0x000046a0


	//   ....[1]....
        /*0068*/ 	.word	0x000046e0


	//   ....[2]....
        /*006c*/ 	.word	0x00004870


	//   ....[3]....
        /*0070*/ 	.word	0x000048b0


	//   ....[4]....
        /*0074*/ 	.word	0x00004a40


	//   ....[5]....
        /*0078*/ 	.word	0x00004a80


	//   ....[6]....
        /*007c*/ 	.word	0x00004ac0


	//   ....[7]....
        /*0080*/ 	.word	0x00004ae0


	//   ....[8]....
        /*0084*/ 	.word	0x00004b10


	//   ....[9]....
        /*0088*/ 	.word	0x00004b30


	//----- nvinfo : EIATTR_EXIT_INSTR_OFFSETS
	.align		4
.L_697:
        /*008c*/ 	.byte	0x04, 0x1c
        /*008e*/ 	.short	(.L_699 - .L_698)


	//   ....[0]....
.L_698:
        /*0090*/ 	.word	0x00009f30


	//   ....[1]....
        /*0094*/ 	.word	0x0000a070


	//   ....[2]....
        /*0098*/ 	.word	0x0000a2d0


	//----- nvinfo : EIATTR_MAX_THREADS
	.align		4
.L_699:
        /*009c*/ 	.byte	0x04, 0x05
        /*009e*/ 	.short	(.L_701 - .L_700)
.L_700:
        /*00a0*/ 	.word	0x000001e0
        /*00a4*/ 	.word	0x00000001
        /*00a8*/ 	.word	0x00000001


	//----- nvinfo : EIATTR_CRS_STACK_SIZE
	.align		4
.L_701:
        /*00ac*/ 	.byte	0x04, 0x1e
        /*00ae*/ 	.short	(.L_703 - .L_702)
.L_702:
        /*00b0*/ 	.word	0x00000000


	//----- nvinfo : EIATTR_CBANK_PARAM_SIZE
	.align		4
.L_703:
        /*00b4*/ 	.byte	0x03, 0x19
        /*00b6*/ 	.short	0x00b8


	//----- nvinfo : EIATTR_PARAM_CBANK
	.align		4
        /*00b8*/ 	.byte	0x04, 0x0a
        /*00ba*/ 	.short	(.L_705 - .L_704)
	.align		4
.L_704:
        /*00bc*/ 	.word	index@(.nv.constant0._Z35group_norm_nhwc_bwd_one_pass_kernelI11Bf16IOFp16WLi256ELi60ELi480EEv26Group_norm_nhwc_bwd_params)
        /*00c0*/ 	.short	0x0210
        /*00c2*/ 	.short	0x00b8


	//----- nvinfo : EIATTR_SW_WAR
	.align		4
.L_705:
        /*00c4*/ 	.byte	0x04, 0x36
        /*00c6*/ 	.short	(.L_707 - .L_706)
.L_706:
        /*00c8*/ 	.word	0x00000008
.L_707:


//--------------------- .nv.info._Z35group_norm_nhwc_bwd_one_pass_kernelI11Bf16IOFp16WLi512ELi60ELi480EEv26Group_norm_nhwc_bwd_params --------------------------
	.section	.nv.info._Z35group_norm_nhwc_bwd_one_pass_kernelI11Bf16IOFp16WLi512ELi60ELi480EEv26Group_norm_nhwc_bwd_params,"",@"SHT_CUDA_INFO"
	.sectionflags	@""
	.align	4


	//----- nvinfo : EIATTR_CUDA_API_VERSION
	.align		4
        /*0000*/ 	.byte	0x04, 0x37
        /*0002*/ 	.short	(.L_709 - .L_708)
.L_708:
        /*0004*/ 	.word	0x00000082


	//----- nvinfo : EIATTR_KPARAM_INFO
	.align		4
.L_709:
        /*0008*/ 	.byte	0x04, 0x17
        /*000a*/ 	.short	(.L_711 - .L_710)
.L_710:
        /*000c*/ 	.word	0x00000000
        /*0010*/ 	.short	0x0000
        /*0012*/ 	.short	0x0000
        /*0014*/ 	.byte	0x00, 0xf0, 0xe1, 0x02


	//----- nvinfo : EIATTR_SPARSE_MMA_MASK
	.align		4
.L_711:
        /*0018*/ 	.byte	0x03, 0x50
        /*001a*/ 	.short	0x0000


	//----- nvinfo : EIATTR_MAXREG_COUNT
	.align		4
        /*001c*/ 	.byte	0x03, 0x1b
        /*001e*/ 	.short	0x0080


	//----- nvinfo : EIATTR_NUM_BARRIERS
	.align		4
        /*0020*/ 	.byte	0x02, 0x4c
        /*0022*/ 	.byte	0x01
	.zero		1


	//----- nvinfo : EIATTR_ANNOTATIONS
	.align		4
        /*0024*/ 	.byte	0x04, 0x55
        /*0026*/ 	.short	(.L_713 - .L_712)


	//   ....[0]....
.L_712:
        /* <DEDUP_REMOVED lines=63> */


	//----- nvinfo : EIATTR_MERCURY_ISA_VERSION
	.align		4
.L_713:
        /*0408*/ 	.byte	0x03, 0x5f
        /*040a*/ 	.short	0x0101


	//----- nvinfo : EIATTR_INT_WARP_WIDE_INSTR_OFFSETS
	.align		4
        /*040c*/ 	.byte	0x04, 0x31
        /*040e*/ 	.short	(.L_715 - .L_714)


	//   ....[0]....
.L_714:
        /*0410*/ 	.word	0x0000a6d0


	//   ....[1]....
        /*0414*/ 	.word	0x0000aa20


	//   ....[2]....
        /*0418*/ 	.word	0x0000aac0


	//   ....[3]....
        /*041c*/ 	.word	0x0000ab60


	//   ....[4]....
        /*0420*/ 	.word	0x0000ac00


	//   ....[5]....
        /*0424*/ 	.word	0x0000aca0


	//   ....[6]....
        /*0428*/ 	.word	0x0000ad40


	//   ....[7]....
        /*042c*/ 	.word	0x0000ade0


	//   ....[8]....
        /*0430*/ 	.word	0x0000ae80


	//   ....[9]....
        /*0434*/ 	.word	0x0000af20


	//   ....[10]....
        /*0438*/ 	.word	0x0000afc0


	//   ....[11]....
        /*043c*/ 	.word	0x0000b060


	//   ....[12]....
        /*0440*/ 	.word	0x0000b100


	//   ....[13]....
        /*0444*/ 	.word	0x0000b1a0


	//   ....[14]....
        /*0448*/ 	.word	0x0000b240


	//   ....[15]....
        /*044c*/ 	.word	0x0000b2e0


	//   ....[16]....
        /*0450*/ 	.word	0x0000b380


	//   ....[17]....
        /*0454*/ 	.word	0x0000b4a0


	//   ....[18]....
        /*0458*/ 	.word	0x0000b540


	//   ....[19]....
        /*045c*/ 	.word	0x0000b5e0


	//   ....[20]....
        /*0460*/ 	.word	0x0000b680


	//   ....[21]....
        /*0464*/ 	.word	0x0000b720


	//   ....[22]....
        /*0468*/ 	.word	0x0000b7c0


	//   ....[23]....
        /*046c*/ 	.word	0x0000b860


	//   ....[24]....
        /*0470*/ 	.word	0x0000b900


	//   ....[25]....
        /*0474*/ 	.word	0x0000ba30


	//   ....[26]....
        /*0478*/ 	.word	0x0000bad0


	//   ....[27]....
        /*047c*/ 	.word	0x0000bb70


	//   ....[28]....
        /*0480*/ 	.word	0x0000bc10


	//   ....[29]....
        /*0484*/ 	.word	0x0000be20


	//   ....[30]....
        /*0488*/ 	.word	0x0000bee0


	//   ....[31]....
        /*048c*/ 	.word	0x00012f40


	//----- nvinfo : EIATTR_COOP_GROUP_MASK_REGIDS
	.align		4
.L_715:
        /*0490*/ 	.byte	0x04, 0x29
        /*0492*/ 	.short	(.L_717 - .L_716)


	//   ....[0]....
.L_716:
        /*0494*/ 	.word	0xffffffff


	//   ....[1]....
        /*0498*/ 	.word	0xffffffff


	//   ....[2]....
        /*049c*/ 	.word	0xffffffff


	//   ....[3]....
        /*04a0*/ 	.word	0xffffffff


	//   ....[4]....
        /*04a4*/ 	.word	0xffffffff


	//   ....[5]....
        /*04a8*/ 	.word	0xffffffff


	//   ....[6]....
        /*04ac*/ 	.word	0xffffffff


	//   ....[7]....
        /*04b0*/ 	.word	0xffffffff


	//   ....[8]....
        /*04b4*/ 	.word	0xffffffff


	//   ....[9]....
        /*04b8*/ 	.word	0xffffffff


	//----- nvinfo : EIATTR_COOP_GROUP_INSTR_OFFSETS
	.align		4
.L_717:
        /*04bc*/ 	.byte	0x04, 0x28
        /*04be*/ 	.short	(.L_719 - .L_718)


	//   ....[0]....
.L_718:
        /*04c0*/ 	.word	0x00008ee0


	//   ....[1]....
        /*04c4*/ 	.word	0x00008ef0


	//   ....[2]....
        /*04c8*/ 	.word	0x00008f30


	//   ....[3]....
        /*04cc*/ 	.word	0x00008f40


	//   ....[4]....
        /*04d0*/ 	.word	0x00008f80


	//   ....[5]....
        /*04d4*/ 	.word	0x00008f90


	//   ....[6]....
        /*04d8*/ 	.word	0x00008fd0


	//   ....[7]....
        /*04dc*/ 	.word	0x00008fe0


	//   ....[8]....
        /*04e0*/ 	.word	0x00009020


	//   ....[9]....
        /*04e4*/ 	.word	0x00009030


	//----- nvinfo : EIATTR_EXIT_INSTR_OFFSETS
	.align		4
.L_719:
        /*04e8*/ 	.byte	0x04, 0x1c
        /*04ea*/ 	.short	(.L_721 - .L_720)


	//   ....[0]....
.L_720:
        /*04ec*/ 	.word	0x00013030


	//   ....[1]....
        /*04f0*/ 	.word	0x00013170


	//   ....[2]....
        /*04f4*/ 	.word	0x000133d0


	//----- nvinfo : EIATTR_MAX_THREADS
	.align		4
.L_721:
        /*04f8*/ 	.byte	0x04, 0x05
        /*04fa*/ 	.short	(.L_723 - .L_722)
.L_722:
        /*04fc*/ 	.word	0x000001e0
        /*0500*/ 	.word	0x00000001
        /*0504*/ 	.word	0x00000001


	//----- nvinfo : EIATTR_CRS_STACK_SIZE
	.align		4
.L_723:
        /*0508*/ 	.byte	0x04, 0x1e
        /*050a*/ 	.short	(.L_725 - .L_724)
.L_724:
        /*050c*/ 	.word	0x00000000


	//----- nvinfo : EIATTR_CBANK_PARAM_SIZE
	.align		4
.L_725:
        /*0510*/ 	.byte	0x03, 0x19
        /*0512*/ 	.short	0x00b8


	//----- nvinfo : EIATTR_PARAM_CBANK
	.align		4
        /*0514*/ 	.byte	0x04, 0x0a
        /*0516*/ 	.short	(.L_727 - .L_726)
	.align		4
.L_726:
        /*0518*/ 	.word	index@(.nv.constant0._Z35group_norm_nhwc_bwd_one_pass_kernelI11Bf16IOFp16WLi512ELi60ELi480EEv26Group_norm_nhwc_bwd_params)
        /*051c*/ 	.short	0x0210
        /*051e*/ 	.short	0x00b8


	//----- nvinfo : EIATTR_SW_WAR
	.align		4
.L_727:
        /*0520*/ 	.byte	0x04, 0x36
        /*0522*/ 	.short	(.L_729 - .L_728)
.L_728:
        /*0524*/ 	.word	0x00000008
.L_729:


//--------------------- .nv.info._Z35group_norm_nhwc_bwd_one_pass_kernelI11Fp16IOFp32WLi64ELi60ELi480EEv26Group_norm_nhwc_bwd_params --------------------------
	.section	.nv.info._Z35group_norm_nhwc_bwd_one_pass_kernelI11Fp16IOFp32WLi64ELi60ELi480EEv26Group_norm_nhwc_bwd_params,"",@"SHT_CUDA_INFO"
	.sectionflags	@""
	.align	4


	//----- nvinfo : EIATTR_CUDA_API_VERSION
	.align		4
        /*0000*/ 	.byte	0x04, 0x37
        /*0002*/ 	.short	(.L_731 - .L_730)
.L_730:
        /*0004*/ 	.word	0x00000082


	//----- nvinfo : EIATTR_KPARAM_INFO
	.align		4
.L_731:
        /*0008*/ 	.byte	0x04, 0x17
        /*000a*/ 	.short	(.L_733 - .L_732)
.L_732:
        /*000c*/ 	.word	0x00000000
        /*0010*/ 	.short	0x0000
        /*0012*/ 	.short	0x0000
        /*0014*/ 	.byte	0x00, 0xf0, 0xe1, 0x02


	//----- nvinfo : EIATTR_SPARSE_MMA_MASK
	.align		4
.L_733:
        /*0018*/ 	.byte	0x03, 0x50
        /*001a*/ 	.short	0x0000


	//----- nvinfo : EIATTR_MAXREG_COUNT
	.align		4
        /*001c*/ 	.byte	0x03, 0x1b
        /*001e*/ 	.short	0x0080


	//----- nvinfo : EIATTR_NUM_BARRIERS
	.align		4
        /*0020*/ 	.byte	0x02, 0x4c
        /*0022*/ 	.byte	0x01
	.zero		1


	//----- nvinfo : EIATTR_MERCURY_ISA_VERSION
	.align		4
        /*0024*/ 	.byte	0x03, 0x5f
        /*0026*/ 	.short	0x0101


	//----- nvinfo : EIATTR_INT_WARP_WIDE_INSTR_OFFSETS
	.align		4
        /*0028*/ 	.byte	0x04, 0x31
        /*002a*/ 	.short	(.L_735 - .L_734)


	//   ....[0]....
.L_734:
        /*002c*/ 	.word	0x00002230


	//   ....[1]....
        /*0030*/ 	.word	0x000041e0


	//----- nvinfo : EIATTR_COOP_GROUP_MASK_REGIDS
	.align		4
.L_735:
        /*0034*/ 	.byte	0x04, 0x29
        /*0036*/ 	.short	(.L_737 - .L_736)


	//   ....[0]....
.L_736:
        /*0038*/ 	.word	0xffffffff


	//   ....[1]....
        /*003c*/ 	.word	0xffffffff


	//   ....[2]....
        /*0040*/ 	.word	0xffffffff


	//   ....[3]....
        /*0044*/ 	.word	0xffffffff


	//   ....[4]....
        /*0048*/ 	.word	0xffffffff


	//   ....[5]....
        /*004c*/ 	.word	0xffffffff


	//   ....[6]....
        /*0050*/ 	.word	0xffffffff


	//   ....[7]....
        /*0054*/ 	.word	0xffffffff


	//   ....[8]....
        /*0058*/ 	.word	0xffffffff


	//   ....[9]....
        /*005c*/ 	.word	0xffffffff


	//----- nvinfo : EIATTR_COOP_GROUP_INSTR_OFFSETS
	.align		4
.L_737:
        /*0060*/ 	.byte	0x04, 0x28
        /*0062*/ 	.short	(.L_739 - .L_738)


	//   ....[0]....
.L_738:
        /*0064*/ 	.word	0x00001660


	//   ....[1]....
        /*0068*/ 	.word	0x000016a0


	//   ....[2]....
        /*006c*/ 	.word	0x00001750


	//   ....[3]....
        /*0070*/ 	.word	0x00001770


	//   ....[4]....
        /*0074*/ 	.word	0x000017a0


	//   ....[5]....
        /*0078*/ 	.word	0x000017c0


	//   ....[6]....
        /*007c*/ 	.word	0x000017f0


	//   ....[7]....
        /*0080*/ 	.word	0x00001810


	//   ....[8]....
        /*0084*/ 	.word	0x00001840


	//   ....[9]....
        /*0088*/ 	.word	0x00001860


	//----- nvinfo : EIATTR_EXIT_INSTR_OFFSETS
	.align		4
.L_739:
        /*008c*/ 	.byte	0x04, 0x1c
        /*008e*/ 	.short	(.L_741 - .L_740)


	//   ....[0]....
.L_740:
        /*0090*/ 	.word	0x00004270


	//   ....[1]....
        /*0094*/ 	.word	0x000043b0


	//   ....[2]....
        /*0098*/ 	.word	0x000045f0


	//----- nvinfo : EIATTR_MAX_THREADS
	.align		4
.L_741:
        /*009c*/ 	.byte	0x04, 0x05
        /*009e*/ 	.short	(.L_743 - .L_742)
.L_742:
        /*00a0*/ 	.word	0x000001e0
        /*00a4*/ 	.word	0x00000001
        /*00a8*/ 	.word	0x00000001


	//----- nvinfo : EIATTR_CRS_STACK_SIZE
	.align		4
.L_743:
        /*00ac*/ 	.byte	0x04, 0x1e
        /*00ae*/ 	.short	(.L_745 - .L_744)
.L_744:
        /*00b0*/ 	.word	0x00000000


	//----- nvinfo : EIATTR_CBANK_PARAM_SIZE
	.align		4
.L_745:
        /*00b4*/ 	.byte	0x03, 0x19
        /*00b6*/ 	.short	0x00b8


	//----- nvinfo : EIATTR_PARAM_CBANK
	.align		4
        /*00b8*/ 	.byte	0x04, 0x0a
        /*00ba*/ 	.short	(.L_747 - .L_746)
	.align		4
.L_746:
        /*00bc*/ 	.word	index@(.nv.constant0._Z35group_norm_nhwc_bwd_one_pass_kernelI11Fp16IOFp32WLi64ELi60ELi480EEv26Group_norm_nhwc_bwd_params)
        /*00c0*/ 	.short	0x0210
        /*00c2*/ 	.short	0x00b8


	//----- nvinfo : EIATTR_SW_WAR
	.align		4
.L_747:
        /*00c4*/ 	.byte	0x04, 0x36
        /*00c6*/ 	.short	(.L_749 - .L_748)
.L_748:
        /*00c8*/ 	.word	0x00000008
.L_749:


//--------------------- .nv.info._Z35group_norm_nhwc_bwd_one_pass_kernelI11Fp16IOFp32WLi128ELi60ELi480EEv26Group_norm_nhwc_bwd_params --------------------------
	.section	.nv.info._Z35group_norm_nhwc_bwd_one_pass_kernelI11Fp16IOFp32WLi128ELi60ELi480EEv26Group_norm_nhwc_bwd_params,"",@"SHT_CUDA_INFO"
	.sectionflags	@""
	.align	4


	//----- nvinfo : EIATTR_CUDA_API_VERSION
	.align		4
        /*0000*/ 	.byte	0x04, 0x37
        /*0002*/ 	.short	(.L_751 - .L_750)
.L_750:
        /*0004*/ 	.word	0x00000082


	//----- nvinfo : EIATTR_KPARAM_INFO
	.align		4
.L_751:
        /*0008*/ 	.byte	0x04, 0x17
        /*000a*/ 	.short	(.L_753 - .L_752)
.L_752:
        /*000c*/ 	.word	0x00000000
        /*0010*/ 	.short	0x0000
        /*0012*/ 	.short	0x0000
        /*0014*/ 	.byte	0x00, 0xf0, 0xe1, 0x02


	//----- nvinfo : EIATTR_SPARSE_MMA_MASK
	.align		4
.L_753:
        /*0018*/ 	.byte	0x03, 0x50
        /*001a*/ 	.short	0x0000


	//----- nvinfo : EIATTR_MAXREG_COUNT
	.align		4
        /*001c*/ 	.byte	0x03, 0x1b
        /*001e*/ 	.short	0x0080


	//----- nvinfo : EIATTR_NUM_BARRIERS
	.align		4
        /*0020*/ 	.byte	0x02, 0x4c
        /*0022*/ 	.byte	0x01
	.zero		1


	//----- nvinfo : EIATTR_MERCURY_ISA_VERSION
	.align		4
        /*0024*/ 	.byte	0x03, 0x5f
        /*0026*/ 	.short	0x0101


	//----- nvinfo : EIATTR_INT_WARP_WIDE_INSTR_OFFSETS
	.align		4
        /*0028*/ 	.byte	0x04, 0x31
        /*002a*/ 	.short	(.L_755 - .L_754)


	//   ....[0]....
.L_754:
        /*002c*/ 	.word	0x00003220


	//   ....[1]....
        /*0030*/ 	.word	0x00005f60


	//----- nvinfo : EIATTR_COOP_GROUP_MASK_REGIDS
	.align		4
.L_755:
        /*0034*/ 	.byte	0x04, 0x29
        /*0036*/ 	.short	(.L_757 - .L_756)


	//   ....[0]....
.L_756:
        /*0038*/ 	.word	0xffffffff


	//   ....[1]....
        /*003c*/ 	.word	0xffffffff


	//   ....[2]....
        /*0040*/ 	.word	0xffffffff


	//   ....[3]....
        /*0044*/ 	.word	0xffffffff


	//   ....[4]....
        /*0048*/ 	.word	0xffffffff


	//   ....[5]....
        /*004c*/ 	.word	0xffffffff


	//   ....[6]....
        /*0050*/ 	.word	0xffffffff


	//   ....[7]....
        /*0054*/ 	.word	0xffffffff


	//   ....[8]....
        /*0058*/ 	.word	0xffffffff


	//   ....[9]....
        /*005c*/ 	.word	0xffffffff


	//----- nvinfo : EIATTR_COOP_GROUP_INSTR_OFFSETS
	.align		4
.L_757:
        /*0060*/ 	.byte	0x04, 0x28
        /*0062*/ 	.short	(.L_759 - .L_758)


	//   ....[0]....
.L_758:
        /*0064*/ 	.word	0x000025f0


	//   ....[1]....
        /*0068*/ 	.word	0x00002630


	//   ....[2]....
        /*006c*/ 	.word	0x000026c0


	//   ....[3]....
        /*0070*/ 	.word	0x000026e0


	//   ....[4]....
        /*0074*/ 	.word	0x00002710


	//   ....[5]....
        /*0078*/ 	.word	0x00002730


	//   ....[6]....
        /*007c*/ 	.word	0x00002760


	//   ....[7]....
        /*0080*/ 	.word	0x00002780


	//   ....[8]....
        /*0084*/ 	.word	0x000027b0


	//   ....[9]....
        /*0088*/ 	.word	0x000027d0


	//----- nvinfo : EIATTR_EXIT_INSTR_OFFSETS
	.align		4
.L_759:
        /*008c*/ 	.byte	0x04, 0x1c
        /*008e*/ 	.short	(.L_761 - .L_760)


	//   ....[0]....
.L_760:
        /*0090*/ 	.word	0x00006050


	//   ....[1]....
        /*0094*/ 	.word	0x00006190


	//   ....[2]....
        /*0098*/ 	.word	0x000063d0


	//----- nvinfo : EIATTR_MAX_THREADS
	.align		4
.L_761:
        /*009c*/ 	.byte	0x04, 0x05
        /*009e*/ 	.short	(.L_763 - .L_762)
.L_762:
        /*00a0*/ 	.word	0x000001e0
        /*00a4*/ 	.word	0x00000001
        /*00a8*/ 	.word	0x00000001


	//----- nvinfo : EIATTR_CRS_STACK_SIZE
	.align		4
.L_763:
        /*00ac*/ 	.byte	0x04, 0x1e
        /*00ae*/ 	.short	(.L_765 - .L_764)
.L_764:
        /*00b0*/ 	.word	0x00000000


	//----- nvinfo : EIATTR_CBANK_PARAM_SIZE
	.align		4
.L_765:
        /*00b4*/ 	.byte	0x03, 0x19
        /*00b6*/ 	.short	0x00b8


	//----- nvinfo : EIATTR_PARAM_CBANK
	.align		4
        /*00b8*/ 	.byte	0x04, 0x0a
        /*00ba*/ 	.short	(.L_767 - .L_766)
	.align		4
.L_766:
        /*00bc*/ 	.word	index@(.nv.constant0._Z35group_norm_nhwc_bwd_one_pass_kernelI11Fp16IOFp32WLi128ELi60ELi480EEv26Group_norm_nhwc_bwd_params)
        /*00c0*/ 	.short	0x0210
        /*00c2*/ 	.short	0x00b8


	//----- nvinfo : EIATTR_SW_WAR
	.align		4
.L_767:
        /*00c4*/ 	.byte	0x04, 0x36
        /*00c6*/ 	.short	(.L_769 - .L_768)
.L_768:
        /*00c8*/ 	.word	0x00000008
.L_769:


//--------------------- .nv.info._Z35group_norm_nhwc_bwd_one_pass_kernelI11Fp16IOFp32WLi256ELi60ELi480EEv26Group_norm_nhwc_bwd_params --------------------------
	.section	.nv.info._Z35group_norm_nhwc_bwd_one_pass_kernelI11Fp16IOFp32WLi256ELi60ELi480EEv26Group_norm_nhwc_bwd_params,"",@"SHT_CUDA_INFO"
	.sectionflags	@""
	.align	4


	//----- nvinfo : EIATTR_CUDA_API_VERSION
	.align		4
        /*0000*/ 	.byte	0x04, 0x37
        /*0002*/ 	.short	(.L_771 - .L_770)
.L_770:
        /*0004*/ 	.word	0x00000082


	//----- nvinfo : EIATTR_KPARAM_INFO
	.align		4
.L_771:
        /*0008*/ 	.byte	0x04, 0x17
        /*000a*/ 	.short	(.L_773 - .L_772)
.L_772:
        /*000c*/ 	.word	0x00000000
        /*0010*/ 	.short	0x0000
        /*0012*/ 	.short	0x0000
        /*0014*/ 	.byte	0x00, 0xf0, 0xe1, 0x02


	//----- nvinfo : EIATTR_SPARSE_MMA_MASK
	.align		4
.L_773:
        /*0018*/ 	.byte	0x03, 0x50
        /*001a*/ 	.short	0x0000


	//----- nvinfo : EIATTR_MAXREG_COUNT
	.align		4
        /*001c*/ 	.byte	0x03, 0x1b
        /*001e*/ 	.short	0x0080


	//----- nvinfo : EIATTR_NUM_BARRIERS
	.align		4
        /*0020*/ 	.byte	0x02, 0x4c
        /*0022*/ 	.byte	0x01
	.zero		1


	//----- nvinfo : EIATTR_MERCURY_ISA_VERSION
	.align		4
        /*0024*/ 	.byte	0x03, 0x5f
        /*0026*/ 	.short	0x0101


	//----- nvinfo : EIATTR_INT_WARP_WIDE_INSTR_OFFSETS
	.align		4
        /*0028*/ 	.byte	0x04, 0x31
        /*002a*/ 	.short	(.L_775 - .L_774)


	//   ....[0]....
.L_774:
        /*002c*/ 	.word	0x000051e0


	//   ....[1]....
        /*0030*/ 	.word	0x000097e0


	//----- nvinfo : EIATTR_COOP_GROUP_MASK_REGIDS
	.align		4
.L_775:
        /*0034*/ 	.byte	0x04, 0x29
        /*0036*/ 	.short	(.L_777 - .L_776)


	//   ....[0]....
.L_776:
        /*0038*/ 	.word	0xffffffff


	//   ....[1]....
        /*003c*/ 	.word	0xffffffff


	//   ....[2]....
        /*0040*/ 	.word	0xffffffff


	//   ....[3]....
        /*0044*/ 	.word	0xffffffff


	//   ....[4]....
        /*0048*/ 	.word	0xffffffff


	//   ....[5]....
        /*004c*/ 	.word	0xffffffff


	//   ....[6]....
        /*0050*/ 	.word	0xffffffff


	//   ....[7]....
        /*0054*/ 	.word	0xffffffff


	//   ....[8]....
        /*0058*/ 	.word	0xffffffff


	//   ....[9]....
        /*005c*/ 	.word	0xffffffff


	//----- nvinfo : EIATTR_COOP_GROUP_INSTR_OFFSETS
	.align		4
.L_777:
        /*0060*/ 	.byte	0x04, 0x28
        /*0062*/ 	.short	(.L_779 - .L_778)


	//   ....[0]....
.L_778:
        /*0064*/ 	.word	0x00004510


	//   ....[1]....
        /*0068*/ 	.word	0x00004550


	//   ....[2]....
        /*006c*/ 	.word	0x000046d0


	//   ....[3]....
        /*0070*/ 	.word	0x000046f0


	//   ....[4]....
        /*0074*/ 	.word	0x00004730


	//   ....[5]....
        /*0078*/ 	.word	0x00004750


	//   ....[6]....
        /*007c*/ 	.word	0x00004780


	//   ....[7]....
        /*0080*/ 	.word	0x000047a0


	//   ....[8]....
        /*0084*/ 	.word	0x000047d0


	//   ....[9]....
        /*0088*/ 	.word	0x000047f0


	//----- nvinfo : EIATTR_EXIT_INSTR_OFFSETS
	.align		4
.L_779:
        /*008c*/ 	.byte	0x04, 0x1c
        /*008e*/ 	.short	(.L_781 - .L_780)


	//   ....[0]....
.L_780:
        /*0090*/ 	.word	0x00009870


	//   ....[1]....
        /*0094*/ 	.word	0x000099b0


	//   ....[2]....
        /*0098*/ 	.word	0x00009bf0


	//----- nvinfo : EIATTR_MAX_THREADS
	.align		4
.L_781:
        /*009c*/ 	.byte	0x04, 0x05
        /*009e*/ 	.short	(.L_783 - .L_782)
.L_782:
        /*00a0*/ 	.word	0x000001e0
        /*00a4*/ 	.word	0x00000001
        /*00a8*/ 	.word	0x00000001


	//----- nvinfo : EIATTR_CRS_STACK_SIZE
	.align		4
.L_783:
        /*00ac*/ 	.byte	0x04, 0x1e
        /*00ae*/ 	.short	(.L_785 - .L_784)
.L_784:
        /*00b0*/ 	.word	0x00000000


	//----- nvinfo : EIATTR_CBANK_PARAM_SIZE
	.align		4
.L_785:
        /*00b4*/ 	.byte	0x03, 0x19
        /*00b6*/ 	.short	0x00b8


	//----- nvinfo : EIATTR_PARAM_CBANK
	.align		4
        /*00b8*/ 	.byte	0x04, 0x0a
        /*00ba*/ 	.short	(.L_787 - .L_786)
	.align		4
.L_786:
        /*00bc*/ 	.word	index@(.nv.constant0._Z35group_norm_nhwc_bwd_one_pass_kernelI11Fp16IOFp32WLi256ELi60ELi480EEv26Group_norm_nhwc_bwd_params)
        /*00c0*/ 	.short	0x0210
        /*00c2*/ 	.short	0x00b8


	//----- nvinfo : EIATTR_SW_WAR
	.align		4
.L_787:
        /*00c4*/ 	.byte	0x04, 0x36
        /*00c6*/ 	.short	(.L_789 - .L_788)
.L_788:
        /*00c8*/ 	.word	0x00000008
.L_789:


//--------------------- .nv.info._Z35group_norm_nhwc_bwd_one_pass_kernelI11Fp16IOFp32WLi512ELi60ELi480EEv26Group_norm_nhwc_bwd_params --------------------------
	.section	.nv.info._Z35group_norm_nhwc_bwd_one_pass_kernelI11Fp16IOFp32WLi512ELi60ELi480EEv26Group_norm_nhwc_bwd_params,"",@"SHT_CUDA_INFO"
	.sectionflags	@""
	.align	4


	//----- nvinfo : EIATTR_CUDA_API_VERSION
	.align		4
        /*0000*/ 	.byte	0x04, 0x37
        /*0002*/ 	.short	(.L_791 - .L_790)
.L_790:
        /*0004*/ 	.word	0x00000082


	//----- nvinfo : EIATTR_KPARAM_INFO
	.align		4
.L_791:
        /*0008*/ 	.byte	0x04, 0x17
        /*000a*/ 	.short	(.L_793 - .L_792)
.L_792:
        /*000c*/ 	.word	0x00000000
        /*0010*/ 	.short	0x0000
        /*0012*/ 	.short	0x0000
        /*0014*/ 	.byte	0x00, 0xf0, 0xe1, 0x02


	//----- nvinfo : EIATTR_SPARSE_MMA_MASK
	.align		4
.L_793:
        /*0018*/ 	.byte	0x03, 0x50
        /*001a*/ 	.short	0x0000


	//----- nvinfo : EIATTR_MAXREG_COUNT
	.align		4
        /*001c*/ 	.byte	0x03, 0x1b
        /*001e*/ 	.short	0x0080


	//----- nvinfo : EIATTR_NUM_BARRIERS
	.align		4
        /*0020*/ 	.byte	0x02, 0x4c
        /*0022*/ 	.byte	0x01
	.zero		1


	//----- nvinfo : EIATTR_MERCURY_ISA_VERSION
	.align		4
        /*0024*/ 	.byte	0x03, 0x5f
        /*0026*/ 	.short	0x0101


	//----- nvinfo : EIATTR_INT_WARP_WIDE_INSTR_OFFSETS
	.align		4
        /*0028*/ 	.byte	0x04, 0x31
        /*002a*/ 	.short	(.L_795 - .L_794)


	//   ....[0]....
.L_794:
        /*002c*/ 	.word	0x00009500


	//   ....[1]....
        /*0030*/ 	.word	0x00009850


	//   ....[2]....
        /*0034*/ 	.word	0x000098f0


	//   ....[3]....
        /*0038*/ 	.word	0x00009990


	//   ....[4]....
        /*003c*/ 	.word	0x00009a30


	//   ....[5]....
        /*0040*/ 	.word	0x00009ad0


	//   ....[6]....
        /*0044*/ 	.word	0x00009b70


	//   ....[7]....
        /*0048*/ 	.word	0x00009c10


	//   ....[8]....
        /*004c*/ 	.word	0x00009cb0


	//   ....[9]....
        /*0050*/ 	.word	0x00009d50


	//   ....[10]....
        /*0054*/ 	.word	0x00009df0


	//   ....[11]....
        /*0058*/ 	.word	0x00009e90


	//   ....[12]....
        /*005c*/ 	.word	0x00009f30


	//   ....[13]....
        /*0060*/ 	.word	0x00009fd0


	//   ....[14]....
        /*0064*/ 	.word	0x0000a070


	//   ....[15]....
        /*0068*/ 	.word	0x0000a110


	//   ....[16]....
        /*006c*/ 	.word	0x0000a1b0


	//   ....[17]....
        /*0070*/ 	.word	0x0000a2b0


	//   ....[18]....
        /*0074*/ 	.word	0x0000a350


	//   ....[19]....
        /*0078*/ 	.word	0x0000a3f0


	//   ....[20]....
        /*007c*/ 	.word	0x0000a490


	//   ....[21]....
        /*0080*/ 	.word	0x0000a530


	//   ....[22]....
        /*0084*/ 	.word	0x0000a5d0


	//   ....[23]....
        /*0088*/ 	.word	0x0000a670


	//   ....[24]....
        /*008c*/ 	.word	0x0000a710


	//   ....[25]....
        /*0090*/ 	.word	0x0000a840


	//   ....[26]....
        /*0094*/ 	.word	0x0000a8e0


	//   ....[27]....
        /*0098*/ 	.word	0x0000a980


	//   ....[28]....
        /*009c*/ 	.word	0x0000aa20


	//   ....[29]....
        /*00a0*/ 	.word	0x0000ac20


	//   ....[30]....
        /*00a4*/ 	.word	0x0000ace0


	//   ....[31]....
        /*00a8*/ 	.word	0x000116a0


	//----- nvinfo : EIATTR_COOP_GROUP_MASK_REGIDS
	.align		4
.L_795:
        /*00ac*/ 	.byte	0x04, 0x29
        /*00ae*/ 	.short	(.L_797 - .L_796)


	//   ....[0]....
.L_796:
        /*00b0*/ 	.word	0xffffffff


	//   ....[1]....
        /*00b4*/ 	.word	0xffffffff


	//   ....[2]....
        /*00b8*/ 	.word	0xffffffff


	//   ....[3]....
        /*00bc*/ 	.word	0xffffffff


	//   ....[4]....
        /*00c0*/ 	.word	0xffffffff


	//   ....[5]....
        /*00c4*/ 	.word	0xffffffff


	//   ....[6]....
        /*00c8*/ 	.word	0xffffffff


	//   ....[7]....
        /*00cc*/ 	.word	0xffffffff


	//   ....[8]....
        /*00d0*/ 	.word	0xffffffff


	//   ....[9]....
        /*00d4*/ 	.word	0xffffffff


	//----- nvinfo : EIATTR_COOP_GROUP_INSTR_OFFSETS
	.align		4
.L_797:
        /*00d8*/ 	.byte	0x04, 0x28
        /*00da*/ 	.short	(.L_799 - .L_798)


	//   ....[0]....
.L_798:
        /*00dc*/ 	.word	0x00008870


	//   ....[1]....
        /*00e0*/ 	.word	0x000088b0


	//   ....[2]....
        /*00e4*/ 	.word	0x00008940


	//   ....[3]....
        /*00e8*/ 	.word	0x00008960


	//   ....[4]....
        /*00ec*/ 	.word	0x00008990


	//   ....[5]....
        /*00f0*/ 	.word	0x000089b0


	//   ....[6]....
        /*00f4*/ 	.word	0x000089e0


	//   ....[7]....
        /*00f8*/ 	.word	0x00008a00


	//   ....[8]....
        /*00fc*/ 	.word	0x00008a30


	//   ....[9]....
        /*0100*/ 	.word	0x00008a50


	//----- nvinfo : EIATTR_EXIT_INSTR_OFFSETS
	.align		4
.L_799:
        /*0104*/ 	.byte	0x04, 0x1c
        /*0106*/ 	.short	(.L_801 - .L_800)


	//   ....[0]....
.L_800:
        /*0108*/ 	.word	0x00011790


	//   ....[1]....
        /*010c*/ 	.word	0x000118d0


	//   ....[2]....
        /*0110*/ 	.word	0x00011b10


	//----- nvinfo : EIATTR_MAX_THREADS
	.align		4
.L_801:
        /*0114*/ 	.byte	0x04, 0x05
        /*0116*/ 	.short	(.L_803 - .L_802)
.L_802:
        /*0118*/ 	.word	0x000001e0
        /*011c*/ 	.word	0x00000001
        /*0120*/ 	.word	0x00000001


	//----- nvinfo : EIATTR_CRS_STACK_SIZE
	.align		4
.L_803:
        /*0124*/ 	.byte	0x04, 0x1e
        /*0126*/ 	.short	(.L_805 - .L_804)
.L_804:
        /*0128*/ 	.word	0x00000000


	//----- nvinfo : EIATTR_CBANK_PARAM_SIZE
	.align		4
.L_805:
        /*012c*/ 	.byte	0x03, 0x19
        /*012e*/ 	.short	0x00b8


	//----- nvinfo : EIATTR_PARAM_CBANK
	.align		4
        /*0130*/ 	.byte	0x04, 0x0a
        /*0132*/ 	.short	(.L_807 - .L_806)
	.align		4
.L_806:
        /*0134*/ 	.word	index@(.nv.constant0._Z35group_norm_nhwc_bwd_one_pass_kernelI11Fp16IOFp32WLi512ELi60ELi480EEv26Group_norm_nhwc_bwd_params)
        /*0138*/ 	.short	0x0210
        /*013a*/ 	.short	0x00b8


	//----- nvinfo : EIATTR_SW_WAR
	.align		4
.L_807:
        /*013c*/ 	.byte	0x04, 0x36
        /*013e*/ 	.short	(.L_809 - .L_808)
.L_808:
        /*0140*/ 	.word	0x00000008
.L_809:


//--------------------- .nv.info._Z35group_norm_nhwc_bwd_one_pass_kernelI11Fp16IOBf16WLi64ELi60ELi480EEv26Group_norm_nhwc_bwd_params --------------------------
	.section	.nv.info._Z35group_norm_nhwc_bwd_one_pass_kernelI11Fp16IOBf16WLi64ELi60ELi480EEv26Group_norm_nhwc_bwd_params,"",@"SHT_CUDA_INFO"
	.sectionflags	@""
	.align	4


	//----- nvinfo : EIATTR_CUDA_API_VERSION
	.align		4
        /*0000*/ 	.byte	0x04, 0x37
        /*0002*/ 	.short	(.L_811 - .L_810)
.L_810:
        /*0004*/ 	.word	0x00000082


	//----- nvinfo : EIATTR_KPARAM_INFO
	.align		4
.L_811:
        /*0008*/ 	.byte	0x04, 0x17
        /*000a*/ 	.short	(.L_813 - .L_812)
.L_812:
        /*000c*/ 	.word	0x00000000
        /*0010*/ 	.short	0x0000
        /*0012*/ 	.short	0x0000
        /*0014*/ 	.byte	0x00, 0xf0, 0xe1, 0x02


	//----- nvinfo : EIATTR_SPARSE_MMA_MASK
	.align		4
.L_813:
        /*0018*/ 	.byte	0x03, 0x50
        /*001a*/ 	.short	0x0000


	//----- nvinfo : EIATTR_MAXREG_COUNT
	.align		4
        /*001c*/ 	.byte	0x03, 0x1b
        /*001e*/ 	.short	0x0080


	//----- nvinfo : EIATTR_NUM_BARRIERS
	.align		4
        /*0020*/ 	.byte	0x02, 0x4c
        /*0022*/ 	.byte	0x01
	.zero		1


	//----- nvinfo : EIATTR_MERCURY_ISA_VERSION
	.align		4
        /*0024*/ 	.byte	0x03, 0x5f
        /*0026*/ 	.short	0x0101


	//----- nvinfo : EIATTR_INT_WARP_WIDE_INSTR_OFFSETS
	.align		4
        /*0028*/ 	.byte	0x04, 0x31
        /*002a*/ 	.short	(.L_815 - .L_814)


	//   ....[0]....
.L_814:
        /*002c*/ 	.word	0x00002290


	//   ....[1]....
        /*0030*/ 	.word	0x00004240


	//----- nvinfo : EIATTR_COOP_GROUP_MASK_REGIDS
	.align		4
.L_815:
        /*0034*/ 	.byte	0x04, 0x29
        /*0036*/ 	.short	(.L_817 - .L_816)


	//   ....[0]....
.L_816:
        /*0038*/ 	.word	0xffffffff


	//   ....[1]....
        /*003c*/ 	.word	0xffffffff


	//   ....[2]....
        /*0040*/ 	.word	0xffffffff


	//   ....[3]....
        /*0044*/ 	.word	0xffffffff


	//   ....[4]....
        /*0048*/ 	.word	0xffffffff


	//   ....[5]....
        /*004c*/ 	.word	0xffffffff


	//   ....[6]....
        /*0050*/ 	.word	0xffffffff


	//   ....[7]....
        /*0054*/ 	.word	0xffffffff


	//   ....[8]....
        /*0058*/ 	.word	0xffffffff


	//   ....[9]....
        /*005c*/ 	.word	0xffffffff


	//----- nvinfo : EIATTR_COOP_GROUP_INSTR_OFFSETS
	.align		4
.L_817:
        /*0060*/ 	.byte	0x04, 0x28
        /*0062*/ 	.short	(.L_819 - .L_818)


	//   ....[0]....
.L_818:
        /*0064*/ 	.word	0x000016e0


	//   ....[1]....
        /*0068*/ 	.word	0x00001720


	//   ....[2]....
        /*006c*/ 	.word	0x000017b0


	//   ....[3]....
        /*0070*/ 	.word	0x000017d0


	//   ....[4]....
        /*0074*/ 	.word	0x00001800


	//   ....[5]....
        /*0078*/ 	.word	0x00001820


	//   ....[6]....
        /*007c*/ 	.word	0x00001850


	//   ....[7]....
        /*0080*/ 	.word	0x00001870


	//   ....[8]....
        /*0084*/ 	.word	0x000018a0


	//   ....[9]....
        /*0088*/ 	.word	0x000018c0


	//----- nvinfo : EIATTR_EXIT_INSTR_OFFSETS
	.align		4
.L_819:
        /*008c*/ 	.byte	0x04, 0x1c
        /*008e*/ 	.short	(.L_821 - .L_820)


	//   ....[0]....
.L_820:
        /*0090*/ 	.word	0x000042d0


	//   ....[1]....
        /*0094*/ 	.word	0x00004410


	//   ....[2]....
        /*0098*/ 	.word	0x00004670


	//----- nvinfo : EIATTR_MAX_THREADS
	.align		4
.L_821:
        /*009c*/ 	.byte	0x04, 0x05
        /*009e*/ 	.short	(.L_823 - .L_822)
.L_822:
        /*00a0*/ 	.word	0x000001e0
        /*00a4*/ 	.word	0x00000001
        /*00a8*/ 	.word	0x00000001


	//----- nvinfo : EIATTR_CRS_STACK_SIZE
	.align		4
.L_823:
        /*00ac*/ 	.byte	0x04, 0x1e
        /*00ae*/ 	.short	(.L_825 - .L_824)
.L_824:
        /*00b0*/ 	.word	0x00000000


	//----- nvinfo : EIATTR_CBANK_PARAM_SIZE
	.align		4
.L_825:
        /*00b4*/ 	.byte	0x03, 0x19
        /*00b6*/ 	.short	0x00b8


	//----- nvinfo : EIATTR_PARAM_CBANK
	.align		4
        /*00b8*/ 	.byte	0x04, 0x0a
        /*00ba*/ 	.short	(.L_827 - .L_826)
	.align		4
.L_826:
        /*00bc*/ 	.word	index@(.nv.constant0._Z35group_norm_nhwc_bwd_one_pass_kernelI11Fp16IOBf16WLi64ELi60ELi480EEv26Group_norm_nhwc_bwd_params)
        /*00c0*/ 	.short	0x0210
        /*00c2*/ 	.short	0x00b8


	//----- nvinfo : EIATTR_SW_WAR
	.align		4
.L_827:
        /*00c4*/ 	.byte	0x04, 0x36
        /*00c6*/ 	.short	(.L_829 - .L_828)
.L_828:
        /*00c8*/ 	.word	0x00000008
.L_829:


//--------------------- .nv.info._Z35group_norm_nhwc_bwd_one_pass_kernelI11Fp16IOBf16WLi128ELi60ELi480EEv26Group_norm_nhwc_bwd_params --------------------------
	.section	.nv.info._Z35group_norm_nhwc_bwd_one_pass_kernelI11Fp16IOBf16WLi128ELi60ELi480EEv26Group_norm_nhwc_bwd_params,"",@"SHT_CUDA_INFO"
	.sectionflags	@""
	.align	4


	//----- nvinfo : EIATTR_CUDA_API_VERSION
	.align		4
        /*0000*/ 	.byte	0x04, 0x37
        /*0002*/ 	.short	(.L_831 - .L_830)
.L_830:
        /*0004*/ 	.word	0x00000082


	//----- nvinfo : EIATTR_KPARAM_INFO
	.align		4
.L_831:
        /*0008*/ 	.byte	0x04, 0x17
        /*000a*/ 	.short	(.L_833 - .L_832)
.L_832:
        /*000c*/ 	.word	0x00000000
        /*0010*/ 	.short	0x0000
        /*0012*/ 	.short	0x0000
        /*0014*/ 	.byte	0x00, 0xf0, 0xe1, 0x02


	//----- nvinfo : EIATTR_SPARSE_MMA_MASK
	.align		4
.L_833:
        /*0018*/ 	.byte	0x03, 0x50
        /*001a*/ 	.short	0x0000


	//----- nvinfo : EIATTR_MAXREG_COUNT
	.align		4
        /*001c*/ 	.byte	0x03, 0x1b
        /*001e*/ 	.short	0x0080


	//----- nvinfo : EIATTR_NUM_BARRIERS
	.align		4
        /*0020*/ 	.byte	0x02, 0x4c
        /*0022*/ 	.byte	0x01
	.zero		1


	//----- nvinfo : EIATTR_MERCURY_ISA_VERSION
	.align		4
        /*0024*/ 	.byte	0x03, 0x5f
        /*0026*/ 	.short	0x0101


	//----- nvinfo : EIATTR_INT_WARP_WIDE_INSTR_OFFSETS
	.align		4
        /*0028*/ 	.byte	0x04, 0x31
        /*002a*/ 	.short	(.L_835 - .L_834)


	//   ....[0]....
.L_834:
        /*002c*/ 	.word	0x000032d0


	//   ....[1]....
        /*0030*/ 	.word	0x00006030


	//----- nvinfo : EIATTR_COOP_GROUP_MASK_REGIDS
	.align		4
.L_835:
        /*0034*/ 	.byte	0x04, 0x29
        /*0036*/ 	.short	(.L_837 - .L_836)


	//   ....[0]....
.L_836:
        /*0038*/ 	.word	0xffffffff


	//   ....[1]....
        /*003c*/ 	.word	0xffffffff


	//   ....[2]....
        /*0040*/ 	.word	0xffffffff


	//   ....[3]....
        /*0044*/ 	.word	0xffffffff


	//   ....[4]....
        /*0048*/ 	.word	0xffffffff


	//   ....[5]....
        /*004c*/ 	.word	0xffffffff


	//   ....[6]....
        /*0050*/ 	.word	0xffffffff


	//   ....[7]....
        /*0054*/ 	.word	0xffffffff


	//   ....[8]....
        /*0058*/ 	.word	0xffffffff


	//   ....[9]....
        /*005c*/ 	.word	0xffffffff


	//----- nvinfo : EIATTR_COOP_GROUP_INSTR_OFFSETS
	.align		4
.L_837:
        /*0060*/ 	.byte	0x04, 0x28
        /*0062*/ 	.short	(.L_839 - .L_838)


	//   ....[0]....
.L_838:
        /*0064*/ 	.word	0x000026a0


	//   ....[1]....
        /*0068*/ 	.word	0x000026e0


	//   ....[2]....
        /*006c*/ 	.word	0x00002780


	//   ....[3]....
        /*0070*/ 	.word	0x00002790


	//   ....[4]....
        /*0074*/ 	.word	0x000027c0


	//   ....[5]....
        /*0078*/ 	.word	0x000027e0


	//   ....[6]....
        /*007c*/ 	.word	0x00002810


	//   ....[7]....
        /*0080*/ 	.word	0x00002830


	//   ....[8]....
        /*0084*/ 	.word	0x00002860


	//   ....[9]....
        /*0088*/ 	.word	0x00002880


	//----- nvinfo : EIATTR_EXIT_INSTR_OFFSETS
	.align		4
.L_839:
        /*008c*/ 	.byte	0x04, 0x1c
        /*008e*/ 	.short	(.L_841 - .L_840)


	//   ....[0]....
.L_840:
        /*0090*/ 	.word	0x00006120


	//   ....[1]....
        /*0094*/ 	.word	0x00006260


	//   ....[2]....
        /*0098*/ 	.word	0x000064c0


	//----- nvinfo : EIATTR_MAX_THREADS
	.align		4
.L_841:
        /*009c*/ 	.byte	0x04, 0x05
        /*009e*/ 	.short	(.L_843 - .L_842)
.L_842:
        /*00a0*/ 	.word	0x000001e0
        /*00a4*/ 	.word	0x00000001
        /*00a8*/ 	.word	0x00000001


	//----- nvinfo : EIATTR_CRS_STACK_SIZE
	.align		4
.L_843:
        /*00ac*/ 	.byte	0x04, 0x1e
        /*00ae*/ 	.short	(.L_845 - .L_844)
.L_844:
        /*00b0*/ 	.word	0x00000000


	//----- nvinfo : EIATTR_CBANK_PARAM_SIZE
	.align		4
.L_845:
        /*00b4*/ 	.byte	0x03, 0x19
        /*00b6*/ 	.short	0x00b8


	//----- nvinfo : EIATTR_PARAM_CBANK
	.align		4
        /*00b8*/ 	.byte	0x04, 0x0a
        /*00ba*/ 	.short	(.L_847 - .L_846)
	.align		4
.L_846:
        /*00bc*/ 	.word	index@(.nv.constant0._Z35group_norm_nhwc_bwd_one_pass_kernelI11Fp16IOBf16WLi128ELi60ELi480EEv26Group_norm_nhwc_bwd_params)
        /*00c0*/ 	.short	0x0210
        /*00c2*/ 	.short	0x00b8


	//----- nvinfo : EIATTR_SW_WAR
	.align		4
.L_847:
        /*00c4*/ 	.byte	0x04, 0x36
        /*00c6*/ 	.short	(.L_849 - .L_848)
.L_848:
        /*00c8*/ 	.word	0x00000008
.L_849:


//--------------------- .nv.info._Z35group_norm_nhwc_bwd_one_pass_kernelI11Fp16IOBf16WLi256ELi60ELi480EEv26Group_norm_nhwc_bwd_params --------------------------
	.section	.nv.info._Z35group_norm_nhwc_bwd_one_pass_kernelI11Fp16IOBf16WLi256ELi60ELi480EEv26Group_norm_nhwc_bwd_params,"",@"SHT_CUDA_INFO"
	.sectionflags	@""
	.align	4


	//----- nvinfo : EIATTR_CUDA_API_VERSION
	.align		4
        /*0000*/ 	.byte	0x04, 0x37
        /*0002*/ 	.short	(.L_851 - .L_850)
.L_850:
        /*0004*/ 	.word	0x00000082


	//----- nvinfo : EIATTR_KPARAM_INFO
	.align		4
.L_851:
        /*0008*/ 	.byte	0x04, 0x17
        /*000a*/ 	.short	(.L_853 - .L_852)
.L_852:
        /*000c*/ 	.word	0x00000000
        /*0010*/ 	.short	0x0000
        /*0012*/ 	.short	0x0000
        /*0014*/ 	.byte	0x00, 0xf0, 0xe1, 0x02


	//----- nvinfo : EIATTR_SPARSE_MMA_MASK
	.align		4
.L_853:
        /*0018*/ 	.byte	0x03, 0x50
        /*001a*/ 	.short	0x0000


	//----- nvinfo : EIATTR_MAXREG_COUNT
	.align		4
        /*001c*/ 	.byte	0x03, 0x1b
        /*001e*/ 	.short	0x0080


	//----- nvinfo : EIATTR_NUM_BARRIERS
	.align		4
        /*0020*/ 	.byte	0x02, 0x4c
        /*0022*/ 	.byte	0x01
	.zero		1


	//----- nvinfo : EIATTR_MERCURY_ISA_VERSION
	.align		4
        /*0024*/ 	.byte	0x03, 0x5f
        /*0026*/ 	.short	0x0101


	//----- nvinfo : EIATTR_INT_WARP_WIDE_INSTR_OFFSETS
	.align		4
        /*0028*/ 	.byte	0x04, 0x31
        /*002a*/ 	.short	(.L_855 - .L_854)


	//   ....[0]....
.L_854:
        /*002c*/ 	.word	0x00005240


	//   ....[1]....
        /*0030*/ 	.word	0x00009840


	//----- nvinfo : EIATTR_COOP_GROUP_MASK_REGIDS
	.align		4
.L_855:
        /*0034*/ 	.byte	0x04, 0x29
        /*0036*/ 	.short	(.L_857 - .L_856)


	//   ....[0]....
.L_856:
        /*0038*/ 	.word	0xffffffff


	//   ....[1]....
        /*003c*/ 	.word	0xffffffff


	//   ....[2]....
        /*0040*/ 	.word	0xffffffff


	//   ....[3]....
        /*0044*/ 	.word	0xffffffff


	//   ....[4]....
        /*0048*/ 	.word	0xffffffff


	//   ....[5]....
        /*004c*/ 	.word	0xffffffff


	//   ....[6]....
        /*0050*/ 	.word	0xffffffff


	//   ....[7]....
        /*0054*/ 	.word	0xffffffff


	//   ....[8]....
        /*0058*/ 	.word	0xffffffff


	//   ....[9]....
        /*005c*/ 	.word	0xffffffff


	//----- nvinfo : EIATTR_COOP_GROUP_INSTR_OFFSETS
	.align		4
.L_857:
        /*0060*/ 	.byte	0x04, 0x28
        /*0062*/ 	.short	(.L_859 - .L_858)


	//   ....[0]....
.L_858:
        /*0064*/ 	.word	0x00004570


	//   ....[1]....
        /*0068*/ 	.word	0x000045b0


	//   ....[2]....
        /*006c*/ 	.word	0x00004720


	//   ....[3]....
        /*0070*/ 	.word	0x00004740


	//   ....[4]....
        /*0074*/ 	.word	0x00004770


	//   ....[5]....
        /*0078*/ 	.word	0x00004790


	//   ....[6]....
        /*007c*/ 	.word	0x000047c0


	//   ....[7]....
        /*0080*/ 	.word	0x000047e0


	//   ....[8]....
        /*0084*/ 	.word	0x00004810


	//   ....[9]....
        /*0088*/ 	.word	0x00004830


	//----- nvinfo : EIATTR_EXIT_INSTR_OFFSETS
	.align		4
.L_859:
        /*008c*/ 	.byte	0x04, 0x1c
        /*008e*/ 	.short	(.L_861 - .L_860)


	//   ....[0]....
.L_860:
        /*0090*/ 	.word	0x000098d0


	//   ....[1]....
        /*0094*/ 	.word	0x00009a10


	//   ....[2]....
        /*0098*/ 	.word	0x00009c70


	//----- nvinfo : EIATTR_MAX_THREADS
	.align		4
.L_861:
        /*009c*/ 	.byte	0x04, 0x05
        /*009e*/ 	.short	(.L_863 - .L_862)
.L_862:
        /*00a0*/ 	.word	0x000001e0
        /*00a4*/ 	.word	0x00000001
        /*00a8*/ 	.word	0x00000001


	//----- nvinfo : EIATTR_CRS_STACK_SIZE
	.align		4
.L_863:
        /*00ac*/ 	.byte	0x04, 0x1e
        /*00ae*/ 	.short	(.L_865 - .L_864)
.L_864:
        /*00b0*/ 	.word	0x00000000


	//----- nvinfo : EIATTR_CBANK_PARAM_SIZE
	.align		4
.L_865:
        /*00b4*/ 	.byte	0x03, 0x19
        /*00b6*/ 	.short	0x00b8


	//----- nvinfo : EIATTR_PARAM_CBANK
	.align		4
        /*00b8*/ 	.byte	0x04, 0x0a
        /*00ba*/ 	.short	(.L_867 - .L_866)
	.align		4
.L_866:
        /*00bc*/ 	.word	index@(.nv.constant0._Z35group_norm_nhwc_bwd_one_pass_kernelI11Fp16IOBf16WLi256ELi60ELi480EEv26Group_norm_nhwc_bwd_params)
        /*00c0*/ 	.short	0x0210
        /*00c2*/ 	.short	0x00b8


	//----- nvinfo : EIATTR_SW_WAR
	.align		4
.L_867:
        /*00c4*/ 	.byte	0x04, 0x36
        /*00c6*/ 	.short	(.L_869 - .L_868)
.L_868:
        /*00c8*/ 	.word	0x00000008
.L_869:


//--------------------- .nv.info._Z35group_norm_nhwc_bwd_one_pass_kernelI11Fp16IOBf16WLi512ELi60ELi480EEv26Group_norm_nhwc_bwd_params --------------------------
	.section	.nv.info._Z35group_norm_nhwc_bwd_one_pass_kernelI11Fp16IOBf16WLi512ELi60ELi480EEv26Group_norm_nhwc_bwd_params,"",@"SHT_CUDA_INFO"
	.sectionflags	@""
	.align	4


	//----- nvinfo : EIATTR_CUDA_API_VERSION
	.align		4
        /*0000*/ 	.byte	0x04, 0x37
        /*0002*/ 	.short	(.L_871 - .L_870)
.L_870:
        /*0004*/ 	.word	0x00000082


	//----- nvinfo : EIATTR_KPARAM_INFO
	.align		4
.L_871:
        /*0008*/ 	.byte	0x04, 0x17
        /*000a*/ 	.short	(.L_873 - .L_872)
.L_872:
        /*000c*/ 	.word	0x00000000
        /*0010*/ 	.short	0x0000
        /*0012*/ 	.short	0x0000
        /*0014*/ 	.byte	0x00, 0xf0, 0xe1, 0x02


	//----- nvinfo : EIATTR_SPARSE_MMA_MASK
	.align		4
.L_873:
        /*0018*/ 	.byte	0x03, 0x50
        /*001a*/ 	.short	0x0000


	//----- nvinfo : EIATTR_MAXREG_COUNT
	.align		4
        /*001c*/ 	.byte	0x03, 0x1b
        /*001e*/ 	.short	0x0080


	//----- nvinfo : EIATTR_NUM_BARRIERS
	.align		4
        /*0020*/ 	.byte	0x02, 0x4c
        /*0022*/ 	.byte	0x01
	.zero		1


	//----- nvinfo : EIATTR_MERCURY_ISA_VERSION
	.align		4
        /*0024*/ 	.byte	0x03, 0x5f
        /*0026*/ 	.short	0x0101


	//----- nvinfo : EIATTR_INT_WARP_WIDE_INSTR_OFFSETS
	.align		4
        /*0028*/ 	.byte	0x04, 0x31
        /*002a*/ 	.short	(.L_875 - .L_874)


	//   ....[0]....
.L_874:
        /*002c*/ 	.word	0x00009550


	//   ....[1]....
        /*0030*/ 	.word	0x000098a0


	//   ....[2]....
        /*0034*/ 	.word	0x00009940


	//   ....[3]....
        /*0038*/ 	.word	0x000099e0


	//   ....[4]....
        /*003c*/ 	.word	0x00009a80


	//   ....[5]....
        /*0040*/ 	.word	0x00009b20


	//   ....[6]....
        /*0044*/ 	.word	0x00009bc0


	//   ....[7]....
        /*0048*/ 	.word	0x00009c60


	//   ....[8]....
        /*004c*/ 	.word	0x00009d00


	//   ....[9]....
        /*0050*/ 	.word	0x00009da0


	//   ....[10]....
        /*0054*/ 	.word	0x00009e40


	//   ....[11]....
        /*0058*/ 	.word	0x00009ee0


	//   ....[12]....
        /*005c*/ 	.word	0x00009f80


	//   ....[13]....
        /*0060*/ 	.word	0x0000a020


	//   ....[14]....
        /*0064*/ 	.word	0x0000a0c0


	//   ....[15]....
        /*0068*/ 	.word	0x0000a160


	//   ....[16]....
        /*006c*/ 	.word	0x0000a200


	//   ....[17]....
        /*0070*/ 	.word	0x0000a300


	//   ....[18]....
        /*0074*/ 	.word	0x0000a3a0


	//   ....[19]....
        /*0078*/ 	.word	0x0000a440


	//   ....[20]....
        /*007c*/ 	.word	0x0000a4e0


	//   ....[21]....
        /*0080*/ 	.word	0x0000a580


	//   ....[22]....
        /*0084*/ 	.word	0x0000a620


	//   ....[23]....
        /*0088*/ 	.word	0x0000a6c0


	//   ....[24]....
        /*008c*/ 	.word	0x0000a760


	//   ....[25]....
        /*0090*/ 	.word	0x0000a890


	//   ....[26]....
        /*0094*/ 	.word	0x0000a930


	//   ....[27]....
        /*0098*/ 	.word	0x0000a9d0


	//   ....[28]....
        /*009c*/ 	.word	0x0000aa70


	//   ....[29]....
        /*00a0*/ 	.word	0x0000ac70


	//   ....[30]....
        /*00a4*/ 	.word	0x0000ad30


	//   ....[31]....
        /*00a8*/ 	.word	0x000116f0


	//----- nvinfo : EIATTR_COOP_GROUP_MASK_REGIDS
	.align		4
.L_875:
        /*00ac*/ 	.byte	0x04, 0x29
        /*00ae*/ 	.short	(.L_877 - .L_876)


	//   ....[0]....
.L_876:
        /*00b0*/ 	.word	0xffffffff


	//   ....[1]....
        /*00b4*/ 	.word	0xffffffff


	//   ....[2]....
        /*00b8*/ 	.word	0xffffffff


	//   ....[3]....
        /*00bc*/ 	.word	0xffffffff


	//   ....[4]....
        /*00c0*/ 	.word	0xffffffff


	//   ....[5]....
        /*00c4*/ 	.word	0xffffffff


	//   ....[6]....
        /*00c8*/ 	.word	0xffffffff


	//   ....[7]....
        /*00cc*/ 	.word	0xffffffff


	//   ....[8]....
        /*00d0*/ 	.word	0xffffffff


	//   ....[9]....
        /*00d4*/ 	.word	0xffffffff


	//----- nvinfo : EIATTR_COOP_GROUP_INSTR_OFFSETS
	.align		4
.L_877:
        /*00d8*/ 	.byte	0x04, 0x28
        /*00da*/ 	.short	(.L_879 - .L_878)


	//   ....[0]....
.L_878:
        /*00dc*/ 	.word	0x000088c0


	//   ....[1]....
        /*00e0*/ 	.word	0x00008900


	//   ....[2]....
        /*00e4*/ 	.word	0x00008990


	//   ....[3]....
        /*00e8*/ 	.word	0x000089b0


	//   ....[4]....
        /*00ec*/ 	.word	0x000089e0


	//   ....[5]....
        /*00f0*/ 	.word	0x00008a00


	//   ....[6]....
        /*00f4*/ 	.word	0x00008a30


	//   ....[7]....
        /*00f8*/ 	.word	0x00008a50


	//   ....[8]....
        /*00fc*/ 	.word	0x00008a80


	//   ....[9]....
        /*0100*/ 	.word	0x00008aa0


	//----- nvinfo : EIATTR_EXIT_INSTR_OFFSETS
	.align		4
.L_879:
        /*0104*/ 	.byte	0x04, 0x1c
        /*0106*/ 	.short	(.L_881 - .L_880)


	//   ....[0]....
.L_880:
        /*0108*/ 	.word	0x000117e0


	//   ....[1]....
        /*010c*/ 	.word	0x00011920


	//   ....[2]....
        /*0110*/ 	.word	0x00011b80


	//----- nvinfo : EIATTR_MAX_THREADS
	.align		4
.L_881:
        /*0114*/ 	.byte	0x04, 0x05
        /*0116*/ 	.short	(.L_883 - .L_882)
.L_882:
        /*0118*/ 	.word	0x000001e0
        /*011c*/ 	.word	0x00000001
        /*0120*/ 	.word	0x00000001


	//----- nvinfo : EIATTR_CRS_STACK_SIZE
	.align		4
.L_883:
        /*0124*/ 	.byte	0x04, 0x1e
        /*0126*/ 	.short	(.L_885 - .L_884)
.L_884:
        /*0128*/ 	.word	0x00000000


	//----- nvinfo : EIATTR_CBANK_PARAM_SIZE
	.align		4
.L_885:
        /*012c*/ 	.byte	0x03, 0x19
        /*012e*/ 	.short	0x00b8


	//----- nvinfo : EIATTR_PARAM_CBANK
	.align		4
        /*0130*/ 	.byte	0x04, 0x0a
        /*0132*/ 	.short	(.L_887 - .L_886)
	.align		4
.L_886:
        /*0134*/ 	.word	index@(.nv.constant0._Z35group_norm_nhwc_bwd_one_pass_kernelI11Fp16IOBf16WLi512ELi60ELi480EEv26Group_norm_nhwc_bwd_params)
        /*0138*/ 	.short	0x0210
        /*013a*/ 	.short	0x00b8


	//----- nvinfo : EIATTR_SW_WAR
	.align		4
.L_887:
        /*013c*/ 	.byte	0x04, 0x36
        /*013e*/ 	.short	(.L_889 - .L_888)
.L_888:
        /*0140*/ 	.word	0x00000008
.L_889:


//--------------------- .nv.info._Z35group_norm_nhwc_bwd_one_pass_kernelI11Fp16IOFp16WLi64ELi60ELi480EEv26Group_norm_nhwc_bwd_params --------------------------
	.section	.nv.info._Z35group_norm_nhwc_bwd_one_pass_kernelI11Fp16IOFp16WLi64ELi60ELi480EEv26Group_norm_nhwc_bwd_params,"",@"SHT_CUDA_INFO"
	.sectionflags	@""
	.align	4


	//----- nvinfo : EIATTR_CUDA_API_VERSION
	.align		4
        /*0000*/ 	.byte	0x04, 0x37
        /*0002*/ 	.short	(.L_891 - .L_890)
.L_890:
        /*0004*/ 	.word	0x00000082


	//----- nvinfo : EIATTR_KPARAM_INFO
	.align		4
.L_891:
        /*0008*/ 	.byte	0x04, 0x17
        /*000a*/ 	.short	(.L_893 - .L_892)
.L_892:
        /*000c*/ 	.word	0x00000000
        /*0010*/ 	.short	0x0000
        /*0012*/ 	.short	0x0000
        /*0014*/ 	.byte	0x00, 0xf0, 0xe1, 0x02


	//----- nvinfo : EIATTR_SPARSE_MMA_MASK
	.align		4
.L_893:
        /*0018*/ 	.byte	0x03, 0x50
        /*001a*/ 	.short	0x0000


	//----- nvinfo : EIATTR_MAXREG_COUNT
	.align		4
        /*001c*/ 	.byte	0x03, 0x1b
        /*001e*/ 	.short	0x0080


	//----- nvinfo : EIATTR_NUM_BARRIERS
	.align		4
        /*0020*/ 	.byte	0x02, 0x4c
        /*0022*/ 	.byte	0x01
	.zero		1


	//----- nvinfo : EIATTR_MERCURY_ISA_VERSION
	.align		4
        /*0024*/ 	.byte	0x03, 0x5f
        /*0026*/ 	.short	0x0101


	//----- nvinfo : EIATTR_INT_WARP_WIDE_INSTR_OFFSETS
	.align		4
        /*0028*/ 	.byte	0x04, 0x31
        /*002a*/ 	.short	(.L_895 - .L_894)


	//   ....[0]....
.L_894:
        /*002c*/ 	.word	0x00002290


	//   ....[1]....
        /*0030*/ 	.word	0x00004240


	//----- nvinfo : EIATTR_COOP_GROUP_MASK_REGIDS
	.align		4
.L_895:
        /*0034*/ 	.byte	0x04, 0x29
        /*0036*/ 	.short	(.L_897 - .L_896)


	//   ....[0]....
.L_896:
        /*0038*/ 	.word	0xffffffff


	//   ....[1]....
        /*003c*/ 	.word	0xffffffff


	//   ....[2]....
        /*0040*/ 	.word	0xffffffff


	//   ....[3]....
        /*0044*/ 	.word	0xffffffff


	//   ....[4]....
        /*0048*/ 	.word	0xffffffff


	//   ....[5]....
        /*004c*/ 	.word	0xffffffff


	//   ....[6]....
        /*0050*/ 	.word	0xffffffff


	//   ....[7]....
        /*0054*/ 	.word	0xffffffff


	//   ....[8]....
        /*0058*/ 	.word	0xffffffff


	//   ....[9]....
        /*005c*/ 	.word	0xffffffff


	//----- nvinfo : EIATTR_COOP_GROUP_INSTR_OFFSETS
	.align		4
.L_897:
        /*0060*/ 	.byte	0x04, 0x28
        /*0062*/ 	.short	(.L_899 - .L_898)


	//   ....[0]....
.L_898:
        /*0064*/ 	.word	0x000016e0


	//   ....[1]....
        /*0068*/ 	.word	0x00001720


	//   ....[2]....
        /*006c*/ 	.word	0x000017b0


	//   ....[3]....
        /*0070*/ 	.word	0x000017d0


	//   ....[4]....
        /*0074*/ 	.word	0x00001800


	//   ....[5]....
        /*0078*/ 	.word	0x00001820


	//   ....[6]....
        /*007c*/ 	.word	0x00001850


	//   ....[7]....
        /*0080*/ 	.word	0x00001870


	//   ....[8]....
        /*0084*/ 	.word	0x000018a0


	//   ....[9]....
        /*0088*/ 	.word	0x000018c0


	//----- nvinfo : EIATTR_EXIT_INSTR_OFFSETS
	.align		4
.L_899:
        /*008c*/ 	.byte	0x04, 0x1c
        /*008e*/ 	.short	(.L_901 - .L_900)


	//   ....[0]....
.L_900:
        /*0090*/ 	.word	0x000042d0


	//   ....[1]....
        /*0094*/ 	.word	0x00004410


	//   ....[2]....
        /*0098*/ 	.word	0x00004670


	//----- nvinfo : EIATTR_MAX_THREADS
	.align		4
.L_901:
        /*009c*/ 	.byte	0x04, 0x05
        /*009e*/ 	.short	(.L_903 - .L_902)
.L_902:
        /*00a0*/ 	.word	0x000001e0
        /*00a4*/ 	.word	0x00000001
        /*00a8*/ 	.word	0x00000001


	//----- nvinfo : EIATTR_CRS_STACK_SIZE
	.align		4
.L_903:
        /*00ac*/ 	.byte	0x04, 0x1e
        /*00ae*/ 	.short	(.L_905 - .L_904)
.L_904:
        /*00b0*/ 	.word	0x00000000


	//----- nvinfo : EIATTR_CBANK_PARAM_SIZE
	.align		4
.L_905:
        /*00b4*/ 	.byte	0x03, 0x19
        /*00b6*/ 	.short	0x00b8


	//----- nvinfo : EIATTR_PARAM_CBANK
	.align		4
        /*00b8*/ 	.byte	0x04, 0x0a
        /*00ba*/ 	.short	(.L_907 - .L_906)
	.align		4
.L_906:
        /*00bc*/ 	.word	index@(.nv.constant0._Z35group_norm_nhwc_bwd_one_pass_kernelI11Fp16IOFp16WLi64ELi60ELi480EEv26Group_norm_nhwc_bwd_params)
        /*00c0*/ 	.short	0x0210
        /*00c2*/ 	.short	0x00b8


	//----- nvinfo : EIATTR_SW_WAR
	.align		4
.L_907:
        /*00c4*/ 	.byte	0x04, 0x36
        /*00c6*/ 	.short	(.L_909 - .L_908)
.L_908:
        /*00c8*/ 	.word	0x00000008
.L_909:


//--------------------- .nv.info._Z35group_norm_nhwc_bwd_one_pass_kernelI11Fp16IOFp16WLi128ELi60ELi480EEv26Group_norm_nhwc_bwd_params --------------------------
	.section	.nv.info._Z35group_norm_nhwc_bwd_one_pass_kernelI11Fp16IOFp16WLi128ELi60ELi480EEv26Group_norm_nhwc_bwd_params,"",@"SHT_CUDA_INFO"
	.sectionflags	@""
	.align	4


	//----- nvinfo : EIATTR_CUDA_API_VERSION
	.align		4
        /*0000*/ 	.byte	0x04, 0x37
        /*0002*/ 	.short	(.L_911 - .L_910)
.L_910:
        /*0004*/ 	.word	0x00000082


	//----- nvinfo : EIATTR_KPARAM_INFO
	.align		4
.L_911:
        /*0008*/ 	.byte	0x04, 0x17
        /*000a*/ 	.short	(.L_913 - .L_912)
.L_912:
        /*000c*/ 	.word	0x00000000
        /*0010*/ 	.short	0x0000
        /*0012*/ 	.short	0x0000
        /*0014*/ 	.byte	0x00, 0xf0, 0xe1, 0x02


	//----- nvinfo : EIATTR_SPARSE_MMA_MASK
	.align		4
.L_913:
        /*0018*/ 	.byte	0x03, 0x50
        /*001a*/ 	.short	0x0000


	//----- nvinfo : EIATTR_MAXREG_COUNT
	.align		4
        /*001c*/ 	.byte	0x03, 0x1b
        /*001e*/ 	.short	0x0080


	//----- nvinfo : EIATTR_NUM_BARRIERS
	.align		4
        /*0020*/ 	.byte	0x02, 0x4c
        /*0022*/ 	.byte	0x01
	.zero		1


	//----- nvinfo : EIATTR_MERCURY_ISA_VERSION
	.align		4
        /*0024*/ 	.byte	0x03, 0x5f
        /*0026*/ 	.short	0x0101


	//----- nvinfo : EIATTR_INT_WARP_WIDE_INSTR_OFFSETS
	.align		4
        /*0028*/ 	.byte	0x04, 0x31
        /*002a*/ 	.short	(.L_915 - .L_914)


	//   ....[0]....
.L_914:
        /*002c*/ 	.word	0x000032d0


	//   ....[1]....
        /*0030*/ 	.word	0x00006030


	//----- nvinfo : EIATTR_COOP_GROUP_MASK_REGIDS
	.align		4
.L_915:
        /*0034*/ 	.byte	0x04, 0x29
        /*0036*/ 	.short	(.L_917 - .L_916)


	//   ....[0]....
.L_916:
        /*0038*/ 	.word	0xffffffff


	//   ....[1]....
        /*003c*/ 	.word	0xffffffff


	//   ....[2]....
        /*0040*/ 	.word	0xffffffff


	//   ....[3]....
        /*0044*/ 	.word	0xffffffff


	//   ....[4]....
        /*0048*/ 	.word	0xffffffff


	//   ....[5]....
        /*004c*/ 	.word	0xffffffff


	//   ....[6]....
        /*0050*/ 	.word	0xffffffff


	//   ....[7]....
        /*0054*/ 	.word	0xffffffff


	//   ....[8]....
        /*0058*/ 	.word	0xffffffff


	//   ....[9]....
        /*005c*/ 	.word	0xffffffff


	//----- nvinfo : EIATTR_COOP_GROUP_INSTR_OFFSETS
	.align		4
.L_917:
        /*0060*/ 	.byte	0x04, 0x28
        /*0062*/ 	.short	(.L_919 - .L_918)


	//   ....[0]....
.L_918:
        /*0064*/ 	.word	0x000026a0


	//   ....[1]....
        /*0068*/ 	.word	0x000026e0


	//   ....[2]....
        /*006c*/ 	.word	0x00002780


	//   ....[3]....
        /*0070*/ 	.word	0x00002790


	//   ....[4]....
        /*0074*/ 	.word	0x000027c0


	//   ....[5]....
        /*0078*/ 	.word	0x000027e0


	//   ....[6]....
        /*007c*/ 	.word	0x00002810


	//   ....[7]....
        /*0080*/ 	.word	0x00002830


	//   ....[8]....
        /*0084*/ 	.word	0x00002860


	//   ....[9]....
        /*0088*/ 	.word	0x00002880


	//----- nvinfo : EIATTR_EXIT_INSTR_OFFSETS
	.align		4
.L_919:
        /*008c*/ 	.byte	0x04, 0x1c
        /*008e*/ 	.short	(.L_921 - .L_920)


	//   ....[0]....
.L_920:
        /*0090*/ 	.word	0x00006120


	//   ....[1]....
        /*0094*/ 	.word	0x00006260


	//   ....[2]....
        /*0098*/ 	.word	0x000064c0


	//----- nvinfo : EIATTR_MAX_THREADS
	.align		4
.L_921:
        /*009c*/ 	.byte	0x04, 0x05
        /*009e*/ 	.short	(.L_923 - .L_922)
.L_922:
        /*00a0*/ 	.word	0x000001e0
        /*00a4*/ 	.word	0x00000001
        /*00a8*/ 	.word	0x00000001


	//----- nvinfo : EIATTR_CRS_STACK_SIZE
	.align		4
.L_923:
        /*00ac*/ 	.byte	0x04, 0x1e
        /*00ae*/ 	.short	(.L_925 - .L_924)
.L_924:
        /*00b0*/ 	.word	0x00000000


	//----- nvinfo : EIATTR_CBANK_PARAM_SIZE
	.align		4
.L_925:
        /*00b4*/ 	.byte	0x03, 0x19
        /*00b6*/ 	.short	0x00b8


	//----- nvinfo : EIATTR_PARAM_CBANK
	.align		4
        /*00b8*/ 	.byte	0x04, 0x0a
        /*00ba*/ 	.short	(.L_927 - .L_926)
	.align		4
.L_926:
        /*00bc*/ 	.word	index@(.nv.constant0._Z35group_norm_nhwc_bwd_one_pass_kernelI11Fp16IOFp16WLi128ELi60ELi480EEv26Group_norm_nhwc_bwd_params)
        /*00c0*/ 	.short	0x0210
        /*00c2*/ 	.short	0x00b8


	//----- nvinfo : EIATTR_SW_WAR
	.align		4
.L_927:
        /*00c4*/ 	.byte	0x04, 0x36
        /*00c6*/ 	.short	(.L_929 - .L_928)
.L_928:
        /*00c8*/ 	.word	0x00000008
.L_929:


//--------------------- .nv.info._Z35group_norm_nhwc_bwd_one_pass_kernelI11Fp16IOFp16WLi256ELi60ELi480EEv26Group_norm_nhwc_bwd_params --------------------------
	.section	.nv.info._Z35group_norm_nhwc_bwd_one_pass_kernelI11Fp16IOFp16WLi256ELi60ELi480EEv26Group_norm_nhwc_bwd_params,"",@"SHT_CUDA_INFO"
	.sectionflags	@""
	.align	4


	//----- nvinfo : EIATTR_CUDA_API_VERSION
	.align		4
        /*0000*/ 	.byte	0x04, 0x37
        /*0002*/ 	.short	(.L_931 - .L_930)
.L_930:
        /*0004*/ 	.word	0x00000082


	//----- nvinfo : EIATTR_KPARAM_INFO
	.align		4
.L_931:
        /*0008*/ 	.byte	0x04, 0x17
        /*000a*/ 	.short	(.L_933 - .L_932)
.L_932:
        /*000c*/ 	.word	0x00000000
        /*0010*/ 	.short	0x0000
        /*0012*/ 	.short	0x0000
        /*0014*/ 	.byte	0x00, 0xf0, 0xe1, 0x02


	//----- nvinfo : EIATTR_SPARSE_MMA_MASK
	.align		4
.L_933:
        /*0018*/ 	.byte	0x03, 0x50
        /*001a*/ 	.short	0x0000


	//----- nvinfo : EIATTR_MAXREG_COUNT
	.align		4
        /*001c*/ 	.byte	0x03, 0x1b
        /*001e*/ 	.short	0x0080


	//----- nvinfo : EIATTR_NUM_BARRIERS
	.align		4
        /*0020*/ 	.byte	0x02, 0x4c
        /*0022*/ 	.byte	0x01
	.zero		1


	//----- nvinfo : EIATTR_MERCURY_ISA_VERSION
	.align		4
        /*0024*/ 	.byte	0x03, 0x5f
        /*0026*/ 	.short	0x0101


	//----- nvinfo : EIATTR_INT_WARP_WIDE_INSTR_OFFSETS
	.align		4
        /*0028*/ 	.byte	0x04, 0x31
        /*002a*/ 	.short	(.L_935 - .L_934)


	//   ....[0]....
.L_934:
        /*002c*/ 	.word	0x00005240


	//   ....[1]....
        /*0030*/ 	.word	0x00009840


	//----- nvinfo : EIATTR_COOP_GROUP_MASK_REGIDS
	.align		4
.L_935:
        /*0034*/ 	.byte	0x04, 0x29
        /*0036*/ 	.short	(.L_937 - .L_936)


	//   ....[0]....
.L_936:
        /*0038*/ 	.word	0xffffffff


	//   ....[1]....
        /*003c*/ 	.word	0xffffffff


	//   ....[2]....
        /*0040*/ 	.word	0xffffffff


	//   ....[3]....
        /*0044*/ 	.word	0xffffffff


	//   ....[4]....
        /*0048*/ 	.word	0xffffffff


	//   ....[5]....
        /*004c*/ 	.word	0xffffffff


	//   ....[6]....
        /*0050*/ 	.word	0xffffffff


	//   ....[7]....
        /*0054*/ 	.word	0xffffffff


	//   ....[8]....
        /*0058*/ 	.word	0xffffffff


	//   ....[9]....
        /*005c*/ 	.word	0xffffffff


	//----- nvinfo : EIATTR_COOP_GROUP_INSTR_OFFSETS
	.align		4
.L_937:
        /*0060*/ 	.byte	0x04, 0x28
        /*0062*/ 	.short	(.L_939 - .L_938)


	//   ....[0]....
.L_938:
        /*0064*/ 	.word	0x00004570


	//   ....[1]....
        /*0068*/ 	.word	0x000045b0


	//   ....[2]....
        /*006c*/ 	.word	0x00004720


	//   ....[3]....
        /*0070*/ 	.word	0x00004740


	//   ....[4]....
        /*0074*/ 	.word	0x00004770


	//   ....[5]....
        /*0078*/ 	.word	0x00004790


	//   ....[6]....
        /*007c*/ 	.word	0x000047c0


	//   ....[7]....
        /*0080*/ 	.word	0x000047e0


	//   ....[8]....
        /*0084*/ 	.word	0x00004810


	//   ....[9]....
        /*0088*/ 	.word	0x00004830


	//----- nvinfo : EIATTR_EXIT_INSTR_OFFSETS
	.align		4
.L_939:
        /*008c*/ 	.byte	0x04, 0x1c
        /*008e*/ 	.short	(.L_941 - .L_940)


	//   ....[0]....
.L_940:
        /*0090*/ 	.word	0x000098d0


	//   ....[1]....
        /*0094*/ 	.word	0x00009a10


	//   ....[2]....
        /*0098*/ 	.word	0x00009c70


	//----- nvinfo : EIATTR_MAX_THREADS
	.align		4
.L_941:
        /*009c*/ 	.byte	0x04, 0x05
        /*009e*/ 	.short	(.L_943 - .L_942)
.L_942:
        /*00a0*/ 	.word	0x000001e0
        /*00a4*/ 	.word	0x00000001
        /*00a8*/ 	.word	0x00000001


	//----- nvinfo : EIATTR_CRS_STACK_SIZE
	.align		4
.L_943:
        /*00ac*/ 	.byte	0x04, 0x1e
        /*00ae*/ 	.short	(.L_945 - .L_944)
.L_944:
        /*00b0*/ 	.word	0x00000000


	//----- nvinfo : EIATTR_CBANK_PARAM_SIZE
	.align		4
.L_945:
        /*00b4*/ 	.byte	0x03, 0x19
        /*00b6*/ 	.short	0x00b8


	//----- nvinfo : EIATTR_PARAM_CBANK
	.align		4
        /*00b8*/ 	.byte	0x04, 0x0a
        /*00ba*/ 	.short	(.L_947 - .L_946)
	.align		4
.L_946:
        /*00bc*/ 	.word	index@(.nv.constant0._Z35group_norm_nhwc_bwd_one_pass_kernelI11Fp16IOFp16WLi256ELi60ELi480EEv26Group_norm_nhwc_bwd_params)
        /*00c0*/ 	.short	0x0210
        /*00c2*/ 	.short	0x00b8


	//----- nvinfo : EIATTR_SW_WAR
	.align		4
.L_947:
        /*00c4*/ 	.byte	0x04, 0x36
        /*00c6*/ 	.short	(.L_949 - .L_948)
.L_948:
        /*00c8*/ 	.word	0x00000008
.L_949:


//--------------------- .nv.info._Z35group_norm_nhwc_bwd_one_pass_kernelI11Fp16IOFp16WLi512ELi60ELi480EEv26Group_norm_nhwc_bwd_params --------------------------
	.section	.nv.info._Z35group_norm_nhwc_bwd_one_pass_kernelI11Fp16IOFp16WLi512ELi60ELi480EEv26Group_norm_nhwc_bwd_params,"",@"SHT_CUDA_INFO"
	.sectionflags	@""
	.align	4


	//----- nvinfo : EIATTR_CUDA_API_VERSION
	.align		4
        /*0000*/ 	.byte	0x04, 0x37
        /*0002*/ 	.short	(.L_951 - .L_950)
.L_950:
        /*0004*/ 	.word	0x00000082


	//----- nvinfo : EIATTR_KPARAM_INFO
	.align		4
.L_951:
        /*0008*/ 	.byte	0x04, 0x17
        /*000a*/ 	.short	(.L_953 - .L_952)
.L_952:
        /*000c*/ 	.word	0x00000000
        /*0010*/ 	.short	0x0000
        /*0012*/ 	.short	0x0000
        /*0014*/ 	.byte	0x00, 0xf0, 0xe1, 0x02


	//----- nvinfo : EIATTR_SPARSE_MMA_MASK
	.align		4
.L_953:
        /*0018*/ 	.byte	0x03, 0x50
        /*001a*/ 	.short	0x0000


	//----- nvinfo : EIATTR_MAXREG_COUNT
	.align		4
        /*001c*/ 	.byte	0x03, 0x1b
        /*001e*/ 	.short	0x0080


	//----- nvinfo : EIATTR_NUM_BARRIERS
	.align		4
        /*0020*/ 	.byte	0x02, 0x4c
        /*0022*/ 	.byte	0x01
	.zero		1


	//----- nvinfo : EIATTR_MERCURY_ISA_VERSION
	.align		4
        /*0024*/ 	.byte	0x03, 0x5f
        /*0026*/ 	.short	0x0101


	//----- nvinfo : EIATTR_INT_WARP_WIDE_INSTR_OFFSETS
	.align		4
        /*0028*/ 	.byte	0x04, 0x31
        /*002a*/ 	.short	(.L_955 - .L_954)


	//   ....[0]....
.L_954:
        /*002c*/ 	.word	0x00009550


	//   ....[1]....
        /*0030*/ 	.word	0x000098a0


	//   ....[2]....
        /*0034*/ 	.word	0x00009940


	//   ....[3]....
        /*0038*/ 	.word	0x000099e0


	//   ....[4]....
        /*003c*/ 	.word	0x00009a80


	//   ....[5]....
        /*0040*/ 	.word	0x00009b20


	//   ....[6]....
        /*0044*/ 	.word	0x00009bc0


	//   ....[7]....
        /*0048*/ 	.word	0x00009c60


	//   ....[8]....
        /*004c*/ 	.word	0x00009d00


	//   ....[9]....
        /*0050*/ 	.word	0x00009da0


	//   ....[10]....
        /*0054*/ 	.word	0x00009e40


	//   ....[11]....
        /*0058*/ 	.word	0x00009ee0


	//   ....[12]....
        /*005c*/ 	.word	0x00009f80


	//   ....[13]....
        /*0060*/ 	.word	0x0000a020


	//   ....[14]....
        /*0064*/ 	.word	0x0000a0c0


	//   ....[15]....
        /*0068*/ 	.word	0x0000a160


	//   ....[16]....
        /*006c*/ 	.word	0x0000a200


	//   ....[17]....
        /*0070*/ 	.word	0x0000a300


	//   ....[18]....
        /*0074*/ 	.word	0x0000a3a0


	//   ....[19]....
        /*0078*/ 	.word	0x0000a440


	//   ....[20]....
        /*007c*/ 	.word	0x0000a4e0


	//   ....[21]....
        /*0080*/ 	.word	0x0000a580


	//   ....[22]....
        /*0084*/ 	.word	0x0000a620


	//   ....[23]....
        /*0088*/ 	.word	0x0000a6c0


	//   ....[24]....
        /*008c*/ 	.word	0x0000a760


	//   ....[25]....
        /*0090*/ 	.word	0x0000a890


	//   ....[26]....
        /*0094*/ 	.word	0x0000a930


	//   ....[27]....
        /*0098*/ 	.word	0x0000a9d0


	//   ....[28]....
        /*009c*/ 	.word	0x0000aa70


	//   ....[29]....
        /*00a0*/ 	.word	0x0000ac70


	//   ....[30]....
        /*00a4*/ 	.word	0x0000ad30


	//   ....[31]....
        /*00a8*/ 	.word	0x000116f0


	//----- nvinfo : EIATTR_COOP_GROUP_MASK_REGIDS
	.align		4
.L_955:
        /*00ac*/ 	.byte	0x04, 0x29
        /*00ae*/ 	.short	(.L_957 - .L_956)


	//   ....[0]....
.L_956:
        /*00b0*/ 	.word	0xffffffff


	//   ....[1]....
        /*00b4*/ 	.word	0xffffffff


	//   ....[2]....
        /*00b8*/ 	.word	0xffffffff


	//   ....[3]....
        /*00bc*/ 	.word	0xffffffff


	//   ....[4]....
        /*00c0*/ 	.word	0xffffffff


	//   ....[5]....
        /*00c4*/ 	.word	0xffffffff


	//   ....[6]....
        /*00c8*/ 	.word	0xffffffff


	//   ....[7]....
        /*00cc*/ 	.word	0xffffffff


	//   ....[8]....
        /*00d0*/ 	.word	0xffffffff


	//   ....[9]....
        /*00d4*/ 	.word	0xffffffff


	//----- nvinfo : EIATTR_COOP_GROUP_INSTR_OFFSETS
	.align		4
.L_957:
        /*00d8*/ 	.byte	0x04, 0x28
        /*00da*/ 	.short	(.L_959 - .L_958)


	//   ....[0]....
.L_958:
        /*00dc*/ 	.word	0x000088c0


	//   ....[1]....
        /*00e0*/ 	.word	0x00008900


	//   ....[2]....
        /*00e4*/ 	.word	0x00008990


	//   ....[3]....
        /*00e8*/ 	.word	0x000089b0


	//   ....[4]....
        /*00ec*/ 	.word	0x000089e0


	//   ....[5]....
        /*00f0*/ 	.word	0x00008a00


	//   ....[6]....
        /*00f4*/ 	.word	0x00008a30


	//   ....[7]....
        /*00f8*/ 	.word	0x00008a50


	//   ....[8]....
        /*00fc*/ 	.word	0x00008a80


	//   ....[9]....
        /*0100*/ 	.word	0x00008aa0


	//----- nvinfo : EIATTR_EXIT_INSTR_OFFSETS
	.align		4
.L_959:
        /*0104*/ 	.byte	0x04, 0x1c
        /*0106*/ 	.short	(.L_961 - .L_960)


	//   ....[0]....
.L_960:
        /*0108*/ 	.word	0x000117e0


	//   ....[1]....
        /*010c*/ 	.word	0x00011920


	//   ....[2]....
        /*0110*/ 	.word	0x00011b80


	//----- nvinfo : EIATTR_MAX_THREADS
	.align		4
.L_961:
        /*0114*/ 	.byte	0x04, 0x05
        /*0116*/ 	.short	(.L_963 - .L_962)
.L_962:
        /*0118*/ 	.word	0x000001e0
        /*011c*/ 	.word	0x00000001
        /*0120*/ 	.word	0x00000001


	//----- nvinfo : EIATTR_CRS_STACK_SIZE
	.align		4
.L_963:
        /*0124*/ 	.byte	0x04, 0x1e
        /*0126*/ 	.short	(.L_965 - .L_964)
.L_964:
        /*0128*/ 	.word	0x00000000


	//----- nvinfo : EIATTR_CBANK_PARAM_SIZE
	.align		4
.L_965:
        /*012c*/ 	.byte	0x03, 0x19
        /*012e*/ 	.short	0x00b8


	//----- nvinfo : EIATTR_PARAM_CBANK
	.align		4
        /*0130*/ 	.byte	0x04, 0x0a
        /*0132*/ 	.short	(.L_967 - .L_966)
	.align		4
.L_966:
        /*0134*/ 	.word	index@(.nv.constant0._Z35group_norm_nhwc_bwd_one_pass_kernelI11Fp16IOFp16WLi512ELi60ELi480EEv26Group_norm_nhwc_bwd_params)
        /*0138*/ 	.short	0x0210
        /*013a*/ 	.short	0x00b8


	//----- nvinfo : EIATTR_SW_WAR
	.align		4
.L_967:
        /*013c*/ 	.byte	0x04, 0x36
        /*013e*/ 	.short	(.L_969 - .L_968)
.L_968:
        /*0140*/ 	.word	0x00000008
.L_969:


//--------------------- .nv.info._Z35group_norm_nhwc_bwd_one_pass_kernelI11Fp32IOFp32WLi64ELi60ELi480EEv26Group_norm_nhwc_bwd_params --------------------------
	.section	.nv.info._Z35group_norm_nhwc_bwd_one_pass_kernelI11Fp32IOFp32WLi64ELi60ELi480EEv26Group_norm_nhwc_bwd_params,"",@"SHT_CUDA_INFO"
	.sectionflags	@""
	.align	4


	//----- nvinfo : EIATTR_CUDA_API_VERSION
	.align		4
        /*0000*/ 	.byte	0x04, 0x37
        /*0002*/ 	.short	(.L_971 - .L_970)
.L_970:
        /*0004*/ 	.word	0x00000082


	//----- nvinfo : EIATTR_KPARAM_INFO
	.align		4
.L_971:
        /*0008*/ 	.byte	0x04, 0x17
        /*000a*/ 	.short	(.L_973 - .L_972)
.L_972:
        /*000c*/ 	.word	0x00000000
        /*0010*/ 	.short	0x0000
        /*0012*/ 	.short	0x0000
        /*0014*/ 	.byte	0x00, 0xf0, 0xe1, 0x02


	//----- nvinfo : EIATTR_SPARSE_MMA_MASK
	.align		4
.L_973:
        /*0018*/ 	.byte	0x03, 0x50
        /*001a*/ 	.short	0x0000


	//----- nvinfo : EIATTR_MAXREG_COUNT
	.align		4
        /*001c*/ 	.byte	0x03, 0x1b
        /*001e*/ 	.short	0x0080


	//----- nvinfo : EIATTR_NUM_BARRIERS
	.align		4
        /*0020*/ 	.byte	0x02, 0x4c
        /*0022*/ 	.byte	0x01
	.zero		1


	//----- nvinfo : EIATTR_MERCURY_ISA_VERSION
	.align		4
        /*0024*/ 	.byte	0x03, 0x5f
        /*0026*/ 	.short	0x0101


	//----- nvinfo : EIATTR_INT_WARP_WIDE_INSTR_OFFSETS
	.align		4
        /*0028*/ 	.byte	0x04, 0x31
        /*002a*/ 	.short	(.L_975 - .L_974)


	//   ....[0]....
.L_974:
        /*002c*/ 	.word	0x000021e0


	//   ....[1]....
        /*0030*/ 	.word	0x00003fa0


	//----- nvinfo : EIATTR_COOP_GROUP_MASK_REGIDS
	.align		4
.L_975:
        /*0034*/ 	.byte	0x04, 0x29
        /*0036*/ 	.short	(.L_977 - .L_976)


	//   ....[0]....
.L_976:
        /*0038*/ 	.word	0xffffffff


	//   ....[1]....
        /*003c*/ 	.word	0xffffffff


	//   ....[2]....
        /*0040*/ 	.word	0xffffffff


	//   ....[3]....
        /*0044*/ 	.word	0xffffffff


	//   ....[4]....
        /*0048*/ 	.word	0xffffffff


	//   ....[5]....
        /*004c*/ 	.word	0xffffffff


	//   ....[6]....
        /*0050*/ 	.word	0xffffffff


	//   ....[7]....
        /*0054*/ 	.word	0xffffffff


	//   ....[8]....
        /*0058*/ 	.word	0xffffffff


	//   ....[9]....
        /*005c*/ 	.word	0xffffffff


	//----- nvinfo : EIATTR_COOP_GROUP_INSTR_OFFSETS
	.align		4
.L_977:
        /*0060*/ 	.byte	0x04, 0x28
        /*0062*/ 	.short	(.L_979 - .L_978)


	//   ....[0]....
.L_978:
        /*0064*/ 	.word	0x00001570


	//   ....[1]....
        /*0068*/ 	.word	0x000015b0


	//   ....[2]....
        /*006c*/ 	.word	0x000016e0


	//   ....[3]....
        /*0070*/ 	.word	0x00001700


	//   ....[4]....
        /*0074*/ 	.word	0x00001740


	//   ....[5]....
        /*0078*/ 	.word	0x00001760


	//   ....[6]....
        /*007c*/ 	.word	0x00001790


	//   ....[7]....
        /*0080*/ 	.word	0x000017b0


	//   ....[8]....
        /*0084*/ 	.word	0x000017e0


	//   ....[9]....
        /*0088*/ 	.word	0x00001800


	//----- nvinfo : EIATTR_EXIT_INSTR_OFFSETS
	.align		4
.L_979:
        /*008c*/ 	.byte	0x04, 0x1c
        /*008e*/ 	.short	(.L_981 - .L_980)


	//   ....[0]....
.L_980:
        /*0090*/ 	.word	0x00004030


	//   ....[1]....
        /*0094*/ 	.word	0x00004170


	//   ....[2]....
        /*0098*/ 	.word	0x000043b0


	//----- nvinfo : EIATTR_MAX_THREADS
	.align		4
.L_981:
        /*009c*/ 	.byte	0x04, 0x05
        /*009e*/ 	.short	(.L_983 - .L_982)
.L_982:
        /*00a0*/ 	.word	0x000001e0
        /*00a4*/ 	.word	0x00000001
        /*00a8*/ 	.word	0x00000001


	//----- nvinfo : EIATTR_CRS_STACK_SIZE
	.align		4
.L_983:
        /*00ac*/ 	.byte	0x04, 0x1e
        /*00ae*/ 	.short	(.L_985 - .L_984)
.L_984:
        /*00b0*/ 	.word	0x00000000


	//----- nvinfo : EIATTR_CBANK_PARAM_SIZE
	.align		4
.L_985:
        /*00b4*/ 	.byte	0x03, 0x19
        /*00b6*/ 	.short	0x00b8


	//----- nvinfo : EIATTR_PARAM_CBANK
	.align		4
        /*00b8*/ 	.byte	0x04, 0x0a
        /*00ba*/ 	.short	(.L_987 - .L_986)
	.align		4
.L_986:
        /*00bc*/ 	.word	index@(.nv.constant0._Z35group_norm_nhwc_bwd_one_pass_kernelI11Fp32IOFp32WLi64ELi60ELi480EEv26Group_norm_nhwc_bwd_params)
        /*00c0*/ 	.short	0x0210
        /*00c2*/ 	.short	0x00b8


	//----- nvinfo : EIATTR_SW_WAR
	.align		4
.L_987:
        /*00c4*/ 	.byte	0x04, 0x36
        /*00c6*/ 	.short	(.L_989 - .L_988)
.L_988:
        /*00c8*/ 	.word	0x00000008
.L_989:


//--------------------- .nv.info._Z35group_norm_nhwc_bwd_one_pass_kernelI11Fp32IOFp32WLi128ELi60ELi480EEv26Group_norm_nhwc_bwd_params --------------------------
	.section	.nv.info._Z35group_norm_nhwc_bwd_one_pass_kernelI11Fp32IOFp32WLi128ELi60ELi480EEv26Group_norm_nhwc_bwd_params,"",@"SHT_CUDA_INFO"
	.sectionflags	@""
	.align	4


	//----- nvinfo : EIATTR_CUDA_API_VERSION
	.align		4
        /*0000*/ 	.byte	0x04, 0x37
        /*0002*/ 	.short	(.L_991 - .L_990)
.L_990:
        /*0004*/ 	.word	0x00000082


	//----- nvinfo : EIATTR_KPARAM_INFO
	.align		4
.L_991:
        /*0008*/ 	.byte	0x04, 0x17
        /*000a*/ 	.short	(.L_993 - .L_992)
.L_992:
        /*000c*/ 	.word	0x00000000
        /*0010*/ 	.short	0x0000
        /*0012*/ 	.short	0x0000
        /*0014*/ 	.byte	0x00, 0xf0, 0xe1, 0x02


	//----- nvinfo : EIATTR_SPARSE_MMA_MASK
	.align		4
.L_993:
        /*0018*/ 	.byte	0x03, 0x50
        /*001a*/ 	.short	0x0000


	//----- nvinfo : EIATTR_MAXREG_COUNT
	.align		4
        /*001c*/ 	.byte	0x03, 0x1b
        /*001e*/ 	.short	0x0080


	//----- nvinfo : EIATTR_NUM_BARRIERS
	.align		4
        /*0020*/ 	.byte	0x02, 0x4c
        /*0022*/ 	.byte	0x01
	.zero		1


	//----- nvinfo : EIATTR_MERCURY_ISA_VERSION
	.align		4
        /*0024*/ 	.byte	0x03, 0x5f
        /*0026*/ 	.short	0x0101


	//----- nvinfo : EIATTR_INT_WARP_WIDE_INSTR_OFFSETS
	.align		4
        /*0028*/ 	.byte	0x04, 0x31
        /*002a*/ 	.short	(.L_995 - .L_994)


	//   ....[0]....
.L_994:
        /*002c*/ 	.word	0x00003010


	//   ....[1]....
        /*0030*/ 	.word	0x000057b0


	//----- nvinfo : EIATTR_COOP_GROUP_MASK_REGIDS
	.align		4
.L_995:
        /*0034*/ 	.byte	0x04, 0x29
        /*0036*/ 	.short	(.L_997 - .L_996)


	//   ....[0]....
.L_996:
        /*0038*/ 	.word	0xffffffff


	//   ....[1]....
        /*003c*/ 	.word	0xffffffff


	//   ....[2]....
        /*0040*/ 	.word	0xffffffff


	//   ....[3]....
        /*0044*/ 	.word	0xffffffff


	//   ....[4]....
        /*0048*/ 	.word	0xffffffff


	//   ....[5]....
        /*004c*/ 	.word	0xffffffff


	//   ....[6]....
        /*0050*/ 	.word	0xffffffff


	//   ....[7]....
        /*0054*/ 	.word	0xffffffff


	//   ....[8]....
        /*0058*/ 	.word	0xffffffff


	//   ....[9]....
        /*005c*/ 	.word	0xffffffff


	//----- nvinfo : EIATTR_COOP_GROUP_INSTR_OFFSETS
	.align		4
.L_997:
        /*0060*/ 	.byte	0x04, 0x28
        /*0062*/ 	.short	(.L_999 - .L_998)


	//   ....[0]....
.L_998:
        /*0064*/ 	.word	0x000022b0


	//   ....[1]....
        /*0068*/ 	.word	0x000022f0


	//   ....[2]....
        /*006c*/ 	.word	0x00002480


	//   ....[3]....
        /*0070*/ 	.word	0x000024c0


	//   ....[4]....
        /*0074*/ 	.word	0x00002540


	//   ....[5]....
        /*0078*/ 	.word	0x00002560


	//   ....[6]....
        /*007c*/ 	.word	0x00002590


	//   ....[7]....
        /*0080*/ 	.word	0x000025b0


	//   ....[8]....
        /*0084*/ 	.word	0x000025e0


	//   ....[9]....
        /*0088*/ 	.word	0x00002600


	//----- nvinfo : EIATTR_EXIT_INSTR_OFFSETS
	.align		4
.L_999:
        /*008c*/ 	.byte	0x04, 0x1c
        /*008e*/ 	.short	(.L_1001 - .L_1000)


	//   ....[0]....
.L_1000:
        /*0090*/ 	.word	0x000058a0


	//   ....[1]....
        /*0094*/ 	.word	0x000059e0


	//   ....[2]....
        /*0098*/ 	.word	0x00005c20


	//----- nvinfo : EIATTR_MAX_THREADS
	.align		4
.L_1001:
        /*009c*/ 	.byte	0x04, 0x05
        /*009e*/ 	.short	(.L_1003 - .L_1002)
.L_1002:
        /*00a0*/ 	.word	0x000001e0
        /*00a4*/ 	.word	0x00000001
        /*00a8*/ 	.word	0x00000001


	//----- nvinfo : EIATTR_CRS_STACK_SIZE
	.align		4
.L_1003:
        /*00ac*/ 	.byte	0x04, 0x1e
        /*00ae*/ 	.short	(.L_1005 - .L_1004)
.L_1004:
        /*00b0*/ 	.word	0x00000000


	//----- nvinfo : EIATTR_CBANK_PARAM_SIZE
	.align		4
.L_1005:
        /*00b4*/ 	.byte	0x03, 0x19
        /*00b6*/ 	.short	0x00b8


	//----- nvinfo : EIATTR_PARAM_CBANK
	.align		4
        /*00b8*/ 	.byte	0x04, 0x0a
        /*00ba*/ 	.short	(.L_1007 - .L_1006)
	.align		4
.L_1006:
        /*00bc*/ 	.word	index@(.nv.constant0._Z35group_norm_nhwc_bwd_one_pass_kernelI11Fp32IOFp32WLi128ELi60ELi480EEv26Group_norm_nhwc_bwd_params)
        /*00c0*/ 	.short	0x0210
        /*00c2*/ 	.short	0x00b8


	//----- nvinfo : EIATTR_SW_WAR
	.align		4
.L_1007:
        /*00c4*/ 	.byte	0x04, 0x36
        /*00c6*/ 	.short	(.L_1009 - .L_1008)
.L_1008:
        /*00c8*/ 	.word	0x00000008
.L_1009:


//--------------------- .nv.info._Z35group_norm_nhwc_bwd_one_pass_kernelI11Fp32IOFp32WLi256ELi60ELi480EEv26Group_norm_nhwc_bwd_params --------------------------
	.section	.nv.info._Z35group_norm_nhwc_bwd_one_pass_kernelI11Fp32IOFp32WLi256ELi60ELi480EEv26Group_norm_nhwc_bwd_params,"",@"SHT_CUDA_INFO"
	.sectionflags	@""
	.align	4


	//----- nvinfo : EIATTR_CUDA_API_VERSION
	.align		4
        /*0000*/ 	.byte	0x04, 0x37
        /*0002*/ 	.short	(.L_1011 - .L_1010)
.L_1010:
        /*0004*/ 	.word	0x00000082


	//----- nvinfo : EIATTR_KPARAM_INFO
	.align		4
.L_1011:
        /*0008*/ 	.byte	0x04, 0x17
        /*000a*/ 	.short	(.L_1013 - .L_1012)
.L_1012:
        /*000c*/ 	.word	0x00000000
        /*0010*/ 	.short	0x0000
        /*0012*/ 	.short	0x0000
        /*0014*/ 	.byte	0x00, 0xf0, 0xe1, 0x02


	//----- nvinfo : EIATTR_SPARSE_MMA_MASK
	.align		4
.L_1013:
        /*0018*/ 	.byte	0x03, 0x50
        /*001a*/ 	.short	0x0000


	//----- nvinfo : EIATTR_MAXREG_COUNT
	.align		4
        /*001c*/ 	.byte	0x03, 0x1b
        /*001e*/ 	.short	0x0080


	//----- nvinfo : EIATTR_NUM_BARRIERS
	.align		4
        /*0020*/ 	.byte	0x02, 0x4c
        /*0022*/ 	.byte	0x01
	.zero		1


	//----- nvinfo : EIATTR_MERCURY_ISA_VERSION
	.align		4
        /*0024*/ 	.byte	0x03, 0x5f
        /*0026*/ 	.short	0x0101


	//----- nvinfo : EIATTR_INT_WARP_WIDE_INSTR_OFFSETS
	.align		4
        /*0028*/ 	.byte	0x04, 0x31
        /*002a*/ 	.short	(.L_1015 - .L_1014)


	//   ....[0]....
.L_1014:
        /*002c*/ 	.word	0x00005190


	//   ....[1]....
        /*0030*/ 	.word	0x00009010


	//----- nvinfo : EIATTR_COOP_GROUP_MASK_REGIDS
	.align		4
.L_1015:
        /*0034*/ 	.byte	0x04, 0x29
        /*0036*/ 	.short	(.L_1017 - .L_1016)


	//   ....[0]....
.L_1016:
        /*0038*/ 	.word	0xffffffff


	//   ....[1]....
        /*003c*/ 	.word	0xffffffff


	//   ....[2]....
        /*0040*/ 	.word	0xffffffff


	//   ....[3]....
        /*0044*/ 	.word	0xffffffff


	//   ....[4]....
        /*0048*/ 	.word	0xffffffff


	//   ....[5]....
        /*004c*/ 	.word	0xffffffff


	//   ....[6]....
        /*0050*/ 	.word	0xffffffff


	//   ....[7]....
        /*0054*/ 	.word	0xffffffff


	//   ....[8]....
        /*0058*/ 	.word	0xffffffff


	//   ....[9]....
        /*005c*/ 	.word	0xffffffff


	//----- nvinfo : EIATTR_COOP_GROUP_INSTR_OFFSETS
	.align		4
.L_1017:
        /*0060*/ 	.byte	0x04, 0x28
        /*0062*/ 	.short	(.L_1019 - .L_1018)


	//   ....[0]....
.L_1018:
        /*0064*/ 	.word	0x00004420


	//   ....[1]....
        /*0068*/ 	.word	0x00004460


	//   ....[2]....
        /*006c*/ 	.word	0x00004530


	//   ....[3]....
        /*0070*/ 	.word	0x00004550


	//   ....[4]....
        /*0074*/ 	.word	0x00004580


	//   ....[5]....
        /*0078*/ 	.word	0x000045a0


	//   ....[6]....
        /*007c*/ 	.word	0x000045d0


	//   ....[7]....
        /*0080*/ 	.word	0x000045f0


	//   ....[8]....
        /*0084*/ 	.word	0x00004620


	//   ....[9]....
        /*0088*/ 	.word	0x00004640


	//----- nvinfo : EIATTR_EXIT_INSTR_OFFSETS
	.align		4
.L_1019:
        /*008c*/ 	.byte	0x04, 0x1c
        /*008e*/ 	.short	(.L_1021 - .L_1020)


	//   ....[0]....
.L_1020:
        /*0090*/ 	.word	0x000090a0


	//   ....[1]....
        /*0094*/ 	.word	0x000091e0


	//   ....[2]....
        /*0098*/ 	.word	0x00009420


	//----- nvinfo : EIATTR_MAX_THREADS
	.align		4
.L_1021:
        /*009c*/ 	.byte	0x04, 0x05
        /*009e*/ 	.short	(.L_1023 - .L_1022)
.L_1022:
        /*00a0*/ 	.word	0x000001e0
        /*00a4*/ 	.word	0x00000001
        /*00a8*/ 	.word	0x00000001


	//----- nvinfo : EIATTR_CRS_STACK_SIZE
	.align		4
.L_1023:
        /*00ac*/ 	.byte	0x04, 0x1e
        /*00ae*/ 	.short	(.L_1025 - .L_1024)
.L_1024:
        /*00b0*/ 	.word	0x00000000


	//----- nvinfo : EIATTR_CBANK_PARAM_SIZE
	.align		4
.L_1025:
        /*00b4*/ 	.byte	0x03, 0x19
        /*00b6*/ 	.short	0x00b8


	//----- nvinfo : EIATTR_PARAM_CBANK
	.align		4
        /*00b8*/ 	.byte	0x04, 0x0a
        /*00ba*/ 	.short	(.L_1027 - .L_1026)
	.align		4
.L_1026:
        /*00bc*/ 	.word	index@(.nv.constant0._Z35group_norm_nhwc_bwd_one_pass_kernelI11Fp32IOFp32WLi256ELi60ELi480EEv26Group_norm_nhwc_bwd_params)
        /*00c0*/ 	.short	0x0210
        /*00c2*/ 	.short	0x00b8


	//----- nvinfo : EIATTR_SW_WAR
	.align		4
.L_1027:
        /*00c4*/ 	.byte	0x04, 0x36
        /*00c6*/ 	.short	(.L_1029 - .L_1028)
.L_1028:
        /*00c8*/ 	.word	0x00000008
.L_1029:


//--------------------- .nv.info._Z35group_norm_nhwc_bwd_one_pass_kernelI11Fp32IOFp32WLi512ELi60ELi480EEv26Group_norm_nhwc_bwd_params --------------------------
	.section	.nv.info._Z35group_norm_nhwc_bwd_one_pass_kernelI11Fp32IOFp32WLi512ELi60ELi480EEv26Group_norm_nhwc_bwd_params,"",@"SHT_CUDA_INFO"
	.sectionflags	@""
	.align	4


	//----- nvinfo : EIATTR_CUDA_API_VERSION
	.align		4
        /*0000*/ 	.byte	0x04, 0x37
        /*0002*/ 	.short	(.L_1031 - .L_1030)
.L_1030:
        /*0004*/ 	.word	0x00000082


	//----- nvinfo : EIATTR_KPARAM_INFO
	.align		4
.L_1031:
        /*0008*/ 	.byte	0x04, 0x17
        /*000a*/ 	.short	(.L_1033 - .L_1032)
.L_1032:
        /*000c*/ 	.word	0x00000000
        /*0010*/ 	.short	0x0000
        /*0012*/ 	.short	0x0000
        /*0014*/ 	.byte	0x00, 0xf0, 0xe1, 0x02


	//----- nvinfo : EIATTR_SPARSE_MMA_MASK
	.align		4
.L_1033:
        /*0018*/ 	.byte	0x03, 0x50
        /*001a*/ 	.short	0x0000


	//----- nvinfo : EIATTR_MAXREG_COUNT
	.align		4
        /*001c*/ 	.byte	0x03, 0x1b
        /*001e*/ 	.short	0x0080


	//----- nvinfo : EIATTR_NUM_BARRIERS
	.align		4
        /*0020*/ 	.byte	0x02, 0x4c
        /*0022*/ 	.byte	0x01
	.zero		1


	//----- nvinfo : EIATTR_ANNOTATIONS
	.align		4
        /*0024*/ 	.byte	0x04, 0x55
        /*0026*/ 	.short	(.L_1035 - .L_1034)


	//   ....[0]....
.L_1034:
        /* <DEDUP_REMOVED lines=161> */


	//----- nvinfo : EIATTR_MERCURY_ISA_VERSION
	.align		4
.L_1035:
        /*0a20*/ 	.byte	0x03, 0x5f
        /*0a22*/ 	.short	0x0101


	//----- nvinfo : EIATTR_INT_WARP_WIDE_INSTR_OFFSETS
	.align		4
        /*0a24*/ 	.byte	0x04, 0x31
        /*0a26*/ 	.short	(.L_1037 - .L_1036)


	//   ....[0]....
.L_1036:
        /*0a28*/ 	.word	0x00009c70


	//   ....[1]....
        /*0a2c*/ 	.word	0x00009f50


	//   ....[2]....
        /*0a30*/ 	.word	0x0000a000


	//   ....[3]....
        /*0a34*/ 	.word	0x0000a010


	//   ....[4]....
        /*0a38*/ 	.word	0x0000a0d0


	//   ....[5]....
        /*0a3c*/ 	.word	0x0000a1b0


	//   ....[6]....
        /*0a40*/ 	.word	0x0000a270


	//   ....[7]....
        /*0a44*/ 	.word	0x0000a290


	//   ....[8]....
        /*0a48*/ 	.word	0x0000a390


	//   ....[9]....
        /*0a4c*/ 	.word	0x0000a450


	//   ....[10]....
        /*0a50*/ 	.word	0x0000a470


	//   ....[11]....
        /*0a54*/ 	.word	0x0000a570


	//   ....[12]....
        /*0a58*/ 	.word	0x0000a630


	//   ....[13]....
        /*0a5c*/ 	.word	0x0000a640


	//   ....[14]....
        /*0a60*/ 	.word	0x0000a750


	//   ....[15]....
        /*0a64*/ 	.word	0x0000a800


	//   ....[16]....
        /*0a68*/ 	.word	0x0000a820


	//   ....[17]....
        /*0a6c*/ 	.word	0x0000a9d0


	//   ....[18]....
        /*0a70*/ 	.word	0x0000aa90


	//   ....[19]....
        /*0a74*/ 	.word	0x0000aaa0


	//   ....[20]....
        /*0a78*/ 	.word	0x0000aab0


	//   ....[21]....
        /*0a7c*/ 	.word	0x0000ac20


	//   ....[22]....
        /*0a80*/ 	.word	0x0000acd0


	//   ....[23]....
        /*0a84*/ 	.word	0x0000acf0


	//   ....[24]....
        /*0a88*/ 	.word	0x0000ad20


	//   ....[25]....
        /*0a8c*/ 	.word	0x0000af30


	//   ....[26]....
        /*0a90*/ 	.word	0x0000aff0


	//   ....[27]....
        /*0a94*/ 	.word	0x0000b050


	//   ....[28]....
        /*0a98*/ 	.word	0x0000b080


	//   ....[29]....
        /*0a9c*/ 	.word	0x0000b330


	//   ....[30]....
        /*0aa0*/ 	.word	0x0000b3d0


	//   ....[31]....
        /*0aa4*/ 	.word	0x00011610


	//----- nvinfo : EIATTR_COOP_GROUP_MASK_REGIDS
	.align		4
.L_1037:
        /*0aa8*/ 	.byte	0x04, 0x29
        /*0aaa*/ 	.short	(.L_1039 - .L_1038)


	//   ....[0]....
.L_1038:
        /*0aac*/ 	.word	0xffffffff


	//   ....[1]....
        /*0ab0*/ 	.word	0xffffffff


	//   ....[2]....
        /*0ab4*/ 	.word	0xffffffff


	//   ....[3]....
        /*0ab8*/ 	.word	0xffffffff


	//   ....[4]....
        /*0abc*/ 	.word	0xffffffff


	//   ....[5]....
        /*0ac0*/ 	.word	0xffffffff


	//   ....[6]....
        /*0ac4*/ 	.word	0xffffffff


	//   ....[7]....
        /*0ac8*/ 	.word	0xffffffff


	//   ....[8]....
        /*0acc*/ 	.word	0xffffffff


	//   ....[9]....
        /*0ad0*/ 	.word	0xffffffff


	//----- nvinfo : EIATTR_COOP_GROUP_INSTR_OFFSETS
	.align		4
.L_1039:
        /*0ad4*/ 	.byte	0x04, 0x28
        /*0ad6*/ 	.short	(.L_1041 - .L_1040)


	//   ....[0]....
.L_1040:
        /*0ad8*/ 	.word	0x00008ec0


	//   ....[1]....
        /*0adc*/ 	.word	0x00008ed0


	//   ....[2]....
        /*0ae0*/ 	.word	0x00008f20


	//   ....[3]....
        /*0ae4*/ 	.word	0x00008f30


	//   ....[4]....
        /*0ae8*/ 	.word	0x00008f60


	//   ....[5]....
        /*0aec*/ 	.word	0x00008f80


	//   ....[6]....
        /*0af0*/ 	.word	0x00008fc0


	//   ....[7]....
        /*0af4*/ 	.word	0x00008ff0


	//   ....[8]....
        /*0af8*/ 	.word	0x000090c0


	//   ....[9]....
        /*0afc*/ 	.word	0x000090f0


	//----- nvinfo : EIATTR_EXIT_INSTR_OFFSETS
	.align		4
.L_1041:
        /*0b00*/ 	.byte	0x04, 0x1c
        /*0b02*/ 	.short	(.L_1043 - .L_1042)


	//   ....[0]....
.L_1042:
        /*0b04*/ 	.word	0x00011700


	//   ....[1]....
        /*0b08*/ 	.word	0x00011840


	//   ....[2]....
        /*0b0c*/ 	.word	0x00011a90


	//----- nvinfo : EIATTR_MAX_THREADS
	.align		4
.L_1043:
        /*0b10*/ 	.byte	0x04, 0x05
        /*0b12*/ 	.short	(.L_1045 - .L_1044)
.L_1044:
        /*0b14*/ 	.word	0x000001e0
        /*0b18*/ 	.word	0x00000001
        /*0b1c*/ 	.word	0x00000001


	//----- nvinfo : EIATTR_CRS_STACK_SIZE
	.align		4
.L_1045:
        /*0b20*/ 	.byte	0x04, 0x1e
        /*0b22*/ 	.short	(.L_1047 - .L_1046)
.L_1046:
        /*0b24*/ 	.word	0x00000000


	//----- nvinfo : EIATTR_CBANK_PARAM_SIZE
	.align		4
.L_1047:
        /*0b28*/ 	.byte	0x03, 0x19
        /*0b2a*/ 	.short	0x00b8


	//----- nvinfo : EIATTR_PARAM_CBANK
	.align		4
        /*0b2c*/ 	.byte	0x04, 0x0a
        /*0b2e*/ 	.short	(.L_1049 - .L_1048)
	.align		4
.L_1048:
        /*0b30*/ 	.word	index@(.nv.constant0._Z35group_norm_nhwc_bwd_one_pass_kernelI11Fp32IOFp32WLi512ELi60ELi480EEv26Group_norm_nhwc_bwd_params)
        /*0b34*/ 	.short	0x0210
        /*0b36*/ 	.short	0x00b8


	//----- nvinfo : EIATTR_SW_WAR
	.align		4
.L_1049:
        /*0b38*/ 	.byte	0x04, 0x36
        /*0b3a*/ 	.short	(.L_1051 - .L_1050)
.L_1050:
        /*0b3c*/ 	.word	0x00000008
.L_1051:


//--------------------- .nv.info._Z35group_norm_nhwc_bwd_one_pass_kernelI11Fp32IOBf16WLi64ELi60ELi480EEv26Group_norm_nhwc_bwd_params --------------------------
	.section	.nv.info._Z35group_norm_nhwc_bwd_one_pass_kernelI11Fp32IOBf16WLi64ELi60ELi480EEv26Group_norm_nhwc_bwd_params,"",@"SHT_CUDA_INFO"
	.sectionflags	@""
	.align	4


	//----- nvinfo : EIATTR_CUDA_API_VERSION
	.align		4
        /*0000*/ 	.byte	0x04, 0x37
        /*0002*/ 	.short	(.L_1053 - .L_1052)
.L_1052:
        /*0004*/ 	.word	0x00000082


	//----- nvinfo : EIATTR_KPARAM_INFO
	.align		4
.L_1053:
        /*0008*/ 	.byte	0x04, 0x17
        /*000a*/ 	.short	(.L_1055 - .L_1054)
.L_1054:
        /*000c*/ 	.word	0x00000000
        /*0010*/ 	.short	0x0000
        /*0012*/ 	.short	0x0000
        /*0014*/ 	.byte	0x00, 0xf0, 0xe1, 0x02


	//----- nvinfo : EIATTR_SPARSE_MMA_MASK
	.align		4
.L_1055:
        /*0018*/ 	.byte	0x03, 0x50
        /*001a*/ 	.short	0x0000


	//----- nvinfo : EIATTR_MAXREG_COUNT
	.align		4
        /*001c*/ 	.byte	0x03, 0x1b
        /*001e*/ 	.short	0x0080


	//----- nvinfo : EIATTR_NUM_BARRIERS
	.align		4
        /*0020*/ 	.byte	0x02, 0x4c
        /*0022*/ 	.byte	0x01
	.zero		1


	//----- nvinfo : EIATTR_MERCURY_ISA_VERSION
	.align		4
        /*0024*/ 	.byte	0x03, 0x5f
        /*0026*/ 	.short	0x0101


	//----- nvinfo : EIATTR_INT_WARP_WIDE_INSTR_OFFSETS
	.align		4
        /*0028*/ 	.byte	0x04, 0x31
        /*002a*/ 	.short	(.L_1057 - .L_1056)


	//   ....[0]....
.L_1056:
        /*002c*/ 	.word	0x00002250


	//   ....[1]....
        /*0030*/ 	.word	0x00004010


	//----- nvinfo : EIATTR_COOP_GROUP_MASK_REGIDS
	.align		4
.L_1057:
        /*0034*/ 	.byte	0x04, 0x29
        /*0036*/ 	.short	(.L_1059 - .L_1058)


	//   ....[0]....
.L_1058:
        /*0038*/ 	.word	0xffffffff


	//   ....[1]....
        /*003c*/ 	.word	0xffffffff


	//   ....[2]....
        /*0040*/ 	.word	0xffffffff


	//   ....[3]....
        /*0044*/ 	.word	0xffffffff


	//   ....[4]....
        /*0048*/ 	.word	0xffffffff


	//   ....[5]....
        /*004c*/ 	.word	0xffffffff


	//   ....[6]....
        /*0050*/ 	.word	0xffffffff


	//   ....[7]....
        /*0054*/ 	.word	0xffffffff


	//   ....[8]....
        /*0058*/ 	.word	0xffffffff


	//   ....[9]....
        /*005c*/ 	.word	0xffffffff


	//----- nvinfo : EIATTR_COOP_GROUP_INSTR_OFFSETS
	.align		4
.L_1059:
        /*0060*/ 	.byte	0x04, 0x28
        /*0062*/ 	.short	(.L_1061 - .L_1060)


	//   ....[0]....
.L_1060:
        /*0064*/ 	.word	0x000015f0


	//   ....[1]....
        /*0068*/ 	.word	0x00001630


	//   ....[2]....
        /*006c*/ 	.word	0x00001730


	//   ....[3]....
        /*0070*/ 	.word	0x00001750


	//   ....[4]....
        /*0074*/ 	.word	0x00001780


	//   ....[5]....
        /*0078*/ 	.word	0x000017a0


	//   ....[6]....
        /*007c*/ 	.word	0x000017d0


	//   ....[7]....
        /*0080*/ 	.word	0x000017f0


	//   ....[8]....
        /*0084*/ 	.word	0x00001820


	//   ....[9]....
        /*0088*/ 	.word	0x00001840


	//----- nvinfo : EIATTR_EXIT_INSTR_OFFSETS
	.align		4
.L_1061:
        /*008c*/ 	.byte	0x04, 0x1c
        /*008e*/ 	.short	(.L_1063 - .L_1062)


	//   ....[0]....
.L_1062:
        /*0090*/ 	.word	0x000040a0


	//   ....[1]....
        /*0094*/ 	.word	0x000041e0


	//   ....[2]....
        /*0098*/ 	.word	0x00004440


	//----- nvinfo : EIATTR_MAX_THREADS
	.align		4
.L_1063:
        /*009c*/ 	.byte	0x04, 0x05
        /*009e*/ 	.short	(.L_1065 - .L_1064)
.L_1064:
        /*00a0*/ 	.word	0x000001e0
        /*00a4*/ 	.word	0x00000001
        /*00a8*/ 	.word	0x00000001


	//----- nvinfo : EIATTR_CRS_STACK_SIZE
	.align		4
.L_1065:
        /*00ac*/ 	.byte	0x04, 0x1e
        /*00ae*/ 	.short	(.L_1067 - .L_1066)
.L_1066:
        /*00b0*/ 	.word	0x00000000


	//----- nvinfo : EIATTR_CBANK_PARAM_SIZE
	.align		4
.L_1067:
        /*00b4*/ 	.byte	0x03, 0x19
        /*00b6*/ 	.short	0x00b8


	//----- nvinfo : EIATTR_PARAM_CBANK
	.align		4
        /*00b8*/ 	.byte	0x04, 0x0a
        /*00ba*/ 	.short	(.L_1069 - .L_1068)
	.align		4
.L_1068:
        /*00bc*/ 	.word	index@(.nv.constant0._Z35group_norm_nhwc_bwd_one_pass_kernelI11Fp32IOBf16WLi64ELi60ELi480EEv26Group_norm_nhwc_bwd_params)
        /*00c0*/ 	.short	0x0210
        /*00c2*/ 	.short	0x00b8


	//----- nvinfo : EIATTR_SW_WAR
	.align		4
.L_1069:
        /*00c4*/ 	.byte	0x04, 0x36
        /*00c6*/ 	.short	(.L_1071 - .L_1070)
.L_1070:
        /*00c8*/ 	.word	0x00000008
.L_1071:


//--------------------- .nv.info._Z35group_norm_nhwc_bwd_one_pass_kernelI11Fp32IOBf16WLi128ELi60ELi480EEv26Group_norm_nhwc_bwd_params --------------------------
	.section	.nv.info._Z35group_norm_nhwc_bwd_one_pass_kernelI11Fp32IOBf16WLi128ELi60ELi480EEv26Group_norm_nhwc_bwd_params,"",@"SHT_CUDA_INFO"
	.sectionflags	@""
	.align	4


	//----- nvinfo : EIATTR_CUDA_API_VERSION
	.align		4
        /*0000*/ 	.byte	0x04, 0x37
        /*0002*/ 	.short	(.L_1073 - .L_1072)
.L_1072:
        /*0004*/ 	.word	0x00000082


	//----- nvinfo : EIATTR_KPARAM_INFO
	.align		4
.L_1073:
        /*0008*/ 	.byte	0x04, 0x17
        /*000a*/ 	.short	(.L_1075 - .L_1074)
.L_1074:
        /*000c*/ 	.word	0x00000000
        /*0010*/ 	.short	0x0000
        /*0012*/ 	.short	0x0000
        /*0014*/ 	.byte	0x00, 0xf0, 0xe1, 0x02


	//----- nvinfo : EIATTR_SPARSE_MMA_MASK
	.align		4
.L_1075:
        /*0018*/ 	.byte	0x03, 0x50
        /*001a*/ 	.short	0x0000


	//----- nvinfo : EIATTR_MAXREG_COUNT
	.align		4
        /*001c*/ 	.byte	0x03, 0x1b
        /*001e*/ 	.short	0x0080


	//----- nvinfo : EIATTR_NUM_BARRIERS
	.align		4
        /*0020*/ 	.byte	0x02, 0x4c
        /*0022*/ 	.byte	0x01
	.zero		1


	//----- nvinfo : EIATTR_MERCURY_ISA_VERSION
	.align		4
        /*0024*/ 	.byte	0x03, 0x5f
        /*0026*/ 	.short	0x0101


	//----- nvinfo : EIATTR_INT_WARP_WIDE_INSTR_OFFSETS
	.align		4
        /*0028*/ 	.byte	0x04, 0x31
        /*002a*/ 	.short	(.L_1077 - .L_1076)


	//   ....[0]....
.L_1076:
        /*002c*/ 	.word	0x000030b0


	//   ....[1]....
        /*0030*/ 	.word	0x00005850


	//----- nvinfo : EIATTR_COOP_GROUP_MASK_REGIDS
	.align		4
.L_1077:
        /*0034*/ 	.byte	0x04, 0x29
        /*0036*/ 	.short	(.L_1079 - .L_1078)


	//   ....[0]....
.L_1078:
        /*0038*/ 	.word	0xffffffff


	//   ....[1]....
        /*003c*/ 	.word	0xffffffff


	//   ....[2]....
        /*0040*/ 	.word	0xffffffff


	//   ....[3]....
        /*0044*/ 	.word	0xffffffff


	//   ....[4]....
        /*0048*/ 	.word	0xffffffff


	//   ....[5]....
        /*004c*/ 	.word	0xffffffff


	//   ....[6]....
        /*0050*/ 	.word	0xffffffff


	//   ....[7]....
        /*0054*/ 	.word	0xffffffff


	//   ....[8]....
        /*0058*/ 	.word	0xffffffff


	//   ....[9]....
        /*005c*/ 	.word	0xffffffff


	//----- nvinfo : EIATTR_COOP_GROUP_INSTR_OFFSETS
	.align		4
.L_1079:
        /*0060*/ 	.byte	0x04, 0x28
        /*0062*/ 	.short	(.L_1081 - .L_1080)


	//   ....[0]....
.L_1080:
        /*0064*/ 	.word	0x00002330


	//   ....[1]....
        /*0068*/ 	.word	0x00002370


	//   ....[2]....
        /*006c*/ 	.word	0x00002500


	//   ....[3]....
        /*0070*/ 	.word	0x00002540


	//   ....[4]....
        /*0074*/ 	.word	0x000025a0


	//   ....[5]....
        /*0078*/ 	.word	0x000025c0


	//   ....[6]....
        /*007c*/ 	.word	0x000025f0


	//   ....[7]....
        /*0080*/ 	.word	0x00002610


	//   ....[8]....
        /*0084*/ 	.word	0x00002640


	//   ....[9]....
        /*0088*/ 	.word	0x00002660


	//----- nvinfo : EIATTR_EXIT_INSTR_OFFSETS
	.align		4
.L_1081:
        /*008c*/ 	.byte	0x04, 0x1c
        /*008e*/ 	.short	(.L_1083 - .L_1082)


	//   ....[0]....
.L_1082:
        /*0090*/ 	.word	0x00005940


	//   ....[1]....
        /*0094*/ 	.word	0x00005a80


	//   ....[2]....
        /*0098*/ 	.word	0x00005ce0


	//----- nvinfo : EIATTR_MAX_THREADS
	.align		4
.L_1083:
        /*009c*/ 	.byte	0x04, 0x05
        /*009e*/ 	.short	(.L_1085 - .L_1084)
.L_1084:
        /*00a0*/ 	.word	0x000001e0
        /*00a4*/ 	.word	0x00000001
        /*00a8*/ 	.word	0x00000001


	//----- nvinfo : EIATTR_CRS_STACK_SIZE
	.align		4
.L_1085:
        /*00ac*/ 	.byte	0x04, 0x1e
        /*00ae*/ 	.short	(.L_1087 - .L_1086)
.L_1086:
        /*00b0*/ 	.word	0x00000000


	//----- nvinfo : EIATTR_CBANK_PARAM_SIZE
	.align		4
.L_1087:
        /*00b4*/ 	.byte	0x03, 0x19
        /*00b6*/ 	.short	0x00b8


	//----- nvinfo : EIATTR_PARAM_CBANK
	.align		4
        /*00b8*/ 	.byte	0x04, 0x0a
        /*00ba*/ 	.short	(.L_1089 - .L_1088)
	.align		4
.L_1088:
        /*00bc*/ 	.word	index@(.nv.constant0._Z35group_norm_nhwc_bwd_one_pass_kernelI11Fp32IOBf16WLi128ELi60ELi480EEv26Group_norm_nhwc_bwd_params)
        /*00c0*/ 	.short	0x0210
        /*00c2*/ 	.short	0x00b8


	//----- nvinfo : EIATTR_SW_WAR
	.align		4
.L_1089:
        /*00c4*/ 	.byte	0x04, 0x36
        /*00c6*/ 	.short	(.L_1091 - .L_1090)
.L_1090:
        /*00c8*/ 	.word	0x00000008
.L_1091:


//--------------------- .nv.info._Z35group_norm_nhwc_bwd_one_pass_kernelI11Fp32IOBf16WLi256ELi60ELi480EEv26Group_norm_nhwc_bwd_params --------------------------
	.section	.nv.info._Z35group_norm_nhwc_bwd_one_pass_kernelI11Fp32IOBf16WLi256ELi60ELi480EEv26Group_norm_nhwc_bwd_params,"",@"SHT_CUDA_INFO"
	.sectionflags	@""
	.align	4


	//----- nvinfo : EIATTR_CUDA_API_VERSION
	.align		4
        /*0000*/ 	.byte	0x04, 0x37
        /*0002*/ 	.short	(.L_1093 - .L_1092)
.L_1092:
        /*0004*/ 	.word	0x00000082


	//----- nvinfo : EIATTR_KPARAM_INFO
	.align		4
.L_1093:
        /*0008*/ 	.byte	0x04, 0x17
        /*000a*/ 	.short	(.L_1095 - .L_1094)
.L_1094:
        /*000c*/ 	.word	0x00000000
        /*0010*/ 	.short	0x0000
        /*0012*/ 	.short	0x0000
        /*0014*/ 	.byte	0x00, 0xf0, 0xe1, 0x02


	//----- nvinfo : EIATTR_SPARSE_MMA_MASK
	.align		4
.L_1095:
        /*0018*/ 	.byte	0x03, 0x50
        /*001a*/ 	.short	0x0000


	//----- nvinfo : EIATTR_MAXREG_COUNT
	.align		4
        /*001c*/ 	.byte	0x03, 0x1b
        /*001e*/ 	.short	0x0080


	//----- nvinfo : EIATTR_NUM_BARRIERS
	.align		4
        /*0020*/ 	.byte	0x02, 0x4c
        /*0022*/ 	.byte	0x01
	.zero		1


	//----- nvinfo : EIATTR_MERCURY_ISA_VERSION
	.align		4
        /*0024*/ 	.byte	0x03, 0x5f
        /*0026*/ 	.short	0x0101


	//----- nvinfo : EIATTR_INT_WARP_WIDE_INSTR_OFFSETS
	.align		4
        /*0028*/ 	.byte	0x04, 0x31
        /*002a*/ 	.short	(.L_1097 - .L_1096)


	//   ....[0]....
.L_1096:
        /*002c*/ 	.word	0x00005200


	//   ....[1]....
        /*0030*/ 	.word	0x00009080


	//----- nvinfo : EIATTR_COOP_GROUP_MASK_REGIDS
	.align		4
.L_1097:
        /*0034*/ 	.byte	0x04, 0x29
        /*0036*/ 	.short	(.L_1099 - .L_1098)


	//   ....[0]....
.L_1098:
        /*0038*/ 	.word	0xffffffff


	//   ....[1]....
        /*003c*/ 	.word	0xffffffff


	//   ....[2]....
        /*0040*/ 	.word	0xffffffff


	//   ....[3]....
        /*0044*/ 	.word	0xffffffff


	//   ....[4]....
        /*0048*/ 	.word	0xffffffff


	//   ....[5]....
        /*004c*/ 	.word	0xffffffff


	//   ....[6]....
        /*0050*/ 	.word	0xffffffff


	//   ....[7]....
        /*0054*/ 	.word	0xffffffff


	//   ....[8]....
        /*0058*/ 	.word	0xffffffff


	//   ....[9]....
        /*005c*/ 	.word	0xffffffff


	//----- nvinfo : EIATTR_COOP_GROUP_INSTR_OFFSETS
	.align		4
.L_1099:
        /*0060*/ 	.byte	0x04, 0x28
        /*0062*/ 	.short	(.L_1101 - .L_1100)


	//   ....[0]....
.L_1100:
        /*0064*/ 	.word	0x00004480


	//   ....[1]....
        /*0068*/ 	.word	0x000044c0


	//   ....[2]....
        /*006c*/ 	.word	0x00004650


	//   ....[3]....
        /*0070*/ 	.word	0x00004690


	//   ....[4]....
        /*0074*/ 	.word	0x00004720


	//   ....[5]....
        /*0078*/ 	.word	0x00004740


	//   ....[6]....
        /*007c*/ 	.word	0x00004770


	//   ....[7]....
        /*0080*/ 	.word	0x00004790


	//   ....[8]....
        /*0084*/ 	.word	0x000047c0


	//   ....[9]....
        /*0088*/ 	.word	0x000047e0


	//----- nvinfo : EIATTR_EXIT_INSTR_OFFSETS
	.align		4
.L_1101:
        /*008c*/ 	.byte	0x04, 0x1c
        /*008e*/ 	.short	(.L_1103 - .L_1102)


	//   ....[0]....
.L_1102:
        /*0090*/ 	.word	0x00009110


	//   ....[1]....
        /*0094*/ 	.word	0x00009250


	//   ....[2]....
        /*0098*/ 	.word	0x000094b0


	//----- nvinfo : EIATTR_MAX_THREADS
	.align		4
.L_1103:
        /*009c*/ 	.byte	0x04, 0x05
        /*009e*/ 	.short	(.L_1105 - .L_1104)
.L_1104:
        /*00a0*/ 	.word	0x000001e0
        /*00a4*/ 	.word	0x00000001
        /*00a8*/ 	.word	0x00000001


	//----- nvinfo : EIATTR_CRS_STACK_SIZE
	.align		4
.L_1105:
        /*00ac*/ 	.byte	0x04, 0x1e
        /*00ae*/ 	.short	(.L_1107 - .L_1106)
.L_1106:
        /*00b0*/ 	.word	0x00000000


	//----- nvinfo : EIATTR_CBANK_PARAM_SIZE
	.align		4
.L_1107:
        /*00b4*/ 	.byte	0x03, 0x19
        /*00b6*/ 	.short	0x00b8


	//----- nvinfo : EIATTR_PARAM_CBANK
	.align		4
        /*00b8*/ 	.byte	0x04, 0x0a
        /*00ba*/ 	.short	(.L_1109 - .L_1108)
	.align		4
.L_1108:
        /*00bc*/ 	.word	index@(.nv.constant0._Z35group_norm_nhwc_bwd_one_pass_kernelI11Fp32IOBf16WLi256ELi60ELi480EEv26Group_norm_nhwc_bwd_params)
        /*00c0*/ 	.short	0x0210
        /*00c2*/ 	.short	0x00b8


	//----- nvinfo : EIATTR_SW_WAR
	.align		4
.L_1109:
        /*00c4*/ 	.byte	0x04, 0x36
        /*00c6*/ 	.short	(.L_1111 - .L_1110)
.L_1110:
        /*00c8*/ 	.word	0x00000008
.L_1111:


//--------------------- .nv.info._Z35group_norm_nhwc_bwd_one_pass_kernelI11Fp32IOBf16WLi512ELi60ELi480EEv26Group_norm_nhwc_bwd_params --------------------------
	.section	.nv.info._Z35group_norm_nhwc_bwd_one_pass_kernelI11Fp32IOBf16WLi512ELi60ELi480EEv26Group_norm_nhwc_bwd_params,"",@"SHT_CUDA_INFO"
	.sectionflags	@""
	.align	4


	//----- nvinfo : EIATTR_CUDA_API_VERSION
	.align		4
        /*0000*/ 	.byte	0x04, 0x37
        /*0002*/ 	.short	(.L_1113 - .L_1112)
.L_1112:
        /*0004*/ 	.word	0x00000082


	//----- nvinfo : EIATTR_KPARAM_INFO
	.align		4
.L_1113:
        /*0008*/ 	.byte	0x04, 0x17
        /*000a*/ 	.short	(.L_1115 - .L_1114)
.L_1114:
        /*000c*/ 	.word	0x00000000
        /*0010*/ 	.short	0x0000
        /*0012*/ 	.short	0x0000
        /*0014*/ 	.byte	0x00, 0xf0, 0xe1, 0x02


	//----- nvinfo : EIATTR_SPARSE_MMA_MASK
	.align		4
.L_1115:
        /*0018*/ 	.byte	0x03, 0x50
        /*001a*/ 	.short	0x0000


	//----- nvinfo : EIATTR_MAXREG_COUNT
	.align		4
        /*001c*/ 	.byte	0x03, 0x1b
        /*001e*/ 	.short	0x0080


	//----- nvinfo : EIATTR_NUM_BARRIERS
	.align		4
        /*0020*/ 	.byte	0x02, 0x4c
        /*0022*/ 	.byte	0x01
	.zero		1


	//----- nvinfo : EIATTR_ANNOTATIONS
	.align		4
        /*0024*/ 	.byte	0x04, 0x55
        /*0026*/ 	.short	(.L_1117 - .L_1116)


	//   ....[0]....
.L_1116:
        /* <DEDUP_REMOVED lines=162> */


	//----- nvinfo : EIATTR_MERCURY_ISA_VERSION
	.align		4
.L_1117:
        /*0a30*/ 	.byte	0x03, 0x5f
        /*0a32*/ 	.short	0x0101


	//----- nvinfo : EIATTR_INT_WARP_WIDE_INSTR_OFFSETS
	.align		4
        /*0a34*/ 	.byte	0x04, 0x31
        /*0a36*/ 	.short	(.L_1119 - .L_1118)


	//   ....[0]....
.L_1118:
        /*0a38*/ 	.word	0x00009cf0


	//   ....[1]....
        /*0a3c*/ 	.word	0x00009fd0


	//   ....[2]....
        /*0a40*/ 	.word	0x0000a080


	//   ....[3]....
        /*0a44*/ 	.word	0x0000a090


	//   ....[4]....
        /*0a48*/ 	.word	0x0000a150


	//   ....[5]....
        /*0a4c*/ 	.word	0x0000a230


	//   ....[6]....
        /*0a50*/ 	.word	0x0000a2f0


	//   ....[7]....
        /*0a54*/ 	.word	0x0000a310


	//   ....[8]....
        /*0a58*/ 	.word	0x0000a410


	//   ....[9]....
        /*0a5c*/ 	.word	0x0000a4d0


	//   ....[10]....
        /*0a60*/ 	.word	0x0000a4f0


	//   ....[11]....
        /*0a64*/ 	.word	0x0000a5f0


	//   ....[12]....
        /*0a68*/ 	.word	0x0000a6b0


	//   ....[13]....
        /*0a6c*/ 	.word	0x0000a6c0


	//   ....[14]....
        /*0a70*/ 	.word	0x0000a7d0


	//   ....[15]....
        /*0a74*/ 	.word	0x0000a880


	//   ....[16]....
        /*0a78*/ 	.word	0x0000a8a0


	//   ....[17]....
        /*0a7c*/ 	.word	0x0000aa50


	//   ....[18]....
        /*0a80*/ 	.word	0x0000ab10


	//   ....[19]....
        /*0a84*/ 	.word	0x0000ab20


	//   ....[20]....
        /*0a88*/ 	.word	0x0000ab30


	//   ....[21]....
        /*0a8c*/ 	.word	0x0000aca0


	//   ....[22]....
        /*0a90*/ 	.word	0x0000ad50


	//   ....[23]....
        /*0a94*/ 	.word	0x0000ad70


	//   ....[24]....
        /*0a98*/ 	.word	0x0000ada0


	//   ....[25]....
        /*0a9c*/ 	.word	0x0000afb0


	//   ....[26]....
        /*0aa0*/ 	.word	0x0000b070


	//   ....[27]....
        /*0aa4*/ 	.word	0x0000b0d0


	//   ....[28]....
        /*0aa8*/ 	.word	0x0000b100


	//   ....[29]....
        /*0aac*/ 	.word	0x0000b3b0


	//   ....[30]....
        /*0ab0*/ 	.word	0x0000b450


	//   ....[31]....
        /*0ab4*/ 	.word	0x000116b0


	//----- nvinfo : EIATTR_COOP_GROUP_MASK_REGIDS
	.align		4
.L_1119:
        /*0ab8*/ 	.byte	0x04, 0x29
        /*0aba*/ 	.short	(.L_1121 - .L_1120)


	//   ....[0]....
.L_1120:
        /*0abc*/ 	.word	0xffffffff


	//   ....[1]....
        /*0ac0*/ 	.word	0xffffffff


	//   ....[2]....
        /*0ac4*/ 	.word	0xffffffff


	//   ....[3]....
        /*0ac8*/ 	.word	0xffffffff


	//   ....[4]....
        /*0acc*/ 	.word	0xffffffff


	//   ....[5]....
        /*0ad0*/ 	.word	0xffffffff


	//   ....[6]....
        /*0ad4*/ 	.word	0xffffffff


	//   ....[7]....
        /*0ad8*/ 	.word	0xffffffff


	//   ....[8]....
        /*0adc*/ 	.word	0xffffffff


	//   ....[9]....
        /*0ae0*/ 	.word	0xffffffff


	//----- nvinfo : EIATTR_COOP_GROUP_INSTR_OFFSETS
	.align		4
.L_1121:
        /*0ae4*/ 	.byte	0x04, 0x28
        /*0ae6*/ 	.short	(.L_1123 - .L_1122)


	//   ....[0]....
.L_1122:
        /*0ae8*/ 	.word	0x00008f60


	//   ....[1]....
        /*0aec*/ 	.word	0x00008f70


	//   ....[2]....
        /*0af0*/ 	.word	0x00008fc0


	//   ....[3]....
        /*0af4*/ 	.word	0x00008fd0


	//   ....[4]....
        /*0af8*/ 	.word	0x00009000


	//   ....[5]....
        /*0afc*/ 	.word	0x00009020


	//   ....[6]....
        /*0b00*/ 	.word	0x00009060


	//   ....[7]....
        /*0b04*/ 	.word	0x00009080


	//   ....[8]....
        /*0b08*/ 	.word	0x00009110


	//   ....[9]....
        /*0b0c*/ 	.word	0x00009130


	//----- nvinfo : EIATTR_EXIT_INSTR_OFFSETS
	.align		4
.L_1123:
        /*0b10*/ 	.byte	0x04, 0x1c
        /*0b12*/ 	.short	(.L_1125 - .L_1124)


	//   ....[0]....
.L_1124:
        /*0b14*/ 	.word	0x000117a0


	//   ....[1]....
        /*0b18*/ 	.word	0x000118e0


	//   ....[2]....
        /*0b1c*/ 	.word	0x00011b50


	//----- nvinfo : EIATTR_MAX_THREADS
	.align		4
.L_1125:
        /*0b20*/ 	.byte	0x04, 0x05
        /*0b22*/ 	.short	(.L_1127 - .L_1126)
.L_1126:
        /*0b24*/ 	.word	0x000001e0
        /*0b28*/ 	.word	0x00000001
        /*0b2c*/ 	.word	0x00000001


	//----- nvinfo : EIATTR_CRS_STACK_SIZE
	.align		4
.L_1127:
        /*0b30*/ 	.byte	0x04, 0x1e
        /*0b32*/ 	.short	(.L_1129 - .L_1128)
.L_1128:
        /*0b34*/ 	.word	0x00000000


	//----- nvinfo : EIATTR_CBANK_PARAM_SIZE
	.align		4
.L_1129:
        /*0b38*/ 	.byte	0x03, 0x19
        /*0b3a*/ 	.short	0x00b8


	//----- nvinfo : EIATTR_PARAM_CBANK
	.align		4
        /*0b3c*/ 	.byte	0x04, 0x0a
        /*0b3e*/ 	.short	(.L_1131 - .L_1130)
	.align		4
.L_1130:
        /*0b40*/ 	.word	index@(.nv.constant0._Z35group_norm_nhwc_bwd_one_pass_kernelI11Fp32IOBf16WLi512ELi60ELi480EEv26Group_norm_nhwc_bwd_params)
        /*0b44*/ 	.short	0x0210
        /*0b46*/ 	.short	0x00b8


	//----- nvinfo : EIATTR_SW_WAR
	.align		4
.L_1131:
        /*0b48*/ 	.byte	0x04, 0x36
        /*0b4a*/ 	.short	(.L_1133 - .L_1132)
.L_1132:
        /*0b4c*/ 	.word	0x00000008
.L_1133:


//--------------------- .nv.info._Z35group_norm_nhwc_bwd_one_pass_kernelI11Fp32IOFp16WLi64ELi60ELi480EEv26Group_norm_nhwc_bwd_params --------------------------
	.section	.nv.info._Z35group_norm_nhwc_bwd_one_pass_kernelI11Fp32IOFp16WLi64ELi60ELi480EEv26Group_norm_nhwc_bwd_params,"",@"SHT_CUDA_INFO"
	.sectionflags	@""
	.align	4


	//----- nvinfo : EIATTR_CUDA_API_VERSION
	.align		4
        /*0000*/ 	.byte	0x04, 0x37
        /*0002*/ 	.short	(.L_1135 - .L_1134)
.L_1134:
        /*0004*/ 	.word	0x00000082


	//----- nvinfo : EIATTR_KPARAM_INFO
	.align		4
.L_1135:
        /*0008*/ 	.byte	0x04, 0x17
        /*000a*/ 	.short	(.L_1137 - .L_1136)
.L_1136:
        /*000c*/ 	.word	0x00000000
        /*0010*/ 	.short	0x0000
        /*0012*/ 	.short	0x0000
        /*0014*/ 	.byte	0x00, 0xf0, 0xe1, 0x02


	//----- nvinfo : EIATTR_SPARSE_MMA_MASK
	.align		4
.L_1137:
        /*0018*/ 	.byte	0x03, 0x50
        /*001a*/ 	.short	0x0000


	//----- nvinfo : EIATTR_MAXREG_COUNT
	.align		4
        /*001c*/ 	.byte	0x03, 0x1b
        /*001e*/ 	.short	0x0080


	//----- nvinfo : EIATTR_NUM_BARRIERS
	.align		4
        /*0020*/ 	.byte	0x02, 0x4c
        /*0022*/ 	.byte	0x01
	.zero		1


	//----- nvinfo : EIATTR_MERCURY_ISA_VERSION
	.align		4
        /*0024*/ 	.byte	0x03, 0x5f
        /*0026*/ 	.short	0x0101


	//----- nvinfo : EIATTR_INT_WARP_WIDE_INSTR_OFFSETS
	.align		4
        /*0028*/ 	.byte	0x04, 0x31
        /*002a*/ 	.short	(.L_1139 - .L_1138)


	//   ....[0]....
.L_1138:
        /*002c*/ 	.word	0x00002250


	//   ....[1]....
        /*0030*/ 	.word	0x00004010


	//----- nvinfo : EIATTR_COOP_GROUP_MASK_REGIDS
	.align		4
.L_1139:
        /*0034*/ 	.byte	0x04, 0x29
        /*0036*/ 	.short	(.L_1141 - .L_1140)


	//   ....[0]....
.L_1140:
        /*0038*/ 	.word	0xffffffff


	//   ....[1]....
        /*003c*/ 	.word	0xffffffff


	//   ....[2]....
        /*0040*/ 	.word	0xffffffff


	//   ....[3]....
        /*0044*/ 	.word	0xffffffff


	//   ....[4]....
        /*0048*/ 	.word	0xffffffff


	//   ....[5]....
        /*004c*/ 	.word	0xffffffff


	//   ....[6]....
        /*0050*/ 	.word	0xffffffff


	//   ....[7]....
        /*0054*/ 	.word	0xffffffff


	//   ....[8]....
        /*0058*/ 	.word	0xffffffff


	//   ....[9]....
        /*005c*/ 	.word	0xffffffff


	//----- nvinfo : EIATTR_COOP_GROUP_INSTR_OFFSETS
	.align		4
.L_1141:
        /*0060*/ 	.byte	0x04, 0x28
        /*0062*/ 	.short	(.L_1143 - .L_1142)


	//   ....[0]....
.L_1142:
        /*0064*/ 	.word	0x000015f0


	//   ....[1]....
        /*0068*/ 	.word	0x00001630


	//   ....[2]....
        /*006c*/ 	.word	0x00001730


	//   ....[3]....
        /*0070*/ 	.word	0x00001750


	//   ....[4]....
        /*0074*/ 	.word	0x00001780


	//   ....[5]....
        /*0078*/ 	.word	0x000017a0


	//   ....[6]....
        /*007c*/ 	.word	0x000017d0


	//   ....[7]....
        /*0080*/ 	.word	0x000017f0


	//   ....[8]....
        /*0084*/ 	.word	0x00001820


	//   ....[9]....
        /*0088*/ 	.word	0x00001840


	//----- nvinfo : EIATTR_EXIT_INSTR_OFFSETS
	.align		4
.L_1143:
        /*008c*/ 	.byte	0x04, 0x1c
        /*008e*/ 	.short	(.L_1145 - .L_1144)


	//   ....[0]....
.L_1144:
        /*0090*/ 	.word	0x000040a0


	//   ....[1]....
        /*0094*/ 	.word	0x000041e0


	//   ....[2]....
        /*0098*/ 	.word	0x00004440


	//----- nvinfo : EIATTR_MAX_THREADS
	.align		4
.L_1145:
        /*009c*/ 	.byte	0x04, 0x05
        /*009e*/ 	.short	(.L_1147 - .L_1146)
.L_1146:
        /*00a0*/ 	.word	0x000001e0
        /*00a4*/ 	.word	0x00000001
        /*00a8*/ 	.word	0x00000001


	//----- nvinfo : EIATTR_CRS_STACK_SIZE
	.align		4
.L_1147:
        /*00ac*/ 	.byte	0x04, 0x1e
        /*00ae*/ 	.short	(.L_1149 - .L_1148)
.L_1148:
        /*00b0*/ 	.word	0x00000000


	//----- nvinfo : EIATTR_CBANK_PARAM_SIZE
	.align		4
.L_1149:
        /*00b4*/ 	.byte	0x03, 0x19
        /*00b6*/ 	.short	0x00b8


	//----- nvinfo : EIATTR_PARAM_CBANK
	.align		4
        /*00b8*/ 	.byte	0x04, 0x0a
        /*00ba*/ 	.short	(.L_1151 - .L_1150)
	.align		4
.L_1150:
        /*00bc*/ 	.word	index@(.nv.constant0._Z35group_norm_nhwc_bwd_one_pass_kernelI11Fp32IOFp16WLi64ELi60ELi480EEv26Group_norm_nhwc_bwd_params)
        /*00c0*/ 	.short	0x0210
        /*00c2*/ 	.short	0x00b8


	//----- nvinfo : EIATTR_SW_WAR
	.align		4
.L_1151:
        /*00c4*/ 	.byte	0x04, 0x36
        /*00c6*/ 	.short	(.L_1153 - .L_1152)
.L_1152:
        /*00c8*/ 	.word	0x00000008
.L_1153:


//--------------------- .nv.info._Z35group_norm_nhwc_bwd_one_pass_kernelI11Fp32IOFp16WLi128ELi60ELi480EEv26Group_norm_nhwc_bwd_params --------------------------
	.section	.nv.info._Z35group_norm_nhwc_bwd_one_pass_kernelI11Fp32IOFp16WLi128ELi60ELi480EEv26Group_norm_nhwc_bwd_params,"",@"SHT_CUDA_INFO"
	.sectionflags	@""
	.align	4


	//----- nvinfo : EIATTR_CUDA_API_VERSION
	.align		4
        /*0000*/ 	.byte	0x04, 0x37
        /*0002*/ 	.short	(.L_1155 - .L_1154)
.L_1154:
        /*0004*/ 	.word	0x00000082


	//----- nvinfo : EIATTR_KPARAM_INFO
	.align		4
.L_1155:
        /*0008*/ 	.byte	0x04, 0x17
        /*000a*/ 	.short	(.L_1157 - .L_1156)
.L_1156:
        /*000c*/ 	.word	0x00000000
        /*0010*/ 	.short	0x0000
        /*0012*/ 	.short	0x0000
        /*0014*/ 	.byte	0x00, 0xf0, 0xe1, 0x02


	//----- nvinfo : EIATTR_SPARSE_MMA_MASK
	.align		4
.L_1157:
        /*0018*/ 	.byte	0x03, 0x50
        /*001a*/ 	.short	0x0000


	//----- nvinfo : EIATTR_MAXREG_COUNT
	.align		4
        /*001c*/ 	.byte	0x03, 0x1b
        /*001e*/ 	.short	0x0080


	//----- nvinfo : EIATTR_NUM_BARRIERS
	.align		4
        /*0020*/ 	.byte	0x02, 0x4c
        /*0022*/ 	.byte	0x01
	.zero		1


	//----- nvinfo : EIATTR_MERCURY_ISA_VERSION
	.align		4
        /*0024*/ 	.byte	0x03, 0x5f
        /*0026*/ 	.short	0x0101


	//----- nvinfo : EIATTR_INT_WARP_WIDE_INSTR_OFFSETS
	.align		4
        /*0028*/ 	.byte	0x04, 0x31
        /*002a*/ 	.short	(.L_1159 - .L_1158)


	//   ....[0]....
.L_1158:
        /*002c*/ 	.word	0x000030b0


	//   ....[1]....
        /*0030*/ 	.word	0x00005850


	//----- nvinfo : EIATTR_COOP_GROUP_MASK_REGIDS
	.align		4
.L_1159:
        /*0034*/ 	.byte	0x04, 0x29
        /*0036*/ 	.short	(.L_1161 - .L_1160)


	//   ....[0]....
.L_1160:
        /*0038*/ 	.word	0xffffffff


	//   ....[1]....
        /*003c*/ 	.word	0xffffffff


	//   ....[2]....
        /*0040*/ 	.word	0xffffffff


	//   ....[3]....
        /*0044*/ 	.word	0xffffffff


	//   ....[4]....
        /*0048*/ 	.word	0xffffffff


	//   ....[5]....
        /*004c*/ 	.word	0xffffffff


	//   ....[6]....
        /*0050*/ 	.word	0xffffffff


	//   ....[7]....
        /*0054*/ 	.word	0xffffffff


	//   ....[8]....
        /*0058*/ 	.word	0xffffffff


	//   ....[9]....
        /*005c*/ 	.word	0xffffffff


	//----- nvinfo : EIATTR_COOP_GROUP_INSTR_OFFSETS
	.align		4
.L_1161:
        /*0060*/ 	.byte	0x04, 0x28
        /*0062*/ 	.short	(.L_1163 - .L_1162)


	//   ....[0]....
.L_1162:
        /*0064*/ 	.word	0x00002330


	//   ....[1]....
        /*0068*/ 	.word	0x00002370


	//   ....[2]....
        /*006c*/ 	.word	0x00002500


	//   ....[3]....
        /*0070*/ 	.word	0x00002540


	//   ....[4]....
        /*0074*/ 	.word	0x000025a0


	//   ....[5]....
        /*0078*/ 	.word	0x000025c0


	//   ....[6]....
        /*007c*/ 	.word	0x000025f0


	//   ....[7]....
        /*0080*/ 	.word	0x00002610


	//   ....[8]....
        /*0084*/ 	.word	0x00002640


	//   ....[9]....
        /*0088*/ 	.word	0x00002660


	//----- nvinfo : EIATTR_EXIT_INSTR_OFFSETS
	.align		4
.L_1163:
        /*008c*/ 	.byte	0x04, 0x1c
        /*008e*/ 	.short	(.L_1165 - .L_1164)


	//   ....[0]....
.L_1164:
        /*0090*/ 	.word	0x00005940


	//   ....[1]....
        /*0094*/ 	.word	0x00005a80


	//   ....[2]....
        /*0098*/ 	.word	0x00005ce0


	//----- nvinfo : EIATTR_MAX_THREADS
	.align		4
.L_1165:
        /*009c*/ 	.byte	0x04, 0x05
        /*009e*/ 	.short	(.L_1167 - .L_1166)
.L_1166:
        /*00a0*/ 	.word	0x000001e0
        /*00a4*/ 	.word	0x00000001
        /*00a8*/ 	.word	0x00000001


	//----- nvinfo : EIATTR_CRS_STACK_SIZE
	.align		4
.L_1167:
        /*00ac*/ 	.byte	0x04, 0x1e
        /*00ae*/ 	.short	(.L_1169 - .L_1168)
.L_1168:
        /*00b0*/ 	.word	0x00000000


	//----- nvinfo : EIATTR_CBANK_PARAM_SIZE
	.align		4
.L_1169:
        /*00b4*/ 	.byte	0x03, 0x19
        /*00b6*/ 	.short	0x00b8


	//----- nvinfo : EIATTR_PARAM_CBANK
	.align		4
        /*00b8*/ 	.byte	0x04, 0x0a
        /*00ba*/ 	.short	(.L_1171 - .L_1170)
	.align		4
.L_1170:
        /*00bc*/ 	.word	index@(.nv.constant0._Z35group_norm_nhwc_bwd_one_pass_kernelI11Fp32IOFp16WLi128ELi60ELi480EEv26Group_norm_nhwc_bwd_params)
        /*00c0*/ 	.short	0x0210
        /*00c2*/ 	.short	0x00b8


	//----- nvinfo : EIATTR_SW_WAR
	.align		4
.L_1171:
        /*00c4*/ 	.byte	0x04, 0x36
        /*00c6*/ 	.short	(.L_1173 - .L_1172)
.L_1172:
        /*00c8*/ 	.word	0x00000008
.L_1173:


//--------------------- .nv.info._Z35group_norm_nhwc_bwd_one_pass_kernelI11Fp32IOFp16WLi256ELi60ELi480EEv26Group_norm_nhwc_bwd_params --------------------------
	.section	.nv.info._Z35group_norm_nhwc_bwd_one_pass_kernelI11Fp32IOFp16WLi256ELi60ELi480EEv26Group_norm_nhwc_bwd_params,"",@"SHT_CUDA_INFO"
	.sectionflags	@""
	.align	4


	//----- nvinfo : EIATTR_CUDA_API_VERSION
	.align		4
        /*0000*/ 	.byte	0x04, 0x37
        /*0002*/ 	.short	(.L_1175 - .L_1174)
.L_1174:
        /*0004*/ 	.word	0x00000082


	//----- nvinfo : EIATTR_KPARAM_INFO
	.align		4
.L_1175:
        /*0008*/ 	.byte	0x04, 0x17
        /*000a*/ 	.short	(.L_1177 - .L_1176)
.L_1176:
        /*000c*/ 	.word	0x00000000
        /*0010*/ 	.short	0x0000
        /*0012*/ 	.short	0x0000
        /*0014*/ 	.byte	0x00, 0xf0, 0xe1, 0x02


	//----- nvinfo : EIATTR_SPARSE_MMA_MASK
	.align		4
.L_1177:
        /*0018*/ 	.byte	0x03, 0x50
        /*001a*/ 	.short	0x0000


	//----- nvinfo : EIATTR_MAXREG_COUNT
	.align		4
        /*001c*/ 	.byte	0x03, 0x1b
        /*001e*/ 	.short	0x0080


	//----- nvinfo : EIATTR_NUM_BARRIERS
	.align		4
        /*0020*/ 	.byte	0x02, 0x4c
        /*0022*/ 	.byte	0x01
	.zero		1


	//----- nvinfo : EIATTR_MERCURY_ISA_VERSION
	.align		4
        /*0024*/ 	.byte	0x03, 0x5f
        /*0026*/ 	.short	0x0101


	//----- nvinfo : EIATTR_INT_WARP_WIDE_INSTR_OFFSETS
	.align		4
        /*0028*/ 	.byte	0x04, 0x31
        /*002a*/ 	.short	(.L_1179 - .L_1178)


	//   ....[0]....
.L_1178:
        /*002c*/ 	.word	0x00005200


	//   ....[1]....
        /*0030*/ 	.word	0x00009080


	//----- nvinfo : EIATTR_COOP_GROUP_MASK_REGIDS
	.align		4
.L_1179:
        /*0034*/ 	.byte	0x04, 0x29
        /*0036*/ 	.short	(.L_1181 - .L_1180)


	//   ....[0]....
.L_1180:
        /*0038*/ 	.word	0xffffffff


	//   ....[1]....
        /*003c*/ 	.word	0xffffffff


	//   ....[2]....
        /*0040*/ 	.word	0xffffffff


	//   ....[3]....
        /*0044*/ 	.word	0xffffffff


	//   ....[4]....
        /*0048*/ 	.word	0xffffffff


	//   ....[5]....
        /*004c*/ 	.word	0xffffffff


	//   ....[6]....
        /*0050*/ 	.word	0xffffffff


	//   ....[7]....
        /*0054*/ 	.word	0xffffffff


	//   ....[8]....
        /*0058*/ 	.word	0xffffffff


	//   ....[9]....
        /*005c*/ 	.word	0xffffffff


	//----- nvinfo : EIATTR_COOP_GROUP_INSTR_OFFSETS
	.align		4
.L_1181:
        /*0060*/ 	.byte	0x04, 0x28
        /*0062*/ 	.short	(.L_1183 - .L_1182)


	//   ....[0]....
.L_1182:
        /*0064*/ 	.word	0x00004480


	//   ....[1]....
        /*0068*/ 	.word	0x000044c0


	//   ....[2]....
        /*006c*/ 	.word	0x00004650


	//   ....[3]....
        /*0070*/ 	.word	0x00004690


	//   ....[4]....
        /*0074*/ 	.word	0x00004720


	//   ....[5]....
        /*0078*/ 	.word	0x00004740


	//   ....[6]....
        /*007c*/ 	.word	0x00004770


	//   ....[7]....
        /*0080*/ 	.word	0x00004790


	//   ....[8]....
        /*0084*/ 	.word	0x000047c0


	//   ....[9]....
        /*0088*/ 	.word	0x000047e0


	//----- nvinfo : EIATTR_EXIT_INSTR_OFFSETS
	.align		4
.L_1183:
        /*008c*/ 	.byte	0x04, 0x1c
        /*008e*/ 	.short	(.L_1185 - .L_1184)


	//   ....[0]....
.L_1184:
        /*0090*/ 	.word	0x00009110


	//   ....[1]....
        /*0094*/ 	.word	0x00009250


	//   ....[2]....
        /*0098*/ 	.word	0x000094b0


	//----- nvinfo : EIATTR_MAX_THREADS
	.align		4
.L_1185:
        /*009c*/ 	.byte	0x04, 0x05
        /*009e*/ 	.short	(.L_1187 - .L_1186)
.L_1186:
        /*00a0*/ 	.word	0x000001e0
        /*00a4*/ 	.word	0x00000001
        /*00a8*/ 	.word	0x00000001


	//----- nvinfo : EIATTR_CRS_STACK_SIZE
	.align		4
.L_1187:
        /*00ac*/ 	.byte	0x04, 0x1e
        /*00ae*/ 	.short	(.L_1189 - .L_1188)
.L_1188:
        /*00b0*/ 	.word	0x00000000


	//----- nvinfo : EIATTR_CBANK_PARAM_SIZE
	.align		4
.L_1189:
        /*00b4*/ 	.byte	0x03, 0x19
        /*00b6*/ 	.short	0x00b8


	//----- nvinfo : EIATTR_PARAM_CBANK
	.align		4
        /*00b8*/ 	.byte	0x04, 0x0a
        /*00ba*/ 	.short	(.L_1191 - .L_1190)
	.align		4
.L_1190:
        /*00bc*/ 	.word	index@(.nv.constant0._Z35group_norm_nhwc_bwd_one_pass_kernelI11Fp32IOFp16WLi256ELi60ELi480EEv26Group_norm_nhwc_bwd_params)
        /*00c0*/ 	.short	0x0210
        /*00c2*/ 	.short	0x00b8


	//----- nvinfo : EIATTR_SW_WAR
	.align		4
.L_1191:
        /*00c4*/ 	.byte	0x04, 0x36
        /*00c6*/ 	.short	(.L_1193 - .L_1192)
.L_1192:
        /*00c8*/ 	.word	0x00000008
.L_1193:


//--------------------- .nv.info._Z35group_norm_nhwc_bwd_one_pass_kernelI11Fp32IOFp16WLi512ELi60ELi480EEv26Group_norm_nhwc_bwd_params --------------------------
	.section	.nv.info._Z35group_norm_nhwc_bwd_one_pass_kernelI11Fp32IOFp16WLi512ELi60ELi480EEv26Group_norm_nhwc_bwd_params,"",@"SHT_CUDA_INFO"
	.sectionflags	@""
	.align	4


	//----- nvinfo : EIATTR_CUDA_API_VERSION
	.align		4
        /*0000*/ 	.byte	0x04, 0x37
        /*0002*/ 	.short	(.L_1195 - .L_1194)
.L_1194:
        /*0004*/ 	.word	0x00000082


	//----- nvinfo : EIATTR_KPARAM_INFO
	.align		4
.L_1195:
        /*0008*/ 	.byte	0x04, 0x17
        /*000a*/ 	.short	(.L_1197 - .L_1196)
.L_1196:
        /*000c*/ 	.word	0x00000000
        /*0010*/ 	.short	0x0000
        /*0012*/ 	.short	0x0000
        /*0014*/ 	.byte	0x00, 0xf0, 0xe1, 0x02


	//----- nvinfo : EIATTR_SPARSE_MMA_MASK
	.align		4
.L_1197:
        /*0018*/ 	.byte	0x03, 0x50
        /*001a*/ 	.short	0x0000


	//----- nvinfo : EIATTR_MAXREG_COUNT
	.align		4
        /*001c*/ 	.byte	0x03, 0x1b
        /*001e*/ 	.short	0x0080


	//----- nvinfo : EIATTR_NUM_BARRIERS
	.align		4
        /*0020*/ 	.byte	0x02, 0x4c
        /*0022*/ 	.byte	0x01
	.zero		1


	//----- nvinfo : EIATTR_ANNOTATIONS
	.align		4
        /*0024*/ 	.byte	0x04, 0x55
        /*0026*/ 	.short	(.L_1199 - .L_1198)


	//   ....[0]....
.L_1198:
        /* <DEDUP_REMOVED lines=162> */


	//----- nvinfo : EIATTR_MERCURY_ISA_VERSION
	.align		4
.L_1199:
        /*0a30*/ 	.byte	0x03, 0x5f
        /*0a32*/ 	.short	0x0101


	//----- nvinfo : EIATTR_INT_WARP_WIDE_INSTR_OFFSETS
	.align		4
        /*0a34*/ 	.byte	0x04, 0x31
        /*0a36*/ 	.short	(.L_1201 - .L_1200)


	//   ....[0]....
.L_1200:
        /*0a38*/ 	.word	0x00009cf0


	//   ....[1]....
        /*0a3c*/ 	.word	0x00009fd0


	//   ....[2]....
        /*0a40*/ 	.word	0x0000a080


	//   ....[3]....
        /*0a44*/ 	.word	0x0000a090


	//   ....[4]....
        /*0a48*/ 	.word	0x0000a150


	//   ....[5]....
        /*0a4c*/ 	.word	0x0000a230


	//   ....[6]....
        /*0a50*/ 	.word	0x0000a2f0


	//   ....[7]....
        /*0a54*/ 	.word	0x0000a310


	//   ....[8]....
        /*0a58*/ 	.word	0x0000a410


	//   ....[9]....
        /*0a5c*/ 	.word	0x0000a4d0


	//   ....[10]....
        /*0a60*/ 	.word	0x0000a4f0


	//   ....[11]....
        /*0a64*/ 	.word	0x0000a5f0


	//   ....[12]....
        /*0a68*/ 	.word	0x0000a6b0


	//   ....[13]....
        /*0a6c*/ 	.word	0x0000a6c0


	//   ....[14]....
        /*0a70*/ 	.word	0x0000a7d0


	//   ....[15]....
        /*0a74*/ 	.word	0x0000a880


	//   ....[16]....
        /*0a78*/ 	.word	0x0000a8a0


	//   ....[17]....
        /*0a7c*/ 	.word	0x0000aa50


	//   ....[18]....
        /*0a80*/ 	.word	0x0000ab10


	//   ....[19]....
        /*0a84*/ 	.word	0x0000ab20


	//   ....[20]....
        /*0a88*/ 	.word	0x0000ab30


	//   ....[21]....
        /*0a8c*/ 	.word	0x0000aca0


	//   ....[22]....
        /*0a90*/ 	.word	0x0000ad50


	//   ....[23]....
        /*0a94*/ 	.word	0x0000ad70


	//   ....[24]....
        /*0a98*/ 	.word	0x0000ada0


	//   ....[25]....
        /*0a9c*/ 	.word	0x0000afb0


	//   ....[26]....
        /*0aa0*/ 	.word	0x0000b070


	//   ....[27]....
        /*0aa4*/ 	.word	0x0000b0d0


	//   ....[28]....
        /*0aa8*/ 	.word	0x0000b100


	//   ....[29]....
        /*0aac*/ 	.word	0x0000b3b0


	//   ....[30]....
        /*0ab0*/ 	.word	0x0000b450


	//   ....[31]....
        /*0ab4*/ 	.word	0x000116b0


	//----- nvinfo : EIATTR_COOP_GROUP_MASK_REGIDS
	.align		4
.L_1201:
        /*0ab8*/ 	.byte	0x04, 0x29
        /*0aba*/ 	.short	(.L_1203 - .L_1202)


	//   ....[0]....
.L_1202:
        /*0abc*/ 	.word	0xffffffff


	//   ....[1]....
        /*0ac0*/ 	.word	0xffffffff


	//   ....[2]....
        /*0ac4*/ 	.word	0xffffffff


	//   ....[3]....
        /*0ac8*/ 	.word	0xffffffff


	//   ....[4]....
        /*0acc*/ 	.word	0xffffffff


	//   ....[5]....
        /*0ad0*/ 	.word	0xffffffff


	//   ....[6]....
        /*0ad4*/ 	.word	0xffffffff


	//   ....[7]....
        /*0ad8*/ 	.word	0xffffffff


	//   ....[8]....
        /*0adc*/ 	.word	0xffffffff


	//   ....[9]....
        /*0ae0*/ 	.word	0xffffffff


	//----- nvinfo : EIATTR_COOP_GROUP_INSTR_OFFSETS
	.align		4
.L_1203:
        /*0ae4*/ 	.byte	0x04, 0x28
        /*0ae6*/ 	.short	(.L_1205 - .L_1204)


	//   ....[0]....
.L_1204:
        /*0ae8*/ 	.word	0x00008f60


	//   ....[1]....
        /*0aec*/ 	.word	0x00008f70


	//   ....[2]....
        /*0af0*/ 	.word	0x00008fc0


	//   ....[3]....
        /*0af4*/ 	.word	0x00008fd0


	//   ....[4]....
        /*0af8*/ 	.word	0x00009000


	//   ....[5]....
        /*0afc*/ 	.word	0x00009020


	//   ....[6]....
        /*0b00*/ 	.word	0x00009060


	//   ....[7]....
        /*0b04*/ 	.word	0x00009080


	//   ....[8]....
        /*0b08*/ 	.word	0x00009110


	//   ....[9]....
        /*0b0c*/ 	.word	0x00009130


	//----- nvinfo : EIATTR_EXIT_INSTR_OFFSETS
	.align		4
.L_1205:
        /*0b10*/ 	.byte	0x04, 0x1c
        /*0b12*/ 	.short	(.L_1207 - .L_1206)


	//   ....[0]....
.L_1206:
        /*0b14*/ 	.word	0x000117a0


	//   ....[1]....
        /*0b18*/ 	.word	0x000118e0


	//   ....[2]....
        /*0b1c*/ 	.word	0x00011b50


	//----- nvinfo : EIATTR_MAX_THREADS
	.align		4
.L_1207:
        /*0b20*/ 	.byte	0x04, 0x05
        /*0b22*/ 	.short	(.L_1209 - .L_1208)
.L_1208:
        /*0b24*/ 	.word	0x000001e0
        /*0b28*/ 	.word	0x00000001
        /*0b2c*/ 	.word	0x00000001


	//----- nvinfo : EIATTR_CRS_STACK_SIZE
	.align		4
.L_1209:
        /*0b30*/ 	.byte	0x04, 0x1e
        /*0b32*/ 	.short	(.L_1211 - .L_1210)
.L_1210:
        /*0b34*/ 	.word	0x00000000


	//----- nvinfo : EIATTR_CBANK_PARAM_SIZE
	.align		4
.L_1211:
        /*0b38*/ 	.byte	0x03, 0x19
        /*0b3a*/ 	.short	0x00b8


	//----- nvinfo : EIATTR_PARAM_CBANK
	.align		4
        /*0b3c*/ 	.byte	0x04, 0x0a
        /*0b3e*/ 	.short	(.L_1213 - .L_1212)
	.align		4
.L_1212:
        /*0b40*/ 	.word	index@(.nv.constant0._Z35group_norm_nhwc_bwd_one_pass_kernelI11Fp32IOFp16WLi512ELi60ELi480EEv26Group_norm_nhwc_bwd_params)
        /*0b44*/ 	.short	0x0210
        /*0b46*/ 	.short	0x00b8


	//----- nvinfo : EIATTR_SW_WAR
	.align		4
.L_1213:
        /*0b48*/ 	.byte	0x04, 0x36
        /*0b4a*/ 	.short	(.L_1215 - .L_1214)
.L_1214:
        /*0b4c*/ 	.word	0x00000008
.L_1215:


//--------------------- .nv.info._Z35group_norm_nhwc_fwd_one_pass_kernelI11Bf16IOFp32WLi64ELi60ELi480EEv26Group_norm_nhwc_fwd_params --------------------------
	.section	.nv.info._Z35group_norm_nhwc_fwd_one_pass_kernelI11Bf16IOFp32WLi64ELi60ELi480EEv26Group_norm_nhwc_fwd_params,"",@"SHT_CUDA_INFO"
	.sectionflags	@""
	.align	4


	//----- nvinfo : EIATTR_CUDA_API_VERSION
	.align		4
        /*0000*/ 	.byte	0x04, 0x37
        /*0002*/ 	.short	(.L_1217 - .L_1216)
.L_1216:
        /*0004*/ 	.word	0x00000082


	//----- nvinfo : EIATTR_KPARAM_INFO
	.align		4
.L_1217:
        /*0008*/ 	.byte	0x04, 0x17
        /*000a*/ 	.short	(.L_1219 - .L_1218)
.L_1218:
        /*000c*/ 	.word	0x00000000
        /*0010*/ 	.short	0x0000
        /*0012*/ 	.short	0x0000
        /*0014*/ 	.byte	0x00, 0xf0, 0x81, 0x02


	//----- nvinfo : EIATTR_SPARSE_MMA_MASK
	.align		4
.L_1219:
        /*0018*/ 	.byte	0x03, 0x50
        /*001a*/ 	.short	0x0000


	//----- nvinfo : EIATTR_MAXREG_COUNT
	.align		4
        /*001c*/ 	.byte	0x03, 0x1b
        /*001e*/ 	.short	0x0080


	//----- nvinfo : EIATTR_NUM_BARRIERS
	.align		4
        /*0020*/ 	.byte	0x02, 0x4c
        /*0022*/ 	.byte	0x01
	.zero		1


	//----- nvinfo : EIATTR_MERCURY_ISA_VERSION
	.align		4
        /*0024*/ 	.byte	0x03, 0x5f
        /*0026*/ 	.short	0x0101


	//----- nvinfo : EIATTR_COOP_GROUP_MASK_REGIDS
	.align		4
        /*0028*/ 	.byte	0x04, 0x29
        /*002a*/ 	.short	(.L_1221 - .L_1220)


	//   ....[0]....
.L_1220:
        /*002c*/ 	.word	0xffffffff


	//   ....[1]....
        /*0030*/ 	.word	0xffffffff


	//   ....[2]....
        /*0034*/ 	.word	0xffffffff


	//   ....[3]....
        /*0038*/ 	.word	0xffffffff


	//   ....[4]....
        /*003c*/ 	.word	0xffffffff


	//   ....[5]....
        /*0040*/ 	.word	0xffffffff


	//   ....[6]....
        /*0044*/ 	.word	0xffffffff


	//   ....[7]....
        /*0048*/ 	.word	0xffffffff


	//   ....[8]....
        /*004c*/ 	.word	0xffffffff


	//   ....[9]....
        /*0050*/ 	.word	0xffffffff


	//----- nvinfo : EIATTR_COOP_GROUP_INSTR_OFFSETS
	.align		4
.L_1221:
        /*0054*/ 	.byte	0x04, 0x28
        /*0056*/ 	.short	(.L_1223 - .L_1222)


	//   ....[0]....
.L_1222:
        /*0058*/ 	.word	0x00000a80


	//   ....[1]....
        /*005c*/ 	.word	0x00000a90


	//   ....[2]....
        /*0060*/ 	.word	0x00000ac0


	//   ....[3]....
        /*0064*/ 	.word	0x00000ae0


	//   ....[4]....
        /*0068*/ 	.word	0x00000b10


	//   ....[5]....
        /*006c*/ 	.word	0x00000b30


	//   ....[6]....
        /*0070*/ 	.word	0x00000b60


	//   ....[7]....
        /*0074*/ 	.word	0x00000b80


	//   ....[8]....
        /*0078*/ 	.word	0x00000bb0


	//   ....[9]....
        /*007c*/ 	.word	0x00000bd0


	//----- nvinfo : EIATTR_EXIT_INSTR_OFFSETS
	.align		4
.L_1223:
        /*0080*/ 	.byte	0x04, 0x1c
        /*0082*/ 	.short	(.L_1225 - .L_1224)


	//   ....[0]....
.L_1224:
        /*0084*/ 	.word	0x00000060


	//   ....[1]....
        /*0088*/ 	.word	0x000024d0


	//----- nvinfo : EIATTR_MAX_THREADS
	.align		4
.L_1225:
        /*008c*/ 	.byte	0x04, 0x05
        /*008e*/ 	.short	(.L_1227 - .L_1226)
.L_1226:
        /*0090*/ 	.word	0x000001e0
        /*0094*/ 	.word	0x00000001
        /*0098*/ 	.word	0x00000001


	//----- nvinfo : EIATTR_CRS_STACK_SIZE
	.align		4
.L_1227:
        /*009c*/ 	.byte	0x04, 0x1e
        /*009e*/ 	.short	(.L_1229 - .L_1228)
.L_1228:
        /*00a0*/ 	.word	0x00000000


	//----- nvinfo : EIATTR_CBANK_PARAM_SIZE
	.align		4
.L_1229:
        /*00a4*/ 	.byte	0x03, 0x19
        /*00a6*/ 	.short	0x00a0


	//----- nvinfo : EIATTR_PARAM_CBANK
	.align		4
        /*00a8*/ 	.byte	0x04, 0x0a
        /*00aa*/ 	.short	(.L_1231 - .L_1230)
	.align		4
.L_1230:
        /*00ac*/ 	.word	index@(.nv.constant0._Z35group_norm_nhwc_fwd_one_pass_kernelI11Bf16IOFp32WLi64ELi60ELi480EEv26Group_norm_nhwc_fwd_params)
        /*00b0*/ 	.short	0x0210
        /*00b2*/ 	.short	0x00a0


	//----- nvinfo : EIATTR_SW_WAR
	.align		4
.L_1231:
        /*00b4*/ 	.byte	0x04, 0x36
        /*00b6*/ 	.short	(.L_1233 - .L_1232)
.L_1232:
        /*00b8*/ 	.word	0x00000008
.L_1233:


//--------------------- .nv.info._Z35group_norm_nhwc_fwd_one_pass_kernelI11Bf16IOFp32WLi128ELi60ELi480EEv26Group_norm_nhwc_fwd_params --------------------------
	.section	.nv.info._Z35group_norm_nhwc_fwd_one_pass_kernelI11Bf16IOFp32WLi128ELi60ELi480EEv26Group_norm_nhwc_fwd_params,"",@"SHT_CUDA_INFO"
	.sectionflags	@""
	.align	4


	//----- nvinfo : EIATTR_CUDA_API_VERSION
	.align		4
        /*0000*/ 	.byte	0x04, 0x37
        /*0002*/ 	.short	(.L_1235 - .L_1234)
.L_1234:
        /*0004*/ 	.word	0x00000082


	//----- nvinfo : EIATTR_KPARAM_INFO
	.align		4
.L_1235:
        /*0008*/ 	.byte	0x04, 0x17
        /*000a*/ 	.short	(.L_1237 - .L_1236)
.L_1236:
        /*000c*/ 	.word	0x00000000
        /*0010*/ 	.short	0x0000
        /*0012*/ 	.short	0x0000
        /*0014*/ 	.byte	0x00, 0xf0, 0x81, 0x02


	//----- nvinfo : EIATTR_SPARSE_MMA_MASK
	.align		4
.L_1237:
        /*0018*/ 	.byte	0x03, 0x50
        /*001a*/ 	.short	0x0000


	//----- nvinfo : EIATTR_MAXREG_COUNT
	.align		4
        /*001c*/ 	.byte	0x03, 0x1b
        /*001e*/ 	.short	0x0080


	//----- nvinfo : EIATTR_NUM_BARRIERS
	.align		4
        /*0020*/ 	.byte	0x02, 0x4c
        /*0022*/ 	.byte	0x01
	.zero		1


	//----- nvinfo : EIATTR_MERCURY_ISA_VERSION
	.align		4
        /*0024*/ 	.byte	0x03, 0x5f
        /*0026*/ 	.short	0x0101


	//----- nvinfo : EIATTR_COOP_GROUP_MASK_REGIDS
	.align		4
        /*0028*/ 	.byte	0x04, 0x29
        /*002a*/ 	.short	(.L_1239 - .L_1238)


	//   ....[0]....
.L_1238:
        /*002c*/ 	.word	0xffffffff


	//   ....[1]....
        /*0030*/ 	.word	0xffffffff


	//   ....[2]....
        /*0034*/ 	.word	0xffffffff


	//   ....[3]....
        /*0038*/ 	.word	0xffffffff


	//   ....[4]....
        /*003c*/ 	.word	0xffffffff


	//   ....[5]....
        /*0040*/ 	.word	0xffffffff


	//   ....[6]....
        /*0044*/ 	.word	0xffffffff


	//   ....[7]....
        /*0048*/ 	.word	0xffffffff


	//   ....[8]....
        /*004c*/ 	.word	0xffffffff


	//   ....[9]....
        /*0050*/ 	.word	0xffffffff


	//----- nvinfo : EIATTR_COOP_GROUP_INSTR_OFFSETS
	.align		4
.L_1239:
        /*0054*/ 	.byte	0x04, 0x28
        /*0056*/ 	.short	(.L_1241 - .L_1240)


	//   ....[0]....
.L_1240:
        /*0058*/ 	.word	0x000010c0


	//   ....[1]....
        /*005c*/ 	.word	0x000010d0


	//   ....[2]....
        /*0060*/ 	.word	0x00001100


	//   ....[3]....
        /*0064*/ 	.word	0x00001110


	//   ....[4]....
        /*0068*/ 	.word	0x00001150


	//   ....[5]....
        /*006c*/ 	.word	0x00001160


	//   ....[6]....
        /*0070*/ 	.word	0x000011a0


	//   ....[7]....
        /*0074*/ 	.word	0x000011b0


	//   ....[8]....
        /*0078*/ 	.word	0x000011f0


	//   ....[9]....
        /*007c*/ 	.word	0x00001200


	//----- nvinfo : EIATTR_EXIT_INSTR_OFFSETS
	.align		4
.L_1241:
        /*0080*/ 	.byte	0x04, 0x1c
        /*0082*/ 	.short	(.L_1243 - .L_1242)


	//   ....[0]....
.L_1242:
        /*0084*/ 	.word	0x00000060


	//   ....[1]....
        /*0088*/ 	.word	0x00003c30


	//----- nvinfo : EIATTR_MAX_THREADS
	.align		4
.L_1243:
        /*008c*/ 	.byte	0x04, 0x05
        /*008e*/ 	.short	(.L_1245 - .L_1244)
.L_1244:
        /*0090*/ 	.word	0x000001e0
        /*0094*/ 	.word	0x00000001
        /*0098*/ 	.word	0x00000001


	//----- nvinfo : EIATTR_CRS_STACK_SIZE
	.align		4
.L_1245:
        /*009c*/ 	.byte	0x04, 0x1e
        /*009e*/ 	.short	(.L_1247 - .L_1246)
.L_1246:
        /*00a0*/ 	.word	0x00000000


	//----- nvinfo : EIATTR_CBANK_PARAM_SIZE
	.align		4
.L_1247:
        /*00a4*/ 	.byte	0x03, 0x19
        /*00a6*/ 	.short	0x00a0


	//----- nvinfo : EIATTR_PARAM_CBANK
	.align		4
        /*00a8*/ 	.byte	0x04, 0x0a
        /*00aa*/ 	.short	(.L_1249 - .L_1248)
	.align		4
.L_1248:
        /*00ac*/ 	.word	index@(.nv.constant0._Z35group_norm_nhwc_fwd_one_pass_kernelI11Bf16IOFp32WLi128ELi60ELi480EEv26Group_norm_nhwc_fwd_params)
        /*00b0*/ 	.short	0x0210
        /*00b2*/ 	.short	0x00a0


	//----- nvinfo : EIATTR_SW_WAR
	.align		4
.L_1249:
        /*00b4*/ 	.byte	0x04, 0x36
        /*00b6*/ 	.short	(.L_1251 - .L_1250)
.L_1250:
        /*00b8*/ 	.word	0x00000008
.L_1251:


//--------------------- .nv.info._Z35group_norm_nhwc_fwd_one_pass_kernelI11Bf16IOFp32WLi256ELi60ELi480EEv26Group_norm_nhwc_fwd_params --------------------------
	.section	.nv.info._Z35group_norm_nhwc_fwd_one_pass_kernelI11Bf16IOFp32WLi256ELi60ELi480EEv26Group_norm_nhwc_fwd_params,"",@"SHT_CUDA_INFO"
	.sectionflags	@""
	.align	4


	//----- nvinfo : EIATTR_CUDA_API_VERSION
	.align		4
        /*0000*/ 	.byte	0x04, 0x37
        /*0002*/ 	.short	(.L_1253 - .L_1252)
.L_1252:
        /*0004*/ 	.word	0x00000082


	//----- nvinfo : EIATTR_KPARAM_INFO
	.align		4
.L_1253:
        /*0008*/ 	.byte	0x04, 0x17
        /*000a*/ 	.short	(.L_1255 - .L_1254)
.L_1254:
        /*000c*/ 	.word	0x00000000
        /*0010*/ 	.short	0x0000
        /*0012*/ 	.short	0x0000
        /*0014*/ 	.byte	0x00, 0xf0, 0x81, 0x02


	//----- nvinfo : EIATTR_SPARSE_MMA_MASK
	.align		4
.L_1255:
        /*0018*/ 	.byte	0x03, 0x50
        /*001a*/ 	.short	0x0000


	//----- nvinfo : EIATTR_MAXREG_COUNT
	.align		4
        /*001c*/ 	.byte	0x03, 0x1b
        /*001e*/ 	.short	0x0080


	//----- nvinfo : EIATTR_NUM_BARRIERS
	.align		4
        /*0020*/ 	.byte	0x02, 0x4c
        /*0022*/ 	.byte	0x01
	.zero		1


	//----- nvinfo : EIATTR_MERCURY_ISA_VERSION
	.align		4
        /*0024*/ 	.byte	0x03, 0x5f
        /*0026*/ 	.short	0x0101


	//----- nvinfo : EIATTR_COOP_GROUP_MASK_REGIDS
	.align		4
        /*0028*/ 	.byte	0x04, 0x29
        /*002a*/ 	.short	(.L_1257 - .L_1256)


	//   ....[0]....
.L_1256:
        /*002c*/ 	.word	0xffffffff


	//   ....[1]....
        /*0030*/ 	.word	0xffffffff


	//   ....[2]....
        /*0034*/ 	.word	0xffffffff


	//   ....[3]....
        /*0038*/ 	.word	0xffffffff


	//   ....[4]....
        /*003c*/ 	.word	0xffffffff


	//   ....[5]....
        /*0040*/ 	.word	0xffffffff


	//   ....[6]....
        /*0044*/ 	.word	0xffffffff


	//   ....[7]....
        /*0048*/ 	.word	0xffffffff


	//   ....[8]....
        /*004c*/ 	.word	0xffffffff


	//   ....[9]....
        /*0050*/ 	.word	0xffffffff


	//----- nvinfo : EIATTR_COOP_GROUP_INSTR_OFFSETS
	.align		4
.L_1257:
        /*0054*/ 	.byte	0x04, 0x28
        /*0056*/ 	.short	(.L_1259 - .L_1258)


	//   ....[0]....
.L_1258:
        /*0058*/ 	.word	0x00001d00


	//   ....[1]....
        /*005c*/ 	.word	0x00001d10


	//   ....[2]....
        /*0060*/ 	.word	0x00001d50


	//   ....[3]....
        /*0064*/ 	.word	0x00001d60


	//   ....[4]....
        /*0068*/ 	.word	0x00001da0


	//   ....[5]....
        /*006c*/ 	.word	0x00001db0


	//   ....[6]....
        /*0070*/ 	.word	0x00001df0


	//   ....[7]....
        /*0074*/ 	.word	0x00001e00


	//   ....[8]....
        /*0078*/ 	.word	0x00001e50


	//   ....[9]....
        /*007c*/ 	.word	0x00001e60


	//----- nvinfo : EIATTR_EXIT_INSTR_OFFSETS
	.align		4
.L_1259:
        /*0080*/ 	.byte	0x04, 0x1c
        /*0082*/ 	.short	(.L_1261 - .L_1260)


	//   ....[0]....
.L_1260:
        /*0084*/ 	.word	0x00000060


	//   ....[1]....
        /*0088*/ 	.word	0x00005380


	//----- nvinfo : EIATTR_MAX_THREADS
	.align		4
.L_1261:
        /*008c*/ 	.byte	0x04, 0x05
        /*008e*/ 	.short	(.L_1263 - .L_1262)
.L_1262:
        /*0090*/ 	.word	0x000001e0
        /*0094*/ 	.word	0x00000001
        /*0098*/ 	.word	0x00000001


	//----- nvinfo : EIATTR_CRS_STACK_SIZE
	.align		4
.L_1263:
        /*009c*/ 	.byte	0x04, 0x1e
        /*009e*/ 	.short	(.L_1265 - .L_1264)
.L_1264:
        /*00a0*/ 	.word	0x00000000


	//----- nvinfo : EIATTR_CBANK_PARAM_SIZE
	.align		4
.L_1265:
        /*00a4*/ 	.byte	0x03, 0x19
        /*00a6*/ 	.short	0x00a0


	//----- nvinfo : EIATTR_PARAM_CBANK
	.align		4
        /*00a8*/ 	.byte	0x04, 0x0a
        /*00aa*/ 	.short	(.L_1267 - .L_1266)
	.align		4
.L_1266:
        /*00ac*/ 	.word	index@(.nv.constant0._Z35group_norm_nhwc_fwd_one_pass_kernelI11Bf16IOFp32WLi256ELi60ELi480EEv26Group_norm_nhwc_fwd_params)
        /*00b0*/ 	.short	0x0210
        /*00b2*/ 	.short	0x00a0


	//----- nvinfo : EIATTR_SW_WAR
	.align		4
.L_1267:
        /*00b4*/ 	.byte	0x04, 0x36
        /*00b6*/ 	.short	(.L_1269 - .L_1268)
.L_1268:
        /*00b8*/ 	.word	0x00000008
.L_1269:


//--------------------- .nv.info._Z35group_norm_nhwc_fwd_one_pass_kernelI11Bf16IOFp32WLi512ELi60ELi480EEv26Group_norm_nhwc_fwd_params --------------------------
	.section	.nv.info._Z35group_norm_nhwc_fwd_one_pass_kernelI11Bf16IOFp32WLi512ELi60ELi480EEv26Group_norm_nhwc_fwd_params,"",@"SHT_CUDA_INFO"
	.sectionflags	@""
	.align	4


	//----- nvinfo : EIATTR_CUDA_API_VERSION
	.align		4
        /*0000*/ 	.byte	0x04, 0x37
        /*0002*/ 	.short	(.L_1271 - .L_1270)
.L_1270:
        /*0004*/ 	.word	0x00000082


	//----- nvinfo : EIATTR_KPARAM_INFO
	.align		4
.L_1271:
        /*0008*/ 	.byte	0x04, 0x17
        /*000a*/ 	.short	(.L_1273 - .L_1272)
.L_1272:
        /*000c*/ 	.word	0x00000000
        /*0010*/ 	.short	0x0000
        /*0012*/ 	.short	0x0000
        /*0014*/ 	.byte	0x00, 0xf0, 0x81, 0x02


	//----- nvinfo : EIATTR_SPARSE_MMA_MASK
	.align		4
.L_1273:
        /*0018*/ 	.byte	0x03, 0x50
        /*001a*/ 	.short	0x0000


	//----- nvinfo : EIATTR_MAXREG_COUNT
	.align		4
        /*001c*/ 	.byte	0x03, 0x1b
        /*001e*/ 	.short	0x0080


	//----- nvinfo : EIATTR_NUM_BARRIERS
	.align		4
        /*0020*/ 	.byte	0x02, 0x4c
        /*0022*/ 	.byte	0x01
	.zero		1


	//----- nvinfo : EIATTR_MERCURY_ISA_VERSION
	.align		4
        /*0024*/ 	.byte	0x03, 0x5f
        /*0026*/ 	.short	0x0101


	//----- nvinfo : EIATTR_COOP_GROUP_MASK_REGIDS
	.align		4
        /*0028*/ 	.byte	0x04, 0x29
        /*002a*/ 	.short	(.L_1275 - .L_1274)


	//   ....[0]....
.L_1274:
        /*002c*/ 	.word	0xffffffff


	//   ....[1]....
        /*0030*/ 	.word	0xffffffff


	//   ....[2]....
        /*0034*/ 	.word	0xffffffff


	//   ....[3]....
        /*0038*/ 	.word	0xffffffff


	//   ....[4]....
        /*003c*/ 	.word	0xffffffff


	//   ....[5]....
        /*0040*/ 	.word	0xffffffff


	//   ....[6]....
        /*0044*/ 	.word	0xffffffff


	//   ....[7]....
        /*0048*/ 	.word	0xffffffff


	//   ....[8]....
        /*004c*/ 	.word	0xffffffff


	//   ....[9]....
        /*0050*/ 	.word	0xffffffff


	//----- nvinfo : EIATTR_COOP_GROUP_INSTR_OFFSETS
	.align		4
.L_1275:
        /*0054*/ 	.byte	0x04, 0x28
        /*0056*/ 	.short	(.L_1277 - .L_1276)


	//   ....[0]....
.L_1276:
        /*0058*/ 	.word	0x00003d70


	//   ....[1]....
        /*005c*/ 	.word	0x00003d80


	//   ....[2]....
        /*0060*/ 	.word	0x00003dc0


	//   ....[3]....
        /*0064*/ 	.word	0x00003dd0


	//   ....[4]....
        /*0068*/ 	.word	0x00003e10


	//   ....[5]....
        /*006c*/ 	.word	0x00003e20


	//   ....[6]....
        /*0070*/ 	.word	0x00003e60


	//   ....[7]....
        /*0074*/ 	.word	0x00003e70


	//   ....[8]....
        /*0078*/ 	.word	0x00003ec0


	//   ....[9]....
        /*007c*/ 	.word	0x00003ed0


	//----- nvinfo : EIATTR_EXIT_INSTR_OFFSETS
	.align		4
.L_1277:
        /*0080*/ 	.byte	0x04, 0x1c
        /*0082*/ 	.short	(.L_1279 - .L_1278)


	//   ....[0]....
.L_1278:
        /*0084*/ 	.word	0x00000060


	//   ....[1]....
        /*0088*/ 	.word	0x00009890


	//----- nvinfo : EIATTR_MAX_THREADS
	.align		4
.L_1279:
        /*008c*/ 	.byte	0x04, 0x05
        /*008e*/ 	.short	(.L_1281 - .L_1280)
.L_1280:
        /*0090*/ 	.word	0x000001e0
        /*0094*/ 	.word	0x00000001
        /*0098*/ 	.word	0x00000001


	//----- nvinfo : EIATTR_CRS_STACK_SIZE
	.align		4
.L_1281:
        /*009c*/ 	.byte	0x04, 0x1e
        /*009e*/ 	.short	(.L_1283 - .L_1282)
.L_1282:
        /*00a0*/ 	.word	0x00000000


	//----- nvinfo : EIATTR_CBANK_PARAM_SIZE
	.align		4
.L_1283:
        /*00a4*/ 	.byte	0x03, 0x19
        /*00a6*/ 	.short	0x00a0


	//----- nvinfo : EIATTR_PARAM_CBANK
	.align		4
        /*00a8*/ 	.byte	0x04, 0x0a
        /*00aa*/ 	.short	(.L_1285 - .L_1284)
	.align		4
.L_1284:
        /*00ac*/ 	.word	index@(.nv.constant0._Z35group_norm_nhwc_fwd_one_pass_kernelI11Bf16IOFp32WLi512ELi60ELi480EEv26Group_norm_nhwc_fwd_params)
        /*00b0*/ 	.short	0x0210
        /*00b2*/ 	.short	0x00a0


	//----- nvinfo : EIATTR_SW_WAR
	.align		4
.L_1285:
        /*00b4*/ 	.byte	0x04, 0x36
        /*00b6*/ 	.short	(.L_1287 - .L_1286)
.L_1286:
        /*00b8*/ 	.word	0x00000008
.L_1287:


//--------------------- .nv.info._Z35group_norm_nhwc_fwd_one_pass_kernelI11Bf16IOBf16WLi64ELi60ELi480EEv26Group_norm_nhwc_fwd_params --------------------------
	.section	.nv.info._Z35group_norm_nhwc_fwd_one_pass_kernelI11Bf16IOBf16WLi64ELi60ELi480EEv26Group_norm_nhwc_fwd_params,"",@"SHT_CUDA_INFO"
	.sectionflags	@""
	.align	4


	//----- nvinfo : EIATTR_CUDA_API_VERSION
	.align		4
        /*0000*/ 	.byte	0x04, 0x37
        /*0002*/ 	.short	(.L_1289 - .L_1288)
.L_1288:
        /*0004*/ 	.word	0x00000082


	//----- nvinfo : EIATTR_KPARAM_INFO
	.align		4
.L_1289:
        /*0008*/ 	.byte	0x04, 0x17
        /*000a*/ 	.short	(.L_1291 - .L_1290)
.L_1290:
        /*000c*/ 	.word	0x00000000
        /*0010*/ 	.short	0x0000
        /*0012*/ 	.short	0x0000
        /*0014*/ 	.byte	0x00, 0xf0, 0x81, 0x02


	//----- nvinfo : EIATTR_SPARSE_MMA_MASK
	.align		4
.L_1291:
        /*0018*/ 	.byte	0x03, 0x50
        /*001a*/ 	.short	0x0000


	//----- nvinfo : EIATTR_MAXREG_COUNT
	.align		4
        /*001c*/ 	.byte	0x03, 0x1b
        /*001e*/ 	.short	0x0080


	//----- nvinfo : EIATTR_NUM_BARRIERS
	.align		4
        /*0020*/ 	.byte	0x02, 0x4c
        /*0022*/ 	.byte	0x01
	.zero		1


	//----- nvinfo : EIATTR_MERCURY_ISA_VERSION
	.align		4
        /*0024*/ 	.byte	0x03, 0x5f
        /*0026*/ 	.short	0x0101


	//----- nvinfo : EIATTR_COOP_GROUP_MASK_REGIDS
	.align		4
        /*0028*/ 	.byte	0x04, 0x29
        /*002a*/ 	.short	(.L_1293 - .L_1292)


	//   ....[0]....
.L_1292:
        /*002c*/ 	.word	0xffffffff


	//   ....[1]....
        /*0030*/ 	.word	0xffffffff


	//   ....[2]....
        /*0034*/ 	.word	0xffffffff


	//   ....[3]....
        /*0038*/ 	.word	0xffffffff


	//   ....[4]....
        /*003c*/ 	.word	0xffffffff


	//   ....[5]....
        /*0040*/ 	.word	0xffffffff


	//   ....[6]....
        /*0044*/ 	.word	0xffffffff


	//   ....[7]....
        /*0048*/ 	.word	0xffffffff


	//   ....[8]....
        /*004c*/ 	.word	0xffffffff


	//   ....[9]....
        /*0050*/ 	.word	0xffffffff


	//----- nvinfo : EIATTR_COOP_GROUP_INSTR_OFFSETS
	.align		4
.L_1293:
        /*0054*/ 	.byte	0x04, 0x28
        /*0056*/ 	.short	(.L_1295 - .L_1294)


	//   ....[0]....
.L_1294:
        /*0058*/ 	.word	0x00000a60


	//   ....[1]....
        /*005c*/ 	.word	0x00000a70


	//   ....[2]....
        /*0060*/ 	.word	0x00000ab0


	//   ....[3]....
        /*0064*/ 	.word	0x00000ac0


	//   ....[4]....
        /*0068*/ 	.word	0x00000b00


	//   ....[5]....
        /*006c*/ 	.word	0x00000b10


	//   ....[6]....
        /*0070*/ 	.word	0x00000b50


	//   ....[7]....
        /*0074*/ 	.word	0x00000b60


	//   ....[8]....
        /*0078*/ 	.word	0x00000ba0


	//   ....[9]....
        /*007c*/ 	.word	0x00000bb0


	//----- nvinfo : EIATTR_EXIT_INSTR_OFFSETS
	.align		4
.L_1295:
        /*0080*/ 	.byte	0x04, 0x1c
        /*0082*/ 	.short	(.L_1297 - .L_1296)


	//   ....[0]....
.L_1296:
        /*0084*/ 	.word	0x00000060


	//   ....[1]....
        /*0088*/ 	.word	0x00002530


	//----- nvinfo : EIATTR_MAX_THREADS
	.align		4
.L_1297:
        /*008c*/ 	.byte	0x04, 0x05
        /*008e*/ 	.short	(.L_1299 - .L_1298)
.L_1298:
        /*0090*/ 	.word	0x000001e0
        /*0094*/ 	.word	0x00000001
        /*0098*/ 	.word	0x00000001


	//----- nvinfo : EIATTR_CRS_STACK_SIZE
	.align		4
.L_1299:
        /*009c*/ 	.byte	0x04, 0x1e
        /*009e*/ 	.short	(.L_1301 - .L_1300)
.L_1300:
        /*00a0*/ 	.word	0x00000000


	//----- nvinfo : EIATTR_CBANK_PARAM_SIZE
	.align		4
.L_1301:
        /*00a4*/ 	.byte	0x03, 0x19
        /*00a6*/ 	.short	0x00a0


	//----- nvinfo : EIATTR_PARAM_CBANK
	.align		4
        /*00a8*/ 	.byte	0x04, 0x0a
        /*00aa*/ 	.short	(.L_1303 - .L_1302)
	.align		4
.L_1302:
        /*00ac*/ 	.word	index@(.nv.constant0._Z35group_norm_nhwc_fwd_one_pass_kernelI11Bf16IOBf16WLi64ELi60ELi480EEv26Group_norm_nhwc_fwd_params)
        /*00b0*/ 	.short	0x0210
        /*00b2*/ 	.short	0x00a0


	//----- nvinfo : EIATTR_SW_WAR
	.align		4
.L_1303:
        /*00b4*/ 	.byte	0x04, 0x36
        /*00b6*/ 	.short	(.L_1305 - .L_1304)
.L_1304:
        /*00b8*/ 	.word	0x00000008
.L_1305:


//--------------------- .nv.info._Z35group_norm_nhwc_fwd_one_pass_kernelI11Bf16IOBf16WLi128ELi60ELi480EEv26Group_norm_nhwc_fwd_params --------------------------
	.section	.nv.info._Z35group_norm_nhwc_fwd_one_pass_kernelI11Bf16IOBf16WLi128ELi60ELi480EEv26Group_norm_nhwc_fwd_params,"",@"SHT_CUDA_INFO"
	.sectionflags	@""
	.align	4


	//----- nvinfo : EIATTR_CUDA_API_VERSION
	.align		4
        /*0000*/ 	.byte	0x04, 0x37
        /*0002*/ 	.short	(.L_1307 - .L_1306)
.L_1306:
        /*0004*/ 	.word	0x00000082


	//----- nvinfo : EIATTR_KPARAM_INFO
	.align		4
.L_1307:
        /*0008*/ 	.byte	0x04, 0x17
        /*000a*/ 	.short	(.L_1309 - .L_1308)
.L_1308:
        /*000c*/ 	.word	0x00000000
        /*0010*/ 	.short	0x0000
        /*0012*/ 	.short	0x0000
        /*0014*/ 	.byte	0x00, 0xf0, 0x81, 0x02


	//----- nvinfo : EIATTR_SPARSE_MMA_MASK
	.align		4
.L_1309:
        /*0018*/ 	.byte	0x03, 0x50
        /*001a*/ 	.short	0x0000


	//----- nvinfo : EIATTR_MAXREG_COUNT
	.align		4
        /*001c*/ 	.byte	0x03, 0x1b
        /*001e*/ 	.short	0x0080


	//----- nvinfo : EIATTR_NUM_BARRIERS
	.align		4
        /*0020*/ 	.byte	0x02, 0x4c
        /*0022*/ 	.byte	0x01
	.zero		1


	//----- nvinfo : EIATTR_MERCURY_ISA_VERSION
	.align		4
        /*0024*/ 	.byte	0x03, 0x5f
        /*0026*/ 	.short	0x0101


	//----- nvinfo : EIATTR_COOP_GROUP_MASK_REGIDS
	.align		4
        /*0028*/ 	.byte	0x04, 0x29
        /*002a*/ 	.short	(.L_1311 - .L_1310)


	//   ....[0]....
.L_1310:
        /*002c*/ 	.word	0xffffffff


	//   ....[1]....
        /*0030*/ 	.word	0xffffffff


	//   ....[2]....
        /*0034*/ 	.word	0xffffffff


	//   ....[3]....
        /*0038*/ 	.word	0xffffffff


	//   ....[4]....
        /*003c*/ 	.word	0xffffffff


	//   ....[5]....
        /*0040*/ 	.word	0xffffffff


	//   ....[6]....
        /*0044*/ 	.word	0xffffffff


	//   ....[7]....
        /*0048*/ 	.word	0xffffffff


	//   ....[8]....
        /*004c*/ 	.word	0xffffffff


	//   ....[9]....
        /*0050*/ 	.word	0xffffffff


	//----- nvinfo : EIATTR_COOP_GROUP_INSTR_OFFSETS
	.align		4
.L_1311:
        /*0054*/ 	.byte	0x04, 0x28
        /*0056*/ 	.short	(.L_1313 - .L_1312)


	//   ....[0]....
.L_1312:
        /*0058*/ 	.word	0x000010c0


	//   ....[1]....
        /*005c*/ 	.word	0x000010d0


	//   ....[2]....
        /*0060*/ 	.word	0x00001100


	//   ....[3]....
        /*0064*/ 	.word	0x00001110


	//   ....[4]....
        /*0068*/ 	.word	0x00001150


	//   ....[5]....
        /*006c*/ 	.word	0x00001160


	//   ....[6]....
        /*0070*/ 	.word	0x000011a0


	//   ....[7]....
        /*0074*/ 	.word	0x000011b0


	//   ....[8]....
        /*0078*/ 	.word	0x000011f0


	//   ....[9]....
        /*007c*/ 	.word	0x00001200


	//----- nvinfo : EIATTR_EXIT_INSTR_OFFSETS
	.align		4
.L_1313:
        /*0080*/ 	.byte	0x04, 0x1c
        /*0082*/ 	.short	(.L_1315 - .L_1314)


	//   ....[0]....
.L_1314:
        /*0084*/ 	.word	0x00000060


	//   ....[1]....
        /*0088*/ 	.word	0x00003c90


	//----- nvinfo : EIATTR_MAX_THREADS
	.align		4
.L_1315:
        /*008c*/ 	.byte	0x04, 0x05
        /*008e*/ 	.short	(.L_1317 - .L_1316)
.L_1316:
        /*0090*/ 	.word	0x000001e0
        /*0094*/ 	.word	0x00000001
        /*0098*/ 	.word	0x00000001


	//----- nvinfo : EIATTR_CRS_STACK_SIZE
	.align		4
.L_1317:
        /*009c*/ 	.byte	0x04, 0x1e
        /*009e*/ 	.short	(.L_1319 - .L_1318)
.L_1318:
        /*00a0*/ 	.word	0x00000000


	//----- nvinfo : EIATTR_CBANK_PARAM_SIZE
	.align		4
.L_1319:
        /*00a4*/ 	.byte	0x03, 0x19
        /*00a6*/ 	.short	0x00a0


	//----- nvinfo : EIATTR_PARAM_CBANK
	.align		4
        /*00a8*/ 	.byte	0x04, 0x0a
        /*00aa*/ 	.short	(.L_1321 - .L_1320)
	.align		4
.L_1320:
        /*00ac*/ 	.word	index@(.nv.constant0._Z35group_norm_nhwc_fwd_one_pass_kernelI11Bf16IOBf16WLi128ELi60ELi480EEv26Group_norm_nhwc_fwd_params)
        /*00b0*/ 	.short	0x0210
        /*00b2*/ 	.short	0x00a0


	//----- nvinfo : EIATTR_SW_WAR
	.align		4
.L_1321:
        /*00b4*/ 	.byte	0x04, 0x36
        /*00b6*/ 	.short	(.L_1323 - .L_1322)
.L_1322:
        /*00b8*/ 	.word	0x00000008
.L_1323:


//--------------------- .nv.info._Z35group_norm_nhwc_fwd_one_pass_kernelI11Bf16IOBf16WLi256ELi60ELi480EEv26Group_norm_nhwc_fwd_params --------------------------
	.section	.nv.info._Z35group_norm_nhwc_fwd_one_pass_kernelI11Bf16IOBf16WLi256ELi60ELi480EEv26Group_norm_nhwc_fwd_params,"",@"SHT_CUDA_INFO"
	.sectionflags	@""
	.align	4


	//----- nvinfo : EIATTR_CUDA_API_VERSION
	.align		4
        /*0000*/ 	.byte	0x04, 0x37
        /*0002*/ 	.short	(.L_1325 - .L_1324)
.L_1324:
        /*0004*/ 	.word	0x00000082


	//----- nvinfo : EIATTR_KPARAM_INFO
	.align		4
.L_1325:
        /*0008*/ 	.byte	0x04, 0x17
        /*000a*/ 	.short	(.L_1327 - .L_1326)
.L_1326:
        /*000c*/ 	.word	0x00000000
        /*0010*/ 	.short	0x0000
        /*0012*/ 	.short	0x0000
        /*0014*/ 	.byte	0x00, 0xf0, 0x81, 0x02


	//----- nvinfo : EIATTR_SPARSE_MMA_MASK
	.align		4
.L_1327:
        /*0018*/ 	.byte	0x03, 0x50
        /*001a*/ 	.short	0x0000


	//----- nvinfo : EIATTR_MAXREG_COUNT
	.align		4
        /*001c*/ 	.byte	0x03, 0x1b
        /*001e*/ 	.short	0x0080


	//----- nvinfo : EIATTR_NUM_BARRIERS
	.align		4
        /*0020*/ 	.byte	0x02, 0x4c
        /*0022*/ 	.byte	0x01
	.zero		1


	//----- nvinfo : EIATTR_MERCURY_ISA_VERSION
	.align		4
        /*0024*/ 	.byte	0x03, 0x5f
        /*0026*/ 	.short	0x0101


	//----- nvinfo : EIATTR_COOP_GROUP_MASK_REGIDS
	.align		4
        /*0028*/ 	.byte	0x04, 0x29
        /*002a*/ 	.short	(.L_1329 - .L_1328)


	//   ....[0]....
.L_1328:
        /*002c*/ 	.word	0xffffffff


	//   ....[1]....
        /*0030*/ 	.word	0xffffffff


	//   ....[2]....
        /*0034*/ 	.word	0xffffffff


	//   ....[3]....
        /*0038*/ 	.word	0xffffffff


	//   ....[4]....
        /*003c*/ 	.word	0xffffffff


	//   ....[5]....
        /*0040*/ 	.word	0xffffffff


	//   ....[6]....
        /*0044*/ 	.word	0xffffffff


	//   ....[7]....
        /*0048*/ 	.word	0xffffffff


	//   ....[8]....
        /*004c*/ 	.word	0xffffffff


	//   ....[9]....
        /*0050*/ 	.word	0xffffffff


	//----- nvinfo : EIATTR_COOP_GROUP_INSTR_OFFSETS
	.align		4
.L_1329:
        /*0054*/ 	.byte	0x04, 0x28
        /*0056*/ 	.short	(.L_1331 - .L_1330)


	//   ....[0]....
.L_1330:
        /*0058*/ 	.word	0x00001d00


	//   ....[1]....
        /*005c*/ 	.word	0x00001d10


	//   ....[2]....
        /*0060*/ 	.word	0x00001d50


	//   ....[3]....
        /*0064*/ 	.word	0x00001d60


	//   ....[4]....
        /*0068*/ 	.word	0x00001da0


	//   ....[5]....
        /*006c*/ 	.word	0x00001db0


	//   ....[6]....
        /*0070*/ 	.word	0x00001df0


	//   ....[7]....
        /*0074*/ 	.word	0x00001e00


	//   ....[8]....
        /*0078*/ 	.word	0x00001e50


	//   ....[9]....
        /*007c*/ 	.word	0x00001e60


	//----- nvinfo : EIATTR_EXIT_INSTR_OFFSETS
	.align		4
.L_1331:
        /*0080*/ 	.byte	0x04, 0x1c
        /*0082*/ 	.short	(.L_1333 - .L_1332)


	//   ....[0]....
.L_1332:
        /*0084*/ 	.word	0x00000060


	//   ....[1]....
        /*0088*/ 	.word	0x000053e0


	//----- nvinfo : EIATTR_MAX_THREADS
	.align		4
.L_1333:
        /*008c*/ 	.byte	0x04, 0x05
        /*008e*/ 	.short	(.L_1335 - .L_1334)
.L_1334:
        /*0090*/ 	.word	0x000001e0
        /*0094*/ 	.word	0x00000001
        /*0098*/ 	.word	0x00000001


	//----- nvinfo : EIATTR_CRS_STACK_SIZE
	.align		4
.L_1335:
        /*009c*/ 	.byte	0x04, 0x1e
        /*009e*/ 	.short	(.L_1337 - .L_1336)
.L_1336:
        /*00a0*/ 	.word	0x00000000


	//----- nvinfo : EIATTR_CBANK_PARAM_SIZE
	.align		4
.L_1337:
        /*00a4*/ 	.byte	0x03, 0x19
        /*00a6*/ 	.short	0x00a0


	//----- nvinfo : EIATTR_PARAM_CBANK
	.align		4
        /*00a8*/ 	.byte	0x04, 0x0a
        /*00aa*/ 	.short	(.L_1339 - .L_1338)
	.align		4
.L_1338:
        /*00ac*/ 	.word	index@(.nv.constant0._Z35group_norm_nhwc_fwd_one_pass_kernelI11Bf16IOBf16WLi256ELi60ELi480EEv26Group_norm_nhwc_fwd_params)
        /*00b0*/ 	.short	0x0210
        /*00b2*/ 	.short	0x00a0


	//----- nvinfo : EIATTR_SW_WAR
	.align		4
.L_1339:
        /*00b4*/ 	.byte	0x04, 0x36
        /*00b6*/ 	.short	(.L_1341 - .L_1340)
.L_1340:
        /*00b8*/ 	.word	0x00000008
.L_1341:


//--------------------- .nv.info._Z35group_norm_nhwc_fwd_one_pass_kernelI11Bf16IOBf16WLi512ELi60ELi480EEv26Group_norm_nhwc_fwd_params --------------------------
	.section	.nv.info._Z35group_norm_nhwc_fwd_one_pass_kernelI11Bf16IOBf16WLi512ELi60ELi480EEv26Group_norm_nhwc_fwd_params,"",@"SHT_CUDA_INFO"
	.sectionflags	@""
	.align	4


	//----- nvinfo : EIATTR_CUDA_API_VERSION
	.align		4
        /*0000*/ 	.byte	0x04, 0x37
        /*0002*/ 	.short	(.L_1343 - .L_1342)
.L_1342:
        /*0004*/ 	.word	0x00000082


	//----- nvinfo : EIATTR_KPARAM_INFO
	.align		4
.L_1343:
        /*0008*/ 	.byte	0x04, 0x17
        /*000a*/ 	.short	(.L_1345 - .L_1344)
.L_1344:
        /*000c*/ 	.word	0x00000000
        /*0010*/ 	.short	0x0000
        /*0012*/ 	.short	0x0000
        /*0014*/ 	.byte	0x00, 0xf0, 0x81, 0x02


	//----- nvinfo : EIATTR_SPARSE_MMA_MASK
	.align		4
.L_1345:
        /*0018*/ 	.byte	0x03, 0x50
        /*001a*/ 	.short	0x0000


	//----- nvinfo : EIATTR_MAXREG_COUNT
	.align		4
        /*001c*/ 	.byte	0x03, 0x1b
        /*001e*/ 	.short	0x0080


	//----- nvinfo : EIATTR_NUM_BARRIERS
	.align		4
        /*0020*/ 	.byte	0x02, 0x4c
        /*0022*/ 	.byte	0x01
	.zero		1


	//----- nvinfo : EIATTR_MERCURY_ISA_VERSION
	.align		4
        /*0024*/ 	.byte	0x03, 0x5f
        /*0026*/ 	.short	0x0101


	//----- nvinfo : EIATTR_COOP_GROUP_MASK_REGIDS
	.align		4
        /*0028*/ 	.byte	0x04, 0x29
        /*002a*/ 	.short	(.L_1347 - .L_1346)


	//   ....[0]....
.L_1346:
        /*002c*/ 	.word	0xffffffff


	//   ....[1]....
        /*0030*/ 	.word	0xffffffff


	//   ....[2]....
        /*0034*/ 	.word	0xffffffff


	//   ....[3]....
        /*0038*/ 	.word	0xffffffff


	//   ....[4]....
        /*003c*/ 	.word	0xffffffff


	//   ....[5]....
        /*0040*/ 	.word	0xffffffff


	//   ....[6]....
        /*0044*/ 	.word	0xffffffff


	//   ....[7]....
        /*0048*/ 	.word	0xffffffff


	//   ....[8]....
        /*004c*/ 	.word	0xffffffff


	//   ....[9]....
        /*0050*/ 	.word	0xffffffff


	//----- nvinfo : EIATTR_COOP_GROUP_INSTR_OFFSETS
	.align		4
.L_1347:
        /*0054*/ 	.byte	0x04, 0x28
        /*0056*/ 	.short	(.L_1349 - .L_1348)


	//   ....[0]....
.L_1348:
        /*0058*/ 	.word	0x00003d80


	//   ....[1]....
        /*005c*/ 	.word	0x00003d90


	//   ....[2]....
        /*0060*/ 	.word	0x00003dd0


	//   ....[3]....
        /*0064*/ 	.word	0x00003de0


	//   ....[4]....
        /*0068*/ 	.word	0x00003e20


	//   ....[5]....
        /*006c*/ 	.word	0x00003e30


	//   ....[6]....
        /*0070*/ 	.word	0x00003e70


	//   ....[7]....
        /*0074*/ 	.word	0x00003e80


	//   ....[8]....
        /*0078*/ 	.word	0x00003ed0


	//   ....[9]....
        /*007c*/ 	.word	0x00003ee0


	//----- nvinfo : EIATTR_EXIT_INSTR_OFFSETS
	.align		4
.L_1349:
        /*0080*/ 	.byte	0x04, 0x1c
        /*0082*/ 	.short	(.L_1351 - .L_1350)


	//   ....[0]....
.L_1350:
        /*0084*/ 	.word	0x00000060


	//   ....[1]....
        /*0088*/ 	.word	0x00009910


	//----- nvinfo : EIATTR_MAX_THREADS
	.align		4
.L_1351:
        /*008c*/ 	.byte	0x04, 0x05
        /*008e*/ 	.short	(.L_1353 - .L_1352)
.L_1352:
        /*0090*/ 	.word	0x000001e0
        /*0094*/ 	.word	0x00000001
        /*0098*/ 	.word	0x00000001


	//----- nvinfo : EIATTR_CRS_STACK_SIZE
	.align		4
.L_1353:
        /*009c*/ 	.byte	0x04, 0x1e
        /*009e*/ 	.short	(.L_1355 - .L_1354)
.L_1354:
        /*00a0*/ 	.word	0x00000000


	//----- nvinfo : EIATTR_CBANK_PARAM_SIZE
	.align		4
.L_1355:
        /*00a4*/ 	.byte	0x03, 0x19
        /*00a6*/ 	.short	0x00a0


	//----- nvinfo : EIATTR_PARAM_CBANK
	.align		4
        /*00a8*/ 	.byte	0x04, 0x0a
        /*00aa*/ 	.short	(.L_1357 - .L_1356)
	.align		4
.L_1356:
        /*00ac*/ 	.word	index@(.nv.constant0._Z35group_norm_nhwc_fwd_one_pass_kernelI11Bf16IOBf16WLi512ELi60ELi480EEv26Group_norm_nhwc_fwd_params)
        /*00b0*/ 	.short	0x0210
        /*00b2*/ 	.short	0x00a0


	//----- nvinfo : EIATTR_SW_WAR
	.align		4
.L_1357:
        /*00b4*/ 	.byte	0x04, 0x36
        /*00b6*/ 	.short	(.L_1359 - .L_1358)
.L_1358:
        /*00b8*/ 	.word	0x00000008
.L_1359:


//--------------------- .nv.info._Z35group_norm_nhwc_fwd_one_pass_kernelI11Bf16IOFp16WLi64ELi60ELi480EEv26Group_norm_nhwc_fwd_params --------------------------
	.section	.nv.info._Z35group_norm_nhwc_fwd_one_pass_kernelI11Bf16IOFp16WLi64ELi60ELi480EEv26Group_norm_nhwc_fwd_params,"",@"SHT_CUDA_INFO"
	.sectionflags	@""
	.align	4


	//----- nvinfo : EIATTR_CUDA_API_VERSION
	.align		4
        /*0000*/ 	.byte	0x04, 0x37
        /*0002*/ 	.short	(.L_1361 - .L_1360)
.L_1360:
        /*0004*/ 	.word	0x00000082


	//----- nvinfo : EIATTR_KPARAM_INFO
	.align		4
.L_1361:
        /*0008*/ 	.byte	0x04, 0x17
        /*000a*/ 	.short	(.L_1363 - .L_1362)
.L_1362:
        /*000c*/ 	.word	0x00000000
        /*0010*/ 	.short	0x0000
        /*0012*/ 	.short	0x0000
        /*0014*/ 	.byte	0x00, 0xf0, 0x81, 0x02


	//----- nvinfo : EIATTR_SPARSE_MMA_MASK
	.align		4
.L_1363:
        /*0018*/ 	.byte	0x03, 0x50
        /*001a*/ 	.short	0x0000


	//----- nvinfo : EIATTR_MAXREG_COUNT
	.align		4
        /*001c*/ 	.byte	0x03, 0x1b
        /*001e*/ 	.short	0x0080


	//----- nvinfo : EIATTR_NUM_BARRIERS
	.align		4
        /*0020*/ 	.byte	0x02, 0x4c
        /*0022*/ 	.byte	0x01
	.zero		1


	//----- nvinfo : EIATTR_MERCURY_ISA_VERSION
	.align		4
        /*0024*/ 	.byte	0x03, 0x5f
        /*0026*/ 	.short	0x0101


	//----- nvinfo : EIATTR_COOP_GROUP_MASK_REGIDS
	.align		4
        /*0028*/ 	.byte	0x04, 0x29
        /*002a*/ 	.short	(.L_1365 - .L_1364)


	//   ....[0]....
.L_1364:
        /*002c*/ 	.word	0xffffffff


	//   ....[1]....
        /*0030*/ 	.word	0xffffffff


	//   ....[2]....
        /*0034*/ 	.word	0xffffffff


	//   ....[3]....
        /*0038*/ 	.word	0xffffffff


	//   ....[4]....
        /*003c*/ 	.word	0xffffffff


	//   ....[5]....
        /*0040*/ 	.word	0xffffffff


	//   ....[6]....
        /*0044*/ 	.word	0xffffffff


	//   ....[7]....
        /*0048*/ 	.word	0xffffffff


	//   ....[8]....
        /*004c*/ 	.word	0xffffffff


	//   ....[9]....
        /*0050*/ 	.word	0xffffffff


	//----- nvinfo : EIATTR_COOP_GROUP_INSTR_OFFSETS
	.align		4
.L_1365:
        /*0054*/ 	.byte	0x04, 0x28
        /*0056*/ 	.short	(.L_1367 - .L_1366)


	//   ....[0]....
.L_1366:
        /*0058*/ 	.word	0x00000a60


	//   ....[1]....
        /*005c*/ 	.word	0x00000a70


	//   ....[2]....
        /*0060*/ 	.word	0x00000ab0


	//   ....[3]....
        /*0064*/ 	.word	0x00000ac0


	//   ....[4]....
        /*0068*/ 	.word	0x00000b00


	//   ....[5]....
        /*006c*/ 	.word	0x00000b10


	//   ....[6]....
        /*0070*/ 	.word	0x00000b50


	//   ....[7]....
        /*0074*/ 	.word	0x00000b60


	//   ....[8]....
        /*0078*/ 	.word	0x00000ba0


	//   ....[9]....
        /*007c*/ 	.word	0x00000bb0


	//----- nvinfo : EIATTR_EXIT_INSTR_OFFSETS
	.align		4
.L_1367:
        /*0080*/ 	.byte	0x04, 0x1c
        /*0082*/ 	.short	(.L_1369 - .L_1368)


	//   ....[0]....
.L_1368:
        /*0084*/ 	.word	0x00000060


	//   ....[1]....
        /*0088*/ 	.word	0x00002530


	//----- nvinfo : EIATTR_MAX_THREADS
	.align		4
.L_1369:
        /*008c*/ 	.byte	0x04, 0x05
        /*008e*/ 	.short	(.L_1371 - .L_1370)
.L_1370:
        /*0090*/ 	.word	0x000001e0
        /*0094*/ 	.word	0x00000001
        /*0098*/ 	.word	0x00000001


	//----- nvinfo : EIATTR_CRS_STACK_SIZE
	.align		4
.L_1371:
        /*009c*/ 	.byte	0x04, 0x1e
        /*009e*/ 	.short	(.L_1373 - .L_1372)
.L_1372:
        /*00a0*/ 	.word	0x00000000


	//----- nvinfo : EIATTR_CBANK_PARAM_SIZE
	.align		4
.L_1373:
        /*00a4*/ 	.byte	0x03, 0x19
        /*00a6*/ 	.short	0x00a0


	//----- nvinfo : EIATTR_PARAM_CBANK
	.align		4
        /*00a8*/ 	.byte	0x04, 0x0a
        /*00aa*/ 	.short	(.L_1375 - .L_1374)
	.align		4
.L_1374:
        /*00ac*/ 	.word	index@(.nv.constant0._Z35group_norm_nhwc_fwd_one_pass_kernelI11Bf16IOFp16WLi64ELi60ELi480EEv26Group_norm_nhwc_fwd_params)
        /*00b0*/ 	.short	0x0210
        /*00b2*/ 	.short	0x00a0


	//----- nvinfo : EIATTR_SW_WAR
	.align		4
.L_1375:
        /*00b4*/ 	.byte	0x04, 0x36
        /*00b6*/ 	.short	(.L_1377 - .L_1376)
.L_1376:
        /*00b8*/ 	.word	0x00000008
.L_1377:


//--------------------- .nv.info._Z35group_norm_nhwc_fwd_one_pass_kernelI11Bf16IOFp16WLi128ELi60ELi480EEv26Group_norm_nhwc_fwd_params --------------------------
	.section	.nv.info._Z35group_norm_nhwc_fwd_one_pass_kernelI11Bf16IOFp16WLi128ELi60ELi480EEv26Group_norm_nhwc_fwd_params,"",@"SHT_CUDA_INFO"
	.sectionflags	@""
	.align	4


	//----- nvinfo : EIATTR_CUDA_API_VERSION
	.align		4
        /*0000*/ 	.byte	0x04, 0x37
        /*0002*/ 	.short	(.L_1379 - .L_1378)
.L_1378:
        /*0004*/ 	.word	0x00000082


	//----- nvinfo : EIATTR_KPARAM_INFO
	.align		4
.L_1379:
        /*0008*/ 	.byte	0x04, 0x17
        /*000a*/ 	.short	(.L_1381 - .L_1380)
.L_1380:
        /*000c*/ 	.word	0x00000000
        /*0010*/ 	.short	0x0000
        /*0012*/ 	.short	0x0000
        /*0014*/ 	.byte	0x00, 0xf0, 0x81, 0x02


	//----- nvinfo : EIATTR_SPARSE_MMA_MASK
	.align		4
.L_1381:
        /*0018*/ 	.byte	0x03, 0x50
        /*001a*/ 	.short	0x0000


	//----- nvinfo : EIATTR_MAXREG_COUNT
	.align		4
        /*001c*/ 	.byte	0x03, 0x1b
        /*001e*/ 	.short	0x0080


	//----- nvinfo : EIATTR_NUM_BARRIERS
	.align		4
        /*0020*/ 	.byte	0x02, 0x4c
        /*0022*/ 	.byte	0x01
	.zero		1


	//----- nvinfo : EIATTR_MERCURY_ISA_VERSION
	.align		4
        /*0024*/ 	.byte	0x03, 0x5f
        /*0026*/ 	.short	0x0101


	//----- nvinfo : EIATTR_COOP_GROUP_MASK_REGIDS
	.align		4
        /*0028*/ 	.byte	0x04, 0x29
        /*002a*/ 	.short	(.L_1383 - .L_1382)


	//   ....[0]....
.L_1382:
        /*002c*/ 	.word	0xffffffff


	//   ....[1]....
        /*0030*/ 	.word	0xffffffff


	//   ....[2]....
        /*0034*/ 	.word	0xffffffff


	//   ....[3]....
        /*0038*/ 	.word	0xffffffff


	//   ....[4]....
        /*003c*/ 	.word	0xffffffff


	//   ....[5]....
        /*0040*/ 	.word	0xffffffff


	//   ....[6]....
        /*0044*/ 	.word	0xffffffff


	//   ....[7]....
        /*0048*/ 	.word	0xffffffff


	//   ....[8]....
        /*004c*/ 	.word	0xffffffff


	//   ....[9]....
        /*0050*/ 	.word	0xffffffff


	//----- nvinfo : EIATTR_COOP_GROUP_INSTR_OFFSETS
	.align		4
.L_1383:
        /*0054*/ 	.byte	0x04, 0x28
        /*0056*/ 	.short	(.L_1385 - .L_1384)


	//   ....[0]....
.L_1384:
        /*0058*/ 	.word	0x000010c0


	//   ....[1]....
        /*005c*/ 	.word	0x000010d0


	//   ....[2]....
        /*0060*/ 	.word	0x00001100


	//   ....[3]....
        /*0064*/ 	.word	0x00001110


	//   ....[4]....
        /*0068*/ 	.word	0x00001150


	//   ....[5]....
        /*006c*/ 	.word	0x00001160


	//   ....[6]....
        /*0070*/ 	.word	0x000011a0


	//   ....[7]....
        /*0074*/ 	.word	0x000011b0


	//   ....[8]....
        /*0078*/ 	.word	0x000011f0


	//   ....[9]....
        /*007c*/ 	.word	0x00001200


	//----- nvinfo : EIATTR_EXIT_INSTR_OFFSETS
	.align		4
.L_1385:
        /*0080*/ 	.byte	0x04, 0x1c
        /*0082*/ 	.short	(.L_1387 - .L_1386)


	//   ....[0]....
.L_1386:
        /*0084*/ 	.word	0x00000060


	//   ....[1]....
        /*0088*/ 	.word	0x00003c90


	//----- nvinfo : EIATTR_MAX_THREADS
	.align		4
.L_1387:
        /*008c*/ 	.byte	0x04, 0x05
        /*008e*/ 	.short	(.L_1389 - .L_1388)
.L_1388:
        /*0090*/ 	.word	0x000001e0
        /*0094*/ 	.word	0x00000001
        /*0098*/ 	.word	0x00000001


	//----- nvinfo : EIATTR_CRS_STACK_SIZE
	.align		4
.L_1389:
        /*009c*/ 	.byte	0x04, 0x1e
        /*009e*/ 	.short	(.L_1391 - .L_1390)
.L_1390:
        /*00a0*/ 	.word	0x00000000


	//----- nvinfo : EIATTR_CBANK_PARAM_SIZE
	.align		4
.L_1391:
        /*00a4*/ 	.byte	0x03, 0x19
        /*00a6*/ 	.short	0x00a0


	//----- nvinfo : EIATTR_PARAM_CBANK
	.align		4
        /*00a8*/ 	.byte	0x04, 0x0a
        /*00aa*/ 	.short	(.L_1393 - .L_1392)
	.align		4
.L_1392:
        /*00ac*/ 	.word	index@(.nv.constant0._Z35group_norm_nhwc_fwd_one_pass_kernelI11Bf16IOFp16WLi128ELi60ELi480EEv26Group_norm_nhwc_fwd_params)
        /*00b0*/ 	.short	0x0210
        /*00b2*/ 	.short	0x00a0


	//----- nvinfo : EIATTR_SW_WAR
	.align		4
.L_1393:
        /*00b4*/ 	.byte	0x04, 0x36
        /*00b6*/ 	.short	(.L_1395 - .L_1394)
.L_1394:
        /*00b8*/ 	.word	0x00000008
.L_1395:


//--------------------- .nv.info._Z35group_norm_nhwc_fwd_one_pass_kernelI11Bf16IOFp16WLi256ELi60ELi480EEv26Group_norm_nhwc_fwd_params --------------------------
	.section	.nv.info._Z35group_norm_nhwc_fwd_one_pass_kernelI11Bf16IOFp16WLi256ELi60ELi480EEv26Group_norm_nhwc_fwd_params,"",@"SHT_CUDA_INFO"
	.sectionflags	@""
	.align	4


	//----- nvinfo : EIATTR_CUDA_API_VERSION
	.align		4
        /*0000*/ 	.byte	0x04, 0x37
        /*0002*/ 	.short	(.L_1397 - .L_1396)
.L_1396:
        /*0004*/ 	.word	0x00000082


	//----- nvinfo : EIATTR_KPARAM_INFO
	.align		4
.L_1397:
        /*0008*/ 	.byte	0x04, 0x17
        /*000a*/ 	.short	(.L_1399 - .L_1398)
.L_1398:
        /*000c*/ 	.word	0x00000000
        /*0010*/ 	.short	0x0000
        /*0012*/ 	.short	0x0000
        /*0014*/ 	.byte	0x00, 0xf0, 0x81, 0x02


	//----- nvinfo : EIATTR_SPARSE_MMA_MASK
	.align		4
.L_1399:
        /*0018*/ 	.byte	0x03, 0x50
        /*001a*/ 	.short	0x0000


	//----- nvinfo : EIATTR_MAXREG_COUNT
	.align		4
        /*001c*/ 	.byte	0x03, 0x1b
        /*001e*/ 	.short	0x0080


	//----- nvinfo : EIATTR_NUM_BARRIERS
	.align		4
        /*0020*/ 	.byte	0x02, 0x4c
        /*0022*/ 	.byte	0x01
	.zero		1


	//----- nvinfo : EIATTR_MERCURY_ISA_VERSION
	.align		4
        /*0024*/ 	.byte	0x03, 0x5f
        /*0026*/ 	.short	0x0101


	//----- nvinfo : EIATTR_COOP_GROUP_MASK_REGIDS
	.align		4
        /*0028*/ 	.byte	0x04, 0x29
        /*002a*/ 	.short	(.L_1401 - .L_1400)


	//   ....[0]....
.L_1400:
        /*002c*/ 	.word	0xffffffff


	//   ....[1]....
        /*0030*/ 	.word	0xffffffff


	//   ....[2]....
        /*0034*/ 	.word	0xffffffff


	//   ....[3]....
        /*0038*/ 	.word	0xffffffff


	//   ....[4]....
        /*003c*/ 	.word	0xffffffff


	//   ....[5]....
        /*0040*/ 	.word	0xffffffff


	//   ....[6]....
        /*0044*/ 	.word	0xffffffff


	//   ....[7]....
        /*0048*/ 	.word	0xffffffff


	//   ....[8]....
        /*004c*/ 	.word	0xffffffff


	//   ....[9]....
        /*0050*/ 	.word	0xffffffff


	//----- nvinfo : EIATTR_COOP_GROUP_INSTR_OFFSETS
	.align		4
.L_1401:
        /*0054*/ 	.byte	0x04, 0x28
        /*0056*/ 	.short	(.L_1403 - .L_1402)


	//   ....[0]....
.L_1402:
        /*0058*/ 	.word	0x00001d00


	//   ....[1]....
        /*005c*/ 	.word	0x00001d10


	//   ....[2]....
        /*0060*/ 	.word	0x00001d50


	//   ....[3]....
        /*0064*/ 	.word	0x00001d60


	//   ....[4]....
        /*0068*/ 	.word	0x00001da0


	//   ....[5]....
        /*006c*/ 	.word	0x00001db0


	//   ....[6]....
        /*0070*/ 	.word	0x00001df0


	//   ....[7]....
        /*0074*/ 	.word	0x00001e00


	//   ....[8]....
        /*0078*/ 	.word	0x00001e50


	//   ....[9]....
        /*007c*/ 	.word	0x00001e60


	//----- nvinfo : EIATTR_EXIT_INSTR_OFFSETS
	.align		4
.L_1403:
        /*0080*/ 	.byte	0x04, 0x1c
        /*0082*/ 	.short	(.L_1405 - .L_1404)


	//   ....[0]....
.L_1404:
        /*0084*/ 	.word	0x00000060


	//   ....[1]....
        /*0088*/ 	.word	0x000053e0


	//----- nvinfo : EIATTR_MAX_THREADS
	.align		4
.L_1405:
        /*008c*/ 	.byte	0x04, 0x05
        /*008e*/ 	.short	(.L_1407 - .L_1406)
.L_1406:
        /*0090*/ 	.word	0x000001e0
        /*0094*/ 	.word	0x00000001
        /*0098*/ 	.word	0x00000001


	//----- nvinfo : EIATTR_CRS_STACK_SIZE
	.align		4
.L_1407:
        /*009c*/ 	.byte	0x04, 0x1e
        /*009e*/ 	.short	(.L_1409 - .L_1408)
.L_1408:
        /*00a0*/ 	.word	0x00000000


	//----- nvinfo : EIATTR_CBANK_PARAM_SIZE
	.align		4
.L_1409:
        /*00a4*/ 	.byte	0x03, 0x19
        /*00a6*/ 	.short	0x00a0


	//----- nvinfo : EIATTR_PARAM_CBANK
	.align		4
        /*00a8*/ 	.byte	0x04, 0x0a
        /*00aa*/ 	.short	(.L_1411 - .L_1410)
	.align		4
.L_1410:
        /*00ac*/ 	.word	index@(.nv.constant0._Z35group_norm_nhwc_fwd_one_pass_kernelI11Bf16IOFp16WLi256ELi60ELi480EEv26Group_norm_nhwc_fwd_params)
        /*00b0*/ 	.short	0x0210
        /*00b2*/ 	.short	0x00a0


	//----- nvinfo : EIATTR_SW_WAR
	.align		4
.L_1411:
        /*00b4*/ 	.byte	0x04, 0x36
        /*00b6*/ 	.short	(.L_1413 - .L_1412)
.L_1412:
        /*00b8*/ 	.word	0x00000008
.L_1413:


//--------------------- .nv.info._Z35group_norm_nhwc_fwd_one_pass_kernelI11Bf16IOFp16WLi512ELi60ELi480EEv26Group_norm_nhwc_fwd_params --------------------------
	.section	.nv.info._Z35group_norm_nhwc_fwd_one_pass_kernelI11Bf16IOFp16WLi512ELi60ELi480EEv26Group_norm_nhwc_fwd_params,"",@"SHT_CUDA_INFO"
	.sectionflags	@""
	.align	4


	//----- nvinfo : EIATTR_CUDA_API_VERSION
	.align		4
        /*0000*/ 	.byte	0x04, 0x37
        /*0002*/ 	.short	(.L_1415 - .L_1414)
.L_1414:
        /*0004*/ 	.word	0x00000082


	//----- nvinfo : EIATTR_KPARAM_INFO
	.align		4
.L_1415:
        /*0008*/ 	.byte	0x04, 0x17
        /*000a*/ 	.short	(.L_1417 - .L_1416)
.L_1416:
        /*000c*/ 	.word	0x00000000
        /*0010*/ 	.short	0x0000
        /*0012*/ 	.short	0x0000
        /*0014*/ 	.byte	0x00, 0xf0, 0x81, 0x02


	//----- nvinfo : EIATTR_SPARSE_MMA_MASK
	.align		4
.L_1417:
        /*0018*/ 	.byte	0x03, 0x50
        /*001a*/ 	.short	0x0000


	//----- nvinfo : EIATTR_MAXREG_COUNT
	.align		4
        /*001c*/ 	.byte	0x03, 0x1b
        /*001e*/ 	.short	0x0080


	//----- nvinfo : EIATTR_NUM_BARRIERS
	.align		4
        /*0020*/ 	.byte	0x02, 0x4c
        /*0022*/ 	.byte	0x01
	.zero		1


	//----- nvinfo : EIATTR_MERCURY_ISA_VERSION
	.align		4
        /*0024*/ 	.byte	0x03, 0x5f
        /*0026*/ 	.short	0x0101


	//----- nvinfo : EIATTR_COOP_GROUP_MASK_REGIDS
	.align		4
        /*0028*/ 	.byte	0x04, 0x29
        /*002a*/ 	.short	(.L_1419 - .L_1418)


	//   ....[0]....
.L_1418:
        /*002c*/ 	.word	0xffffffff


	//   ....[1]....
        /*0030*/ 	.word	0xffffffff


	//   ....[2]....
        /*0034*/ 	.word	0xffffffff


	//   ....[3]....
        /*0038*/ 	.word	0xffffffff


	//   ....[4]....
        /*003c*/ 	.word	0xffffffff


	//   ....[5]....
        /*0040*/ 	.word	0xffffffff


	//   ....[6]....
        /*0044*/ 	.word	0xffffffff


	//   ....[7]....
        /*0048*/ 	.word	0xffffffff


	//   ....[8]....
        /*004c*/ 	.word	0xffffffff


	//   ....[9]....
        /*0050*/ 	.word	0xffffffff


	//----- nvinfo : EIATTR_COOP_GROUP_INSTR_OFFSETS
	.align		4
.L_1419:
        /*0054*/ 	.byte	0x04, 0x28
        /*0056*/ 	.short	(.L_1421 - .L_1420)


	//   ....[0]....
.L_1420:
        /*0058*/ 	.word	0x00003d80


	//   ....[1]....
        /*005c*/ 	.word	0x00003d90


	//   ....[2]....
        /*0060*/ 	.word	0x00003dd0


	//   ....[3]....
        /*0064*/ 	.word	0x00003de0


	//   ....[4]....
        /*0068*/ 	.word	0x00003e20


	//   ....[5]....
        /*006c*/ 	.word	0x00003e30


	//   ....[6]....
        /*0070*/ 	.word	0x00003e70


	//   ....[7]....
        /*0074*/ 	.word	0x00003e80


	//   ....[8]....
        /*0078*/ 	.word	0x00003ed0


	//   ....[9]....
        /*007c*/ 	.word	0x00003ee0


	//----- nvinfo : EIATTR_EXIT_INSTR_OFFSETS
	.align		4
.L_1421:
        /*0080*/ 	.byte	0x04, 0x1c
        /*0082*/ 	.short	(.L_1423 - .L_1422)


	//   ....[0]....
.L_1422:
        /*0084*/ 	.word	0x00000060


	//   ....[1]....
        /*0088*/ 	.word	0x00009910


	//----- nvinfo : EIATTR_MAX_THREADS
	.align		4
.L_1423:
        /*008c*/ 	.byte	0x04, 0x05
        /*008e*/ 	.short	(.L_1425 - .L_1424)
.L_1424:
        /*0090*/ 	.word	0x000001e0
        /*0094*/ 	.word	0x00000001
        /*0098*/ 	.word	0x00000001


	//----- nvinfo : EIATTR_CRS_STACK_SIZE
	.align		4
.L_1425:
        /*009c*/ 	.byte	0x04, 0x1e
        /*009e*/ 	.short	(.L_1427 - .L_1426)
.L_1426:
        /*00a0*/ 	.word	0x00000000


	//----- nvinfo : EIATTR_CBANK_PARAM_SIZE
	.align		4
.L_1427:
        /*00a4*/ 	.byte	0x03, 0x19
        /*00a6*/ 	.short	0x00a0


	//----- nvinfo : EIATTR_PARAM_CBANK
	.align		4
        /*00a8*/ 	.byte	0x04, 0x0a
        /*00aa*/ 	.short	(.L_1429 - .L_1428)
	.align		4
.L_1428:
        /*00ac*/ 	.word	index@(.nv.constant0._Z35group_norm_nhwc_fwd_one_pass_kernelI11Bf16IOFp16WLi512ELi60ELi480EEv26Group_norm_nhwc_fwd_params)
        /*00b0*/ 	.short	0x0210
        /*00b2*/ 	.short	0x00a0


	//----- nvinfo : EIATTR_SW_WAR
	.align		4
.L_1429:
        /*00b4*/ 	.byte	0x04, 0x36
        /*00b6*/ 	.short	(.L_1431 - .L_1430)
.L_1430:
        /*00b8*/ 	.word	0x00000008
.L_1431:


//--------------------- .nv.info._Z35group_norm_nhwc_fwd_one_pass_kernelI11Fp16IOFp32WLi64ELi60ELi480EEv26Group_norm_nhwc_fwd_params --------------------------
	.section	.nv.info._Z35group_norm_nhwc_fwd_one_pass_kernelI11Fp16IOFp32WLi64ELi60ELi480EEv26Group_norm_nhwc_fwd_params,"",@"SHT_CUDA_INFO"
	.sectionflags	@""
	.align	4


	//----- nvinfo : EIATTR_CUDA_API_VERSION
	.align		4
        /*0000*/ 	.byte	0x04, 0x37
        /*0002*/ 	.short	(.L_1433 - .L_1432)
.L_1432:
        /*0004*/ 	.word	0x00000082


	//----- nvinfo : EIATTR_KPARAM_INFO
	.align		4
.L_1433:
        /*0008*/ 	.byte	0x04, 0x17
        /*000a*/ 	.short	(.L_1435 - .L_1434)
.L_1434:
        /*000c*/ 	.word	0x00000000
        /*0010*/ 	.short	0x0000
        /*0012*/ 	.short	0x0000
        /*0014*/ 	.byte	0x00, 0xf0, 0x81, 0x02


	//----- nvinfo : EIATTR_SPARSE_MMA_MASK
	.align		4
.L_1435:
        /*0018*/ 	.byte	0x03, 0x50
        /*001a*/ 	.short	0x0000


	//----- nvinfo : EIATTR_MAXREG_COUNT
	.align		4
        /*001c*/ 	.byte	0x03, 0x1b
        /*001e*/ 	.short	0x0080


	//----- nvinfo : EIATTR_NUM_BARRIERS
	.align		4
        /*0020*/ 	.byte	0x02, 0x4c
        /*0022*/ 	.byte	0x01
	.zero		1


	//----- nvinfo : EIATTR_MERCURY_ISA_VERSION
	.align		4
        /*0024*/ 	.byte	0x03, 0x5f
        /*0026*/ 	.short	0x0101


	//----- nvinfo : EIATTR_COOP_GROUP_MASK_REGIDS
	.align		4
        /*0028*/ 	.byte	0x04, 0x29
        /*002a*/ 	.short	(.L_1437 - .L_1436)


	//   ....[0]....
.L_1436:
        /*002c*/ 	.word	0xffffffff


	//   ....[1]....
        /*0030*/ 	.word	0xffffffff


	//   ....[2]....
        /*0034*/ 	.word	0xffffffff


	//   ....[3]....
        /*0038*/ 	.word	0xffffffff


	//   ....[4]....
        /*003c*/ 	.word	0xffffffff


	//   ....[5]....
        /*0040*/ 	.word	0xffffffff


	//   ....[6]....
        /*0044*/ 	.word	0xffffffff


	//   ....[7]....
        /*0048*/ 	.word	0xffffffff


	//   ....[8]....
        /*004c*/ 	.word	0xffffffff


	//   ....[9]....
        /*0050*/ 	.word	0xffffffff


	//----- nvinfo : EIATTR_COOP_GROUP_INSTR_OFFSETS
	.align		4
.L_1437:
        /*0054*/ 	.byte	0x04, 0x28
        /*0056*/ 	.short	(.L_1439 - .L_1438)


	//   ....[0]....
.L_1438:
        /*0058*/ 	.word	0x00000a00


	//   ....[1]....
        /*005c*/ 	.word	0x00000a20


	//   ....[2]....
        /*0060*/ 	.word	0x00000a70


	//   ....[3]....
        /*0064*/ 	.word	0x00000a90


	//   ....[4]....
        /*0068*/ 	.word	0x00000ac0


	//   ....[5]....
        /*006c*/ 	.word	0x00000ae0


	//   ....[6]....
        /*0070*/ 	.word	0x00000b10


	//   ....[7]....
        /*0074*/ 	.word	0x00000b30


	//   ....[8]....
        /*0078*/ 	.word	0x00000b60


	//   ....[9]....
        /*007c*/ 	.word	0x00000b80


	//----- nvinfo : EIATTR_EXIT_INSTR_OFFSETS
	.align		4
.L_1439:
        /*0080*/ 	.byte	0x04, 0x1c
        /*0082*/ 	.short	(.L_1441 - .L_1440)


	//   ....[0]....
.L_1440:
        /*0084*/ 	.word	0x00000060


	//   ....[1]....
        /*0088*/ 	.word	0x00002430


	//----- nvinfo : EIATTR_MAX_THREADS
	.align		4
.L_1441:
        /*008c*/ 	.byte	0x04, 0x05
        /*008e*/ 	.short	(.L_1443 - .L_1442)
.L_1442:
        /*0090*/ 	.word	0x000001e0
        /*0094*/ 	.word	0x00000001
        /*0098*/ 	.word	0x00000001


	//----- nvinfo : EIATTR_CRS_STACK_SIZE
	.align		4
.L_1443:
        /*009c*/ 	.byte	0x04, 0x1e
        /*009e*/ 	.short	(.L_1445 - .L_1444)
.L_1444:
        /*00a0*/ 	.word	0x00000000


	//----- nvinfo : EIATTR_CBANK_PARAM_SIZE
	.align		4
.L_1445:
        /*00a4*/ 	.byte	0x03, 0x19
        /*00a6*/ 	.short	0x00a0


	//----- nvinfo : EIATTR_PARAM_CBANK
	.align		4
        /*00a8*/ 	.byte	0x04, 0x0a
        /*00aa*/ 	.short	(.L_1447 - .L_1446)
	.align		4
.L_1446:
        /*00ac*/ 	.word	index@(.nv.constant0._Z35group_norm_nhwc_fwd_one_pass_kernelI11Fp16IOFp32WLi64ELi60ELi480EEv26Group_norm_nhwc_fwd_params)
        /*00b0*/ 	.short	0x0210
        /*00b2*/ 	.short	0x00a0


	//----- nvinfo : EIATTR_SW_WAR
	.align		4
.L_1447:
        /*00b4*/ 	.byte	0x04, 0x36
        /*00b6*/ 	.short	(.L_1449 - .L_1448)
.L_1448:
        /*00b8*/ 	.word	0x00000008
.L_1449:


//--------------------- .nv.info._Z35group_norm_nhwc_fwd_one_pass_kernelI11Fp16IOFp32WLi128ELi60ELi480EEv26Group_norm_nhwc_fwd_params --------------------------
	.section	.nv.info._Z35group_norm_nhwc_fwd_one_pass_kernelI11Fp16IOFp32WLi128ELi60ELi480EEv26Group_norm_nhwc_fwd_params,"",@"SHT_CUDA_INFO"
	.sectionflags	@""
	.align	4


	//----- nvinfo : EIATTR_CUDA_API_VERSION
	.align		4
        /*0000*/ 	.byte	0x04, 0x37
        /*0002*/ 	.short	(.L_1451 - .L_1450)
.L_1450:
        /*0004*/ 	.word	0x00000082


	//----- nvinfo : EIATTR_KPARAM_INFO
	.align		4
.L_1451:
        /*0008*/ 	.byte	0x04, 0x17
        /*000a*/ 	.short	(.L_1453 - .L_1452)
.L_1452:
        /*000c*/ 	.word	0x00000000
        /*0010*/ 	.short	0x0000
        /*0012*/ 	.short	0x0000
        /*0014*/ 	.byte	0x00, 0xf0, 0x81, 0x02


	//----- nvinfo : EIATTR_SPARSE_MMA_MASK
	.align		4
.L_1453:
        /*0018*/ 	.byte	0x03, 0x50
        /*001a*/ 	.short	0x0000


	//----- nvinfo : EIATTR_MAXREG_COUNT
	.align		4
        /*001c*/ 	.byte	0x03, 0x1b
        /*001e*/ 	.short	0x0080


	//----- nvinfo : EIATTR_NUM_BARRIERS
	.align		4
        /*0020*/ 	.byte	0x02, 0x4c
        /*0022*/ 	.byte	0x01
	.zero		1


	//----- nvinfo : EIATTR_MERCURY_ISA_VERSION
	.align		4
        /*0024*/ 	.byte	0x03, 0x5f
        /*0026*/ 	.short	0x0101


	//----- nvinfo : EIATTR_COOP_GROUP_MASK_REGIDS
	.align		4
        /*0028*/ 	.byte	0x04, 0x29
        /*002a*/ 	.short	(.L_1455 - .L_1454)


	//   ....[0]....
.L_1454:
        /*002c*/ 	.word	0xffffffff


	//   ....[1]....
        /*0030*/ 	.word	0xffffffff


	//   ....[2]....
        /*0034*/ 	.word	0xffffffff


	//   ....[3]....
        /*0038*/ 	.word	0xffffffff


	//   ....[4]....
        /*003c*/ 	.word	0xffffffff


	//   ....[5]....
        /*0040*/ 	.word	0xffffffff


	//   ....[6]....
        /*0044*/ 	.word	0xffffffff


	//   ....[7]....
        /*0048*/ 	.word	0xffffffff


	//   ....[8]....
        /*004c*/ 	.word	0xffffffff


	//   ....[9]....
        /*0050*/ 	.word	0xffffffff


	//----- nvinfo : EIATTR_COOP_GROUP_INSTR_OFFSETS
	.align		4
.L_1455:
        /*0054*/ 	.byte	0x04, 0x28
        /*0056*/ 	.short	(.L_1457 - .L_1456)


	//   ....[0]....
.L_1456:
        /*0058*/ 	.word	0x00001030


	//   ....[1]....
        /*005c*/ 	.word	0x00001040


	//   ....[2]....
        /*0060*/ 	.word	0x00001070


	//   ....[3]....
        /*0064*/ 	.word	0x00001080


	//   ....[4]....
        /*0068*/ 	.word	0x000010c0


	//   ....[5]....
        /*006c*/ 	.word	0x000010d0


	//   ....[6]....
        /*0070*/ 	.word	0x00001110


	//   ....[7]....
        /*0074*/ 	.word	0x00001120


	//   ....[8]....
        /*0078*/ 	.word	0x00001160


	//   ....[9]....
        /*007c*/ 	.word	0x00001170


	//----- nvinfo : EIATTR_EXIT_INSTR_OFFSETS
	.align		4
.L_1457:
        /*0080*/ 	.byte	0x04, 0x1c
        /*0082*/ 	.short	(.L_1459 - .L_1458)


	//   ....[0]....
.L_1458:
        /*0084*/ 	.word	0x00000070


	//   ....[1]....
        /*0088*/ 	.word	0x00003ba0


	//----- nvinfo : EIATTR_MAX_THREADS
	.align		4
.L_1459:
        /*008c*/ 	.byte	0x04, 0x05
        /*008e*/ 	.short	(.L_1461 - .L_1460)
.L_1460:
        /*0090*/ 	.word	0x000001e0
        /*0094*/ 	.word	0x00000001
        /*0098*/ 	.word	0x00000001


	//----- nvinfo : EIATTR_CRS_STACK_SIZE
	.align		4
.L_1461:
        /*009c*/ 	.byte	0x04, 0x1e
        /*009e*/ 	.short	(.L_1463 - .L_1462)
.L_1462:
        /*00a0*/ 	.word	0x00000000


	//----- nvinfo : EIATTR_CBANK_PARAM_SIZE
	.align		4
.L_1463:
        /*00a4*/ 	.byte	0x03, 0x19
        /*00a6*/ 	.short	0x00a0


	//----- nvinfo : EIATTR_PARAM_CBANK
	.align		4
        /*00a8*/ 	.byte	0x04, 0x0a
        /*00aa*/ 	.short	(.L_1465 - .L_1464)
	.align		4
.L_1464:
        /*00ac*/ 	.word	index@(.nv.constant0._Z35group_norm_nhwc_fwd_one_pass_kernelI11Fp16IOFp32WLi128ELi60ELi480EEv26Group_norm_nhwc_fwd_params)
        /*00b0*/ 	.short	0x0210
        /*00b2*/ 	.short	0x00a0


	//----- nvinfo : EIATTR_SW_WAR
	.align		4
.L_1465:
        /*00b4*/ 	.byte	0x04, 0x36
        /*00b6*/ 	.short	(.L_1467 - .L_1466)
.L_1466:
        /*00b8*/ 	.word	0x00000008
.L_1467:


//--------------------- .nv.info._Z35group_norm_nhwc_fwd_one_pass_kernelI11Fp16IOFp32WLi256ELi60ELi480EEv26Group_norm_nhwc_fwd_params --------------------------
	.section	.nv.info._Z35group_norm_nhwc_fwd_one_pass_kernelI11Fp16IOFp32WLi256ELi60ELi480EEv26Group_norm_nhwc_fwd_params,"",@"SHT_CUDA_INFO"
	.sectionflags	@""
	.align	4


	//----- nvinfo : EIATTR_CUDA_API_VERSION
	.align		4
        /*0000*/ 	.byte	0x04, 0x37
        /*0002*/ 	.short	(.L_1469 - .L_1468)
.L_1468:
        /*0004*/ 	.word	0x00000082


	//----- nvinfo : EIATTR_KPARAM_INFO
	.align		4
.L_1469:
        /*0008*/ 	.byte	0x04, 0x17
        /*000a*/ 	.short	(.L_1471 - .L_1470)
.L_1470:
        /*000c*/ 	.word	0x00000000
        /*0010*/ 	.short	0x0000
        /*0012*/ 	.short	0x0000
        /*0014*/ 	.byte	0x00, 0xf0, 0x81, 0x02


	//----- nvinfo : EIATTR_SPARSE_MMA_MASK
	.align		4
.L_1471:
        /*0018*/ 	.byte	0x03, 0x50
        /*001a*/ 	.short	0x0000


	//----- nvinfo : EIATTR_MAXREG_COUNT
	.align		4
        /*001c*/ 	.byte	0x03, 0x1b
        /*001e*/ 	.short	0x0080


	//----- nvinfo : EIATTR_NUM_BARRIERS
	.align		4
        /*0020*/ 	.byte	0x02, 0x4c
        /*0022*/ 	.byte	0x01
	.zero		1


	//----- nvinfo : EIATTR_MERCURY_ISA_VERSION
	.align		4
        /*0024*/ 	.byte	0x03, 0x5f
        /*0026*/ 	.short	0x0101


	//----- nvinfo : EIATTR_COOP_GROUP_MASK_REGIDS
	.align		4
        /*0028*/ 	.byte	0x04, 0x29
        /*002a*/ 	.short	(.L_1473 - .L_1472)


	//   ....[0]....
.L_1472:
        /*002c*/ 	.word	0xffffffff


	//   ....[1]....
        /*0030*/ 	.word	0xffffffff


	//   ....[2]....
        /*0034*/ 	.word	0xffffffff


	//   ....[3]....
        /*0038*/ 	.word	0xffffffff


	//   ....[4]....
        /*003c*/ 	.word	0xffffffff


	//   ....[5]....
        /*0040*/ 	.word	0xffffffff


	//   ....[6]....
        /*0044*/ 	.word	0xffffffff


	//   ....[7]....
        /*0048*/ 	.word	0xffffffff


	//   ....[8]....
        /*004c*/ 	.word	0xffffffff


	//   ....[9]....
        /*0050*/ 	.word	0xffffffff


	//----- nvinfo : EIATTR_COOP_GROUP_INSTR_OFFSETS
	.align		4
.L_1473:
        /*0054*/ 	.byte	0x04, 0x28
        /*0056*/ 	.short	(.L_1475 - .L_1474)


	//   ....[0]....
.L_1474:
        /*0058*/ 	.word	0x00001bd0


	//   ....[1]....
        /*005c*/ 	.word	0x00001be0


	//   ....[2]....
        /*0060*/ 	.word	0x00001c20


	//   ....[3]....
        /*0064*/ 	.word	0x00001c30


	//   ....[4]....
        /*0068*/ 	.word	0x00001c70


	//   ....[5]....
        /*006c*/ 	.word	0x00001c80


	//   ....[6]....
        /*0070*/ 	.word	0x00001cc0


	//   ....[7]....
        /*0074*/ 	.word	0x00001cd0


	//   ....[8]....
        /*0078*/ 	.word	0x00001d10


	//   ....[9]....
        /*007c*/ 	.word	0x00001d20


	//----- nvinfo : EIATTR_EXIT_INSTR_OFFSETS
	.align		4
.L_1475:
        /*0080*/ 	.byte	0x04, 0x1c
        /*0082*/ 	.short	(.L_1477 - .L_1476)


	//   ....[0]....
.L_1476:
        /*0084*/ 	.word	0x00000060


	//   ....[1]....
        /*0088*/ 	.word	0x00005230


	//----- nvinfo : EIATTR_MAX_THREADS
	.align		4
.L_1477:
        /*008c*/ 	.byte	0x04, 0x05
        /*008e*/ 	.short	(.L_1479 - .L_1478)
.L_1478:
        /*0090*/ 	.word	0x000001e0
        /*0094*/ 	.word	0x00000001
        /*0098*/ 	.word	0x00000001


	//----- nvinfo : EIATTR_CRS_STACK_SIZE
	.align		4
.L_1479:
        /*009c*/ 	.byte	0x04, 0x1e
        /*009e*/ 	.short	(.L_1481 - .L_1480)
.L_1480:
        /*00a0*/ 	.word	0x00000000


	//----- nvinfo : EIATTR_CBANK_PARAM_SIZE
	.align		4
.L_1481:
        /*00a4*/ 	.byte	0x03, 0x19
        /*00a6*/ 	.short	0x00a0


	//----- nvinfo : EIATTR_PARAM_CBANK
	.align		4
        /*00a8*/ 	.byte	0x04, 0x0a
        /*00aa*/ 	.short	(.L_1483 - .L_1482)
	.align		4
.L_1482:
        /*00ac*/ 	.word	index@(.nv.constant0._Z35group_norm_nhwc_fwd_one_pass_kernelI11Fp16IOFp32WLi256ELi60ELi480EEv26Group_norm_nhwc_fwd_params)
        /*00b0*/ 	.short	0x0210
        /*00b2*/ 	.short	0x00a0


	//----- nvinfo : EIATTR_SW_WAR
	.align		4
.L_1483:
        /*00b4*/ 	.byte	0x04, 0x36
        /*00b6*/ 	.short	(.L_1485 - .L_1484)
.L_1484:
        /*00b8*/ 	.word	0x00000008
.L_1485:


//--------------------- .nv.info._Z35group_norm_nhwc_fwd_one_pass_kernelI11Fp16IOFp32WLi512ELi60ELi480EEv26Group_norm_nhwc_fwd_params --------------------------
	.section	.nv.info._Z35group_norm_nhwc_fwd_one_pass_kernelI11Fp16IOFp32WLi512ELi60ELi480EEv26Group_norm_nhwc_fwd_params,"",@"SHT_CUDA_INFO"
	.sectionflags	@""
	.align	4


	//----- nvinfo : EIATTR_CUDA_API_VERSION
	.align		4
        /*0000*/ 	.byte	0x04, 0x37
        /*0002*/ 	.short	(.L_1487 - .L_1486)
.L_1486:
        /*0004*/ 	.word	0x00000082


	//----- nvinfo : EIATTR_KPARAM_INFO
	.align		4
.L_1487:
        /*0008*/ 	.byte	0x04, 0x17
        /*000a*/ 	.short	(.L_1489 - .L_1488)
.L_1488:
        /*000c*/ 	.word	0x00000000
        /*0010*/ 	.short	0x0000
        /*0012*/ 	.short	0x0000
        /*0014*/ 	.byte	0x00, 0xf0, 0x81, 0x02


	//----- nvinfo : EIATTR_SPARSE_MMA_MASK
	.align		4
.L_1489:
        /*0018*/ 	.byte	0x03, 0x50
        /*001a*/ 	.short	0x0000


	//----- nvinfo : EIATTR_MAXREG_COUNT
	.align		4
        /*001c*/ 	.byte	0x03, 0x1b
        /*001e*/ 	.short	0x0080


	//----- nvinfo : EIATTR_NUM_BARRIERS
	.align		4
        /*0020*/ 	.byte	0x02, 0x4c
        /*0022*/ 	.byte	0x01
	.zero		1


	//----- nvinfo : EIATTR_MERCURY_ISA_VERSION
	.align		4
        /*0024*/ 	.byte	0x03, 0x5f
        /*0026*/ 	.short	0x0101


	//----- nvinfo : EIATTR_COOP_GROUP_MASK_REGIDS
	.align		4
        /*0028*/ 	.byte	0x04, 0x29
        /*002a*/ 	.short	(.L_1491 - .L_1490)


	//   ....[0]....
.L_1490:
        /*002c*/ 	.word	0xffffffff


	//   ....[1]....
        /*0030*/ 	.word	0xffffffff


	//   ....[2]....
        /*0034*/ 	.word	0xffffffff


	//   ....[3]....
        /*0038*/ 	.word	0xffffffff


	//   ....[4]....
        /*003c*/ 	.word	0xffffffff


	//   ....[5]....
        /*0040*/ 	.word	0xffffffff


	//   ....[6]....
        /*0044*/ 	.word	0xffffffff


	//   ....[7]....
        /*0048*/ 	.word	0xffffffff


	//   ....[8]....
        /*004c*/ 	.word	0xffffffff


	//   ....[9]....
        /*0050*/ 	.word	0xffffffff


	//----- nvinfo : EIATTR_COOP_GROUP_INSTR_OFFSETS
	.align		4
.L_1491:
        /*0054*/ 	.byte	0x04, 0x28
        /*0056*/ 	.short	(.L_1493 - .L_1492)


	//   ....[0]....
.L_1492:
        /*0058*/ 	.word	0x00003a30


	//   ....[1]....
        /*005c*/ 	.word	0x00003a40


	//   ....[2]....
        /*0060*/ 	.word	0x00003a80


	//   ....[3]....
        /*0064*/ 	.word	0x00003a90


	//   ....[4]....
        /*0068*/ 	.word	0x00003ad0


	//   ....[5]....
        /*006c*/ 	.word	0x00003ae0


	//   ....[6]....
        /*0070*/ 	.word	0x00003b20


	//   ....[7]....
        /*0074*/ 	.word	0x00003b30


	//   ....[8]....
        /*0078*/ 	.word	0x00003b80


	//   ....[9]....
        /*007c*/ 	.word	0x00003b90


	//----- nvinfo : EIATTR_EXIT_INSTR_OFFSETS
	.align		4
.L_1493:
        /*0080*/ 	.byte	0x04, 0x1c
        /*0082*/ 	.short	(.L_1495 - .L_1494)


	//   ....[0]....
.L_1494:
        /*0084*/ 	.word	0x00000060


	//   ....[1]....
        /*0088*/ 	.word	0x000092b0


	//----- nvinfo : EIATTR_MAX_THREADS
	.align		4
.L_1495:
        /*008c*/ 	.byte	0x04, 0x05
        /*008e*/ 	.short	(.L_1497 - .L_1496)
.L_1496:
        /*0090*/ 	.word	0x000001e0
        /*0094*/ 	.word	0x00000001
        /*0098*/ 	.word	0x00000001


	//----- nvinfo : EIATTR_CRS_STACK_SIZE
	.align		4
.L_1497:
        /*009c*/ 	.byte	0x04, 0x1e
        /*009e*/ 	.short	(.L_1499 - .L_1498)
.L_1498:
        /*00a0*/ 	.word	0x00000000


	//----- nvinfo : EIATTR_CBANK_PARAM_SIZE
	.align		4
.L_1499:
        /*00a4*/ 	.byte	0x03, 0x19
        /*00a6*/ 	.short	0x00a0


	//----- nvinfo : EIATTR_PARAM_CBANK
	.align		4
        /*00a8*/ 	.byte	0x04, 0x0a
        /*00aa*/ 	.short	(.L_1501 - .L_1500)
	.align		4
.L_1500:
        /*00ac*/ 	.word	index@(.nv.constant0._Z35group_norm_nhwc_fwd_one_pass_kernelI11Fp16IOFp32WLi512ELi60ELi480EEv26Group_norm_nhwc_fwd_params)
        /*00b0*/ 	.short	0x0210
        /*00b2*/ 	.short	0x00a0


	//----- nvinfo : EIATTR_SW_WAR
	.align		4
.L_1501:
        /*00b4*/ 	.byte	0x04, 0x36
        /*00b6*/ 	.short	(.L_1503 - .L_1502)
.L_1502:
        /*00b8*/ 	.word	0x00000008
.L_1503:


//--------------------- .nv.info._Z35group_norm_nhwc_fwd_one_pass_kernelI11Fp16IOBf16WLi64ELi60ELi480EEv26Group_norm_nhwc_fwd_params --------------------------
	.section	.nv.info._Z35group_norm_nhwc_fwd_one_pass_kernelI11Fp16IOBf16WLi64ELi60ELi480EEv26Group_norm_nhwc_fwd_params,"",@"SHT_CUDA_INFO"
	.sectionflags	@""
	.align	4


	//----- nvinfo : EIATTR_CUDA_API_VERSION
	.align		4
        /*0000*/ 	.byte	0x04, 0x37
        /*0002*/ 	.short	(.L_1505 - .L_1504)
.L_1504:
        /*0004*/ 	.word	0x00000082


	//----- nvinfo : EIATTR_KPARAM_INFO
	.align		4
.L_1505:
        /*0008*/ 	.byte	0x04, 0x17
        /*000a*/ 	.short	(.L_1507 - .L_1506)
.L_1506:
        /*000c*/ 	.word	0x00000000
        /*0010*/ 	.short	0x0000
        /*0012*/ 	.short	0x0000
        /*0014*/ 	.byte	0x00, 0xf0, 0x81, 0x02


	//----- nvinfo : EIATTR_SPARSE_MMA_MASK
	.align		4
.L_1507:
        /*0018*/ 	.byte	0x03, 0x50
        /*001a*/ 	.short	0x0000


	//----- nvinfo : EIATTR_MAXREG_COUNT
	.align		4
        /*001c*/ 	.byte	0x03, 0x1b
        /*001e*/ 	.short	0x0080


	//----- nvinfo : EIATTR_NUM_BARRIERS
	.align		4
        /*0020*/ 	.byte	0x02, 0x4c
        /*0022*/ 	.byte	0x01
	.zero		1


	//----- nvinfo : EIATTR_MERCURY_ISA_VERSION
	.align		4
        /*0024*/ 	.byte	0x03, 0x5f
        /*0026*/ 	.short	0x0101


	//----- nvinfo : EIATTR_COOP_GROUP_MASK_REGIDS
	.align		4
        /*0028*/ 	.byte	0x04, 0x29
        /*002a*/ 	.short	(.L_1509 - .L_1508)


	//   ....[0]....
.L_1508:
        /*002c*/ 	.word	0xffffffff


	//   ....[1]....
        /*0030*/ 	.word	0xffffffff


	//   ....[2]....
        /*0034*/ 	.word	0xffffffff


	//   ....[3]....
        /*0038*/ 	.word	0xffffffff


	//   ....[4]....
        /*003c*/ 	.word	0xffffffff


	//   ....[5]....
        /*0040*/ 	.word	0xffffffff


	//   ....[6]....
        /*0044*/ 	.word	0xffffffff


	//   ....[7]....
        /*0048*/ 	.word	0xffffffff


	//   ....[8]....
        /*004c*/ 	.word	0xffffffff


	//   ....[9]....
        /*0050*/ 	.word	0xffffffff


	//----- nvinfo : EIATTR_COOP_GROUP_INSTR_OFFSETS
	.align		4
.L_1509:
        /*0054*/ 	.byte	0x04, 0x28
        /*0056*/ 	.short	(.L_1511 - .L_1510)


	//   ....[0]....
.L_1510:
        /*0058*/ 	.word	0x00000a10


	//   ....[1]....
        /*005c*/ 	.word	0x00000a30


	//   ....[2]....
        /*0060*/ 	.word	0x00000a80


	//   ....[3]....
        /*0064*/ 	.word	0x00000aa0


	//   ....[4]....
        /*0068*/ 	.word	0x00000ad0


	//   ....[5]....
        /*006c*/ 	.word	0x00000af0


	//   ....[6]....
        /*0070*/ 	.word	0x00000b20


	//   ....[7]....
        /*0074*/ 	.word	0x00000b40


	//   ....[8]....
        /*0078*/ 	.word	0x00000b70


	//   ....[9]....
        /*007c*/ 	.word	0x00000b90


	//----- nvinfo : EIATTR_EXIT_INSTR_OFFSETS
	.align		4
.L_1511:
        /*0080*/ 	.byte	0x04, 0x1c
        /*0082*/ 	.short	(.L_1513 - .L_1512)


	//   ....[0]....
.L_1512:
        /*0084*/ 	.word	0x00000060


	//   ....[1]....
        /*0088*/ 	.word	0x00002490


	//----- nvinfo : EIATTR_MAX_THREADS
	.align		4
.L_1513:
        /*008c*/ 	.byte	0x04, 0x05
        /*008e*/ 	.short	(.L_1515 - .L_1514)
.L_1514:
        /*0090*/ 	.word	0x000001e0
        /*0094*/ 	.word	0x00000001
        /*0098*/ 	.word	0x00000001


	//----- nvinfo : EIATTR_CRS_STACK_SIZE
	.align		4
.L_1515:
        /*009c*/ 	.byte	0x04, 0x1e
        /*009e*/ 	.short	(.L_1517 - .L_1516)
.L_1516:
        /*00a0*/ 	.word	0x00000000


	//----- nvinfo : EIATTR_CBANK_PARAM_SIZE
	.align		4
.L_1517:
        /*00a4*/ 	.byte	0x03, 0x19
        /*00a6*/ 	.short	0x00a0


	//----- nvinfo : EIATTR_PARAM_CBANK
	.align		4
        /*00a8*/ 	.byte	0x04, 0x0a
        /*00aa*/ 	.short	(.L_1519 - .L_1518)
	.align		4
.L_1518:
        /*00ac*/ 	.word	index@(.nv.constant0._Z35group_norm_nhwc_fwd_one_pass_kernelI11Fp16IOBf16WLi64ELi60ELi480EEv26Group_norm_nhwc_fwd_params)
        /*00b0*/ 	.short	0x0210
        /*00b2*/ 	.short	0x00a0


	//----- nvinfo : EIATTR_SW_WAR
	.align		4
.L_1519:
        /*00b4*/ 	.byte	0x04, 0x36
        /*00b6*/ 	.short	(.L_1521 - .L_1520)
.L_1520:
        /*00b8*/ 	.word	0x00000008
.L_1521:


//--------------------- .nv.info._Z35group_norm_nhwc_fwd_one_pass_kernelI11Fp16IOBf16WLi128ELi60ELi480EEv26Group_norm_nhwc_fwd_params --------------------------
	.section	.nv.info._Z35group_norm_nhwc_fwd_one_pass_kernelI11Fp16IOBf16WLi128ELi60ELi480EEv26Group_norm_nhwc_fwd_params,"",@"SHT_CUDA_INFO"
	.sectionflags	@""
	.align	4


	//----- nvinfo : EIATTR_CUDA_API_VERSION
	.align		4
        /*0000*/ 	.byte	0x04, 0x37
        /*0002*/ 	.short	(.L_1523 - .L_1522)
.L_1522:
        /*0004*/ 	.word	0x00000082


	//----- nvinfo : EIATTR_KPARAM_INFO
	.align		4
.L_1523:
        /*0008*/ 	.byte	0x04, 0x17
        /*000a*/ 	.short	(.L_1525 - .L_1524)
.L_1524:
        /*000c*/ 	.word	0x00000000
        /*0010*/ 	.short	0x0000
        /*0012*/ 	.short	0x0000
        /*0014*/ 	.byte	0x00, 0xf0, 0x81, 0x02


	//----- nvinfo : EIATTR_SPARSE_MMA_MASK
	.align		4
.L_1525:
        /*0018*/ 	.byte	0x03, 0x50
        /*001a*/ 	.short	0x0000


	//----- nvinfo : EIATTR_MAXREG_COUNT
	.align		4
        /*001c*/ 	.byte	0x03, 0x1b
        /*001e*/ 	.short	0x0080


	//----- nvinfo : EIATTR_NUM_BARRIERS
	.align		4
        /*0020*/ 	.byte	0x02, 0x4c
        /*0022*/ 	.byte	0x01
	.zero		1


	//----- nvinfo : EIATTR_MERCURY_ISA_VERSION
	.align		4
        /*0024*/ 	.byte	0x03, 0x5f
        /*0026*/ 	.short	0x0101


	//----- nvinfo : EIATTR_COOP_GROUP_MASK_REGIDS
	.align		4
        /*0028*/ 	.byte	0x04, 0x29
        /*002a*/ 	.short	(.L_1527 - .L_1526)


	//   ....[0]....
.L_1526:
        /*002c*/ 	.word	0xffffffff


	//   ....[1]....
        /*0030*/ 	.word	0xffffffff


	//   ....[2]....
        /*0034*/ 	.word	0xffffffff


	//   ....[3]....
        /*0038*/ 	.word	0xffffffff


	//   ....[4]....
        /*003c*/ 	.word	0xffffffff


	//   ....[5]....
        /*0040*/ 	.word	0xffffffff


	//   ....[6]....
        /*0044*/ 	.word	0xffffffff


	//   ....[7]....
        /*0048*/ 	.word	0xffffffff


	//   ....[8]....
        /*004c*/ 	.word	0xffffffff


	//   ....[9]....
        /*0050*/ 	.word	0xffffffff


	//----- nvinfo : EIATTR_COOP_GROUP_INSTR_OFFSETS
	.align		4
.L_1527:
        /*0054*/ 	.byte	0x04, 0x28
        /*0056*/ 	.short	(.L_1529 - .L_1528)


	//   ....[0]....
.L_1528:
        /*0058*/ 	.word	0x00001030


	//   ....[1]....
        /*005c*/ 	.word	0x00001040


	//   ....[2]....
        /*0060*/ 	.word	0x00001070


	//   ....[3]....
        /*0064*/ 	.word	0x00001080


	//   ....[4]....
        /*0068*/ 	.word	0x000010c0


	//   ....[5]....
        /*006c*/ 	.word	0x000010d0


	//   ....[6]....
        /*0070*/ 	.word	0x00001110


	//   ....[7]....
        /*0074*/ 	.word	0x00001120


	//   ....[8]....
        /*0078*/ 	.word	0x00001160


	//   ....[9]....
        /*007c*/ 	.word	0x00001170


	//----- nvinfo : EIATTR_EXIT_INSTR_OFFSETS
	.align		4
.L_1529:
        /*0080*/ 	.byte	0x04, 0x1c
        /*0082*/ 	.short	(.L_1531 - .L_1530)


	//   ....[0]....
.L_1530:
        /*0084*/ 	.word	0x00000070


	//   ....[1]....
        /*0088*/ 	.word	0x00003c00


	//----- nvinfo : EIATTR_MAX_THREADS
	.align		4
.L_1531:
        /*008c*/ 	.byte	0x04, 0x05
        /*008e*/ 	.short	(.L_1533 - .L_1532)
.L_1532:
        /*0090*/ 	.word	0x000001e0
        /*0094*/ 	.word	0x00000001
        /*0098*/ 	.word	0x00000001


	//----- nvinfo : EIATTR_CRS_STACK_SIZE
	.align		4
.L_1533:
        /*009c*/ 	.byte	0x04, 0x1e
        /*009e*/ 	.short	(.L_1535 - .L_1534)
.L_1534:
        /*00a0*/ 	.word	0x00000000


	//----- nvinfo : EIATTR_CBANK_PARAM_SIZE
	.align		4
.L_1535:
        /*00a4*/ 	.byte	0x03, 0x19
        /*00a6*/ 	.short	0x00a0


	//----- nvinfo : EIATTR_PARAM_CBANK
	.align		4
        /*00a8*/ 	.byte	0x04, 0x0a
        /*00aa*/ 	.short	(.L_1537 - .L_1536)
	.align		4
.L_1536:
        /*00ac*/ 	.word	index@(.nv.constant0._Z35group_norm_nhwc_fwd_one_pass_kernelI11Fp16IOBf16WLi128ELi60ELi480EEv26Group_norm_nhwc_fwd_params)
        /*00b0*/ 	.short	0x0210
        /*00b2*/ 	.short	0x00a0


	//----- nvinfo : EIATTR_SW_WAR
	.align		4
.L_1537:
        /*00b4*/ 	.byte	0x04, 0x36
        /*00b6*/ 	.short	(.L_1539 - .L_1538)
.L_1538:
        /*00b8*/ 	.word	0x00000008
.L_1539:


//--------------------- .nv.info._Z35group_norm_nhwc_fwd_one_pass_kernelI11Fp16IOBf16WLi256ELi60ELi480EEv26Group_norm_nhwc_fwd_params --------------------------
	.section	.nv.info._Z35group_norm_nhwc_fwd_one_pass_kernelI11Fp16IOBf16WLi256ELi60ELi480EEv26Group_norm_nhwc_fwd_params,"",@"SHT_CUDA_INFO"
	.sectionflags	@""
	.align	4


	//----- nvinfo : EIATTR_CUDA_API_VERSION
	.align		4
        /*0000*/ 	.byte	0x04, 0x37
        /*0002*/ 	.short	(.L_1541 - .L_1540)
.L_1540:
        /*0004*/ 	.word	0x00000082


	//----- nvinfo : EIATTR_KPARAM_INFO
	.align		4
.L_1541:
        /*0008*/ 	.byte	0x04, 0x17
        /*000a*/ 	.short	(.L_1543 - .L_1542)
.L_1542:
        /*000c*/ 	.word	0x00000000
        /*0010*/ 	.short	0x0000
        /*0012*/ 	.short	0x0000
        /*0014*/ 	.byte	0x00, 0xf0, 0x81, 0x02


	//----- nvinfo : EIATTR_SPARSE_MMA_MASK
	.align		4
.L_1543:
        /*0018*/ 	.byte	0x03, 0x50
        /*001a*/ 	.short	0x0000


	//----- nvinfo : EIATTR_MAXREG_COUNT
	.align		4
        /*001c*/ 	.byte	0x03, 0x1b
        /*001e*/ 	.short	0x0080


	//----- nvinfo : EIATTR_NUM_BARRIERS
	.align		4
        /*0020*/ 	.byte	0x02, 0x4c
        /*0022*/ 	.byte	0x01
	.zero		1


	//----- nvinfo : EIATTR_MERCURY_ISA_VERSION
	.align		4
        /*0024*/ 	.byte	0x03, 0x5f
        /*0026*/ 	.short	0x0101


	//----- nvinfo : EIATTR_COOP_GROUP_MASK_REGIDS
	.align		4
        /*0028*/ 	.byte	0x04, 0x29
        /*002a*/ 	.short	(.L_1545 - .L_1544)


	//   ....[0]....
.L_1544:
        /*002c*/ 	.word	0xffffffff


	//   ....[1]....
        /*0030*/ 	.word	0xffffffff


	//   ....[2]....
        /*0034*/ 	.word	0xffffffff


	//   ....[3]....
        /*0038*/ 	.word	0xffffffff


	//   ....[4]....
        /*003c*/ 	.word	0xffffffff


	//   ....[5]....
        /*0040*/ 	.word	0xffffffff


	//   ....[6]....
        /*0044*/ 	.word	0xffffffff


	//   ....[7]....
        /*0048*/ 	.word	0xffffffff


	//   ....[8]....
        /*004c*/ 	.word	0xffffffff


	//   ....[9]....
        /*0050*/ 	.word	0xffffffff


	//----- nvinfo : EIATTR_COOP_GROUP_INSTR_OFFSETS
	.align		4
.L_1545:
        /*0054*/ 	.byte	0x04, 0x28
        /*0056*/ 	.short	(.L_1547 - .L_1546)


	//   ....[0]....
.L_1546:
        /*0058*/ 	.word	0x00001bd0


	//   ....[1]....
        /*005c*/ 	.word	0x00001be0


	//   ....[2]....
        /*0060*/ 	.word	0x00001c20


	//   ....[3]....
        /*0064*/ 	.word	0x00001c30


	//   ....[4]....
        /*0068*/ 	.word	0x00001c70


	//   ....[5]....
        /*006c*/ 	.word	0x00001c80


	//   ....[6]....
        /*0070*/ 	.word	0x00001cc0


	//   ....[7]....
        /*0074*/ 	.word	0x00001cd0


	//   ....[8]....
        /*0078*/ 	.word	0x00001d10


	//   ....[9]....
        /*007c*/ 	.word	0x00001d20


	//----- nvinfo : EIATTR_EXIT_INSTR_OFFSETS
	.align		4
.L_1547:
        /*0080*/ 	.byte	0x04, 0x1c
        /*0082*/ 	.short	(.L_1549 - .L_1548)


	//   ....[0]....
.L_1548:
        /*0084*/ 	.word	0x00000060


	//   ....[1]....
        /*0088*/ 	.word	0x00005290


	//----- nvinfo : EIATTR_MAX_THREADS
	.align		4
.L_1549:
        /*008c*/ 	.byte	0x04, 0x05
        /*008e*/ 	.short	(.L_1551 - .L_1550)
.L_1550:
        /*0090*/ 	.word	0x000001e0
        /*0094*/ 	.word	0x00000001
        /*0098*/ 	.word	0x00000001


	//----- nvinfo : EIATTR_CRS_STACK_SIZE
	.align		4
.L_1551:
        /*009c*/ 	.byte	0x04, 0x1e
        /*009e*/ 	.short	(.L_1553 - .L_1552)
.L_1552:
        /*00a0*/ 	.word	0x00000000


	//----- nvinfo : EIATTR_CBANK_PARAM_SIZE
	.align		4
.L_1553:
        /*00a4*/ 	.byte	0x03, 0x19
        /*00a6*/ 	.short	0x00a0


	//----- nvinfo : EIATTR_PARAM_CBANK
	.align		4
        /*00a8*/ 	.byte	0x04, 0x0a
        /*00aa*/ 	.short	(.L_1555 - .L_1554)
	.align		4
.L_1554:
        /*00ac*/ 	.word	index@(.nv.constant0._Z35group_norm_nhwc_fwd_one_pass_kernelI11Fp16IOBf16WLi256ELi60ELi480EEv26Group_norm_nhwc_fwd_params)
        /*00b0*/ 	.short	0x0210
        /*00b2*/ 	.short	0x00a0


	//----- nvinfo : EIATTR_SW_WAR
	.align		4
.L_1555:
        /*00b4*/ 	.byte	0x04, 0x36
        /*00b6*/ 	.short	(.L_1557 - .L_1556)
.L_1556:
        /*00b8*/ 	.word	0x00000008
.L_1557:


//--------------------- .nv.info._Z35group_norm_nhwc_fwd_one_pass_kernelI11Fp16IOBf16WLi512ELi60ELi480EEv26Group_norm_nhwc_fwd_params --------------------------
	.section	.nv.info._Z35group_norm_nhwc_fwd_one_pass_kernelI11Fp16IOBf16WLi512ELi60ELi480EEv26Group_norm_nhwc_fwd_params,"",@"SHT_CUDA_INFO"
	.sectionflags	@""
	.align	4


	//----- nvinfo : EIATTR_CUDA_API_VERSION
	.align		4
        /*0000*/ 	.byte	0x04, 0x37
        /*0002*/ 	.short	(.L_1559 - .L_1558)
.L_1558:
        /*0004*/ 	.word	0x00000082


	//----- nvinfo : EIATTR_KPARAM_INFO
	.align		4
.L_1559:
        /*0008*/ 	.byte	0x04, 0x17
        /*000a*/ 	.short	(.L_1561 - .L_1560)
.L_1560:
        /*000c*/ 	.word	0x00000000
        /*0010*/ 	.short	0x0000
        /*0012*/ 	.short	0x0000
        /*0014*/ 	.byte	0x00, 0xf0, 0x81, 0x02


	//----- nvinfo : EIATTR_SPARSE_MMA_MASK
	.align		4
.L_1561:
        /*0018*/ 	.byte	0x03, 0x50
        /*001a*/ 	.short	0x0000


	//----- nvinfo : EIATTR_MAXREG_COUNT
	.align		4
        /*001c*/ 	.byte	0x03, 0x1b
        /*001e*/ 	.short	0x0080


	//----- nvinfo : EIATTR_NUM_BARRIERS
	.align		4
        /*0020*/ 	.byte	0x02, 0x4c
        /*0022*/ 	.byte	0x01
	.zero		1


	//----- nvinfo : EIATTR_MERCURY_ISA_VERSION
	.align		4
        /*0024*/ 	.byte	0x03, 0x5f
        /*0026*/ 	.short	0x0101


	//----- nvinfo : EIATTR_COOP_GROUP_MASK_REGIDS
	.align		4
        /*0028*/ 	.byte	0x04, 0x29
        /*002a*/ 	.short	(.L_1563 - .L_1562)


	//   ....[0]....
.L_1562:
        /*002c*/ 	.word	0xffffffff


	//   ....[1]....
        /*0030*/ 	.word	0xffffffff


	//   ....[2]....
        /*0034*/ 	.word	0xffffffff


	//   ....[3]....
        /*0038*/ 	.word	0xffffffff


	//   ....[4]....
        /*003c*/ 	.word	0xffffffff


	//   ....[5]....
        /*0040*/ 	.word	0xffffffff


	//   ....[6]....
        /*0044*/ 	.word	0xffffffff


	//   ....[7]....
        /*0048*/ 	.word	0xffffffff


	//   ....[8]....
        /*004c*/ 	.word	0xffffffff


	//   ....[9]....
        /*0050*/ 	.word	0xffffffff


	//----- nvinfo : EIATTR_COOP_GROUP_INSTR_OFFSETS
	.align		4
.L_1563:
        /*0054*/ 	.byte	0x04, 0x28
        /*0056*/ 	.short	(.L_1565 - .L_1564)


	//   ....[0]....
.L_1564:
        /*0058*/ 	.word	0x00003a40


	//   ....[1]....
        /*005c*/ 	.word	0x00003a50


	//   ....[2]....
        /*0060*/ 	.word	0x00003a90


	//   ....[3]....
        /*0064*/ 	.word	0x00003aa0


	//   ....[4]....
        /*0068*/ 	.word	0x00003ae0


	//   ....[5]....
        /*006c*/ 	.word	0x00003af0


	//   ....[6]....
        /*0070*/ 	.word	0x00003b30


	//   ....[7]....
        /*0074*/ 	.word	0x00003b40


	//   ....[8]....
        /*0078*/ 	.word	0x00003b90


	//   ....[9]....
        /*007c*/ 	.word	0x00003ba0


	//----- nvinfo : EIATTR_EXIT_INSTR_OFFSETS
	.align		4
.L_1565:
        /*0080*/ 	.byte	0x04, 0x1c
        /*0082*/ 	.short	(.L_1567 - .L_1566)


	//   ....[0]....
.L_1566:
        /*0084*/ 	.word	0x00000060


	//   ....[1]....
        /*0088*/ 	.word	0x00009320


	//----- nvinfo : EIATTR_MAX_THREADS
	.align		4
.L_1567:
        /*008c*/ 	.byte	0x04, 0x05
        /*008e*/ 	.short	(.L_1569 - .L_1568)
.L_1568:
        /*0090*/ 	.word	0x000001e0
        /*0094*/ 	.word	0x00000001
        /*0098*/ 	.word	0x00000001


	//----- nvinfo : EIATTR_CRS_STACK_SIZE
	.align		4
.L_1569:
        /*009c*/ 	.byte	0x04, 0x1e
        /*009e*/ 	.short	(.L_1571 - .L_1570)
.L_1570:
        /*00a0*/ 	.word	0x00000000


	//----- nvinfo : EIATTR_CBANK_PARAM_SIZE
	.align		4
.L_1571:
        /*00a4*/ 	.byte	0x03, 0x19
        /*00a6*/ 	.short	0x00a0


	//----- nvinfo : EIATTR_PARAM_CBANK
	.align		4
        /*00a8*/ 	.byte	0x04, 0x0a
        /*00aa*/ 	.short	(.L_1573 - .L_1572)
	.align		4
.L_1572:
        /*00ac*/ 	.word	index@(.nv.constant0._Z35group_norm_nhwc_fwd_one_pass_kernelI11Fp16IOBf16WLi512ELi60ELi480EEv26Group_norm_nhwc_fwd_params)
        /*00b0*/ 	.short	0x0210
        /*00b2*/ 	.short	0x00a0


	//----- nvinfo : EIATTR_SW_WAR
	.align		4
.L_1573:
        /*00b4*/ 	.byte	0x04, 0x36
        /*00b6*/ 	.short	(.L_1575 - .L_1574)
.L_1574:
        /*00b8*/ 	.word	0x00000008
.L_1575:


//--------------------- .nv.info._Z35group_norm_nhwc_fwd_one_pass_kernelI11Fp16IOFp16WLi64ELi60ELi480EEv26Group_norm_nhwc_fwd_params --------------------------
	.section	.nv.info._Z35group_norm_nhwc_fwd_one_pass_kernelI11Fp16IOFp16WLi64ELi60ELi480EEv26Group_norm_nhwc_fwd_params,"",@"SHT_CUDA_INFO"
	.sectionflags	@""
	.align	4


	//----- nvinfo : EIATTR_CUDA_API_VERSION
	.align		4
        /*0000*/ 	.byte	0x04, 0x37
        /*0002*/ 	.short	(.L_1577 - .L_1576)
.L_1576:
        /*0004*/ 	.word	0x00000082


	//----- nvinfo : EIATTR_KPARAM_INFO
	.align		4
.L_1577:
        /*0008*/ 	.byte	0x04, 0x17
        /*000a*/ 	.short	(.L_1579 - .L_1578)
.L_1578:
        /*000c*/ 	.word	0x00000000
        /*0010*/ 	.short	0x0000
        /*0012*/ 	.short	0x0000
        /*0014*/ 	.byte	0x00, 0xf0, 0x81, 0x02


	//----- nvinfo : EIATTR_SPARSE_MMA_MASK
	.align		4
.L_1579:
        /*0018*/ 	.byte	0x03, 0x50
        /*001a*/ 	.short	0x0000


	//----- nvinfo : EIATTR_MAXREG_COUNT
	.align		4
        /*001c*/ 	.byte	0x03, 0x1b
        /*001e*/ 	.short	0x0080


	//----- nvinfo : EIATTR_NUM_BARRIERS
	.align		4
        /*0020*/ 	.byte	0x02, 0x4c
        /*0022*/ 	.byte	0x01
	.zero		1


	//----- nvinfo : EIATTR_MERCURY_ISA_VERSION
	.align		4
        /*0024*/ 	.byte	0x03, 0x5f
        /*0026*/ 	.short	0x0101


	//----- nvinfo : EIATTR_COOP_GROUP_MASK_REGIDS
	.align		4
        /*0028*/ 	.byte	0x04, 0x29
        /*002a*/ 	.short	(.L_1581 - .L_1580)


	//   ....[0]....
.L_1580:
        /*002c*/ 	.word	0xffffffff


	//   ....[1]....
        /*0030*/ 	.word	0xffffffff


	//   ....[2]....
        /*0034*/ 	.word	0xffffffff


	//   ....[3]....
        /*0038*/ 	.word	0xffffffff


	//   ....[4]....
        /*003c*/ 	.word	0xffffffff


	//   ....[5]....
        /*0040*/ 	.word	0xffffffff


	//   ....[6]....
        /*0044*/ 	.word	0xffffffff


	//   ....[7]....
        /*0048*/ 	.word	0xffffffff


	//   ....[8]....
        /*004c*/ 	.word	0xffffffff


	//   ....[9]....
        /*0050*/ 	.word	0xffffffff


	//----- nvinfo : EIATTR_COOP_GROUP_INSTR_OFFSETS
	.align		4
.L_1581:
        /*0054*/ 	.byte	0x04, 0x28
        /*0056*/ 	.short	(.L_1583 - .L_1582)


	//   ....[0]....
.L_1582:
        /*0058*/ 	.word	0x00000a10


	//   ....[1]....
        /*005c*/ 	.word	0x00000a30


	//   ....[2]....
        /*0060*/ 	.word	0x00000a80


	//   ....[3]....
        /*0064*/ 	.word	0x00000aa0


	//   ....[4]....
        /*0068*/ 	.word	0x00000ad0


	//   ....[5]....
        /*006c*/ 	.word	0x00000af0


	//   ....[6]....
        /*0070*/ 	.word	0x00000b20


	//   ....[7]....
        /*0074*/ 	.word	0x00000b40


	//   ....[8]....
        /*0078*/ 	.word	0x00000b70


	//   ....[9]....
        /*007c*/ 	.word	0x00000b90


	//----- nvinfo : EIATTR_EXIT_INSTR_OFFSETS
	.align		4
.L_1583:
        /*0080*/ 	.byte	0x04, 0x1c
        /*0082*/ 	.short	(.L_1585 - .L_1584)


	//   ....[0]....
.L_1584:
        /*0084*/ 	.word	0x00000060


	//   ....[1]....
        /*0088*/ 	.word	0x00002490


	//----- nvinfo : EIATTR_MAX_THREADS
	.align		4
.L_1585:
        /*008c*/ 	.byte	0x04, 0x05
        /*008e*/ 	.short	(.L_1587 - .L_1586)
.L_1586:
        /*0090*/ 	.word	0x000001e0
        /*0094*/ 	.word	0x00000001
        /*0098*/ 	.word	0x00000001


	//----- nvinfo : EIATTR_CRS_STACK_SIZE
	.align		4
.L_1587:
        /*009c*/ 	.byte	0x04, 0x1e
        /*009e*/ 	.short	(.L_1589 - .L_1588)
.L_1588:
        /*00a0*/ 	.word	0x00000000


	//----- nvinfo : EIATTR_CBANK_PARAM_SIZE
	.align		4
.L_1589:
        /*00a4*/ 	.byte	0x03, 0x19
        /*00a6*/ 	.short	0x00a0


	//----- nvinfo : EIATTR_PARAM_CBANK
	.align		4
        /*00a8*/ 	.byte	0x04, 0x0a
        /*00aa*/ 	.short	(.L_1591 - .L_1590)
	.align		4
.L_1590:
        /*00ac*/ 	.word	index@(.nv.constant0._Z35group_norm_nhwc_fwd_one_pass_kernelI11Fp16IOFp16WLi64ELi60ELi480EEv26Group_norm_nhwc_fwd_params)
        /*00b0*/ 	.short	0x0210
        /*00b2*/ 	.short	0x00a0


	//----- nvinfo : EIATTR_SW_WAR
	.align		4
.L_1591:
        /*00b4*/ 	.byte	0x04, 0x36
        /*00b6*/ 	.short	(.L_1593 - .L_1592)
.L_1592:
        /*00b8*/ 	.word	0x00000008
.L_1593:


//--------------------- .nv.info._Z35group_norm_nhwc_fwd_one_pass_kernelI11Fp16IOFp16WLi128ELi60ELi480EEv26Group_norm_nhwc_fwd_params --------------------------
	.section	.nv.info._Z35group_norm_nhwc_fwd_one_pass_kernelI11Fp16IOFp16WLi128ELi60ELi480EEv26Group_norm_nhwc_fwd_params,"",@"SHT_CUDA_INFO"
	.sectionflags	@""
	.align	4


	//----- nvinfo : EIATTR_CUDA_API_VERSION
	.align		4
        /*0000*/ 	.byte	0x04, 0x37
        /*0002*/ 	.short	(.L_1595 - .L_1594)
.L_1594:
        /*0004*/ 	.word	0x00000082


	//----- nvinfo : EIATTR_KPARAM_INFO
	.align		4
.L_1595:
        /*0008*/ 	.byte	0x04, 0x17
        /*000a*/ 	.short	(.L_1597 - .L_1596)
.L_1596:
        /*000c*/ 	.word	0x00000000
        /*0010*/ 	.short	0x0000
        /*0012*/ 	.short	0x0000
        /*0014*/ 	.byte	0x00, 0xf0, 0x81, 0x02


	//----- nvinfo : EIATTR_SPARSE_MMA_MASK
	.align		4
.L_1597:
        /*0018*/ 	.byte	0x03, 0x50
        /*001a*/ 	.short	0x0000


	//----- nvinfo : EIATTR_MAXREG_COUNT
	.align		4
        /*001c*/ 	.byte	0x03, 0x1b
        /*001e*/ 	.short	0x0080


	//----- nvinfo : EIATTR_NUM_BARRIERS
	.align		4
        /*0020*/ 	.byte	0x02, 0x4c
        /*0022*/ 	.byte	0x01
	.zero		1


	//----- nvinfo : EIATTR_MERCURY_ISA_VERSION
	.align		4
        /*0024*/ 	.byte	0x03, 0x5f
        /*0026*/ 	.short	0x0101


	//----- nvinfo : EIATTR_COOP_GROUP_MASK_REGIDS
	.align		4
        /*0028*/ 	.byte	0x04, 0x29
        /*002a*/ 	.short	(.L_1599 - .L_1598)


	//   ....[0]....
.L_1598:
        /*002c*/ 	.word	0xffffffff


	//   ....[1]....
        /*0030*/ 	.word	0xffffffff


	//   ....[2]....
        /*0034*/ 	.word	0xffffffff


	//   ....[3]....
        /*0038*/ 	.word	0xffffffff


	//   ....[4]....
        /*003c*/ 	.word	0xffffffff


	//   ....[5]....
        /*0040*/ 	.word	0xffffffff


	//   ....[6]....
        /*0044*/ 	.word	0xffffffff


	//   ....[7]....
        /*0048*/ 	.word	0xffffffff


	//   ....[8]....
        /*004c*/ 	.word	0xffffffff


	//   ....[9]....
        /*0050*/ 	.word	0xffffffff


	//----- nvinfo : EIATTR_COOP_GROUP_INSTR_OFFSETS
	.align		4
.L_1599:
        /*0054*/ 	.byte	0x04, 0x28
        /*0056*/ 	.short	(.L_1601 - .L_1600)


	//   ....[0]....
.L_1600:
        /*0058*/ 	.word	0x00001030


	//   ....[1]....
        /*005c*/ 	.word	0x00001040


	//   ....[2]....
        /*0060*/ 	.word	0x00001070


	//   ....[3]....
        /*0064*/ 	.word	0x00001080


	//   ....[4]....
        /*0068*/ 	.word	0x000010c0


	//   ....[5]....
        /*006c*/ 	.word	0x000010d0


	//   ....[6]....
        /*0070*/ 	.word	0x00001110


	//   ....[7]....
        /*0074*/ 	.word	0x00001120


	//   ....[8]....
        /*0078*/ 	.word	0x00001160


	//   ....[9]....
        /*007c*/ 	.word	0x00001170


	//----- nvinfo : EIATTR_EXIT_INSTR_OFFSETS
	.align		4
.L_1601:
        /*0080*/ 	.byte	0x04, 0x1c
        /*0082*/ 	.short	(.L_1603 - .L_1602)


	//   ....[0]....
.L_1602:
        /*0084*/ 	.word	0x00000070


	//   ....[1]....
        /*0088*/ 	.word	0x00003c00


	//----- nvinfo : EIATTR_MAX_THREADS
	.align		4
.L_1603:
        /*008c*/ 	.byte	0x04, 0x05
        /*008e*/ 	.short	(.L_1605 - .L_1604)
.L_1604:
        /*0090*/ 	.word	0x000001e0
        /*0094*/ 	.word	0x00000001
        /*0098*/ 	.word	0x00000001


	//----- nvinfo : EIATTR_CRS_STACK_SIZE
	.align		4
.L_1605:
        /*009c*/ 	.byte	0x04, 0x1e
        /*009e*/ 	.short	(.L_1607 - .L_1606)
.L_1606:
        /*00a0*/ 	.word	0x00000000


	//----- nvinfo : EIATTR_CBANK_PARAM_SIZE
	.align		4
.L_1607:
        /*00a4*/ 	.byte	0x03, 0x19
        /*00a6*/ 	.short	0x00a0


	//----- nvinfo : EIATTR_PARAM_CBANK
	.align		4
        /*00a8*/ 	.byte	0x04, 0x0a
        /*00aa*/ 	.short	(.L_1609 - .L_1608)
	.align		4
.L_1608:
        /*00ac*/ 	.word	index@(.nv.constant0._Z35group_norm_nhwc_fwd_one_pass_kernelI11Fp16IOFp16WLi128ELi60ELi480EEv26Group_norm_nhwc_fwd_params)
        /*00b0*/ 	.short	0x0210
        /*00b2*/ 	.short	0x00a0


	//----- nvinfo : EIATTR_SW_WAR
	.align		4
.L_1609:
        /*00b4*/ 	.byte	0x04, 0x36
        /*00b6*/ 	.short	(.L_1611 - .L_1610)
.L_1610:
        /*00b8*/ 	.word	0x00000008
.L_1611:


//--------------------- .nv.info._Z35group_norm_nhwc_fwd_one_pass_kernelI11Fp16IOFp16WLi256ELi60ELi480EEv26Group_norm_nhwc_fwd_params --------------------------
	.section	.nv.info._Z35group_norm_nhwc_fwd_one_pass_kernelI11Fp16IOFp16WLi256ELi60ELi480EEv26Group_norm_nhwc_fwd_params,"",@"SHT_CUDA_INFO"
	.sectionflags	@""
	.align	4


	//----- nvinfo : EIATTR_CUDA_API_VERSION
	.align		4
        /*0000*/ 	.byte	0x04, 0x37
        /*0002*/ 	.short	(.L_1613 - .L_1612)
.L_1612:
        /*0004*/ 	.word	0x00000082


	//----- nvinfo : EIATTR_KPARAM_INFO
	.align		4
.L_1613:
        /*0008*/ 	.byte	0x04, 0x17
        /*000a*/ 	.short	(.L_1615 - .L_1614)
.L_1614:
        /*000c*/ 	.word	0x00000000
        /*0010*/ 	.short	0x0000
        /*0012*/ 	.short	0x0000
        /*0014*/ 	.byte	0x00, 0xf0, 0x81, 0x02


	//----- nvinfo : EIATTR_SPARSE_MMA_MASK
	.align		4
.L_1615:
        /*0018*/ 	.byte	0x03, 0x50
        /*001a*/ 	.short	0x0000


	//----- nvinfo : EIATTR_MAXREG_COUNT
	.align		4
        /*001c*/ 	.byte	0x03, 0x1b
        /*001e*/ 	.short	0x0080


	//----- nvinfo : EIATTR_NUM_BARRIERS
	.align		4
        /*0020*/ 	.byte	0x02, 0x4c
        /*0022*/ 	.byte	0x01
	.zero		1


	//----- nvinfo : EIATTR_MERCURY_ISA_VERSION
	.align		4
        /*0024*/ 	.byte	0x03, 0x5f
        /*0026*/ 	.short	0x0101


	//----- nvinfo : EIATTR_COOP_GROUP_MASK_REGIDS
	.align		4
        /*0028*/ 	.byte	0x04, 0x29
        /*002a*/ 	.short	(.L_1617 - .L_1616)


	//   ....[0]....
.L_1616:
        /*002c*/ 	.word	0xffffffff


	//   ....[1]....
        /*0030*/ 	.word	0xffffffff


	//   ....[2]....
        /*0034*/ 	.word	0xffffffff


	//   ....[3]....
        /*0038*/ 	.word	0xffffffff


	//   ....[4]....
        /*003c*/ 	.word	0xffffffff


	//   ....[5]....
        /*0040*/ 	.word	0xffffffff


	//   ....[6]....
        /*0044*/ 	.word	0xffffffff


	//   ....[7]....
        /*0048*/ 	.word	0xffffffff


	//   ....[8]....
        /*004c*/ 	.word	0xffffffff


	//   ....[9]....
        /*0050*/ 	.word	0xffffffff


	//----- nvinfo : EIATTR_COOP_GROUP_INSTR_OFFSETS
	.align		4
.L_1617:
        /*0054*/ 	.byte	0x04, 0x28
        /*0056*/ 	.short	(.L_1619 - .L_1618)


	//   ....[0]....
.L_1618:
        /*0058*/ 	.word	0x00001bd0


	//   ....[1]....
        /*005c*/ 	.word	0x00001be0


	//   ....[2]....
        /*0060*/ 	.word	0x00001c20


	//   ....[3]....
        /*0064*/ 	.word	0x00001c30


	//   ....[4]....
        /*0068*/ 	.word	0x00001c70


	//   ....[5]....
        /*006c*/ 	.word	0x00001c80


	//   ....[6]....
        /*0070*/ 	.word	0x00001cc0


	//   ....[7]....
        /*0074*/ 	.word	0x00001cd0


	//   ....[8]....
        /*0078*/ 	.word	0x00001d10


	//   ....[9]....
        /*007c*/ 	.word	0x00001d20


	//----- nvinfo : EIATTR_EXIT_INSTR_OFFSETS
	.align		4
.L_1619:
        /*0080*/ 	.byte	0x04, 0x1c
        /*0082*/ 	.short	(.L_1621 - .L_1620)


	//   ....[0]....
.L_1620:
        /*0084*/ 	.word	0x00000060


	//   ....[1]....
        /*0088*/ 	.word	0x00005290


	//----- nvinfo : EIATTR_MAX_THREADS
	.align		4
.L_1621:
        /*008c*/ 	.byte	0x04, 0x05
        /*008e*/ 	.short	(.L_1623 - .L_1622)
.L_1622:
        /*0090*/ 	.word	0x000001e0
        /*0094*/ 	.word	0x00000001
        /*0098*/ 	.word	0x00000001


	//----- nvinfo : EIATTR_CRS_STACK_SIZE
	.align		4
.L_1623:
        /*009c*/ 	.byte	0x04, 0x1e
        /*009e*/ 	.short	(.L_1625 - .L_1624)
.L_1624:
        /*00a0*/ 	.word	0x00000000


	//----- nvinfo : EIATTR_CBANK_PARAM_SIZE
	.align		4
.L_1625:
        /*00a4*/ 	.byte	0x03, 0x19
        /*00a6*/ 	.short	0x00a0


	//----- nvinfo : EIATTR_PARAM_CBANK
	.align		4
        /*00a8*/ 	.byte	0x04, 0x0a
        /*00aa*/ 	.short	(.L_1627 - .L_1626)
	.align		4
.L_1626:
        /*00ac*/ 	.word	index@(.nv.constant0._Z35group_norm_nhwc_fwd_one_pass_kernelI11Fp16IOFp16WLi256ELi60ELi480EEv26Group_norm_nhwc_fwd_params)
        /*00b0*/ 	.short	0x0210
        /*00b2*/ 	.short	0x00a0


	//----- nvinfo : EIATTR_SW_WAR
	.align		4
.L_1627:
        /*00b4*/ 	.byte	0x04, 0x36
        /*00b6*/ 	.short	(.L_1629 - .L_1628)
.L_1628:
        /*00b8*/ 	.word	0x00000008
.L_1629:


//--------------------- .nv.info._Z35group_norm_nhwc_fwd_one_pass_kernelI11Fp16IOFp16WLi512ELi60ELi480EEv26Group_norm_nhwc_fwd_params --------------------------
	.section	.nv.info._Z35group_norm_nhwc_fwd_one_pass_kernelI11Fp16IOFp16WLi512ELi60ELi480EEv26Group_norm_nhwc_fwd_params,"",@"SHT_CUDA_INFO"
	.sectionflags	@""
	.align	4


	//----- nvinfo : EIATTR_CUDA_API_VERSION
	.align		4
        /*0000*/ 	.byte	0x04, 0x37
        /*0002*/ 	.short	(.L_1631 - .L_1630)
.L_1630:
        /*0004*/ 	.word	0x00000082


	//----- nvinfo : EIATTR_KPARAM_INFO
	.align		4
.L_1631:
        /*0008*/ 	.byte	0x04, 0x17
        /*000a*/ 	.short	(.L_1633 - .L_1632)
.L_1632:
        /*000c*/ 	.word	0x00000000
        /*0010*/ 	.short	0x0000
        /*0012*/ 	.short	0x0000
        /*0014*/ 	.byte	0x00, 0xf0, 0x81, 0x02


	//----- nvinfo : EIATTR_SPARSE_MMA_MASK
	.align		4
.L_1633:
        /*0018*/ 	.byte	0x03, 0x50
        /*001a*/ 	.short	0x0000


	//----- nvinfo : EIATTR_MAXREG_COUNT
	.align		4
        /*001c*/ 	.byte	0x03, 0x1b
        /*001e*/ 	.short	0x0080


	//----- nvinfo : EIATTR_NUM_BARRIERS
	.align		4
        /*0020*/ 	.byte	0x02, 0x4c
        /*0022*/ 	.byte	0x01
	.zero		1


	//----- nvinfo : EIATTR_MERCURY_ISA_VERSION
	.align		4
        /*0024*/ 	.byte	0x03, 0x5f
        /*0026*/ 	.short	0x0101


	//----- nvinfo : EIATTR_COOP_GROUP_MASK_REGIDS
	.align		4
        /*0028*/ 	.byte	0x04, 0x29
        /*002a*/ 	.short	(.L_1635 - .L_1634)


	//   ....[0]....
.L_1634:
        /*002c*/ 	.word	0xffffffff


	//   ....[1]....
        /*0030*/ 	.word	0xffffffff


	//   ....[2]....
        /*0034*/ 	.word	0xffffffff


	//   ....[3]....
        /*0038*/ 	.word	0xffffffff


	//   ....[4]....
        /*003c*/ 	.word	0xffffffff


	//   ....[5]....
        /*0040*/ 	.word	0xffffffff


	//   ....[6]....
        /*0044*/ 	.word	0xffffffff


	//   ....[7]....
        /*0048*/ 	.word	0xffffffff


	//   ....[8]....
        /*004c*/ 	.word	0xffffffff


	//   ....[9]....
        /*0050*/ 	.word	0xffffffff


	//----- nvinfo : EIATTR_COOP_GROUP_INSTR_OFFSETS
	.align		4
.L_1635:
        /*0054*/ 	.byte	0x04, 0x28
        /*0056*/ 	.short	(.L_1637 - .L_1636)


	//   ....[0]....
.L_1636:
        /*0058*/ 	.word	0x00003a40


	//   ....[1]....
        /*005c*/ 	.word	0x00003a50


	//   ....[2]....
        /*0060*/ 	.word	0x00003a90


	//   ....[3]....
        /*0064*/ 	.word	0x00003aa0


	//   ....[4]....
        /*0068*/ 	.word	0x00003ae0


	//   ....[5]....
        /*006c*/ 	.word	0x00003af0


	//   ....[6]....
        /*0070*/ 	.word	0x00003b30


	//   ....[7]....
        /*0074*/ 	.word	0x00003b40


	//   ....[8]....
        /*0078*/ 	.word	0x00003b90


	//   ....[9]....
        /*007c*/ 	.word	0x00003ba0


	//----- nvinfo : EIATTR_EXIT_INSTR_OFFSETS
	.align		4
.L_1637:
        /*0080*/ 	.byte	0x04, 0x1c
        /*0082*/ 	.short	(.L_1639 - .L_1638)


	//   ....[0]....
.L_1638:
        /*0084*/ 	.word	0x00000060


	//   ....[1]....
        /*0088*/ 	.word	0x00009320


	//----- nvinfo : EIATTR_MAX_THREADS
	.align		4
.L_1639:
        /*008c*/ 	.byte	0x04, 0x05
        /*008e*/ 	.short	(.L_1641 - .L_1640)
.L_1640:
        /*0090*/ 	.word	0x000001e0
        /*0094*/ 	.word	0x00000001
        /*0098*/ 	.word	0x00000001


	//----- nvinfo : EIATTR_CRS_STACK_SIZE
	.align		4
.L_1641:
        /*009c*/ 	.byte	0x04, 0x1e
        /*009e*/ 	.short	(.L_1643 - .L_1642)
.L_1642:
        /*00a0*/ 	.word	0x00000000


	//----- nvinfo : EIATTR_CBANK_PARAM_SIZE
	.align		4
.L_1643:
        /*00a4*/ 	.byte	0x03, 0x19
        /*00a6*/ 	.short	0x00a0


	//----- nvinfo : EIATTR_PARAM_CBANK
	.align		4
        /*00a8*/ 	.byte	0x04, 0x0a
        /*00aa*/ 	.short	(.L_1645 - .L_1644)
	.align		4
.L_1644:
        /*00ac*/ 	.word	index@(.nv.constant0._Z35group_norm_nhwc_fwd_one_pass_kernelI11Fp16IOFp16WLi512ELi60ELi480EEv26Group_norm_nhwc_fwd_params)
        /*00b0*/ 	.short	0x0210
        /*00b2*/ 	.short	0x00a0


	//----- nvinfo : EIATTR_SW_WAR
	.align		4
.L_1645:
        /*00b4*/ 	.byte	0x04, 0x36
        /*00b6*/ 	.short	(.L_1647 - .L_1646)
.L_1646:
        /*00b8*/ 	.word	0x00000008
.L_1647:


//--------------------- .nv.info._Z35group_norm_nhwc_fwd_one_pass_kernelI11Fp32IOFp32WLi64ELi60ELi480EEv26Group_norm_nhwc_fwd_params --------------------------
	.section	.nv.info._Z35group_norm_nhwc_fwd_one_pass_kernelI11Fp32IOFp32WLi64ELi60ELi480EEv26Group_norm_nhwc_fwd_params,"",@"SHT_CUDA_INFO"
	.sectionflags	@""
	.align	4


	//----- nvinfo : EIATTR_CUDA_API_VERSION
	.align		4
        /*0000*/ 	.byte	0x04, 0x37
        /*0002*/ 	.short	(.L_1649 - .L_1648)
.L_1648:
        /*0004*/ 	.word	0x00000082


	//----- nvinfo : EIATTR_KPARAM_INFO
	.align		4
.L_1649:
        /*0008*/ 	.byte	0x04, 0x17
        /*000a*/ 	.short	(.L_1651 - .L_1650)
.L_1650:
        /*000c*/ 	.word	0x00000000
        /*0010*/ 	.short	0x0000
        /*0012*/ 	.short	0x0000
        /*0014*/ 	.byte	0x00, 0xf0, 0x81, 0x02


	//----- nvinfo : EIATTR_SPARSE_MMA_MASK
	.align		4
.L_1651:
        /*0018*/ 	.byte	0x03, 0x50
        /*001a*/ 	.short	0x0000


	//----- nvinfo : EIATTR_MAXREG_COUNT
	.align		4
        /*001c*/ 	.byte	0x03, 0x1b
        /*001e*/ 	.short	0x0080


	//----- nvinfo : EIATTR_NUM_BARRIERS
	.align		4
        /*0020*/ 	.byte	0x02, 0x4c
        /*0022*/ 	.byte	0x01
	.zero		1


	//----- nvinfo : EIATTR_MERCURY_ISA_VERSION
	.align		4
        /*0024*/ 	.byte	0x03, 0x5f
        /*0026*/ 	.short	0x0101


	//----- nvinfo : EIATTR_COOP_GROUP_MASK_REGIDS
	.align		4
        /*0028*/ 	.byte	0x04, 0x29
        /*002a*/ 	.short	(.L_1653 - .L_1652)


	//   ....[0]....
.L_1652:
        /*002c*/ 	.word	0xffffffff


	//   ....[1]....
        /*0030*/ 	.word	0xffffffff


	//   ....[2]....
        /*0034*/ 	.word	0xffffffff


	//   ....[3]....
        /*0038*/ 	.word	0xffffffff


	//   ....[4]....
        /*003c*/ 	.word	0xffffffff


	//   ....[5]....
        /*0040*/ 	.word	0xffffffff


	//   ....[6]....
        /*0044*/ 	.word	0xffffffff


	//   ....[7]....
        /*0048*/ 	.word	0xffffffff


	//   ....[8]....
        /*004c*/ 	.word	0xffffffff


	//   ....[9]....
        /*0050*/ 	.word	0xffffffff


	//----- nvinfo : EIATTR_COOP_GROUP_INSTR_OFFSETS
	.align		4
.L_1653:
        /*0054*/ 	.byte	0x04, 0x28
        /*0056*/ 	.short	(.L_1655 - .L_1654)


	//   ....[0]....
.L_1654:
        /*0058*/ 	.word	0x000009b0


	//   ....[1]....
        /*005c*/ 	.word	0x000009d0


	//   ....[2]....
        /*0060*/ 	.word	0x00000a10


	//   ....[3]....
        /*0064*/ 	.word	0x00000a30


	//   ....[4]....
        /*0068*/ 	.word	0x00000a60


	//   ....[5]....
        /*006c*/ 	.word	0x00000a80


	//   ....[6]....
        /*0070*/ 	.word	0x00000ab0


	//   ....[7]....
        /*0074*/ 	.word	0x00000ad0


	//   ....[8]....
        /*0078*/ 	.word	0x00000b00


	//   ....[9]....
        /*007c*/ 	.word	0x00000b20


	//----- nvinfo : EIATTR_EXIT_INSTR_OFFSETS
	.align		4
.L_1655:
        /*0080*/ 	.byte	0x04, 0x1c
        /*0082*/ 	.short	(.L_1657 - .L_1656)


	//   ....[0]....
.L_1656:
        /*0084*/ 	.word	0x00000060


	//   ....[1]....
        /*0088*/ 	.word	0x00002340


	//----- nvinfo : EIATTR_MAX_THREADS
	.align		4
.L_1657:
        /*008c*/ 	.byte	0x04, 0x05
        /*008e*/ 	.short	(.L_1659 - .L_1658)
.L_1658:
        /*0090*/ 	.word	0x000001e0
        /*0094*/ 	.word	0x00000001
        /*0098*/ 	.word	0x00000001


	//----- nvinfo : EIATTR_CRS_STACK_SIZE
	.align		4
.L_1659:
        /*009c*/ 	.byte	0x04, 0x1e
        /*009e*/ 	.short	(.L_1661 - .L_1660)
.L_1660:
        /*00a0*/ 	.word	0x00000000


	//----- nvinfo : EIATTR_CBANK_PARAM_SIZE
	.align		4
.L_1661:
        /*00a4*/ 	.byte	0x03, 0x19
        /*00a6*/ 	.short	0x00a0


	//----- nvinfo : EIATTR_PARAM_CBANK
	.align		4
        /*00a8*/ 	.byte	0x04, 0x0a
        /*00aa*/ 	.short	(.L_1663 - .L_1662)
	.align		4
.L_1662:
        /*00ac*/ 	.word	index@(.nv.constant0._Z35group_norm_nhwc_fwd_one_pass_kernelI11Fp32IOFp32WLi64ELi60ELi480EEv26Group_norm_nhwc_fwd_params)
        /*00b0*/ 	.short	0x0210
        /*00b2*/ 	.short	0x00a0


	//----- nvinfo : EIATTR_SW_WAR
	.align		4
.L_1663:
        /*00b4*/ 	.byte	0x04, 0x36
        /*00b6*/ 	.short	(.L_1665 - .L_1664)
.L_1664:
        /*00b8*/ 	.word	0x00000008
.L_1665:


//--------------------- .nv.info._Z35group_norm_nhwc_fwd_one_pass_kernelI11Fp32IOFp32WLi128ELi60ELi480EEv26Group_norm_nhwc_fwd_params --------------------------
	.section	.nv.info._Z35group_norm_nhwc_fwd_one_pass_kernelI11Fp32IOFp32WLi128ELi60ELi480EEv26Group_norm_nhwc_fwd_params,"",@"SHT_CUDA_INFO"
	.sectionflags	@""
	.align	4


	//----- nvinfo : EIATTR_CUDA_API_VERSION
	.align		4
        /*0000*/ 	.byte	0x04, 0x37
        /*0002*/ 	.short	(.L_1667 - .L_1666)
.L_1666:
        /*0004*/ 	.word	0x00000082


	//----- nvinfo : EIATTR_KPARAM_INFO
	.align		4
.L_1667:
        /*0008*/ 	.byte	0x04, 0x17
        /*000a*/ 	.short	(.L_1669 - .L_1668)
.L_1668:
        /*000c*/ 	.word	0x00000000
        /*0010*/ 	.short	0x0000
        /*0012*/ 	.short	0x0000
        /*0014*/ 	.byte	0x00, 0xf0, 0x81, 0x02


	//----- nvinfo : EIATTR_SPARSE_MMA_MASK
	.align		4
.L_1669:
        /*0018*/ 	.byte	0x03, 0x50
        /*001a*/ 	.short	0x0000


	//----- nvinfo : EIATTR_MAXREG_COUNT
	.align		4
        /*001c*/ 	.byte	0x03, 0x1b
        /*001e*/ 	.short	0x0080


	//----- nvinfo : EIATTR_NUM_BARRIERS
	.align		4
        /*0020*/ 	.byte	0x02, 0x4c
        /*0022*/ 	.byte	0x01
	.zero		1


	//----- nvinfo : EIATTR_MERCURY_ISA_VERSION
	.align		4
        /*0024*/ 	.byte	0x03, 0x5f
        /*0026*/ 	.short	0x0101


	//----- nvinfo : EIATTR_COOP_GROUP_MASK_REGIDS
	.align		4
        /*0028*/ 	.byte	0x04, 0x29
        /*002a*/ 	.short	(.L_1671 - .L_1670)


	//   ....[0]....
.L_1670:
        /*002c*/ 	.word	0xffffffff


	//   ....[1]....
        /*0030*/ 	.word	0xffffffff


	//   ....[2]....
        /*0034*/ 	.word	0xffffffff


	//   ....[3]....
        /*0038*/ 	.word	0xffffffff


	//   ....[4]....
        /*003c*/ 	.word	0xffffffff


	//   ....[5]....
        /*0040*/ 	.word	0xffffffff


	//   ....[6]....
        /*0044*/ 	.word	0xffffffff


	//   ....[7]....
        /*0048*/ 	.word	0xffffffff


	//   ....[8]....
        /*004c*/ 	.word	0xffffffff


	//   ....[9]....
        /*0050*/ 	.word	0xffffffff


	//----- nvinfo : EIATTR_COOP_GROUP_INSTR_OFFSETS
	.align		4
.L_1671:
        /*0054*/ 	.byte	0x04, 0x28
        /*0056*/ 	.short	(.L_1673 - .L_1672)


	//   ....[0]....
.L_1672:
        /*0058*/ 	.word	0x00000f60


	//   ....[1]....
        /*005c*/ 	.word	0x00000f70


	//   ....[2]....
        /*0060*/ 	.word	0x00000fa0


	//   ....[3]....
        /*0064*/ 	.word	0x00000fb0


	//   ....[4]....
        /*0068*/ 	.word	0x00000ff0


	//   ....[5]....
        /*006c*/ 	.word	0x00001000


	//   ....[6]....
        /*0070*/ 	.word	0x00001040


	//   ....[7]....
        /*0074*/ 	.word	0x00001050


	//   ....[8]....
        /*0078*/ 	.word	0x00001090


	//   ....[9]....
        /*007c*/ 	.word	0x000010a0


	//----- nvinfo : EIATTR_EXIT_INSTR_OFFSETS
	.align		4
.L_1673:
        /*0080*/ 	.byte	0x04, 0x1c
        /*0082*/ 	.short	(.L_1675 - .L_1674)


	//   ....[0]....
.L_1674:
        /*0084*/ 	.word	0x00000060


	//   ....[1]....
        /*0088*/ 	.word	0x000038a0


	//----- nvinfo : EIATTR_MAX_THREADS
	.align		4
.L_1675:
        /*008c*/ 	.byte	0x04, 0x05
        /*008e*/ 	.short	(.L_1677 - .L_1676)
.L_1676:
        /*0090*/ 	.word	0x000001e0
        /*0094*/ 	.word	0x00000001
        /*0098*/ 	.word	0x00000001


	//----- nvinfo : EIATTR_CRS_STACK_SIZE
	.align		4
.L_1677:
        /*009c*/ 	.byte	0x04, 0x1e
        /*009e*/ 	.short	(.L_1679 - .L_1678)
.L_1678:
        /*00a0*/ 	.word	0x00000000


	//----- nvinfo : EIATTR_CBANK_PARAM_SIZE
	.align		4
.L_1679:
        /*00a4*/ 	.byte	0x03, 0x19
        /*00a6*/ 	.short	0x00a0


	//----- nvinfo : EIATTR_PARAM_CBANK
	.align		4
        /*00a8*/ 	.byte	0x04, 0x0a
        /*00aa*/ 	.short	(.L_1681 - .L_1680)
	.align		4
.L_1680:
        /*00ac*/ 	.word	index@(.nv.constant0._Z35group_norm_nhwc_fwd_one_pass_kernelI11Fp32IOFp32WLi128ELi60ELi480EEv26Group_norm_nhwc_fwd_params)
        /*00b0*/ 	.short	0x0210
        /*00b2*/ 	.short	0x00a0


	//----- nvinfo : EIATTR_SW_WAR
	.align		4
.L_1681:
        /*00b4*/ 	.byte	0x04, 0x36
        /*00b6*/ 	.short	(.L_1683 - .L_1682)
.L_1682:
        /*00b8*/ 	.word	0x00000008
.L_1683:


//--------------------- .nv.info._Z35group_norm_nhwc_fwd_one_pass_kernelI11Fp32IOFp32WLi256ELi60ELi480EEv26Group_norm_nhwc_fwd_params --------------------------
	.section	.nv.info._Z35group_norm_nhwc_fwd_one_pass_kernelI11Fp32IOFp32WLi256ELi60ELi480EEv26Group_norm_nhwc_fwd_params,"",@"SHT_CUDA_INFO"
	.sectionflags	@""
	.align	4


	//----- nvinfo : EIATTR_CUDA_API_VERSION
	.align		4
        /*0000*/ 	.byte	0x04, 0x37
        /*0002*/ 	.short	(.L_1685 - .L_1684)
.L_1684:
        /*0004*/ 	.word	0x00000082


	//----- nvinfo : EIATTR_KPARAM_INFO
	.align		4
.L_1685:
        /*0008*/ 	.byte	0x04, 0x17
        /*000a*/ 	.short	(.L_1687 - .L_1686)
.L_1686:
        /*000c*/ 	.word	0x00000000
        /*0010*/ 	.short	0x0000
        /*0012*/ 	.short	0x0000
        /*0014*/ 	.byte	0x00, 0xf0, 0x81, 0x02


	//----- nvinfo : EIATTR_SPARSE_MMA_MASK
	.align		4
.L_1687:
        /*0018*/ 	.byte	0x03, 0x50
        /*001a*/ 	.short	0x0000


	//----- nvinfo : EIATTR_MAXREG_COUNT
	.align		4
        /*001c*/ 	.byte	0x03, 0x1b
        /*001e*/ 	.short	0x0080


	//----- nvinfo : EIATTR_NUM_BARRIERS
	.align		4
        /*0020*/ 	.byte	0x02, 0x4c
        /*0022*/ 	.byte	0x01
	.zero		1


	//----- nvinfo : EIATTR_MERCURY_ISA_VERSION
	.align		4
        /*0024*/ 	.byte	0x03, 0x5f
        /*0026*/ 	.short	0x0101


	//----- nvinfo : EIATTR_COOP_GROUP_MASK_REGIDS
	.align		4
        /*0028*/ 	.byte	0x04, 0x29
        /*002a*/ 	.short	(.L_1689 - .L_1688)


	//   ....[0]....
.L_1688:
        /*002c*/ 	.word	0xffffffff


	//   ....[1]....
        /*0030*/ 	.word	0xffffffff


	//   ....[2]....
        /*0034*/ 	.word	0xffffffff


	//   ....[3]....
        /*0038*/ 	.word	0xffffffff


	//   ....[4]....
        /*003c*/ 	.word	0xffffffff


	//   ....[5]....
        /*0040*/ 	.word	0xffffffff


	//   ....[6]....
        /*0044*/ 	.word	0xffffffff


	//   ....[7]....
        /*0048*/ 	.word	0xffffffff


	//   ....[8]....
        /*004c*/ 	.word	0xffffffff


	//   ....[9]....
        /*0050*/ 	.word	0xffffffff


	//----- nvinfo : EIATTR_COOP_GROUP_INSTR_OFFSETS
	.align		4
.L_1689:
        /*0054*/ 	.byte	0x04, 0x28
        /*0056*/ 	.short	(.L_1691 - .L_1690)


	//   ....[0]....
.L_1690:
        /*0058*/ 	.word	0x000019f0


	//   ....[1]....
        /*005c*/ 	.word	0x00001a00


	//   ....[2]....
        /*0060*/ 	.word	0x00001a30


	//   ....[3]....
        /*0064*/ 	.word	0x00001a40


	//   ....[4]....
        /*0068*/ 	.word	0x00001a80


	//   ....[5]....
        /*006c*/ 	.word	0x00001a90


	//   ....[6]....
        /*0070*/ 	.word	0x00001ad0


	//   ....[7]....
        /*0074*/ 	.word	0x00001ae0


	//   ....[8]....
        /*0078*/ 	.word	0x00001b20


	//   ....[9]....
        /*007c*/ 	.word	0x00001b30


	//----- nvinfo : EIATTR_EXIT_INSTR_OFFSETS
	.align		4
.L_1691:
        /*0080*/ 	.byte	0x04, 0x1c
        /*0082*/ 	.short	(.L_1693 - .L_1692)


	//   ....[0]....
.L_1692:
        /*0084*/ 	.word	0x00000060


	//   ....[1]....
        /*0088*/ 	.word	0x00004c70


	//----- nvinfo : EIATTR_MAX_THREADS
	.align		4
.L_1693:
        /*008c*/ 	.byte	0x04, 0x05
        /*008e*/ 	.short	(.L_1695 - .L_1694)
.L_1694:
        /*0090*/ 	.word	0x000001e0
        /*0094*/ 	.word	0x00000001
        /*0098*/ 	.word	0x00000001


	//----- nvinfo : EIATTR_CRS_STACK_SIZE
	.align		4
.L_1695:
        /*009c*/ 	.byte	0x04, 0x1e
        /*009e*/ 	.short	(.L_1697 - .L_1696)
.L_1696:
        /*00a0*/ 	.word	0x00000000


	//----- nvinfo : EIATTR_CBANK_PARAM_SIZE
	.align		4
.L_1697:
        /*00a4*/ 	.byte	0x03, 0x19
        /*00a6*/ 	.short	0x00a0


	//----- nvinfo : EIATTR_PARAM_CBANK
	.align		4
        /*00a8*/ 	.byte	0x04, 0x0a
        /*00aa*/ 	.short	(.L_1699 - .L_1698)
	.align		4
.L_1698:
        /*00ac*/ 	.word	index@(.nv.constant0._Z35group_norm_nhwc_fwd_one_pass_kernelI11Fp32IOFp32WLi256ELi60ELi480EEv26Group_norm_nhwc_fwd_params)
        /*00b0*/ 	.short	0x0210
        /*00b2*/ 	.short	0x00a0


	//----- nvinfo : EIATTR_SW_WAR
	.align		4
.L_1699:
        /*00b4*/ 	.byte	0x04, 0x36
        /*00b6*/ 	.short	(.L_1701 - .L_1700)
.L_1700:
        /*00b8*/ 	.word	0x00000008
.L_1701:


//--------------------- .nv.info._Z35group_norm_nhwc_fwd_one_pass_kernelI11Fp32IOFp32WLi512ELi60ELi480EEv26Group_norm_nhwc_fwd_params --------------------------
	.section	.nv.info._Z35group_norm_nhwc_fwd_one_pass_kernelI11Fp32IOFp32WLi512ELi60ELi480EEv26Group_norm_nhwc_fwd_params,"",@"SHT_CUDA_INFO"
	.sectionflags	@""
	.align	4


	//----- nvinfo : EIATTR_CUDA_API_VERSION
	.align		4
        /*0000*/ 	.byte	0x04, 0x37
        /*0002*/ 	.short	(.L_1703 - .L_1702)
.L_1702:
        /*0004*/ 	.word	0x00000082


	//----- nvinfo : EIATTR_KPARAM_INFO
	.align		4
.L_1703:
        /*0008*/ 	.byte	0x04, 0x17
        /*000a*/ 	.short	(.L_1705 - .L_1704)
.L_1704:
        /*000c*/ 	.word	0x00000000
        /*0010*/ 	.short	0x0000
        /*0012*/ 	.short	0x0000
        /*0014*/ 	.byte	0x00, 0xf0, 0x81, 0x02


	//----- nvinfo : EIATTR_SPARSE_MMA_MASK
	.align		4
.L_1705:
        /*0018*/ 	.byte	0x03, 0x50
        /*001a*/ 	.short	0x0000


	//----- nvinfo : EIATTR_MAXREG_COUNT
	.align		4
        /*001c*/ 	.byte	0x03, 0x1b
        /*001e*/ 	.short	0x0080


	//----- nvinfo : EIATTR_NUM_BARRIERS
	.align		4
        /*0020*/ 	.byte	0x02, 0x4c
        /*0022*/ 	.byte	0x01
	.zero		1


	//----- nvinfo : EIATTR_MERCURY_ISA_VERSION
	.align		4
        /*0024*/ 	.byte	0x03, 0x5f
        /*0026*/ 	.short	0x0101


	//----- nvinfo : EIATTR_COOP_GROUP_MASK_REGIDS
	.align		4
        /*0028*/ 	.byte	0x04, 0x29
        /*002a*/ 	.short	(.L_1707 - .L_1706)


	//   ....[0]....
.L_1706:
        /*002c*/ 	.word	0xffffffff


	//   ....[1]....
        /*0030*/ 	.word	0xffffffff


	//   ....[2]....
        /*0034*/ 	.word	0xffffffff


	//   ....[3]....
        /*0038*/ 	.word	0xffffffff


	//   ....[4]....
        /*003c*/ 	.word	0xffffffff


	//   ....[5]....
        /*0040*/ 	.word	0xffffffff


	//   ....[6]....
        /*0044*/ 	.word	0xffffffff


	//   ....[7]....
        /*0048*/ 	.word	0xffffffff


	//   ....[8]....
        /*004c*/ 	.word	0xffffffff


	//   ....[9]....
        /*0050*/ 	.word	0xffffffff


	//----- nvinfo : EIATTR_COOP_GROUP_INSTR_OFFSETS
	.align		4
.L_1707:
        /*0054*/ 	.byte	0x04, 0x28
        /*0056*/ 	.short	(.L_1709 - .L_1708)


	//   ....[0]....
.L_1708:
        /*0058*/ 	.word	0x00003650


	//   ....[1]....
        /*005c*/ 	.word	0x00003660


	//   ....[2]....
        /*0060*/ 	.word	0x000036a0


	//   ....[3]....
        /*0064*/ 	.word	0x000036b0


	//   ....[4]....
        /*0068*/ 	.word	0x000036f0


	//   ....[5]....
        /*006c*/ 	.word	0x00003700


	//   ....[6]....
        /*0070*/ 	.word	0x00003740


	//   ....[7]....
        /*0074*/ 	.word	0x00003750


	//   ....[8]....
        /*0078*/ 	.word	0x000037a0


	//   ....[9]....
        /*007c*/ 	.word	0x000037b0


	//----- nvinfo : EIATTR_EXIT_INSTR_OFFSETS
	.align		4
.L_1709:
        /*0080*/ 	.byte	0x04, 0x1c
        /*0082*/ 	.short	(.L_1711 - .L_1710)


	//   ....[0]....
.L_1710:
        /*0084*/ 	.word	0x00000060


	//   ....[1]....
        /*0088*/ 	.word	0x000089e0


	//----- nvinfo : EIATTR_MAX_THREADS
	.align		4
.L_1711:
        /*008c*/ 	.byte	0x04, 0x05
        /*008e*/ 	.short	(.L_1713 - .L_1712)
.L_1712:
        /*0090*/ 	.word	0x000001e0
        /*0094*/ 	.word	0x00000001
        /*0098*/ 	.word	0x00000001


	//----- nvinfo : EIATTR_CRS_STACK_SIZE
	.align		4
.L_1713:
        /*009c*/ 	.byte	0x04, 0x1e
        /*009e*/ 	.short	(.L_1715 - .L_1714)
.L_1714:
        /*00a0*/ 	.word	0x00000000


	//----- nvinfo : EIATTR_CBANK_PARAM_SIZE
	.align		4
.L_1715:
        /*00a4*/ 	.byte	0x03, 0x19
        /*00a6*/ 	.short	0x00a0


	//----- nvinfo : EIATTR_PARAM_CBANK
	.align		4
        /*00a8*/ 	.byte	0x04, 0x0a
        /*00aa*/ 	.short	(.L_1717 - .L_1716)
	.align		4
.L_1716:
        /*00ac*/ 	.word	index@(.nv.constant0._Z35group_norm_nhwc_fwd_one_pass_kernelI11Fp32IOFp32WLi512ELi60ELi480EEv26Group_norm_nhwc_fwd_params)
        /*00b0*/ 	.short	0x0210
        /*00b2*/ 	.short	0x00a0


	//----- nvinfo : EIATTR_SW_WAR
	.align		4
.L_1717:
        /*00b4*/ 	.byte	0x04, 0x36
        /*00b6*/ 	.short	(.L_1719 - .L_1718)
.L_1718:
        /*00b8*/ 	.word	0x00000008
.L_1719:


//--------------------- .nv.info._Z35group_norm_nhwc_fwd_one_pass_kernelI11Fp32IOBf16WLi64ELi60ELi480EEv26Group_norm_nhwc_fwd_params --------------------------
	.section	.nv.info._Z35group_norm_nhwc_fwd_one_pass_kernelI11Fp32IOBf16WLi64ELi60ELi480EEv26Group_norm_nhwc_fwd_params,"",@"SHT_CUDA_INFO"
	.sectionflags	@""
	.align	4


	//----- nvinfo : EIATTR_CUDA_API_VERSION
	.align		4
        /*0000*/ 	.byte	0x04, 0x37
        /*0002*/ 	.short	(.L_1721 - .L_1720)
.L_1720:
        /*0004*/ 	.word	0x00000082


	//----- nvinfo : EIATTR_KPARAM_INFO
	.align		4
.L_1721:
        /*0008*/ 	.byte	0x04, 0x17
        /*000a*/ 	.short	(.L_1723 - .L_1722)
.L_1722:
        /*000c*/ 	.word	0x00000000
        /*0010*/ 	.short	0x0000
        /*0012*/ 	.short	0x0000
        /*0014*/ 	.byte	0x00, 0xf0, 0x81, 0x02


	//----- nvinfo : EIATTR_SPARSE_MMA_MASK
	.align		4
.L_1723:
        /*0018*/ 	.byte	0x03, 0x50
        /*001a*/ 	.short	0x0000


	//----- nvinfo : EIATTR_MAXREG_COUNT
	.align		4
        /*001c*/ 	.byte	0x03, 0x1b
        /*001e*/ 	.short	0x0080


	//----- nvinfo : EIATTR_NUM_BARRIERS
	.align		4
        /*0020*/ 	.byte	0x02, 0x4c
        /*0022*/ 	.byte	0x01
	.zero		1


	//----- nvinfo : EIATTR_MERCURY_ISA_VERSION
	.align		4
        /*0024*/ 	.byte	0x03, 0x5f
        /*0026*/ 	.short	0x0101


	//----- nvinfo : EIATTR_COOP_GROUP_MASK_REGIDS
	.align		4
        /*0028*/ 	.byte	0x04, 0x29
        /*002a*/ 	.short	(.L_1725 - .L_1724)


	//   ....[0]....
.L_1724:
        /*002c*/ 	.word	0xffffffff


	//   ....[1]....
        /*0030*/ 	.word	0xffffffff


	//   ....[2]....
        /*0034*/ 	.word	0xffffffff


	//   ....[3]....
        /*0038*/ 	.word	0xffffffff


	//   ....[4]....
        /*003c*/ 	.word	0xffffffff


	//   ....[5]....
        /*0040*/ 	.word	0xffffffff


	//   ....[6]....
        /*0044*/ 	.word	0xffffffff


	//   ....[7]....
        /*0048*/ 	.word	0xffffffff


	//   ....[8]....
        /*004c*/ 	.word	0xffffffff


	//   ....[9]....
        /*0050*/ 	.word	0xffffffff


	//----- nvinfo : EIATTR_COOP_GROUP_INSTR_OFFSETS
	.align		4
.L_1725:
        /*0054*/ 	.byte	0x04, 0x28
        /*0056*/ 	.short	(.L_1727 - .L_1726)


	//   ....[0]....
.L_1726:
        /*0058*/ 	.word	0x000009c0


	//   ....[1]....
        /*005c*/ 	.word	0x000009e0


	//   ....[2]....
        /*0060*/ 	.word	0x00000a20


	//   ....[3]....
        /*0064*/ 	.word	0x00000a40


	//   ....[4]....
        /*0068*/ 	.word	0x00000a70


	//   ....[5]....
        /*006c*/ 	.word	0x00000a90


	//   ....[6]....
        /*0070*/ 	.word	0x00000ac0


	//   ....[7]....
        /*0074*/ 	.word	0x00000ae0


	//   ....[8]....
        /*0078*/ 	.word	0x00000b10


	//   ....[9]....
        /*007c*/ 	.word	0x00000b30


	//----- nvinfo : EIATTR_EXIT_INSTR_OFFSETS
	.align		4
.L_1727:
        /*0080*/ 	.byte	0x04, 0x1c
        /*0082*/ 	.short	(.L_1729 - .L_1728)


	//   ....[0]....
.L_1728:
        /*0084*/ 	.word	0x00000060


	//   ....[1]....
        /*0088*/ 	.word	0x00002380


	//----- nvinfo : EIATTR_MAX_THREADS
	.align		4
.L_1729:
        /*008c*/ 	.byte	0x04, 0x05
        /*008e*/ 	.short	(.L_1731 - .L_1730)
.L_1730:
        /*0090*/ 	.word	0x000001e0
        /*0094*/ 	.word	0x00000001
        /*0098*/ 	.word	0x00000001


	//----- nvinfo : EIATTR_CRS_STACK_SIZE
	.align		4
.L_1731:
        /*009c*/ 	.byte	0x04, 0x1e
        /*009e*/ 	.short	(.L_1733 - .L_1732)
.L_1732:
        /*00a0*/ 	.word	0x00000000


	//----- nvinfo : EIATTR_CBANK_PARAM_SIZE
	.align		4
.L_1733:
        /*00a4*/ 	.byte	0x03, 0x19
        /*00a6*/ 	.short	0x00a0


	//----- nvinfo : EIATTR_PARAM_CBANK
	.align		4
        /*00a8*/ 	.byte	0x04, 0x0a
        /*00aa*/ 	.short	(.L_1735 - .L_1734)
	.align		4
.L_1734:
        /*00ac*/ 	.word	index@(.nv.constant0._Z35group_norm_nhwc_fwd_one_pass_kernelI11Fp32IOBf16WLi64ELi60ELi480EEv26Group_norm_nhwc_fwd_params)
        /*00b0*/ 	.short	0x0210
        /*00b2*/ 	.short	0x00a0


	//----- nvinfo : EIATTR_SW_WAR
	.align		4
.L_1735:
        /*00b4*/ 	.byte	0x04, 0x36
        /*00b6*/ 	.short	(.L_1737 - .L_1736)
.L_1736:
        /*00b8*/ 	.word	0x00000008
.L_1737:


//--------------------- .nv.info._Z35group_norm_nhwc_fwd_one_pass_kernelI11Fp32IOBf16WLi128ELi60ELi480EEv26Group_norm_nhwc_fwd_params --------------------------
	.section	.nv.info._Z35group_norm_nhwc_fwd_one_pass_kernelI11Fp32IOBf16WLi128ELi60ELi480EEv26Group_norm_nhwc_fwd_params,"",@"SHT_CUDA_INFO"
	.sectionflags	@""
	.align	4


	//----- nvinfo : EIATTR_CUDA_API_VERSION
	.align		4
        /*0000*/ 	.byte	0x04, 0x37
        /*0002*/ 	.short	(.L_1739 - .L_1738)
.L_1738:
        /*0004*/ 	.word	0x00000082


	//----- nvinfo : EIATTR_KPARAM_INFO
	.align		4
.L_1739:
        /*0008*/ 	.byte	0x04, 0x17
        /*000a*/ 	.short	(.L_1741 - .L_1740)
.L_1740:
        /*000c*/ 	.word	0x00000000
        /*0010*/ 	.short	0x0000
        /*0012*/ 	.short	0x0000
        /*0014*/ 	.byte	0x00, 0xf0, 0x81, 0x02


	//----- nvinfo : EIATTR_SPARSE_MMA_MASK
	.align		4
.L_1741:
        /*0018*/ 	.byte	0x03, 0x50
        /*001a*/ 	.short	0x0000


	//----- nvinfo : EIATTR_MAXREG_COUNT
	.align		4
        /*001c*/ 	.byte	0x03, 0x1b
        /*001e*/ 	.short	0x0080


	//----- nvinfo : EIATTR_NUM_BARRIERS
	.align		4
        /*0020*/ 	.byte	0x02, 0x4c
        /*0022*/ 	.byte	0x01
	.zero		1


	//----- nvinfo : EIATTR_MERCURY_ISA_VERSION
	.align		4
        /*0024*/ 	.byte	0x03, 0x5f
        /*0026*/ 	.short	0x0101


	//----- nvinfo : EIATTR_COOP_GROUP_MASK_REGIDS
	.align		4
        /*0028*/ 	.byte	0x04, 0x29
        /*002a*/ 	.short	(.L_1743 - .L_1742)


	//   ....[0]....
.L_1742:
        /*002c*/ 	.word	0xffffffff


	//   ....[1]....
        /*0030*/ 	.word	0xffffffff


	//   ....[2]....
        /*0034*/ 	.word	0xffffffff


	//   ....[3]....
        /*0038*/ 	.word	0xffffffff


	//   ....[4]....
        /*003c*/ 	.word	0xffffffff


	//   ....[5]....
        /*0040*/ 	.word	0xffffffff


	//   ....[6]....
        /*0044*/ 	.word	0xffffffff


	//   ....[7]....
        /*0048*/ 	.word	0xffffffff


	//   ....[8]....
        /*004c*/ 	.word	0xffffffff


	//   ....[9]....
        /*0050*/ 	.word	0xffffffff


	//----- nvinfo : EIATTR_COOP_GROUP_INSTR_OFFSETS
	.align		4
.L_1743:
        /*0054*/ 	.byte	0x04, 0x28
        /*0056*/ 	.short	(.L_1745 - .L_1744)


	//   ....[0]....
.L_1744:
        /*0058*/ 	.word	0x00000f60


	//   ....[1]....
        /*005c*/ 	.word	0x00000f70


	//   ....[2]....
        /*0060*/ 	.word	0x00000fa0


	//   ....[3]....
        /*0064*/ 	.word	0x00000fb0


	//   ....[4]....
        /*0068*/ 	.word	0x00000ff0


	//   ....[5]....
        /*006c*/ 	.word	0x00001000


	//   ....[6]....
        /*0070*/ 	.word	0x00001040


	//   ....[7]....
        /*0074*/ 	.word	0x00001050


	//   ....[8]....
        /*0078*/ 	.word	0x00001090


	//   ....[9]....
        /*007c*/ 	.word	0x000010a0


	//----- nvinfo : EIATTR_EXIT_INSTR_OFFSETS
	.align		4
.L_1745:
        /*0080*/ 	.byte	0x04, 0x1c
        /*0082*/ 	.short	(.L_1747 - .L_1746)


	//   ....[0]....
.L_1746:
        /*0084*/ 	.word	0x00000060


	//   ....[1]....
        /*0088*/ 	.word	0x00003920


	//----- nvinfo : EIATTR_MAX_THREADS
	.align		4
.L_1747:
        /*008c*/ 	.byte	0x04, 0x05
        /*008e*/ 	.short	(.L_1749 - .L_1748)
.L_1748:
        /*0090*/ 	.word	0x000001e0
        /*0094*/ 	.word	0x00000001
        /*0098*/ 	.word	0x00000001


	//----- nvinfo : EIATTR_CRS_STACK_SIZE
	.align		4
.L_1749:
        /*009c*/ 	.byte	0x04, 0x1e
        /*009e*/ 	.short	(.L_1751 - .L_1750)
.L_1750:
        /*00a0*/ 	.word	0x00000000


	//----- nvinfo : EIATTR_CBANK_PARAM_SIZE
	.align		4
.L_1751:
        /*00a4*/ 	.byte	0x03, 0x19
        /*00a6*/ 	.short	0x00a0


	//----- nvinfo : EIATTR_PARAM_CBANK
	.align		4
        /*00a8*/ 	.byte	0x04, 0x0a
        /*00aa*/ 	.short	(.L_1753 - .L_1752)
	.align		4
.L_1752:
        /*00ac*/ 	.word	index@(.nv.constant0._Z35group_norm_nhwc_fwd_one_pass_kernelI11Fp32IOBf16WLi128ELi60ELi480EEv26Group_norm_nhwc_fwd_params)
        /*00b0*/ 	.short	0x0210
        /*00b2*/ 	.short	0x00a0


	//----- nvinfo : EIATTR_SW_WAR
	.align		4
.L_1753:
        /*00b4*/ 	.byte	0x04, 0x36
        /*00b6*/ 	.short	(.L_1755 - .L_1754)
.L_1754:
        /*00b8*/ 	.word	0x00000008
.L_1755:


//--------------------- .nv.info._Z35group_norm_nhwc_fwd_one_pass_kernelI11Fp32IOBf16WLi256ELi60ELi480EEv26Group_norm_nhwc_fwd_params --------------------------
	.section	.nv.info._Z35group_norm_nhwc_fwd_one_pass_kernelI11Fp32IOBf16WLi256ELi60ELi480EEv26Group_norm_nhwc_fwd_params,"",@"SHT_CUDA_INFO"
	.sectionflags	@""
	.align	4


	//----- nvinfo : EIATTR_CUDA_API_VERSION
	.align		4
        /*0000*/ 	.byte	0x04, 0x37
        /*0002*/ 	.short	(.L_1757 - .L_1756)
.L_1756:
        /*0004*/ 	.word	0x00000082


	//----- nvinfo : EIATTR_KPARAM_INFO
	.align		4
.L_1757:
        /*0008*/ 	.byte	0x04, 0x17
        /*000a*/ 	.short	(.L_1759 - .L_1758)
.L_1758:
        /*000c*/ 	.word	0x00000000
        /*0010*/ 	.short	0x0000
        /*0012*/ 	.short	0x0000
        /*0014*/ 	.byte	0x00, 0xf0, 0x81, 0x02


	//----- nvinfo : EIATTR_SPARSE_MMA_MASK
	.align		4
.L_1759:
        /*0018*/ 	.byte	0x03, 0x50
        /*001a*/ 	.short	0x0000


	//----- nvinfo : EIATTR_MAXREG_COUNT
	.align		4
        /*001c*/ 	.byte	0x03, 0x1b
        /*001e*/ 	.short	0x0080


	//----- nvinfo : EIATTR_NUM_BARRIERS
	.align		4
        /*0020*/ 	.byte	0x02, 0x4c
        /*0022*/ 	.byte	0x01
	.zero		1


	//----- nvinfo : EIATTR_MERCURY_ISA_VERSION
	.align		4
        /*0024*/ 	.byte	0x03, 0x5f
        /*0026*/ 	.short	0x0101


	//----- nvinfo : EIATTR_COOP_GROUP_MASK_REGIDS
	.align		4
        /*0028*/ 	.byte	0x04, 0x29
        /*002a*/ 	.short	(.L_1761 - .L_1760)


	//   ....[0]....
.L_1760:
        /*002c*/ 	.word	0xffffffff


	//   ....[1]....
        /*0030*/ 	.word	0xffffffff


	//   ....[2]....
        /*0034*/ 	.word	0xffffffff


	//   ....[3]....
        /*0038*/ 	.word	0xffffffff


	//   ....[4]....
        /*003c*/ 	.word	0xffffffff


	//   ....[5]....
        /*0040*/ 	.word	0xffffffff


	//   ....[6]....
        /*0044*/ 	.word	0xffffffff


	//   ....[7]....
        /*0048*/ 	.word	0xffffffff


	//   ....[8]....
        /*004c*/ 	.word	0xffffffff


	//   ....[9]....
        /*0050*/ 	.word	0xffffffff


	//----- nvinfo : EIATTR_COOP_GROUP_INSTR_OFFSETS
	.align		4
.L_1761:
        /*0054*/ 	.byte	0x04, 0x28
        /*0056*/ 	.short	(.L_1763 - .L_1762)


	//   ....[0]....
.L_1762:
        /*0058*/ 	.word	0x000019f0


	//   ....[1]....
        /*005c*/ 	.word	0x00001a00


	//   ....[2]....
        /*0060*/ 	.word	0x00001a30


	//   ....[3]....
        /*0064*/ 	.word	0x00001a40


	//   ....[4]....
        /*0068*/ 	.word	0x00001a80


	//   ....[5]....
        /*006c*/ 	.word	0x00001a90


	//   ....[6]....
        /*0070*/ 	.word	0x00001ad0


	//   ....[7]....
        /*0074*/ 	.word	0x00001ae0


	//   ....[8]....
        /*0078*/ 	.word	0x00001b20


	//   ....[9]....
        /*007c*/ 	.word	0x00001b30


	//----- nvinfo : EIATTR_EXIT_INSTR_OFFSETS
	.align		4
.L_1763:
        /*0080*/ 	.byte	0x04, 0x1c
        /*0082*/ 	.short	(.L_1765 - .L_1764)


	//   ....[0]....
.L_1764:
        /*0084*/ 	.word	0x00000060


	//   ....[1]....
        /*0088*/ 	.word	0x00004cd0


	//----- nvinfo : EIATTR_MAX_THREADS
	.align		4
.L_1765:
        /*008c*/ 	.byte	0x04, 0x05
        /*008e*/ 	.short	(.L_1767 - .L_1766)
.L_1766:
        /*0090*/ 	.word	0x000001e0
        /*0094*/ 	.word	0x00000001
        /*0098*/ 	.word	0x00000001


	//----- nvinfo : EIATTR_CRS_STACK_SIZE
	.align		4
.L_1767:
        /*009c*/ 	.byte	0x04, 0x1e
        /*009e*/ 	.short	(.L_1769 - .L_1768)
.L_1768:
        /*00a0*/ 	.word	0x00000000


	//----- nvinfo : EIATTR_CBANK_PARAM_SIZE
	.align		4
.L_1769:
        /*00a4*/ 	.byte	0x03, 0x19
        /*00a6*/ 	.short	0x00a0


	//----- nvinfo : EIATTR_PARAM_CBANK
	.align		4
        /*00a8*/ 	.byte	0x04, 0x0a
        /*00aa*/ 	.short	(.L_1771 - .L_1770)
	.align		4
.L_1770:
        /*00ac*/ 	.word	index@(.nv.constant0._Z35group_norm_nhwc_fwd_one_pass_kernelI11Fp32IOBf16WLi256ELi60ELi480EEv26Group_norm_nhwc_fwd_params)
        /*00b0*/ 	.short	0x0210
        /*00b2*/ 	.short	0x00a0


	//----- nvinfo : EIATTR_SW_WAR
	.align		4
.L_1771:
        /*00b4*/ 	.byte	0x04, 0x36
        /*00b6*/ 	.short	(.L_1773 - .L_1772)
.L_1772:
        /*00b8*/ 	.word	0x00000008
.L_1773:


//--------------------- .nv.info._Z35group_norm_nhwc_fwd_one_pass_kernelI11Fp32IOBf16WLi512ELi60ELi480EEv26Group_norm_nhwc_fwd_params --------------------------
	.section	.nv.info._Z35group_norm_nhwc_fwd_one_pass_kernelI11Fp32IOBf16WLi512ELi60ELi480EEv26Group_norm_nhwc_fwd_params,"",@"SHT_CUDA_INFO"
	.sectionflags	@""
	.align	4


	//----- nvinfo : EIATTR_CUDA_API_VERSION
	.align		4
        /*0000*/ 	.byte	0x04, 0x37
        /*0002*/ 	.short	(.L_1775 - .L_1774)
.L_1774:
        /*0004*/ 	.word	0x00000082


	//----- nvinfo : EIATTR_KPARAM_INFO
	.align		4
.L_1775:
        /*0008*/ 	.byte	0x04, 0x17
        /*000a*/ 	.short	(.L_1777 - .L_1776)
.L_1776:
        /*000c*/ 	.word	0x00000000
        /*0010*/ 	.short	0x0000
        /*0012*/ 	.short	0x0000
        /*0014*/ 	.byte	0x00, 0xf0, 0x81, 0x02


	//----- nvinfo : EIATTR_SPARSE_MMA_MASK
	.align		4
.L_1777:
        /*0018*/ 	.byte	0x03, 0x50
        /*001a*/ 	.short	0x0000


	//----- nvinfo : EIATTR_MAXREG_COUNT
	.align		4
        /*001c*/ 	.byte	0x03, 0x1b
        /*001e*/ 	.short	0x0080


	//----- nvinfo : EIATTR_NUM_BARRIERS
	.align		4
        /*0020*/ 	.byte	0x02, 0x4c
        /*0022*/ 	.byte	0x01
	.zero		1


	//----- nvinfo : EIATTR_MERCURY_ISA_VERSION
	.align		4
        /*0024*/ 	.byte	0x03, 0x5f
        /*0026*/ 	.short	0x0101


	//----- nvinfo : EIATTR_COOP_GROUP_MASK_REGIDS
	.align		4
        /*0028*/ 	.byte	0x04, 0x29
        /*002a*/ 	.short	(.L_1779 - .L_1778)


	//   ....[0]....
.L_1778:
        /*002c*/ 	.word	0xffffffff


	//   ....[1]....
        /*0030*/ 	.word	0xffffffff


	//   ....[2]....
        /*0034*/ 	.word	0xffffffff


	//   ....[3]....
        /*0038*/ 	.word	0xffffffff


	//   ....[4]....
        /*003c*/ 	.word	0xffffffff


	//   ....[5]....
        /*0040*/ 	.word	0xffffffff


	//   ....[6]....
        /*0044*/ 	.word	0xffffffff


	//   ....[7]....
        /*0048*/ 	.word	0xffffffff


	//   ....[8]....
        /*004c*/ 	.word	0xffffffff


	//   ....[9]....
        /*0050*/ 	.word	0xffffffff


	//----- nvinfo : EIATTR_COOP_GROUP_INSTR_OFFSETS
	.align		4
.L_1779:
        /*0054*/ 	.byte	0x04, 0x28
        /*0056*/ 	.short	(.L_1781 - .L_1780)


	//   ....[0]....
.L_1780:
        /*0058*/ 	.word	0x00003650


	//   ....[1]....
        /*005c*/ 	.word	0x00003660


	//   ....[2]....
        /*0060*/ 	.word	0x000036a0


	//   ....[3]....
        /*0064*/ 	.word	0x000036b0


	//   ....[4]....
        /*0068*/ 	.word	0x000036f0


	//   ....[5]....
        /*006c*/ 	.word	0x00003700


	//   ....[6]....
        /*0070*/ 	.word	0x00003740


	//   ....[7]....
        /*0074*/ 	.word	0x00003750


	//   ....[8]....
        /*0078*/ 	.word	0x000037a0


	//   ....[9]....
        /*007c*/ 	.word	0x000037b0


	//----- nvinfo : EIATTR_EXIT_INSTR_OFFSETS
	.align		4
.L_1781:
        /*0080*/ 	.byte	0x04, 0x1c
        /*0082*/ 	.short	(.L_1783 - .L_1782)


	//   ....[0]....
.L_1782:
        /*0084*/ 	.word	0x00000060


	//   ....[1]....
        /*0088*/ 	.word	0x00008a40


	//----- nvinfo : EIATTR_MAX_THREADS
	.align		4
.L_1783:
        /*008c*/ 	.byte	0x04, 0x05
        /*008e*/ 	.short	(.L_1785 - .L_1784)
.L_1784:
        /*0090*/ 	.word	0x000001e0
        /*0094*/ 	.word	0x00000001
        /*0098*/ 	.word	0x00000001


	//----- nvinfo : EIATTR_CRS_STACK_SIZE
	.align		4
.L_1785:
        /*009c*/ 	.byte	0x04, 0x1e
        /*009e*/ 	.short	(.L_1787 - .L_1786)
.L_1786:
        /*00a0*/ 	.word	0x00000000


	//----- nvinfo : EIATTR_CBANK_PARAM_SIZE
	.align		4
.L_1787:
        /*00a4*/ 	.byte	0x03, 0x19
        /*00a6*/ 	.short	0x00a0


	//----- nvinfo : EIATTR_PARAM_CBANK
	.align		4
        /*00a8*/ 	.byte	0x04, 0x0a
        /*00aa*/ 	.short	(.L_1789 - .L_1788)
	.align		4
.L_1788:
        /*00ac*/ 	.word	index@(.nv.constant0._Z35group_norm_nhwc_fwd_one_pass_kernelI11Fp32IOBf16WLi512ELi60ELi480EEv26Group_norm_nhwc_fwd_params)
        /*00b0*/ 	.short	0x0210
        /*00b2*/ 	.short	0x00a0


	//----- nvinfo : EIATTR_SW_WAR
	.align		4
.L_1789:
        /*00b4*/ 	.byte	0x04, 0x36
        /*00b6*/ 	.short	(.L_1791 - .L_1790)
.L_1790:
        /*00b8*/ 	.word	0x00000008
.L_1791:


//--------------------- .nv.info._Z35group_norm_nhwc_fwd_one_pass_kernelI11Fp32IOFp16WLi64ELi60ELi480EEv26Group_norm_nhwc_fwd_params --------------------------
	.section	.nv.info._Z35group_norm_nhwc_fwd_one_pass_kernelI11Fp32IOFp16WLi64ELi60ELi480EEv26Group_norm_nhwc_fwd_params,"",@"SHT_CUDA_INFO"
	.sectionflags	@""
	.align	4


	//----- nvinfo : EIATTR_CUDA_API_VERSION
	.align		4
        /*0000*/ 	.byte	0x04, 0x37
        /*0002*/ 	.short	(.L_1793 - .L_1792)
.L_1792:
        /*0004*/ 	.word	0x00000082


	//----- nvinfo : EIATTR_KPARAM_INFO
	.align		4
.L_1793:
        /*0008*/ 	.byte	0x04, 0x17
        /*000a*/ 	.short	(.L_1795 - .L_1794)
.L_1794:
        /*000c*/ 	.word	0x00000000
        /*0010*/ 	.short	0x0000
        /*0012*/ 	.short	0x0000
        /*0014*/ 	.byte	0x00, 0xf0, 0x81, 0x02


	//----- nvinfo : EIATTR_SPARSE_MMA_MASK
	.align		4
.L_1795:
        /*0018*/ 	.byte	0x03, 0x50
        /*001a*/ 	.short	0x0000


	//----- nvinfo : EIATTR_MAXREG_COUNT
	.align		4
        /*001c*/ 	.byte	0x03, 0x1b
        /*001e*/ 	.short	0x0080


	//----- nvinfo : EIATTR_NUM_BARRIERS
	.align		4
        /*0020*/ 	.byte	0x02, 0x4c
        /*0022*/ 	.byte	0x01
	.zero		1


	//----- nvinfo : EIATTR_MERCURY_ISA_VERSION
	.align		4
        /*0024*/ 	.byte	0x03, 0x5f
        /*0026*/ 	.short	0x0101


	//----- nvinfo : EIATTR_COOP_GROUP_MASK_REGIDS
	.align		4
        /*0028*/ 	.byte	0x04, 0x29
        /*002a*/ 	.short	(.L_1797 - .L_1796)


	//   ....[0]....
.L_1796:
        /*002c*/ 	.word	0xffffffff


	//   ....[1]....
        /*0030*/ 	.word	0xffffffff


	//   ....[2]....
        /*0034*/ 	.word	0xffffffff


	//   ....[3]....
        /*0038*/ 	.word	0xffffffff


	//   ....[4]....
        /*003c*/ 	.word	0xffffffff


	//   ....[5]....
        /*0040*/ 	.word	0xffffffff


	//   ....[6]....
        /*0044*/ 	.word	0xffffffff


	//   ....[7]....
        /*0048*/ 	.word	0xffffffff


	//   ....[8]....
        /*004c*/ 	.word	0xffffffff


	//   ....[9]....
        /*0050*/ 	.word	0xffffffff


	//----- nvinfo : EIATTR_COOP_GROUP_INSTR_OFFSETS
	.align		4
.L_1797:
        /*0054*/ 	.byte	0x04, 0x28
        /*0056*/ 	.short	(.L_1799 - .L_1798)


	//   ....[0]....
.L_1798:
        /*0058*/ 	.word	0x000009c0


	//   ....[1]....
        /*005c*/ 	.word	0x000009e0


	//   ....[2]....
        /*0060*/ 	.word	0x00000a20


	//   ....[3]....
        /*0064*/ 	.word	0x00000a40


	//   ....[4]....
        /*0068*/ 	.word	0x00000a70


	//   ....[5]....
        /*006c*/ 	.word	0x00000a90


	//   ....[6]....
        /*0070*/ 	.word	0x00000ac0


	//   ....[7]....
        /*0074*/ 	.word	0x00000ae0


	//   ....[8]....
        /*0078*/ 	.word	0x00000b10


	//   ....[9]....
        /*007c*/ 	.word	0x00000b30


	//----- nvinfo : EIATTR_EXIT_INSTR_OFFSETS
	.align		4
.L_1799:
        /*0080*/ 	.byte	0x04, 0x1c
        /*0082*/ 	.short	(.L_1801 - .L_1800)


	//   ....[0]....
.L_1800:
        /*0084*/ 	.word	0x00000060


	//   ....[1]....
        /*0088*/ 	.word	0x00002380


	//----- nvinfo : EIATTR_MAX_THREADS
	.align		4
.L_1801:
        /*008c*/ 	.byte	0x04, 0x05
        /*008e*/ 	.short	(.L_1803 - .L_1802)
.L_1802:
        /*0090*/ 	.word	0x000001e0
        /*0094*/ 	.word	0x00000001
        /*0098*/ 	.word	0x00000001


	//----- nvinfo : EIATTR_CRS_STACK_SIZE
	.align		4
.L_1803:
        /*009c*/ 	.byte	0x04, 0x1e
        /*009e*/ 	.short	(.L_1805 - .L_1804)
.L_1804:
        /*00a0*/ 	.word	0x00000000


	//----- nvinfo : EIATTR_CBANK_PARAM_SIZE
	.align		4
.L_1805:
        /*00a4*/ 	.byte	0x03, 0x19
        /*00a6*/ 	.short	0x00a0


	//----- nvinfo : EIATTR_PARAM_CBANK
	.align		4
        /*00a8*/ 	.byte	0x04, 0x0a
        /*00aa*/ 	.short	(.L_1807 - .L_1806)
	.align		4
.L_1806:
        /*00ac*/ 	.word	index@(.nv.constant0._Z35group_norm_nhwc_fwd_one_pass_kernelI11Fp32IOFp16WLi64ELi60ELi480EEv26Group_norm_nhwc_fwd_params)
        /*00b0*/ 	.short	0x0210
        /*00b2*/ 	.short	0x00a0


	//----- nvinfo : EIATTR_SW_WAR
	.align		4
.L_1807:
        /*00b4*/ 	.byte	0x04, 0x36
        /*00b6*/ 	.short	(.L_1809 - .L_1808)
.L_1808:
        /*00b8*/ 	.word	0x00000008
.L_1809:


//--------------------- .nv.info._Z35group_norm_nhwc_fwd_one_pass_kernelI11Fp32IOFp16WLi128ELi60ELi480EEv26Group_norm_nhwc_fwd_params --------------------------
	.section	.nv.info._Z35group_norm_nhwc_fwd_one_pass_kernelI11Fp32IOFp16WLi128ELi60ELi480EEv26Group_norm_nhwc_fwd_params,"",@"SHT_CUDA_INFO"
	.sectionflags	@""
	.align	4


	//----- nvinfo : EIATTR_CUDA_API_VERSION
	.align		4
        /*0000*/ 	.byte	0x04, 0x37
        /*0002*/ 	.short	(.L_1811 - .L_1810)
.L_1810:
        /*0004*/ 	.word	0x00000082


	//----- nvinfo : EIATTR_KPARAM_INFO
	.align		4
.L_1811:
        /*0008*/ 	.byte	0x04, 0x17
        /*000a*/ 	.short	(.L_1813 - .L_1812)
.L_1812:
        /*000c*/ 	.word	0x00000000
        /*0010*/ 	.short	0x0000
        /*0012*/ 	.short	0x0000
        /*0014*/ 	.byte	0x00, 0xf0, 0x81, 0x02


	//----- nvinfo : EIATTR_SPARSE_MMA_MASK
	.align		4
.L_1813:
        /*0018*/ 	.byte	0x03, 0x50
        /*001a*/ 	.short	0x0000


	//----- nvinfo : EIATTR_MAXREG_COUNT
	.align		4
        /*001c*/ 	.byte	0x03, 0x1b
        /*001e*/ 	.short	0x0080


	//----- nvinfo : EIATTR_NUM_BARRIERS
	.align		4
        /*0020*/ 	.byte	0x02, 0x4c
        /*0022*/ 	.byte	0x01
	.zero		1


	//----- nvinfo : EIATTR_MERCURY_ISA_VERSION
	.align		4
        /*0024*/ 	.byte	0x03, 0x5f
        /*0026*/ 	.short	0x0101


	//----- nvinfo : EIATTR_COOP_GROUP_MASK_REGIDS
	.align		4
        /*0028*/ 	.byte	0x04, 0x29
        /*002a*/ 	.short	(.L_1815 - .L_1814)


	//   ....[0]....
.L_1814:
        /*002c*/ 	.word	0xffffffff


	//   ....[1]....
        /*0030*/ 	.word	0xffffffff


	//   ....[2]....
        /*0034*/ 	.word	0xffffffff


	//   ....[3]....
        /*0038*/ 	.word	0xffffffff


	//   ....[4]....
        /*003c*/ 	.word	0xffffffff


	//   ....[5]....
        /*0040*/ 	.word	0xffffffff


	//   ....[6]....
        /*0044*/ 	.word	0xffffffff


	//   ....[7]....
        /*0048*/ 	.word	0xffffffff


	//   ....[8]....
        /*004c*/ 	.word	0xffffffff


	//   ....[9]....
        /*0050*/ 	.word	0xffffffff


	//----- nvinfo : EIATTR_COOP_GROUP_INSTR_OFFSETS
	.align		4
.L_1815:
        /*0054*/ 	.byte	0x04, 0x28
        /*0056*/ 	.short	(.L_1817 - .L_1816)


	//   ....[0]....
.L_1816:
        /*0058*/ 	.word	0x00000f60


	//   ....[1]....
        /*005c*/ 	.word	0x00000f70


	//   ....[2]....
        /*0060*/ 	.word	0x00000fa0


	//   ....[3]....
        /*0064*/ 	.word	0x00000fb0


	//   ....[4]....
        /*0068*/ 	.word	0x00000ff0


	//   ....[5]....
        /*006c*/ 	.word	0x00001000


	//   ....[6]....
        /*0070*/ 	.word	0x00001040


	//   ....[7]....
        /*0074*/ 	.word	0x00001050


	//   ....[8]....
        /*0078*/ 	.word	0x00001090


	//   ....[9]....
        /*007c*/ 	.word	0x000010a0


	//----- nvinfo : EIATTR_EXIT_INSTR_OFFSETS
	.align		4
.L_1817:
        /*0080*/ 	.byte	0x04, 0x1c
        /*0082*/ 	.short	(.L_1819 - .L_1818)


	//   ....[0]....
.L_1818:
        /*0084*/ 	.word	0x00000060


	//   ....[1]....
        /*0088*/ 	.word	0x00003920


	//----- nvinfo : EIATTR_MAX_THREADS
	.align		4
.L_1819:
        /*008c*/ 	.byte	0x04, 0x05
        /*008e*/ 	.short	(.L_1821 - .L_1820)
.L_1820:
        /*0090*/ 	.word	0x000001e0
        /*0094*/ 	.word	0x00000001
        /*0098*/ 	.word	0x00000001


	//----- nvinfo : EIATTR_CRS_STACK_SIZE
	.align		4
.L_1821:
        /*009c*/ 	.byte	0x04, 0x1e
        /*009e*/ 	.short	(.L_1823 - .L_1822)
.L_1822:
        /*00a0*/ 	.word	0x00000000


	//----- nvinfo : EIATTR_CBANK_PARAM_SIZE
	.align		4
.L_1823:
        /*00a4*/ 	.byte	0x03, 0x19
        /*00a6*/ 	.short	0x00a0


	//----- nvinfo : EIATTR_PARAM_CBANK
	.align		4
        /*00a8*/ 	.byte	0x04, 0x0a
        /*00aa*/ 	.short	(.L_1825 - .L_1824)
	.align		4
.L_1824:
        /*00ac*/ 	.word	index@(.nv.constant0._Z35group_norm_nhwc_fwd_one_pass_kernelI11Fp32IOFp16WLi128ELi60ELi480EEv26Group_norm_nhwc_fwd_params)
        /*00b0*/ 	.short	0x0210
        /*00b2*/ 	.short	0x00a0


	//----- nvinfo : EIATTR_SW_WAR
	.align		4
.L_1825:
        /*00b4*/ 	.byte	0x04, 0x36
        /*00b6*/ 	.short	(.L_1827 - .L_1826)
.L_1826:
        /*00b8*/ 	.word	0x00000008
.L_1827:


//--------------------- .nv.info._Z35group_norm_nhwc_fwd_one_pass_kernelI11Fp32IOFp16WLi256ELi60ELi480EEv26Group_norm_nhwc_fwd_params --------------------------
	.section	.nv.info._Z35group_norm_nhwc_fwd_one_pass_kernelI11Fp32IOFp16WLi256ELi60ELi480EEv26Group_norm_nhwc_fwd_params,"",@"SHT_CUDA_INFO"
	.sectionflags	@""
	.align	4


	//----- nvinfo : EIATTR_CUDA_API_VERSION
	.align		4
        /*0000*/ 	.byte	0x04, 0x37
        /*0002*/ 	.short	(.L_1829 - .L_1828)
.L_1828:
        /*0004*/ 	.word	0x00000082


	//----- nvinfo : EIATTR_KPARAM_INFO
	.align		4
.L_1829:
        /*0008*/ 	.byte	0x04, 0x17
        /*000a*/ 	.short	(.L_1831 - .L_1830)
.L_1830:
        /*000c*/ 	.word	0x00000000
        /*0010*/ 	.short	0x0000
        /*0012*/ 	.short	0x0000
        /*0014*/ 	.byte	0x00, 0xf0, 0x81, 0x02


	//----- nvinfo : EIATTR_SPARSE_MMA_MASK
	.align		4
.L_1831:
        /*0018*/ 	.byte	0x03, 0x50
        /*001a*/ 	.short	0x0000


	//----- nvinfo : EIATTR_MAXREG_COUNT
	.align		4
        /*001c*/ 	.byte	0x03, 0x1b
        /*001e*/ 	.short	0x0080


	//----- nvinfo : EIATTR_NUM_BARRIERS
	.align		4
        /*0020*/ 	.byte	0x02, 0x4c
        /*0022*/ 	.byte	0x01
	.zero		1


	//----- nvinfo : EIATTR_MERCURY_ISA_VERSION
	.align		4
        /*0024*/ 	.byte	0x03, 0x5f
        /*0026*/ 	.short	0x0101


	//----- nvinfo : EIATTR_COOP_GROUP_MASK_REGIDS
	.align		4
        /*0028*/ 	.byte	0x04, 0x29
        /*002a*/ 	.short	(.L_1833 - .L_1832)


	//   ....[0]....
.L_1832:
        /*002c*/ 	.word	0xffffffff


	//   ....[1]....
        /*0030*/ 	.word	0xffffffff


	//   ....[2]....
        /*0034*/ 	.word	0xffffffff


	//   ....[3]....
        /*0038*/ 	.word	0xffffffff


	//   ....[4]....
        /*003c*/ 	.word	0xffffffff


	//   ....[5]....
        /*0040*/ 	.word	0xffffffff


	//   ....[6]....
        /*0044*/ 	.word	0xffffffff


	//   ....[7]....
        /*0048*/ 	.word	0xffffffff


	//   ....[8]....
        /*004c*/ 	.word	0xffffffff


	//   ....[9]....
        /*0050*/ 	.word	0xffffffff


	//----- nvinfo : EIATTR_COOP_GROUP_INSTR_OFFSETS
	.align		4
.L_1833:
        /*0054*/ 	.byte	0x04, 0x28
        /*0056*/ 	.short	(.L_1835 - .L_1834)


	//   ....[0]....
.L_1834:
        /*0058*/ 	.word	0x000019f0


	//   ....[1]....
        /*005c*/ 	.word	0x00001a00


	//   ....[2]....
        /*0060*/ 	.word	0x00001a30


	//   ....[3]....
        /*0064*/ 	.word	0x00001a40


	//   ....[4]....
        /*0068*/ 	.word	0x00001a80


	//   ....[5]....
        /*006c*/ 	.word	0x00001a90


	//   ....[6]....
        /*0070*/ 	.word	0x00001ad0


	//   ....[7]....
        /*0074*/ 	.word	0x00001ae0


	//   ....[8]....
        /*0078*/ 	.word	0x00001b20


	//   ....[9]....
        /*007c*/ 	.word	0x00001b30


	//----- nvinfo : EIATTR_EXIT_INSTR_OFFSETS
	.align		4
.L_1835:
        /*0080*/ 	.byte	0x04, 0x1c
        /*0082*/ 	.short	(.L_1837 - .L_1836)


	//   ....[0]....
.L_1836:
        /*0084*/ 	.word	0x00000060


	//   ....[1]....
        /*0088*/ 	.word	0x00004cd0


	//----- nvinfo : EIATTR_MAX_THREADS
	.align		4
.L_1837:
        /*008c*/ 	.byte	0x04, 0x05
        /*008e*/ 	.short	(.L_1839 - .L_1838)
.L_1838:
        /*0090*/ 	.word	0x000001e0
        /*0094*/ 	.word	0x00000001
        /*0098*/ 	.word	0x00000001


	//----- nvinfo : EIATTR_CRS_STACK_SIZE
	.align		4
.L_1839:
        /*009c*/ 	.byte	0x04, 0x1e
        /*009e*/ 	.short	(.L_1841 - .L_1840)
.L_1840:
        /*00a0*/ 	.word	0x00000000


	//----- nvinfo : EIATTR_CBANK_PARAM_SIZE
	.align		4
.L_1841:
        /*00a4*/ 	.byte	0x03, 0x19
        /*00a6*/ 	.short	0x00a0


	//----- nvinfo : EIATTR_PARAM_CBANK
	.align		4
        /*00a8*/ 	.byte	0x04, 0x0a
        /*00aa*/ 	.short	(.L_1843 - .L_1842)
	.align		4
.L_1842:
        /*00ac*/ 	.word	index@(.nv.constant0._Z35group_norm_nhwc_fwd_one_pass_kernelI11Fp32IOFp16WLi256ELi60ELi480EEv26Group_norm_nhwc_fwd_params)
        /*00b0*/ 	.short	0x0210
        /*00b2*/ 	.short	0x00a0


	//----- nvinfo : EIATTR_SW_WAR
	.align		4
.L_1843:
        /*00b4*/ 	.byte	0x04, 0x36
        /*00b6*/ 	.short	(.L_1845 - .L_1844)
.L_1844:
        /*00b8*/ 	.word	0x00000008
.L_1845:


//--------------------- .nv.info._Z35group_norm_nhwc_fwd_one_pass_kernelI11Fp32IOFp16WLi512ELi60ELi480EEv26Group_norm_nhwc_fwd_params --------------------------
	.section	.nv.info._Z35group_norm_nhwc_fwd_one_pass_kernelI11Fp32IOFp16WLi512ELi60ELi480EEv26Group_norm_nhwc_fwd_params,"",@"SHT_CUDA_INFO"
	.sectionflags	@""
	.align	4


	//----- nvinfo : EIATTR_CUDA_API_VERSION
	.align		4
        /*0000*/ 	.byte	0x04, 0x37
        /*0002*/ 	.short	(.L_1847 - .L_1846)
.L_1846:
        /*0004*/ 	.word	0x00000082


	//----- nvinfo : EIATTR_KPARAM_INFO
	.align		4
.L_1847:
        /*0008*/ 	.byte	0x04, 0x17
        /*000a*/ 	.short	(.L_1849 - .L_1848)
.L_1848:
        /*000c*/ 	.word	0x00000000
        /*0010*/ 	.short	0x0000
        /*0012*/ 	.short	0x0000
        /*0014*/ 	.byte	0x00, 0xf0, 0x81, 0x02


	//----- nvinfo : EIATTR_SPARSE_MMA_MASK
	.align		4
.L_1849:
        /*0018*/ 	.byte	0x03, 0x50
        /*001a*/ 	.short	0x0000


	//----- nvinfo : EIATTR_MAXREG_COUNT
	.align		4
        /*001c*/ 	.byte	0x03, 0x1b
        /*001e*/ 	.short	0x0080


	//----- nvinfo : EIATTR_NUM_BARRIERS
	.align		4
        /*0020*/ 	.byte	0x02, 0x4c
        /*0022*/ 	.byte	0x01
	.zero		1


	//----- nvinfo : EIATTR_MERCURY_ISA_VERSION
	.align		4
        /*0024*/ 	.byte	0x03, 0x5f
        /*0026*/ 	.short	0x0101


	//----- nvinfo : EIATTR_COOP_GROUP_MASK_REGIDS
	.align		4
        /*0028*/ 	.byte	0x04, 0x29
        /*002a*/ 	.short	(.L_1851 - .L_1850)


	//   ....[0]....
.L_1850:
        /*002c*/ 	.word	0xffffffff


	//   ....[1]....
        /*0030*/ 	.word	0xffffffff


	//   ....[2]....
        /*0034*/ 	.word	0xffffffff


	//   ....[3]....
        /*0038*/ 	.word	0xffffffff


	//   ....[4]....
        /*003c*/ 	.word	0xffffffff


	//   ....[5]....
        /*0040*/ 	.word	0xffffffff


	//   ....[6]....
        /*0044*/ 	.word	0xffffffff


	//   ....[7]....
        /*0048*/ 	.word	0xffffffff


	//   ....[8]....
        /*004c*/ 	.word	0xffffffff


	//   ....[9]....
        /*0050*/ 	.word	0xffffffff


	//----- nvinfo : EIATTR_COOP_GROUP_INSTR_OFFSETS
	.align		4
.L_1851:
        /*0054*/ 	.byte	0x04, 0x28
        /*0056*/ 	.short	(.L_1853 - .L_1852)


	//   ....[0]....
.L_1852:
        /*0058*/ 	.word	0x00003650


	//   ....[1]....
        /*005c*/ 	.word	0x00003660


	//   ....[2]....
        /*0060*/ 	.word	0x000036a0


	//   ....[3]....
        /*0064*/ 	.word	0x000036b0


	//   ....[4]....
        /*0068*/ 	.word	0x000036f0


	//   ....[5]....
        /*006c*/ 	.word	0x00003700


	//   ....[6]....
        /*0070*/ 	.word	0x00003740


	//   ....[7]....
        /*0074*/ 	.word	0x00003750


	//   ....[8]....
        /*0078*/ 	.word	0x000037a0


	//   ....[9]....
        /*007c*/ 	.word	0x000037b0


	//----- nvinfo : EIATTR_EXIT_INSTR_OFFSETS
	.align		4
.L_1853:
        /*0080*/ 	.byte	0x04, 0x1c
        /*0082*/ 	.short	(.L_1855 - .L_1854)


	//   ....[0]....
.L_1854:
        /*0084*/ 	.word	0x00000060


	//   ....[1]....
        /*0088*/ 	.word	0x00008a40


	//----- nvinfo : EIATTR_MAX_THREADS
	.align		4
.L_1855:
        /*008c*/ 	.byte	0x04, 0x05
        /*008e*/ 	.short	(.L_1857 - .L_1856)
.L_1856:
        /*0090*/ 	.word	0x000001e0
        /*0094*/ 	.word	0x00000001
        /*0098*/ 	.word	0x00000001


	//----- nvinfo : EIATTR_CRS_STACK_SIZE
	.align		4
.L_1857:
        /*009c*/ 	.byte	0x04, 0x1e
        /*009e*/ 	.short	(.L_1859 - .L_1858)
.L_1858:
        /*00a0*/ 	.word	0x00000000


	//----- nvinfo : EIATTR_CBANK_PARAM_SIZE
	.align		4
.L_1859:
        /*00a4*/ 	.byte	0x03, 0x19
        /*00a6*/ 	.short	0x00a0


	//----- nvinfo : EIATTR_PARAM_CBANK
	.align		4
        /*00a8*/ 	.byte	0x04, 0x0a
        /*00aa*/ 	.short	(.L_1861 - .L_1860)
	.align		4
.L_1860:
        /*00ac*/ 	.word	index@(.nv.constant0._Z35group_norm_nhwc_fwd_one_pass_kernelI11Fp32IOFp16WLi512ELi60ELi480EEv26Group_norm_nhwc_fwd_params)
        /*00b0*/ 	.short	0x0210
        /*00b2*/ 	.short	0x00a0


	//----- nvinfo : EIATTR_SW_WAR
	.align		4
.L_1861:
        /*00b4*/ 	.byte	0x04, 0x36
        /*00b6*/ 	.short	(.L_1863 - .L_1862)
.L_1862:
        /*00b8*/ 	.word	0x00000008
.L_1863:


//--------------------- .nv.callgraph             --------------------------
	.section	.nv.callgraph,"",@"SHT_CUDA_CALLGRAPH"
	.align	4
	.sectionentsize	8
	.align		4
        /*0000*/ 	.word	0x00000000
	.align		4
        /*0004*/ 	.word	0xffffffff
	.align		4
        /*0008*/ 	.word	0x00000000
	.align		4
        /*000c*/ 	.word	0xfffffffe
	.align		4
        /*0010*/ 	.word	0x00000000
	.align		4
        /*0014*/ 	.word	0xfffffffd
	.align		4
        /*0018*/ 	.word	0x00000000
	.align		4
        /*001c*/ 	.word	0xfffffffc


//--------------------- .nv.constant4             --------------------------
	.section	.nv.constant4,"a",@progbits
	.align	8
	.align		8
.nv.constant4:
        /*0000*/ 	.dword	_ZN61_INTERNAL_7312f764_30_group_norm_nhwc_one_pass_60_cu_f74407114cuda3std3__45__cpo5beginE
	.align		8
        /*0008*/ 	.dword	_ZN61_INTERNAL_7312f764_30_group_norm_nhwc_one_pass_60_cu_f74407114cuda3std3__45__cpo3endE
	.align		8
        /*0010*/ 	.dword	_ZN61_INTERNAL_7312f764_30_group_norm_nhwc_one_pass_60_cu_f74407114cuda3std3__45__cpo6cbeginE
	.align		8
        /*0018*/ 	.dword	_ZN61_INTERNAL_7312f764_30_group_norm_nhwc_one_pass_60_cu_f74407114cuda3std3__45__cpo4cendE
	.align		8
        /*0020*/ 	.dword	_ZN61_INTERNAL_7312f764_30_group_norm_nhwc_one_pass_60_cu_f74407114cuda3std3__45__cpo6rbeginE
	.align		8
        /*0028*/ 	.dword	_ZN61_INTERNAL_7312f764_30_group_norm_nhwc_one_pass_60_cu_f74407114cuda3std3__45__cpo4rendE
	.align		8
        /*0030*/ 	.dword	_ZN61_INTERNAL_7312f764_30_group_norm_nhwc_one_pass_60_cu_f74407114cuda3std3__45__cpo7crbeginE
	.align		8
        /*0038*/ 	.dword	_ZN61_INTERNAL_7312f764_30_group_norm_nhwc_one_pass_60_cu_f74407114cuda3std3__45__cpo5crendE
	.align		8
        /*0040*/ 	.dword	_ZN61_INTERNAL_7312f764_30_group_norm_nhwc_one_pass_60_cu_f74407114cuda3std3__463_GLOBAL__N__7312f764_30_group_norm_nhwc_one_pass_60_cu_f74407116ignoreE
	.align		8
        /*0048*/ 	.dword	_ZN61_INTERNAL_7312f764_30_group_norm_nhwc_one_pass_60_cu_f74407114cuda3std3__419piecewise_constructE
	.align		8
        /*0050*/ 	.dword	_ZN61_INTERNAL_7312f764_30_group_norm_nhwc_one_pass_60_cu_f74407114cuda3std3__48in_placeE
	.align		8
        /*0058*/ 	.dword	_ZN61_INTERNAL_7312f764_30_group_norm_nhwc_one_pass_60_cu_f74407114cuda3std3__420unreachable_sentinelE
	.align		8
        /*0060*/ 	.dword	_ZN61_INTERNAL_7312f764_30_group_norm_nhwc_one_pass_60_cu_f74407114cuda3std3__47nulloptE
	.align		8
        /*0068*/ 	.dword	_ZN61_INTERNAL_7312f764_30_group_norm_nhwc_one_pass_60_cu_f74407114cuda3std3__48unexpectE
	.align		8
        /*0070*/ 	.dword	_ZN61_INTERNAL_7312f764_30_group_norm_nhwc_one_pass_60_cu_f74407114cuda3std6ranges3__45__cpo4swapE
	.align		8
        /*0078*/ 	.dword	_ZN61_INTERNAL_7312f764_30_group_norm_nhwc_one_pass_60_cu_f74407114cuda3std6ranges3__45__cpo9iter_moveE
	.align		8
        /*0080*/ 	.dword	_ZN61_INTERNAL_7312f764_30_group_norm_nhwc_one_pass_60_cu_f74407114cuda3std6ranges3__45__cpo5beginE
	.align		8
        /*0088*/ 	.dword	_ZN61_INTERNAL_7312f764_30_group_norm_nhwc_one_pass_60_cu_f74407114cuda3std6ranges3__45__cpo3endE
	.align		8
        /*0090*/ 	.dword	_ZN61_INTERNAL_7312f764_30_group_norm_nhwc_one_pass_60_cu_f74407114cuda3std6ranges3__45__cpo6cbeginE
	.align		8
        /*0098*/ 	.dword	_ZN61_INTERNAL_7312f764_30_group_norm_nhwc_one_pass_60_cu_f74407114cuda3std6ranges3__45__cpo4cendE
	.align		8
        /*00a0*/ 	.dword	_ZN61_INTERNAL_7312f764_30_group_norm_nhwc_one_pass_60_cu_f74407114cuda3std6ranges3__45__cpo7advanceE
	.align		8
        /*00a8*/ 	.dword	_ZN61_INTERNAL_7312f764_30_group_norm_nhwc_one_pass_60_cu_f74407114cuda3std6ranges3__45__cpo9iter_swapE
	.align		8
        /*00b0*/ 	.dword	_ZN61_INTERNAL_7312f764_30_group_norm_nhwc_one_pass_60_cu_f74407114cuda3std6ranges3__45__cpo4nextE
	.align		8
        /*00b8*/ 	.dword	_ZN61_INTERNAL_7312f764_30_group_norm_nhwc_one_pass_60_cu_f74407114cuda3std6ranges3__45__cpo4prevE
	.align		8
        /*00c0*/ 	.dword	_ZN61_INTERNAL_7312f764_30_group_norm_nhwc_one_pass_60_cu_f74407114cuda3std6ranges3__45__cpo4dataE
	.align		8
        /*00c8*/ 	.dword	_ZN61_INTERNAL_7312f764_30_group_norm_nhwc_one_pass_60_cu_f74407114cuda3std6ranges3__45__cpo5cdataE
	.align		8
        /*00d0*/ 	.dword	_ZN61_INTERNAL_7312f764_30_group_norm_nhwc_one_pass_60_cu_f74407114cuda3std6ranges3__45__cpo4sizeE
	.align		8
        /*00d8*/ 	.dword	_ZN61_INTERNAL_7312f764_30_group_norm_nhwc_one_pass_60_cu_f74407114cuda3std6ranges3__45__cpo5ssizeE
	.align		8
        /*00e0*/ 	.dword	_ZN61_INTERNAL_7312f764_30_group_norm_nhwc_one_pass_60_cu_f74407114cuda3std6ranges3__45__cpo8distanceE
	.align		8
        /*00e8*/ 	.dword	_ZN61_INTERNAL_7312f764_30_group_norm_nhwc_one_pass_60_cu_f74407116thrust23THRUST_300001_SM_900_NS6system6detail10sequential3seqE
	.align		8
        /*00f0*/ 	.dword	_ZN61_INTERNAL_7312f764_30_group_norm_nhwc_one_pass_60_cu_f74407116thrust23THRUST_300001_SM_900_NS12placeholders2_1E
	.align		8
        /*00f8*/ 	.dword	_ZN61_INTERNAL_7312f764_30_group_norm_nhwc_one_pass_60_cu_f74407116thrust23THRUST_300001_SM_900_NS12placeholders2_2E
	.align		8
        /*0100*/ 	.dword	_ZN61_INTERNAL_7312f764_30_group_norm_nhwc_one_pass_60_cu_f74407116thrust23THRUST_300001_SM_900_NS12placeholders2_3E
	.align		8
        /*0108*/ 	.dword	_ZN61_INTERNAL_7312f764_30_group_norm_nhwc_one_pass_60_cu_f74407116thrust23THRUST_300001_SM_900_NS12placeholders2_4E
	.align		8
        /*0110*/ 	.dword	_ZN61_INTERNAL_7312f764_30_group_norm_nhwc_one_pass_60_cu_f74407116thrust23THRUST_300001_SM_900_NS12placeholders2_5E
	.align		8
        /*0118*/ 	.dword	_ZN61_INTERNAL_7312f764_30_group_norm_nhwc_one_pass_60_cu_f74407116thrust23THRUST_300001_SM_900_NS12placeholders2_6E
	.align		8
        /*0120*/ 	.dword	_ZN61_INTERNAL_7312f764_30_group_norm_nhwc_one_pass_60_cu_f74407116thrust23THRUST_300001_SM_900_NS12placeholders2_7E
	.align		8
        /*0128*/ 	.dword	_ZN61_INTERNAL_7312f764_30_group_norm_nhwc_one_pass_60_cu_f74407116thrust23THRUST_300001_SM_900_NS12placeholders2_8E
	.align		8
        /*0130*/ 	.dword	_ZN61_INTERNAL_7312f764_30_group_norm_nhwc_one_pass_60_cu_f74407116thrust23THRUST_300001_SM_900_NS12placeholders2_9E
	.align		8
        /*0138*/ 	.dword	_ZN61_INTERNAL_7312f764_30_group_norm_nhwc_one_pass_60_cu_f74407116thrust23THRUST_300001_SM_900_NS12placeholders3_10E


//--------------------- .text._ZN3cub17CUB_300001_SM_9006detail11EmptyKernelIvEEvv --------------------------
	.section	.text._ZN3cub17CUB_300001_SM_9006detail11EmptyKernelIvEEvv,"ax",@progbits
	.align	128
        .global         _ZN3cub17CUB_300001_SM_9006detail11EmptyKernelIvEEvv
        .type           _ZN3cub17CUB_300001_SM_9006detail11EmptyKernelIvEEvv,@function
        .size           _ZN3cub17CUB_300001_SM_9006detail11EmptyKernelIvEEvv,(.L_x_5140 - _ZN3cub17CUB_300001_SM_9006detail11EmptyKernelIvEEvv)
        .other          _ZN3cub17CUB_300001_SM_9006detail11EmptyKernelIvEEvv,@"STO_CUDA_ENTRY STV_DEFAULT"
_ZN3cub17CUB_300001_SM_9006detail11EmptyKernelIvEEvv:
.text._ZN3cub17CUB_300001_SM_9006detail11EmptyKernelIvEEvv:
[----:B------:R-:W-:Y:S01]  /*0000*/  LDC R1, c[0x0][0x28] ;  /* 0x00000a00ff017b82 */ /* 0x000fe20000000800 */
[----:B------:R-:W-:Y:S05]  /*0010*/  EXIT ;  /* 0x000000000000794d */ /* 0x000fea0003800000 */
.L_x_0:
[----:B------:R-:W-:-:S00]  /*0020*/  BRA `(.L_x_0) ;  /* 0xfffffffc00fc7947 */ /* 0x000fc0000383ffff */
[----:B------:R-:W-:-:S00]  /*0030*/  NOP ;  /* 0x0000000000007918 */ /* 0x000fc00000000000 */
        /* <DEDUP_REMOVED lines=12> */
.L_x_5140:


//--------------------- .text._Z35group_norm_nhwc_bwd_one_pass_kernelI11Bf16IOFp32WLi64ELi60ELi480EEv26Group_norm_nhwc_bwd_params --------------------------
	.section	.text._Z35group_norm_nhwc_bwd_one_pass_kernelI11Bf16IOFp32WLi64ELi60ELi480EEv26Group_norm_nhwc_bwd_params,"ax",@progbits
	.align	128
        .global         _Z35group_norm_nhwc_bwd_one_pass_kernelI11Bf16IOFp32WLi64ELi60ELi480EEv26Group_norm_nhwc_bwd_params
        .type           _Z35group_norm_nhwc_bwd_one_pass_kernelI11Bf16IOFp32WLi64ELi60ELi480EEv26Group_norm_nhwc_bwd_params,@function
        .size           _Z35group_norm_nhwc_bwd_one_pass_kernelI11Bf16IOFp32WLi64ELi60ELi480EEv26Group_norm_nhwc_bwd_params,(.L_x_5141 - _Z35group_norm_nhwc_bwd_one_pass_kernelI11Bf16IOFp32WLi64ELi60ELi480EEv26Group_norm_nhwc_bwd_params)
        .other          _Z35group_norm_nhwc_bwd_one_pass_kernelI11Bf16IOFp32WLi64ELi60ELi480EEv26Group_norm_nhwc_bwd_params,@"STO_CUDA_ENTRY STV_DEFAULT"
_Z35group_norm_nhwc_bwd_one_pass_kernelI11Bf16IOFp32WLi64ELi60ELi480EEv26Group_norm_nhwc_bwd_params:
.text._Z35group_norm_nhwc_bwd_one_pass_kernelI11Bf16IOFp32WLi64ELi60ELi480EEv26Group_norm_nhwc_bwd_params:
[----:B------:R-:W-:Y:S01]  /*0000*/  LDC R1, c[0x0][0x28] ;  /* 0x00000a00ff017b82 */ /* 0x000fe20000000800 */
[----:B------:R-:W0:Y:S01]  /*0010*/  S2R R5, SR_CTAID.Y ;  /* 0x0000000000057919 */ /* 0x000e220000002600 */
[----:B------:R-:W-:Y:S01]  /*0020*/  ULDC UR4, c[0x0][0x2a0] ;  /* 0x0000a80000047ab9 */ /* 0x000fe20000000800 */
[----:B------:R-:W-:-:S05]  /*0030*/  ULDC UR5, c[0x0][0x270] ;  /* 0x00009c0000057ab9 */ /* 0x000fca0000000800 */
[----:B------:R-:W1:Y:S01]  /*0040*/  S2UR UR7, SR_CTAID.X ;  /* 0x00000000000779c3 */ /* 0x000e620000002500 */
[----:B------:R-:W-:Y:S01]  /*0050*/  UIMAD UR4, UR4, UR5, URZ ;  /* 0x00000005040472a4 */ /* 0x000fe2000f8e023f */
[----:B------:R-:W2:Y:S01]  /*0060*/  S2R R0, SR_TID.X ;  /* 0x0000000000007919 */ /* 0x000ea20000002100 */
[----:B------:R-:W-:-:S04]  /*0070*/  ULDC.64 UR8, c[0x0][0x208] ;  /* 0x0000820000087ab9 */ /* 0x000fc80000000a00 */
[----:B0-----:R-:W-:-:S13]  /*0080*/  ISETP.GE.AND P0, PT, R5, UR4, PT ;  /* 0x0000000405007c0c */ /* 0x001fda000bf06270 */
[----:B-12---:R-:W-:Y:S05]  /*0090*/  @P0 BRA `(.L_x_1) ;  /* 0x00000040005c0947 */ /* 0x006fea0003800000 */
[----:B------:R-:W0:Y:S01]  /*00a0*/  LDC.64 R8, c[0x0][0x288] ;  /* 0x0000a200ff087b82 */ /* 0x000e220000000a00 */
[C---:B------:R-:W-:Y:S01]  /*00b0*/  IMAD.WIDE.U32 R2, R0.reuse, -0x77777777, RZ ;  /* 0x8888888900027825 */ /* 0x040fe200078e00ff */
[----:B------:R-:W1:Y:S01]  /*00c0*/  S2R R59, SR_LANEID ;  /* 0x00000000003b7919 */ /* 0x000e620000000000 */
[----:B------:R-:W-:Y:S01]  /*00d0*/  ULDC.64 UR10, c[0x0][0x290] ;  /* 0x0000a400000a7ab9 */ /* 0x000fe20000000a00 */
[----:B------:R-:W-:Y:S01]  /*00e0*/  ISETP.GE.U32.AND P2, PT, R0, 0x1e0, PT ;  /* 0x000001e00000780c */ /* 0x000fe20003f46070 */
[----:B------:R-:W-:Y:S01]  /*00f0*/  UMOV UR5, 0x400 ;  /* 0x0000040000057882 */ /* 0x000fe20000000000 */
[----:B------:R-:W-:Y:S01]  /*0100*/  SHF.R.U32.HI R3, RZ, 0x4, R3 ;  /* 0x00000004ff037819 */ /* 0x000fe20000011603 */
[----:B------:R-:W-:Y:S01]  /*0110*/  HFMA2.MMA R47, -RZ, RZ, 0, 0 ;  /* 0x00000000ff2f7435 */ /* 0x000fe200000001ff */
[----:B------:R-:W2:Y:S01]  /*0120*/  LDC R36, c[0x0][0x2ac] ;  /* 0x0000ab00ff247b82 */ /* 0x000ea20000000800 */
[----:B------:R-:W-:Y:S02]  /*0130*/  MOV R37, R5 ;  /* 0x0000000500257202 */ /* 0x000fe40000000f00 */
[----:B------:R-:W-:-:S05]  /*0140*/  IMAD R49, R3, -0x1e, R0 ;  /* 0xffffffe203317824 */ /* 0x000fca00078e0200 */
[----:B------:R-:W3:Y:S01]  /*0150*/  S2UR UR6, SR_CgaCtaId ;  /* 0x00000000000679c3 */ /* 0x000ee20000008800 */
[----:B------:R-:W-:-:S07]  /*0160*/  SHF.L.U32 R49, R49, 0x1, RZ ;  /* 0x0000000131317819 */ /* 0x000fce00000006ff */
[----:B------:R-:W4:Y:S01]  /*0170*/  LDC R2, c[0x0][0x10] ;  /* 0x00000400ff027b82 */ /* 0x000f220000000800 */
[----:B0-----:R-:W-:Y:S01]  /*0180*/  IMAD.WIDE.U32 R6, R8, 0x3, RZ ;  /* 0x0000000308067825 */ /* 0x001fe200078e00ff */
[C---:B------:R-:W-:Y:S02]  /*0190*/  LEA R55, R9.reuse, R9, 0x1 ;  /* 0x0000000909377211 */ /* 0x040fe400078e08ff */
[----:B------:R-:W-:Y:S02]  /*01a0*/  LEA.HI R51, P3, R9, R8, RZ, 0x1 ;  /* 0x0000000809337211 */ /* 0x000fe400078708ff */
[----:B------:R-:W-:Y:S02]  /*01b0*/  IADD3 R55, R7, R55, RZ ;  /* 0x0000003707377210 */ /* 0x000fe40007ffe0ff */
[----:B------:R-:W0:Y:S01]  /*01c0*/  LDC R38, c[0x0][0xc] ;  /* 0x00000300ff267b82 */ /* 0x000e220000000800 */
[----:B--2---:R-:W-:Y:S01]  /*01d0*/  IMAD R36, R36, UR7, R3 ;  /* 0x0000000724247c24 */ /* 0x004fe2000f8e0203 */
[----:B------:R-:W-:-:S02]  /*01e0*/  LEA.HI R52, P4, R55, R6, RZ, 0x1 ;  /* 0x0000000637347211 */ /* 0x000fc400078908ff */
[----:B------:R-:W-:Y:S02]  /*01f0*/  IADD3.X R54, RZ, R9, RZ, P3, !PT ;  /* 0x00000009ff367210 */ /* 0x000fe40001ffe4ff */
[----:B------:R-:W-:Y:S02]  /*0200*/  ISETP.LT.U32.AND P1, PT, R36, UR10, PT ;  /* 0x0000000a24007c0c */ /* 0x000fe4000bf21070 */
[----:B------:R-:W-:Y:S01]  /*0210*/  SHF.R.S32.HI R3, RZ, 0x1f, R36 ;  /* 0x0000001fff037819 */ /* 0x000fe20000011424 */
[----:B---3--:R-:W-:Y:S01]  /*0220*/  ULEA UR5, UR6, UR5, 0x18 ;  /* 0x0000000506057291 */ /* 0x008fe2000f8ec03f */
[----:B------:R-:W-:Y:S02]  /*0230*/  IADD3.X R55, RZ, R55, RZ, P4, !PT ;  /* 0x00000037ff377210 */ /* 0x000fe400027fe4ff */
[----:B------:R-:W-:Y:S02]  /*0240*/  ISETP.LT.AND.EX P1, PT, R3, UR11, !P2, P1 ;  /* 0x0000000b03007c0c */ /* 0x000fe4000d721310 */
[----:B------:R-:W-:-:S02]  /*0250*/  SHF.R.S32.HI R3, RZ, 0x1f, R0 ;  /* 0x0000001fff037819 */ /* 0x000fc40000011400 */
[----:B------:R-:W-:Y:S02]  /*0260*/  IADD3 R56, R36, 0x10, RZ ;  /* 0x0000001024387810 */ /* 0x000fe40007ffe0ff */
[----:B------:R-:W-:Y:S02]  /*0270*/  LEA.HI R3, R3, R0, RZ, 0x5 ;  /* 0x0000000003037211 */ /* 0x000fe400078f28ff */
[----:B------:R-:W-:Y:S02]  /*0280*/  SHF.R.S64 R51, R51, 0x1, R54 ;  /* 0x0000000133337819 */ /* 0x000fe40000001036 */
[----:B------:R-:W-:Y:S02]  /*0290*/  SHF.R.S64 R52, R52, 0x1, R55 ;  /* 0x0000000134347819 */ /* 0x000fe40000001037 */
[----:B------:R-:W-:Y:S01]  /*02a0*/  ISETP.LT.U32.AND P0, PT, R56, UR10, PT ;  /* 0x0000000a38007c0c */ /* 0x000fe2000bf01070 */
[----:B------:R-:W-:Y:S01]  /*02b0*/  ULDC.U8 UR10, c[0x0][0x2a4] ;  /* 0x0000a900000a7ab9 */ /* 0x000fe20000000000 */
[----:B------:R-:W-:-:S02]  /*02c0*/  SHF.R.S32.HI R4, RZ, 0x1f, R56 ;  /* 0x0000001fff047819 */ /* 0x000fc40000011438 */
[----:B------:R-:W-:Y:S02]  /*02d0*/  SHF.R.S32.HI R3, RZ, 0x5, R3 ;  /* 0x00000005ff037819 */ /* 0x000fe40000011403 */
[----:B------:R-:W-:Y:S02]  /*02e0*/  SHF.R.S32.HI R54, RZ, 0x1, R54 ;  /* 0x00000001ff367819 */ /* 0x000fe40000011436 */
[C---:B------:R-:W-:Y:S02]  /*02f0*/  IADD3 R57, R36.reuse, 0x20, RZ ;  /* 0x0000002024397810 */ /* 0x040fe40007ffe0ff */
[----:B------:R-:W-:Y:S02]  /*0300*/  IADD3 R50, R36, 0x30, RZ ;  /* 0x0000003024327810 */ /* 0x000fe40007ffe0ff */
[----:B------:R-:W-:Y:S02]  /*0310*/  SHF.R.S32.HI R55, RZ, 0x1, R55 ;  /* 0x00000001ff377819 */ /* 0x000fe40000011437 */
[----:B------:R-:W-:-:S02]  /*0320*/  ISETP.LT.AND.EX P2, PT, R4, UR11, !P2, P0 ;  /* 0x0000000b04007c0c */ /* 0x000fc4000d741300 */
[----:B0-----:R-:W-:Y:S02]  /*0330*/  LOP3.LUT R58, R38, 0x3, RZ, 0xc0, !PT ;  /* 0x00000003263a7812 */ /* 0x001fe400078ec0ff */
[----:B------:R-:W-:Y:S02]  /*0340*/  LEA R53, R3, UR5, 0x3 ;  /* 0x0000000503357c11 */ /* 0x000fe4000f8e18ff */
[----:B------:R-:W-:Y:S02]  /*0350*/  SHF.L.U64.HI R54, R51, 0x2, R54 ;  /* 0x0000000233367819 */ /* 0x000fe40000010236 */
[----:B------:R-:W-:Y:S02]  /*0360*/  SHF.R.S32.HI R61, RZ, 0x1f, R57 ;  /* 0x0000001fff3d7819 */ /* 0x000fe40000011439 */
[----:B------:R-:W-:Y:S02]  /*0370*/  SHF.R.S32.HI R60, RZ, 0x1f, R50 ;  /* 0x0000001fff3c7819 */ /* 0x000fe40000011432 */
[----:B-1--4-:R-:W-:-:S07]  /*0380*/  SHF.L.U64.HI R55, R52, 0x2, R55 ;  /* 0x0000000234377819 */ /* 0x012fce0000010237 */
.L_x_36:
[----:B0-----:R-:W0:Y:S01]  /*0390*/  LDC R10, c[0x0][0x2a0] ;  /* 0x0000a800ff0a7b82 */ /* 0x001e220000000800 */
[----:B------:R-:W-:Y:S01]  /*03a0*/  IABS R4, R37 ;  /* 0x0000002500047213 */ /* 0x000fe20000000000 */
[----:B------:R-:W-:Y:S01]  /*03b0*/  ULDC.64 UR12, c[0x0][0x298] ;  /* 0x0000a600000c7ab9 */ /* 0x000fe20000000a00 */
[----:B------:R-:W-:Y:S01]  /*03c0*/  ISETP.GE.AND P0, PT, R37, RZ, PT ;  /* 0x000000ff2500720c */ /* 0x000fe20003f06270 */
[----:B------:R-:W-:Y:S01]  /*03d0*/  ULDC.64 UR14, c[0x0][0x290] ;  /* 0x0000a400000e7ab9 */ /* 0x000fe20000000a00 */
[----:B------:R-:W-:Y:S02]  /*03e0*/  SHF.R.S32.HI R13, RZ, 0x1f, R49 ;  /* 0x0000001fff0d7819 */ /* 0x000fe40000011431 */
[----:B------:R-:W-:Y:S02]  /*03f0*/  CS2R R40, SRZ ;  /* 0x0000000000287805 */ /* 0x000fe4000001ff00 */
[----:B------:R-:W-:Y:S01]  /*0400*/  SHF.R.S32.HI R15, RZ, 0x1f, R36 ;  /* 0x0000001fff0f7819 */ /* 0x000fe20000011424 */
[----:B-1----:R-:W1:Y:S08]  /*0410*/  LDC R12, c[0x0][0x2ac] ;  /* 0x0000ab00ff0c7b82 */ /* 0x002e700000000800 */
[----:B------:R-:W2:Y:S01]  /*0420*/  @P1 LDC.64 R16, c[0x0][0x230] ;  /* 0x00008c00ff101b82 */ /* 0x000ea20000000a00 */
[----:B0-----:R-:W-:-:S07]  /*0430*/  IABS R8, R10 ;  /* 0x0000000a00087213 */ /* 0x001fce0000000000 */
[----:B------:R-:W0:Y:S01]  /*0440*/  @P2 LDC.64 R22, c[0x0][0x230] ;  /* 0x00008c00ff162b82 */ /* 0x000e220000000a00 */
[----:B------:R-:W3:Y:S07]  /*0450*/  I2F.RP R3, R8 ;  /* 0x0000000800037306 */ /* 0x000eee0000209400 */
[----:B------:R-:W4:Y:S01]  /*0460*/  @P2 LDC.64 R24, c[0x0][0x228] ;  /* 0x00008a00ff182b82 */ /* 0x000f220000000a00 */
[----:B---3--:R-:W3:Y:S02]  /*0470*/  MUFU.RCP R3, R3 ;  /* 0x0000000300037308 */ /* 0x008ee40000001000 */
[----:B---3--:R-:W-:-:S06]  /*0480*/  IADD3 R6, R3, 0xffffffe, RZ ;  /* 0x0ffffffe03067810 */ /* 0x008fcc0007ffe0ff */
[----:B------:R3:W1:Y:S02]  /*0490*/  F2I.FTZ.U32.TRUNC.NTZ R7, R6 ;  /* 0x0000000600077305 */ /* 0x000664000021f000 */
[----:B---3--:R-:W-:Y:S02]  /*04a0*/  MOV R6, RZ ;  /* 0x000000ff00067202 */ /* 0x008fe40000000f00 */
[----:B-1----:R-:W-:-:S05]  /*04b0*/  IADD3 R9, RZ, -R7, RZ ;  /* 0x80000007ff097210 */ /* 0x002fca0007ffe0ff */
[----:B------:R-:W-:-:S04]  /*04c0*/  IMAD R9, R9, R8, RZ ;  /* 0x0000000809097224 */ /* 0x000fc800078e02ff */
[----:B------:R-:W-:Y:S01]  /*04d0*/  IMAD.HI.U32 R7, R7, R9, R6 ;  /* 0x0000000907077227 */ /* 0x000fe200078e0006 */
[----:B------:R-:W-:Y:S02]  /*04e0*/  MOV R9, R4 ;  /* 0x0000000400097202 */ /* 0x000fe40000000f00 */
[----:B------:R-:W-:-:S03]  /*04f0*/  LOP3.LUT R6, R37, R10, RZ, 0x3c, !PT ;  /* 0x0000000a25067212 */ /* 0x000fc600078e3cff */
[----:B------:R-:W-:Y:S01]  /*0500*/  IMAD.HI.U32 R4, R7, R9, RZ ;  /* 0x0000000907047227 */ /* 0x000fe200078e00ff */
[----:B------:R-:W-:-:S04]  /*0510*/  ISETP.GE.AND P3, PT, R6, RZ, PT ;  /* 0x000000ff0600720c */ /* 0x000fc80003f66270 */
[----:B------:R-:W-:-:S05]  /*0520*/  IADD3 R3, -R4, RZ, RZ ;  /* 0x000000ff04037210 */ /* 0x000fca0007ffe1ff */
[----:B------:R-:W-:-:S05]  /*0530*/  IMAD R3, R8, R3, R9 ;  /* 0x0000000308037224 */ /* 0x000fca00078e0209 */
[----:B------:R-:W-:-:S13]  /*0540*/  ISETP.GT.U32.AND P5, PT, R8, R3, PT ;  /* 0x000000030800720c */ /* 0x000fda0003fa4070 */
[-C--:B------:R-:W-:Y:S02]  /*0550*/  @!P5 IADD3 R3, R3, -R8.reuse, RZ ;  /* 0x800000080303d210 */ /* 0x080fe40007ffe0ff */
[----:B------:R-:W-:Y:S02]  /*0560*/  @!P5 IADD3 R4, R4, 0x1, RZ ;  /* 0x000000010404d810 */ /* 0x000fe40007ffe0ff */
[CC--:B------:R-:W-:Y:S02]  /*0570*/  ISETP.GE.U32.AND P4, PT, R3.reuse, R8.reuse, PT ;  /* 0x000000080300720c */ /* 0x0c0fe40003f86070 */
[----:B------:R-:W-:Y:S02]  /*0580*/  ISETP.GT.U32.AND P6, PT, R8, R3, PT ;  /* 0x000000030800720c */ /* 0x000fe40003fc4070 */
[----:B------:R-:W-:-:S04]  /*0590*/  IADD3 R6, R3, -R8, RZ ;  /* 0x8000000803067210 */ /* 0x000fc80007ffe0ff */
[----:B------:R-:W-:Y:S01]  /*05a0*/  SEL R3, R6, R3, !P6 ;  /* 0x0000000306037207 */ /* 0x000fe20007000000 */
[----:B------:R-:W-:Y:S01]  /*05b0*/  IMAD.WIDE.U32 R6, R0, -0x77777777, RZ ;  /* 0x8888888900067825 */ /* 0x000fe200078e00ff */
[----:B------:R-:W-:Y:S02]  /*05c0*/  LOP3.LUT R6, RZ, R10, RZ, 0x33, !PT ;  /* 0x0000000aff067212 */ /* 0x000fe400078e33ff */
[----:B------:R-:W-:Y:S02]  /*05d0*/  @!P0 IADD3 R3, -R3, RZ, RZ ;  /* 0x000000ff03038210 */ /* 0x000fe40007ffe1ff */
[----:B------:R-:W-:Y:S02]  /*05e0*/  @P4 IADD3 R4, R4, 0x1, RZ ;  /* 0x0000000104044810 */ /* 0x000fe40007ffe0ff */
[----:B------:R-:W-:Y:S02]  /*05f0*/  ISETP.NE.AND P4, PT, R10, RZ, PT ;  /* 0x000000ff0a00720c */ /* 0x000fe40003f85270 */
[----:B------:R-:W-:Y:S01]  /*0600*/  @!P3 IADD3 R4, -R4, RZ, RZ ;  /* 0x000000ff0404b210 */ /* 0x000fe20007ffe1ff */
[----:B------:R-:W1:Y:S01]  /*0610*/  @P1 LDC.64 R10, c[0x0][0x288] ;  /* 0x0000a200ff0a1b82 */ /* 0x000e620000000a00 */
[----:B------:R-:W-:-:S02]  /*0620*/  SEL R48, R6, R3, !P4 ;  /* 0x0000000306307207 */ /* 0x000fc40006000000 */
[----:B------:R-:W-:Y:S02]  /*0630*/  SHF.R.U32.HI R7, RZ, 0x4, R7 ;  /* 0x00000004ff077819 */ /* 0x000fe40000011607 */
[----:B------:R-:W-:Y:S01]  /*0640*/  SEL R3, R6, R4, !P4 ;  /* 0x0000000406037207 */ /* 0x000fe20006000000 */
[----:B------:R-:W-:Y:S01]  /*0650*/  IMAD R4, R48, 0x3c, RZ ;  /* 0x0000003c30047824 */ /* 0x000fe200078e02ff */
[----:B------:R-:W-:Y:S01]  /*0660*/  CS2R R44, SRZ ;  /* 0x00000000002c7805 */ /* 0x000fe2000001ff00 */
[----:B------:R-:W-:Y:S01]  /*0670*/  IMAD R7, R12, UR7, R7 ;  /* 0x000000070c077c24 */ /* 0x000fe2000f8e0207 */
[----:B------:R-:W-:Y:S02]  /*0680*/  SHF.R.S32.HI R9, RZ, 0x1f, R3 ;  /* 0x0000001fff097819 */ /* 0x000fe40000011403 */
[----:B------:R-:W-:Y:S02]  /*0690*/  IADD3 R6, P0, R49, R4, RZ ;  /* 0x0000000431067210 */ /* 0x000fe40007f1e0ff */
[----:B------:R-:W-:Y:S01]  /*06a0*/  IADD3 R8, R7, 0x20, RZ ;  /* 0x0000002007087810 */ /* 0x000fe20007ffe0ff */
[----:B------:R-:W-:Y:S01]  /*06b0*/  IMAD R12, R9, UR12, RZ ;  /* 0x0000000c090c7c24 */ /* 0x000fe2000f8e02ff */
[----:B------:R-:W-:-:S02]  /*06c0*/  LEA.HI.X.SX32 R7, R4, R13, 0x1, P0 ;  /* 0x0000000d04077211 */ /* 0x000fc400000f0eff */
[----:B------:R-:W-:Y:S01]  /*06d0*/  ISETP.GE.U32.AND P0, PT, R8, UR14, PT ;  /* 0x0000000e08007c0c */ /* 0x000fe2000bf06070 */
[C---:B------:R-:W-:Y:S01]  /*06e0*/  IMAD R9, R3.reuse, UR13, R12 ;  /* 0x0000000d03097c24 */ /* 0x040fe2000f8e020c */
[----:B------:R-:W-:Y:S01]  /*06f0*/  SHF.R.S32.HI R8, RZ, 0x1f, R8 ;  /* 0x0000001fff087819 */ /* 0x000fe20000011408 */
[----:B------:R-:W-:Y:S01]  /*0700*/  IMAD.WIDE.U32 R6, R3, UR12, R6 ;  /* 0x0000000c03067c25 */ /* 0x000fe2000f8e0006 */
[----:B------:R-:W3:Y:S01]  /*0710*/  @P1 LDC.64 R12, c[0x0][0x228] ;  /* 0x00008a00ff0c1b82 */ /* 0x000ee20000000a00 */
[----:B------:R-:W-:Y:S02]  /*0720*/  ISETP.GE.U32.AND P3, PT, R50, UR14, PT ;  /* 0x0000000e32007c0c */ /* 0x000fe4000bf66070 */
[----:B------:R-:W-:Y:S01]  /*0730*/  ISETP.GE.AND.EX P0, PT, R8, UR15, PT, P0 ;  /* 0x0000000f08007c0c */ /* 0x000fe2000bf06300 */
[----:B-1----:R-:W-:Y:S01]  /*0740*/  @P1 IMAD R3, R15, R10, RZ ;  /* 0x0000000a0f031224 */ /* 0x002fe200078e02ff */
[----:B------:R-:W-:Y:S02]  /*0750*/  IADD3 R9, R7, R9, RZ ;  /* 0x0000000907097210 */ /* 0x000fe40007ffe0ff */
[----:B------:R-:W-:Y:S01]  /*0760*/  @P1 MOV R8, R6 ;  /* 0x0000000600081202 */ /* 0x000fe20000000f00 */
[----:B------:R-:W-:Y:S01]  /*0770*/  @P1 IMAD R3, R36, R11, R3 ;  /* 0x0000000b24031224 */ /* 0x000fe200078e0203 */
[----:B------:R-:W1:Y:S01]  /*0780*/  @P2 LDC.64 R14, c[0x0][0x288] ;  /* 0x0000a200ff0e2b82 */ /* 0x000e620000000a00 */
[----:B------:R-:W-:-:S02]  /*0790*/  ISETP.LT.U32.AND P0, PT, R0, 0x1e0, !P0 ;  /* 0x000001e00000780c */ /* 0x000fc40004701070 */
[----:B------:R-:W-:Y:S01]  /*07a0*/  @P1 IMAD.WIDE.U32 R18, R36, R10, R8 ;  /* 0x0000000a24121225 */ /* 0x000fe200078e0008 */
[----:B------:R-:W-:Y:S02]  /*07b0*/  MOV R46, RZ ;  /* 0x000000ff002e7202 */ /* 0x000fe40000000f00 */
[----:B------:R-:W-:Y:S02]  /*07c0*/  ISETP.GE.AND.EX P3, PT, R60, UR15, PT, P3 ;  /* 0x0000000f3c007c0c */ /* 0x000fe4000bf66330 */
[----:B------:R-:W0:Y:S01]  /*07d0*/  LDC.64 R10, c[0x0][0x248] ;  /* 0x00009200ff0a7b82 */ /* 0x000e220000000a00 */
[----:B------:R-:W-:Y:S02]  /*07e0*/  @P1 IADD3 R19, R19, R3, RZ ;  /* 0x0000000313131210 */ /* 0x000fe40007ffe0ff */
[C---:B------:R-:W-:Y:S02]  /*07f0*/  @P1 SHF.L.U32 R3, R18.reuse, 0x1, RZ ;  /* 0x0000000112031819 */ /* 0x040fe400000006ff */
[----:B------:R-:W-:-:S02]  /*0800*/  @P1 SHF.L.U64.HI R18, R18, 0x1, R19 ;  /* 0x0000000112121819 */ /* 0x000fc40000010213 */
[C---:B--2---:R-:W-:Y:S01]  /*0810*/  @P1 IADD3 R16, P4, R3.reuse, R16, RZ ;  /* 0x0000001003101210 */ /* 0x044fe20007f9e0ff */
[----:B------:R-:W2:Y:S01]  /*0820*/  @P0 LDC.64 R26, c[0x0][0x288] ;  /* 0x0000a200ff1a0b82 */ /* 0x000ea20000000a00 */
[----:B------:R-:W-:Y:S02]  /*0830*/  SHF.R.S32.HI R19, RZ, 0x1f, R56 ;  /* 0x0000001fff137819 */ /* 0x000fe40000011438 */
[----:B------:R-:W-:Y:S02]  /*0840*/  @P1 IADD3.X R17, R18, R17, RZ, P4, !PT ;  /* 0x0000001112111210 */ /* 0x000fe400027fe4ff */
[----:B---3--:R-:W-:Y:S02]  /*0850*/  @P1 IADD3 R12, P4, R3, R12, RZ ;  /* 0x0000000c030c1210 */ /* 0x008fe40007f9e0ff */
[----:B------:R-:W-:Y:S01]  /*0860*/  ISETP.LT.U32.AND P3, PT, R0, 0x1e0, !P3 ;  /* 0x000001e00000780c */ /* 0x000fe20005f61070 */
[----:B------:R3:W5:Y:S01]  /*0870*/  @P1 LDG.E R40, desc[UR8][R16.64] ;  /* 0x0000000810281981 */ /* 0x000762000c1e1900 */
[----:B-1----:R-:W-:Y:S01]  /*0880*/  @P2 IMAD R3, R19, R14, RZ ;  /* 0x0000000e13032224 */ /* 0x002fe200078e02ff */
[----:B------:R-:W-:-:S02]  /*0890*/  @P1 IADD3.X R13, R18, R13, RZ, P4, !PT ;  /* 0x0000000d120d1210 */ /* 0x000fc400027fe4ff */
[----:B------:R-:W1:Y:S01]  /*08a0*/  @P0 LDC.64 R18, c[0x0][0x230] ;  /* 0x00008c00ff120b82 */ /* 0x000e620000000a00 */
[C---:B------:R-:W-:Y:S02]  /*08b0*/  @P2 IMAD R3, R56.reuse, R15, R3 ;  /* 0x0000000f38032224 */ /* 0x040fe400078e0203 */
[----:B------:R4:W5:Y:S01]  /*08c0*/  @P1 LDG.E R46, desc[UR8][R12.64] ;  /* 0x000000080c2e1981 */ /* 0x000962000c1e1900 */
[----:B0-----:R-:W-:Y:S01]  /*08d0*/  IMAD.WIDE R10, R37, 0x8, R10 ;  /* 0x00000008250a7825 */ /* 0x001fe200078e020a */
[----:B---3--:R-:W-:Y:S02]  /*08e0*/  @P2 MOV R16, R6 ;  /* 0x0000000600102202 */ /* 0x008fe40000000f00 */
[----:B------:R-:W-:Y:S01]  /*08f0*/  @P2 MOV R17, R9 ;  /* 0x0000000900112202 */ /* 0x000fe20000000f00 */
[----:B------:R-:W0:Y:S02]  /*0900*/  @P3 LDC.64 R20, c[0x0][0x288] ;  /* 0x0000a200ff143b82 */ /* 0x000e240000000a00 */
[----:B------:R-:W3:Y:S01]  /*0910*/  LDG.E.64 R10, desc[UR8][R10.64] ;  /* 0x000000080a0a7981 */ /* 0x000ee2000c1e1b00 */
[----:B------:R-:W-:-:S05]  /*0920*/  @P2 IMAD.WIDE.U32 R14, R56, R14, R16 ;  /* 0x0000000e380e2225 */ /* 0x000fca00078e0010 */
[----:B------:R-:W-:Y:S02]  /*0930*/  @P2 IADD3 R15, R15, R3, RZ ;  /* 0x000000030f0f2210 */ /* 0x000fe40007ffe0ff */
[C---:B------:R-:W-:Y:S02]  /*0940*/  @P2 SHF.L.U32 R3, R14.reuse, 0x1, RZ ;  /* 0x000000010e032819 */ /* 0x040fe400000006ff */
[----:B------:R-:W-:Y:S02]  /*0950*/  @P2 SHF.L.U64.HI R28, R14, 0x1, R15 ;  /* 0x000000010e1c2819 */ /* 0x000fe4000001020f */
[----:B------:R-:W-:Y:S01]  /*0960*/  @P2 IADD3 R22, P4, R3, R22, RZ ;  /* 0x0000001603162210 */ /* 0x000fe20007f9e0ff */
[----:B--2---:R-:W-:Y:S01]  /*0970*/  @P0 IMAD R16, R61, R26, RZ ;  /* 0x0000001a3d100224 */ /* 0x004fe200078e02ff */
[----:B----4-:R-:W-:Y:S01]  /*0980*/  @P2 IADD3 R24, P5, R3, R24, RZ ;  /* 0x0000001803182210 */ /* 0x010fe20007fbe0ff */
[----:B------:R-:W2:Y:S01]  /*0990*/  @P3 LDC.64 R14, c[0x0][0x230] ;  /* 0x00008c00ff0e3b82 */ /* 0x000ea20000000a00 */
[----:B------:R-:W-:-:S02]  /*09a0*/  @P2 IADD3.X R23, R28, R23, RZ, P4, !PT ;  /* 0x000000171c172210 */ /* 0x000fc400027fe4ff */
[----:B------:R-:W-:-:S03]  /*09b0*/  @P2 IADD3.X R25, R28, R25, RZ, P5, !PT ;  /* 0x000000191c192210 */ /* 0x000fc60002ffe4ff */
[----:B------:R-:W5:Y:S04]  /*09c0*/  @P2 LDG.E R41, desc[UR8][R22.64] ;  /* 0x0000000816292981 */ /* 0x000f68000c1e1900 */
[----:B------:R-:W5:Y:S01]  /*09d0*/  @P2 LDG.E R45, desc[UR8][R24.64] ;  /* 0x00000008182d2981 */ /* 0x000f62000c1e1900 */
[----:B------:R-:W-:Y:S02]  /*09e0*/  @P0 MOV R12, R6 ;  /* 0x00000006000c0202 */ /* 0x000fe40000000f00 */
[----:B------:R-:W-:Y:S01]  /*09f0*/  @P0 MOV R13, R9 ;  /* 0x00000009000d0202 */ /* 0x000fe20000000f00 */
[C---:B------:R-:W-:Y:S02]  /*0a00*/  @P0 IMAD R29, R57.reuse, R27, R16 ;  /* 0x0000001b391d0224 */ /* 0x040fe400078e0210 */
[----:B------:R-:W4:Y:S01]  /*0a10*/  @P3 LDC.64 R16, c[0x0][0x228] ;  /* 0x00008a00ff103b82 */ /* 0x000f220000000a00 */
[----:B------:R-:W-:-:S07]  /*0a20*/  @P0 IMAD.WIDE.U32 R26, R57, R26, R12 ;  /* 0x0000001a391a0225 */ /* 0x000fce00078e000c */
[----:B------:R-:W2:Y:S01]  /*0a30*/  @P0 LDC.64 R12, c[0x0][0x228] ;  /* 0x00008a00ff0c0b82 */ /* 0x000ea20000000a00 */
[----:B------:R-:W-:Y:S02]  /*0a40*/  @P0 IADD3 R27, R27, R29, RZ ;  /* 0x0000001d1b1b0210 */ /* 0x000fe40007ffe0ff */
[C---:B------:R-:W-:Y:S02]  /*0a50*/  @P0 SHF.L.U32 R3, R26.reuse, 0x1, RZ ;  /* 0x000000011a030819 */ /* 0x040fe400000006ff */
[----:B------:R-:W-:Y:S02]  /*0a60*/  @P0 SHF.L.U64.HI R28, R26, 0x1, R27 ;  /* 0x000000011a1c0819 */ /* 0x000fe4000001021b */
[----:B-1----:R-:W-:-:S04]  /*0a70*/  @P0 IADD3 R18, P4, R3, R18, RZ ;  /* 0x0000001203120210 */ /* 0x002fc80007f9e0ff */
[----:B------:R-:W-:Y:S02]  /*0a80*/  @P0 IADD3.X R19, R28, R19, RZ, P4, !PT ;  /* 0x000000131c130210 */ /* 0x000fe400027fe4ff */
[----:B------:R-:W-:Y:S01]  /*0a90*/  CS2R R42, SRZ ;  /* 0x00000000002a7805 */ /* 0x000fe2000001ff00 */
[----:B0-----:R-:W-:Y:S02]  /*0aa0*/  @P3 IMAD R29, R60, R20, RZ ;  /* 0x000000143c1d3224 */ /* 0x001fe400078e02ff */
[----:B------:R-:W5:Y:S01]  /*0ab0*/  @P0 LDG.E R44, desc[UR8][R18.64] ;  /* 0x00000008122c0981 */ /* 0x000f62000c1e1900 */
[----:B------:R-:W-:Y:S02]  /*0ac0*/  @P3 MOV R26, R6 ;  /* 0x00000006001a3202 */ /* 0x000fe40000000f00 */
[----:B--2---:R-:W-:-:S04]  /*0ad0*/  @P0 IADD3 R12, P4, R3, R12, RZ ;  /* 0x0000000c030c0210 */ /* 0x004fc80007f9e0ff */
[----:B------:R-:W-:Y:S02]  /*0ae0*/  @P0 IADD3.X R13, R28, R13, RZ, P4, !PT ;  /* 0x0000000d1c0d0210 */ /* 0x000fe400027fe4ff */
[----:B------:R-:W-:Y:S01]  /*0af0*/  @P3 MOV R27, R9 ;  /* 0x00000009001b3202 */ /* 0x000fe20000000f00 */
[C---:B------:R-:W-:Y:S02]  /*0b00*/  @P3 IMAD R29, R50.reuse, R21, R29 ;  /* 0x00000015321d3224 */ /* 0x040fe400078e021d */
[----:B------:R0:W5:Y:S01]  /*0b10*/  @P0 LDG.E R43, desc[UR8][R12.64] ;  /* 0x000000080c2b0981 */ /* 0x000162000c1e1900 */
[----:B------:R-:W-:-:S05]  /*0b20*/  @P3 IMAD.WIDE.U32 R20, R50, R20, R26 ;  /* 0x0000001432143225 */ /* 0x000fca00078e001a */
[----:B------:R-:W-:Y:S02]  /*0b30*/  @P3 IADD3 R27, R21, R29, RZ ;  /* 0x0000001d151b3210 */ /* 0x000fe40007ffe0ff */
[C---:B------:R-:W-:Y:S02]  /*0b40*/  @P3 SHF.L.U32 R21, R20.reuse, 0x1, RZ ;  /* 0x0000000114153819 */ /* 0x040fe400000006ff */
[----:B------:R-:W-:Y:S02]  /*0b50*/  @P3 SHF.L.U64.HI R20, R20, 0x1, R27 ;  /* 0x0000000114143819 */ /* 0x000fe4000001021b */
[C---:B------:R-:W-:Y:S02]  /*0b60*/  @P3 IADD3 R14, P5, R21.reuse, R14, RZ ;  /* 0x0000000e150e3210 */ /* 0x040fe40007fbe0ff */
[----:B----4-:R-:W-:Y:S02]  /*0b70*/  @P3 IADD3 R16, P6, R21, R16, RZ ;  /* 0x0000001015103210 */ /* 0x010fe40007fde0ff */
[----:B------:R-:W-:-:S02]  /*0b80*/  MOV R39, RZ ;  /* 0x000000ff00277202 */ /* 0x000fc40000000f00 */
[C---:B------:R-:W-:Y:S02]  /*0b90*/  @P3 IADD3.X R15, R20.reuse, R15, RZ, P5, !PT ;  /* 0x0000000f140f3210 */ /* 0x040fe40002ffe4ff */
[----:B------:R-:W-:-:S03]  /*0ba0*/  @P3 IADD3.X R17, R20, R17, RZ, P6, !PT ;  /* 0x0000001114113210 */ /* 0x000fc600037fe4ff */
[----:B------:R1:W5:Y:S04]  /*0bb0*/  @P3 LDG.E R39, desc[UR8][R14.64] ;  /* 0x000000080e273981 */ /* 0x000368000c1e1900 */
[----:B------:R2:W5:Y:S01]  /*0bc0*/  @P3 LDG.E R42, desc[UR8][R16.64] ;  /* 0x00000008102a3981 */ /* 0x000562000c1e1900 */
[----:B------:R-:W-:Y:S01]  /*0bd0*/  ISETP.GT.U32.AND P3, PT, R0, 0x1df, PT ;  /* 0x000001df0000780c */ /* 0x000fe20003f64070 */
[----:B------:R-:W-:Y:S01]  /*0be0*/  BSSY B0, `(.L_x_2) ;  /* 0x0000013000007945 */ /* 0x000fe20003800000 */
[----:B------:R-:W-:Y:S02]  /*0bf0*/  MOV R3, 0x3f800000 ;  /* 0x3f80000000037802 */ /* 0x000fe40000000f00 */
[----:B0-----:R-:W-:Y:S02]  /*0c00*/  CS2R R12, SRZ ;  /* 0x00000000000c7805 */ /* 0x001fe4000001ff00 */
[----:B-1----:R-:W-:Y:S01]  /*0c10*/  CS2R R14, SRZ ;  /* 0x00000000000e7805 */ /* 0x002fe2000001ff00 */
[----:B---3--:R-:W-:-:S05]  /*0c20*/  FFMA.FTZ R18, -R10, R10, R11 ;  /* 0x0000000a0a127223 */ /* 0x008fca000001010b */
[----:B------:R-:W-:-:S13]  /*0c30*/  FSETP.GTU.FTZ.AND P0, PT, R18, RZ, PT ;  /* 0x000000ff1200720b */ /* 0x000fda0003f1c000 */
[----:B------:R-:W0:Y:S02]  /*0c40*/  @P0 LDC R11, c[0x0][0x250] ;  /* 0x00009400ff0b0b82 */ /* 0x000e240000000800 */
[----:B0-----:R-:W-:Y:S01]  /*0c50*/  @P0 FADD.FTZ R11, R18, R11 ;  /* 0x0000000b120b0221 */ /* 0x001fe20000010000 */
[----:B--2---:R-:W-:Y:S06]  /*0c60*/  @P3 BRA `(.L_x_3) ;  /* 0x0000000000283947 */ /* 0x004fec0003800000 */
[----:B------:R-:W-:Y:S01]  /*0c70*/  ISETP.NE.AND P3, PT, RZ, UR10, PT ;  /* 0x0000000aff007c0c */ /* 0x000fe2000bf65270 */
[----:B------:R-:W0:Y:S01]  /*0c80*/  LDC.64 R12, c[0x0][0x238] ;  /* 0x00008e00ff0c7b82 */ /* 0x000e220000000a00 */
[----:B------:R-:W-:-:S04]  /*0c90*/  IADD3 R19, R49, R4, RZ ;  /* 0x0000000431137210 */ /* 0x000fc80007ffe0ff */
[----:B------:R-:W-:-:S07]  /*0ca0*/  SHF.R.S32.HI R4, RZ, 0x1f, R19 ;  /* 0x0000001fff047819 */ /* 0x000fce0000011413 */
[----:B------:R-:W1:Y:S01]  /*0cb0*/  @P3 LDC.64 R16, c[0x0][0x240] ;  /* 0x00009000ff103b82 */ /* 0x000e620000000a00 */
[----:B0-----:R-:W-:-:S06]  /*0cc0*/  IMAD.WIDE R12, R19, 0x4, R12 ;  /* 0x00000004130c7825 */ /* 0x001fcc00078e020c */
[----:B------:R-:W5:Y:S01]  /*0cd0*/  LDG.E.64 R12, desc[UR8][R12.64] ;  /* 0x000000080c0c7981 */ /* 0x000f62000c1e1b00 */
[----:B-1----:R-:W-:-:S04]  /*0ce0*/  @P3 LEA R16, P4, R19, R16, 0x2 ;  /* 0x0000001013103211 */ /* 0x002fc800078810ff */
[----:B------:R-:W-:-:S05]  /*0cf0*/  @P3 LEA.HI.X R17, R19, R17, R4, 0x2, P4 ;  /* 0x0000001113113211 */ /* 0x000fca00020f1404 */
[----:B------:R0:W5:Y:S04]  /*0d00*/  @P3 LDG.E.64 R14, desc[UR8][R16.64] ;  /* 0x00000008100e3981 */ /* 0x000168000c1e1b00 */
.L_x_3:
[----:B------:R-:W-:Y:S05]  /*0d10*/  BSYNC B0 ;  /* 0x0000000000007941 */ /* 0x000fea0003800000 */
.L_x_2:
[----:B------:R-:W1:Y:S01]  /*0d20*/  @P0 MUFU.RSQ R3, R11 ;  /* 0x0000000b00030308 */ /* 0x000e620000001400 */
[----:B------:R-:W-:Y:S02]  /*0d30*/  ISETP.NE.AND P3, PT, RZ, UR10, PT ;  /* 0x0000000aff007c0c */ /* 0x000fe4000bf65270 */
[C---:B-----5:R-:W-:Y:S02]  /*0d40*/  PRMT R4, R40.reuse, 0x7632, R4 ;  /* 0x0000763228047816 */ /* 0x060fe40000000004 */
[----:B------:R-:W-:Y:S02]  /*0d50*/  SHF.L.U32 R23, R40, 0x10, RZ ;  /* 0x0000001028177819 */ /* 0x000fe400000006ff */
[----:B------:R-:W-:Y:S02]  /*0d60*/  SHF.L.U32 R25, R4, 0x10, RZ ;  /* 0x0000001004197819 */ /* 0x000fe400000006ff */
[C---:B------:R-:W-:Y:S01]  /*0d70*/  SHF.L.U32 R27, R41.reuse, 0x10, RZ ;  /* 0x00000010291b7819 */ /* 0x040fe200000006ff */
[----:B------:R-:W-:Y:S01]  /*0d80*/  FADD.FTZ R4, -R10, R23 ;  /* 0x000000170a047221 */ /* 0x000fe20000010100 */
[----:B------:R-:W-:Y:S01]  /*0d90*/  PRMT R21, R46, 0x7632, R21 ;  /* 0x000076322e157816 */ /* 0x000fe20000000015 */
[C---:B------:R-:W-:Y:S01]  /*0da0*/  FADD.FTZ R24, -R10.reuse, R25 ;  /* 0x000000190a187221 */ /* 0x040fe20000010100 */
[----:B0-----:R-:W-:Y:S01]  /*0db0*/  PRMT R17, R41, 0x7632, R17 ;  /* 0x0000763229117816 */ /* 0x001fe20000000011 */
[----:B------:R-:W-:Y:S01]  /*0dc0*/  FADD.FTZ R22, -R10, R27 ;  /* 0x0000001b0a167221 */ /* 0x000fe20000010100 */
[C---:B------:R-:W-:Y:S01]  /*0dd0*/  PRMT R18, R45.reuse, 0x7632, R18 ;  /* 0x000076322d127816 */ /* 0x040fe20000000012 */
[-C--:B-1----:R-:W-:Y:S01]  /*0de0*/  FMUL.FTZ R11, R4, R3.reuse ;  /* 0x00000003040b7220 */ /* 0x082fe20000410000 */
[----:B------:R-:W-:Y:S01]  /*0df0*/  SHF.L.U32 R20, R46, 0x10, RZ ;  /* 0x000000102e147819 */ /* 0x000fe200000006ff */
[----:B------:R-:W-:Y:S01]  /*0e00*/  FMUL.FTZ R4, R24, R3 ;  /* 0x0000000318047220 */ /* 0x000fe20000410000 */
[----:B------:R-:W-:-:S02]  /*0e10*/  SHF.L.U32 R19, R45, 0x10, RZ ;  /* 0x000000102d137819 */ /* 0x000fc400000006ff */
[----:B------:R-:W-:Y:S02]  /*0e20*/  PRMT R16, R44, 0x7632, R16 ;  /* 0x000076322c107816 */ /* 0x000fe40000000010 */
[----:B------:R-:W-:Y:S02]  /*0e30*/  SHF.L.U32 R21, R21, 0x10, RZ ;  /* 0x0000001015157819 */ /* 0x000fe400000006ff */
[----:B------:R-:W-:Y:S02]  /*0e40*/  SHF.L.U32 R17, R17, 0x10, RZ ;  /* 0x0000001011117819 */ /* 0x000fe400000006ff */
[----:B------:R-:W-:Y:S01]  /*0e50*/  SHF.L.U32 R18, R18, 0x10, RZ ;  /* 0x0000001012127819 */ /* 0x000fe200000006ff */
[----:B------:R-:W-:Y:S06]  /*0e60*/  @!P3 BRA `(.L_x_4) ;  /* 0x000000000048b947 */ /* 0x000fec0003800000 */
[----:B------:R-:W-:Y:S01]  /*0e70*/  FFMA.FTZ R24, R11, R12, R14 ;  /* 0x0000000c0b187223 */ /* 0x000fe2000001000e */
[----:B------:R-:W-:-:S03]  /*0e80*/  FFMA.FTZ R23, R4, R13, R15 ;  /* 0x0000000d04177223 */ /* 0x000fc6000001000f */
[----:B------:R-:W-:Y:S01]  /*0e90*/  FMUL.FTZ R25, R24, -1.4426950216293334961 ;  /* 0xbfb8aa3b18197820 */ /* 0x000fe20000410000 */
[----:B------:R-:W-:-:S05]  /*0ea0*/  FMUL.FTZ R28, R23, -1.4426950216293334961 ;  /* 0xbfb8aa3b171c7820 */ /* 0x000fca0000410000 */
[----:B------:R-:W0:Y:S08]  /*0eb0*/  MUFU.EX2 R25, R25 ;  /* 0x0000001900197308 */ /* 0x000e300000000800 */
[----:B------:R-:W1:Y:S01]  /*0ec0*/  MUFU.EX2 R28, R28 ;  /* 0x0000001c001c7308 */ /* 0x000e620000000800 */
[----:B0-----:R-:W-:-:S07]  /*0ed0*/  FADD.FTZ R26, R25, 1 ;  /* 0x3f800000191a7421 */ /* 0x001fce0000010000 */
[----:B------:R-:W0:Y:S01]  /*0ee0*/  MUFU.RCP R27, R26 ;  /* 0x0000001a001b7308 */ /* 0x000e220000001000 */
[----:B-1----:R-:W-:-:S07]  /*0ef0*/  FADD.FTZ R29, R28, 1 ;  /* 0x3f8000001c1d7421 */ /* 0x002fce0000010000 */
[----:B------:R-:W1:Y:S01]  /*0f00*/  MUFU.RCP R30, R29 ;  /* 0x0000001d001e7308 */ /* 0x000e620000001000 */
[----:B0-----:R-:W-:Y:S01]  /*0f10*/  FADD.FTZ R31, -R27, 1 ;  /* 0x3f8000001b1f7421 */ /* 0x001fe20000010100 */
[----:B------:R-:W-:-:S03]  /*0f20*/  FMUL.FTZ R20, R20, R27 ;  /* 0x0000001b14147220 */ /* 0x000fc60000410000 */
[----:B------:R-:W-:Y:S01]  /*0f30*/  FFMA.FTZ R31, R24, R31, 1 ;  /* 0x3f800000181f7423 */ /* 0x000fe2000001001f */
[----:B-1----:R-:W-:Y:S01]  /*0f40*/  FADD.FTZ R32, -R30, 1 ;  /* 0x3f8000001e207421 */ /* 0x002fe20000010100 */
[----:B------:R-:W-:Y:S02]  /*0f50*/  FMUL.FTZ R21, R21, R30 ;  /* 0x0000001e15157220 */ /* 0x000fe40000410000 */
[----:B------:R-:W-:Y:S01]  /*0f60*/  FMUL.FTZ R20, R20, R31 ;  /* 0x0000001f14147220 */ /* 0x000fe20000410000 */
[----:B------:R-:W-:-:S04]  /*0f70*/  FFMA.FTZ R32, R23, R32, 1 ;  /* 0x3f80000017207423 */ /* 0x000fc80000010020 */
[----:B------:R-:W-:-:S07]  /*0f80*/  FMUL.FTZ R21, R21, R32 ;  /* 0x0000002015157220 */ /* 0x000fce0000410000 */
.L_x_4:
[----:B------:R-:W-:Y:S01]  /*0f90*/  FMUL.FTZ R24, R20, R12 ;  /* 0x0000000c14187220 */ /* 0x000fe20000410000 */
[----:B------:R-:W-:Y:S01]  /*0fa0*/  FADD.FTZ R26, -R10, R17 ;  /* 0x000000110a1a7221 */ /* 0x000fe20000010100 */
[----:B------:R-:W-:Y:S01]  /*0fb0*/  FMUL.FTZ R23, R22, R3 ;  /* 0x0000000316177220 */ /* 0x000fe20000410000 */
[----:B------:R-:W-:Y:S01]  /*0fc0*/  FMUL.FTZ R17, R21, R13 ;  /* 0x0000000d15117220 */ /* 0x000fe20000410000 */
[----:B------:R-:W-:Y:S01]  /*0fd0*/  FFMA.FTZ R25, R11, R24, RZ ;  /* 0x000000180b197223 */ /* 0x000fe200000100ff */
[----:B------:R-:W-:Y:S01]  /*0fe0*/  FADD.FTZ R24, RZ, R24 ;  /* 0x00000018ff187221 */ /* 0x000fe20000010000 */
[----:B------:R-:W-:Y:S01]  /*0ff0*/  FMUL.FTZ R22, R26, R3 ;  /* 0x000000031a167220 */ /* 0x000fe20000410000 */
        /* <DEDUP_REMOVED lines=11> */
[----:B0-----:R-:W-:Y:S01]  /*10b0*/  FMUL.FTZ R19, R19, R30 ;  /* 0x0000001e13137220 */ /* 0x001fe20000410000 */
[----:B------:R-:W-:-:S04]  /*10c0*/  FADD.FTZ R30, -R30, 1 ;  /* 0x3f8000001e1e7421 */ /* 0x000fc80000010100 */
[----:B------:R-:W-:Y:S01]  /*10d0*/  FFMA.FTZ R30, R27, R30, 1 ;  /* 0x3f8000001b1e7423 */ /* 0x000fe2000001001e */
[----:B-1----:R-:W-:Y:S01]  /*10e0*/  FADD.FTZ R35, -R33, 1 ;  /* 0x3f80000021237421 */ /* 0x002fe20000010100 */
[----:B------:R-:W-:Y:S02]  /*10f0*/  FMUL.FTZ R18, R18, R33 ;  /* 0x0000002112127220 */ /* 0x000fe40000410000 */
[----:B------:R-:W-:Y:S01]  /*1100*/  FMUL.FTZ R19, R19, R30 ;  /* 0x0000001e13137220 */ /* 0x000fe20000410000 */
[----:B------:R-:W-:-:S04]  /*1110*/  FFMA.FTZ R35, R26, R35, 1 ;  /* 0x3f8000001a237423 */ /* 0x000fc80000010023 */
[----:B------:R-:W-:-:S07]  /*1120*/  FMUL.FTZ R18, R18, R35 ;  /* 0x0000002312127220 */ /* 0x000fce0000410000 */
.L_x_5:
[----:B------:R-:W-:Y:S01]  /*1130*/  FFMA.FTZ R28, R4, R17, R25 ;  /* 0x00000011041c7223 */ /* 0x000fe20000010019 */
[----:B------:R-:W-:Y:S01]  /*1140*/  FMUL.FTZ R26, R19, R12 ;  /* 0x0000000c131a7220 */ /* 0x000fe20000410000 */
[----:B------:R-:W-:Y:S01]  /*1150*/  SHF.L.U32 R25, R44, 0x10, RZ ;  /* 0x000000102c197819 */ /* 0x000fe200000006ff */
[----:B------:R-:W-:Y:S01]  /*1160*/  FADD.FTZ R29, R17, R24 ;  /* 0x00000018111d7221 */ /* 0x000fe20000010000 */
[----:B------:R-:W-:Y:S01]  /*1170*/  SHF.L.U32 R27, R16, 0x10, RZ ;  /* 0x00000010101b7819 */ /* 0x000fe200000006ff */
[----:B------:R-:W-:Y:S01]  /*1180*/  FFMA.FTZ R17, R23, R26, R28 ;  /* 0x0000001a17117223 */ /* 0x000fe2000001001c */
[----:B------:R-:W-:Y:S01]  /*1190*/  PRMT R24, R43, 0x7632, R24 ;  /* 0x000076322b187816 */ /* 0x000fe20000000018 */
[C---:B------:R-:W-:Y:S01]  /*11a0*/  FADD.FTZ R28, -R10.reuse, R25 ;  /* 0x000000190a1c7221 */ /* 0x040fe20000010100 */
[----:B------:R-:W-:Y:S01]  /*11b0*/  FADD.FTZ R16, R29, R26 ;  /* 0x0000001a1d107221 */ /* 0x000fe20000010000 */
[----:B------:R-:W-:Y:S01]  /*11c0*/  FADD.FTZ R30, -R10, R27 ;  /* 0x0000001b0a1e7221 */ /* 0x000fe20000010100 */
[----:B------:R-:W-:Y:S01]  /*11d0*/  SHF.L.U32 R26, R43, 0x10, RZ ;  /* 0x000000102b1a7819 */ /* 0x000fe200000006ff */
[----:B------:R-:W-:Y:S01]  /*11e0*/  FMUL.FTZ R25, R28, R3 ;  /* 0x000000031c197220 */ /* 0x000fe20000410000 */
[----:B------:R-:W-:Y:S01]  /*11f0*/  SHF.L.U32 R24, R24, 0x10, RZ ;  /* 0x0000001018187819 */ /* 0x000fe200000006ff */
[----:B------:R-:W-:Y:S01]  /*1200*/  FMUL.FTZ R27, R18, R13 ;  /* 0x0000000d121b7220 */ /* 0x000fe20000410000 */
        /* <DEDUP_REMOVED lines=15> */
[----:B-1----:R-:W-:Y:S01]  /*1300*/  FMUL.FTZ R26, R26, R33 ;  /* 0x000000211a1a7220 */ /* 0x002fe20000410000 */
[----:B------:R-:W-:Y:S02]  /*1310*/  FADD.FTZ R33, -R33, 1 ;  /* 0x3f80000021217421 */ /* 0x000fe40000010100 */
[----:B------:R-:W-:Y:S02]  /*1320*/  FMUL.FTZ R24, R24, R31 ;  /* 0x0000001f18187220 */ /* 0x000fe40000410000 */
[----:B------:R-:W-:-:S04]  /*1330*/  FFMA.FTZ R33, R28, R33, 1 ;  /* 0x3f8000001c217423 */ /* 0x000fc80000010021 */
[----:B------:R-:W-:-:S07]  /*1340*/  FMUL.FTZ R26, R26, R33 ;  /* 0x000000211a1a7220 */ /* 0x000fce0000410000 */
.L_x_6:
[----:B------:R-:W-:Y:S01]  /*1350*/  FFMA.FTZ R32, R22, R27, R17 ;  /* 0x0000001b16207223 */ /* 0x000fe20000010011 */
[----:B------:R-:W-:Y:S01]  /*1360*/  FMUL.FTZ R28, R26, R12 ;  /* 0x0000000c1a1c7220 */ /* 0x000fe20000410000 */
[--C-:B------:R-:W-:Y:S01]  /*1370*/  FADD.FTZ R27, R27, R16.reuse ;  /* 0x000000101b1b7221 */ /* 0x100fe20000010000 */
[----:B------:R-:W-:Y:S02]  /*1380*/  PRMT R16, R39, 0x7632, R16 ;  /* 0x0000763227107816 */ /* 0x000fe40000000010 */
[----:B------:R-:W-:Y:S01]  /*1390*/  FFMA.FTZ R17, R25, R28, R32 ;  /* 0x0000001c19117223 */ /* 0x000fe20000010020 */
[----:B------:R-:W-:Y:S01]  /*13a0*/  FADD.FTZ R28, R27, R28 ;  /* 0x0000001c1b1c7221 */ /* 0x000fe20000010000 */
[----:B------:R-:W-:Y:S01]  /*13b0*/  FMUL.FTZ R27, R24, R13 ;  /* 0x0000000d181b7220 */ /* 0x000fe20000410000 */
[----:B------:R-:W-:Y:S02]  /*13c0*/  SHF.L.U32 R29, R39, 0x10, RZ ;  /* 0x00000010271d7819 */ /* 0x000fe400000006ff */
[----:B------:R-:W-:Y:S01]  /*13d0*/  SHF.L.U32 R31, R16, 0x10, RZ ;  /* 0x00000010101f7819 */ /* 0x000fe200000006ff */
[----:B------:R-:W-:Y:S01]  /*13e0*/  FFMA.FTZ R16, R30, R27, R17 ;  /* 0x0000001b1e107223 */ /* 0x000fe20000010011 */
[--C-:B------:R-:W-:Y:S01]  /*13f0*/  FADD.FTZ R17, R27, R28.reuse ;  /* 0x0000001c1b117221 */ /* 0x100fe20000010000 */
[----:B------:R-:W-:Y:S01]  /*1400*/  FADD.FTZ R32, -R10, R29 ;  /* 0x0000001d0a207221 */ /* 0x000fe20000010100 */
[----:B------:R-:W-:Y:S01]  /*1410*/  PRMT R28, R42, 0x7632, R28 ;  /* 0x000076322a1c7816 */ /* 0x000fe2000000001c */
[----:B------:R-:W-:Y:S01]  /*1420*/  FADD.FTZ R34, -R10, R31 ;  /* 0x0000001f0a227221 */ /* 0x000fe20000010100 */
[----:B------:R-:W-:Y:S01]  /*1430*/  SHF.L.U32 R27, R42, 0x10, RZ ;  /* 0x000000102a1b7819 */ /* 0x000fe200000006ff */
[-C--:B------:R-:W-:Y:S01]  /*1440*/  FMUL.FTZ R29, R32, R3.reuse ;  /* 0x00000003201d7220 */ /* 0x080fe20000410000 */
[----:B------:R-:W-:Y:S01]  /*1450*/  SHF.L.U32 R28, R28, 0x10, RZ ;  /* 0x000000101c1c7819 */ /* 0x000fe200000006ff */
[----:B------:R-:W-:Y:S01]  /*1460*/  FMUL.FTZ R32, R34, R3 ;  /* 0x0000000322207220 */ /* 0x000fe20000410000 */
[----:B------:R-:W-:Y:S06]  /*1470*/  @!P3 BRA `(.L_x_7) ;  /* 0x000000000048b947 */ /* 0x000fec0003800000 */
[----:B------:R-:W-:-:S04]  /*1480*/  FFMA.FTZ R31, R29, R12, R14 ;  /* 0x0000000c1d1f7223 */ /* 0x000fc8000001000e */
[----:B------:R-:W-:-:S06]  /*1490*/  FMUL.FTZ R33, R31, -1.4426950216293334961 ;  /* 0xbfb8aa3b1f217820 */ /* 0x000fcc0000410000 */
[----:B------:R-:W0:Y:S02]  /*14a0*/  MUFU.EX2 R33, R33 ;  /* 0x0000002100217308 */ /* 0x000e240000000800 */
[----:B0-----:R-:W-:-:S06]  /*14b0*/  FADD.FTZ R34, R33, 1 ;  /* 0x3f80000021227421 */ /* 0x001fcc0000010000 */
[----:B------:R-:W0:Y:S02]  /*14c0*/  MUFU.RCP R34, R34 ;  /* 0x0000002200227308 */ /* 0x000e240000001000 */
[----:B0-----:R-:W-:Y:S01]  /*14d0*/  FADD.FTZ R35, -R34, 1 ;  /* 0x3f80000022237421 */ /* 0x001fe20000010100 */
[----:B------:R-:W-:-:S03]  /*14e0*/  FMUL.FTZ R27, R27, R34 ;  /* 0x000000221b1b7220 */ /* 0x000fc60000410000 */
[----:B------:R-:W-:Y:S01]  /*14f0*/  FFMA.FTZ R35, R31, R35, 1 ;  /* 0x3f8000001f237423 */ /* 0x000fe20000010023 */
[----:B------:R-:W-:-:S03]  /*1500*/  FFMA.FTZ R31, R32, R13, R15 ;  /* 0x0000000d201f7223 */ /* 0x000fc6000001000f */
[----:B------:R-:W-:Y:S01]  /*1510*/  FMUL.FTZ R27, R27, R35 ;  /* 0x000000231b1b7220 */ /* 0x000fe20000410000 */
[----:B------:R-:W-:-:S06]  /*1520*/  FMUL.FTZ R35, R31, -1.4426950216293334961 ;  /* 0xbfb8aa3b1f237820 */ /* 0x000fcc0000410000 */
[----:B------:R-:W0:Y:S02]  /*1530*/  MUFU.EX2 R35, R35 ;  /* 0x0000002300237308 */ /* 0x000e240000000800 */
[----:B0-----:R-:W-:-:S06]  /*1540*/  FADD.FTZ R35, R35, 1 ;  /* 0x3f80000023237421 */ /* 0x001fcc0000010000 */
[----:B------:R-:W0:Y:S02]  /*1550*/  MUFU.RCP R33, R35 ;  /* 0x0000002300217308 */ /* 0x000e240000001000 */
[----:B0-----:R-:W-:Y:S01]  /*1560*/  FADD.FTZ R34, -R33, 1 ;  /* 0x3f80000021227421 */ /* 0x001fe20000010100 */
[----:B------:R-:W-:-:S03]  /*1570*/  FMUL.FTZ R28, R28, R33 ;  /* 0x000000211c1c7220 */ /* 0x000fc60000410000 */
[----:B------:R-:W-:-:S04]  /*1580*/  FFMA.FTZ R31, R31, R34, 1 ;  /* 0x3f8000001f1f7423 */ /* 0x000fc80000010022 */
[----:B------:R-:W-:-:S07]  /*1590*/  FMUL.FTZ R28, R28, R31 ;  /* 0x0000001f1c1c7220 */ /* 0x000fce0000410000 */
.L_x_7:
[----:B------:R-:W-:Y:S01]  /*15a0*/  FMUL.FTZ R34, R27, R12 ;  /* 0x0000000c1b227220 */ /* 0x000fe20000410000 */
[----:B------:R-:W-:Y:S01]  /*15b0*/  ISETP.GT.AND P0, PT, R59, 0x1e, PT ;  /* 0x0000001e3b00780c */ /* 0x000fe20003f04270 */
[----:B------:R-:W0:Y:S01]  /*15c0*/  S2UR UR11, SR_CgaCtaId ;  /* 0x00000000000b79c3 */ /* 0x000e220000008800 */
[----:B------:R-:W-:Y:S01]  /*15d0*/  FFMA.FTZ R33, R11, R20, RZ ;  /* 0x000000140b217223 */ /* 0x000fe200000100ff */
[----:B------:R-:W-:Y:S01]  /*15e0*/  FFMA.FTZ R31, R29, R34, R16 ;  /* 0x000000221d1f7223 */ /* 0x000fe20000010010 */
[----:B------:R-:W-:Y:S01]  /*15f0*/  FADD.FTZ R34, R17, R34 ;  /* 0x0000002211227221 */ /* 0x000fe20000010000 */
[----:B------:R-:W-:Y:S01]  /*1600*/  FMUL.FTZ R17, R28, R13 ;  /* 0x0000000d1c117220 */ /* 0x000fe20000410000 */
[----:B------:R-:W-:Y:S01]  /*1610*/  FADD.FTZ R11, RZ, R20 ;  /* 0x00000014ff0b7221 */ /* 0x000fe20000010000 */
[----:B------:R-:W-:Y:S01]  /*1620*/  FFMA.FTZ R20, R23, R19, R33 ;  /* 0x0000001317147223 */ /* 0x000fe20000010021 */
[----:B------:R-:W-:Y:S01]  /*1630*/  UMOV UR6, 0x400 ;  /* 0x0000040000067882 */ /* 0x000fe20000000000 */
[----:B------:R-:W-:Y:S01]  /*1640*/  FFMA.FTZ R16, R32, R17, R31 ;  /* 0x0000001120107223 */ /* 0x000fe2000001001f */
[----:B------:R-:W-:Y:S01]  /*1650*/  FADD.FTZ R17, R17, R34 ;  /* 0x0000002211117221 */ /* 0x000fe20000010000 */
[----:B------:R-:W-:Y:S01]  /*1660*/  FADD.FTZ R19, R11, R19 ;  /* 0x000000130b137221 */ /* 0x000fe20000010000 */
[----:B------:R-:W-:Y:S01]  /*1670*/  FFMA.FTZ R11, R4, R21, RZ ;  /* 0x00000015040b7223 */ /* 0x000fe200000100ff */
[----:B------:R-:W-:Y:S01]  /*1680*/  FADD.FTZ R21, RZ, R21 ;  /* 0x00000015ff157221 */ /* 0x000fe20000010000 */
[----:B------:R-:W1:Y:S01]  /*1690*/  SHFL.DOWN PT, R31, R16, 0x1, 0x1f ;  /* 0x08201f00101f7f89 */ /* 0x000e6200000e0000 */
[----:B------:R-:W-:Y:S01]  /*16a0*/  UIADD3 UR5, UR6, 0xa0, URZ ;  /* 0x000000a006057890 */ /* 0x000fe2000fffe03f */
[----:B------:R-:W-:Y:S01]  /*16b0*/  FFMA.FTZ R11, R22, R18, R11 ;  /* 0x00000012160b7223 */ /* 0x000fe2000001000b */
[----:B------:R-:W-:Y:S01]  /*16c0*/  FADD.FTZ R21, R21, R18 ;  /* 0x0000001215157221 */ /* 0x000fe20000010000 */
[----:B------:R-:W2:Y:S01]  /*16d0*/  SHFL.DOWN PT, R34, R17, 0x1, 0x1f ;  /* 0x08201f0011227f89 */ /* 0x000ea200000e0000 */
[----:B------:R-:W-:Y:S01]  /*16e0*/  FFMA.FTZ R20, R25, R26, R20 ;  /* 0x0000001a19147223 */ /* 0x000fe20000010014 */
[----:B------:R-:W-:Y:S01]  /*16f0*/  FADD.FTZ R26, R19, R26 ;  /* 0x0000001a131a7221 */ /* 0x000fe20000010000 */
[----:B------:R-:W-:Y:S01]  /*1700*/  ISETP.NE.AND P4, PT, R0, RZ, PT ;  /* 0x000000ff0000720c */ /* 0x000fe20003f85270 */
[----:B------:R-:W-:Y:S01]  /*1710*/  FFMA.FTZ R11, R30, R24, R11 ;  /* 0x000000181e0b7223 */ /* 0x000fe2000001000b */
[----:B------:R-:W-:Y:S01]  /*1720*/  FADD.FTZ R21, R21, R24 ;  /* 0x0000001815157221 */ /* 0x000fe20000010000 */
[----:B------:R-:W-:Y:S01]  /*1730*/  FFMA.FTZ R24, R29, R27, R20 ;  /* 0x0000001b1d187223 */ /* 0x000fe20000010014 */
[----:B0-----:R-:W-:Y:S01]  /*1740*/  ULEA UR5, UR11, UR5, 0x18 ;  /* 0x000000050b057291 */ /* 0x001fe2000f8ec03f */
[----:B------:R-:W-:Y:S01]  /*1750*/  FADD.FTZ R26, R26, R27 ;  /* 0x0000001b1a1a7221 */ /* 0x000fe20000010000 */
[----:B------:R-:W-:Y:S01]  /*1760*/  FFMA.FTZ R25, R32, R28, R11 ;  /* 0x0000001c20197223 */ /* 0x000fe2000001000b */
[----:B------:R-:W-:Y:S01]  /*1770*/  FADD.FTZ R27, R21, R28 ;  /* 0x0000001c151b7221 */ /* 0x000fe20000010000 */
[----:B------:R-:W-:Y:S01]  /*1780*/  BSSY B0, `(.L_x_8) ;  /* 0x0000043000007945 */ /* 0x000fe20003800000 */
[----:B------:R-:W-:-:S02]  /*1790*/  ISETP.GT.U32.AND P5, PT, R0, 0x1d, PT ;  /* 0x0000001d0000780c */ /* 0x000fc40003fa4070 */
[----:B------:R-:W-:-:S05]  /*17a0*/  LEA R4, R0, UR5, 0x4 ;  /* 0x0000000500047c11 */ /* 0x000fca000f8e20ff */
[----:B------:R-:W-:Y:S01]  /*17b0*/  STS.128 [R4], R24 ;  /* 0x0000001804007388 */ /* 0x000fe20000000c00 */
[----:B-1----:R-:W-:Y:S01]  /*17c0*/  @!P0 FADD.FTZ R16, R16, R31 ;  /* 0x0000001f10108221 */ /* 0x002fe20000010000 */
[----:B--2---:R-:W-:-:S04]  /*17d0*/  @!P0 FADD.FTZ R17, R17, R34 ;  /* 0x0000002211118221 */ /* 0x004fc80000010000 */
[----:B------:R-:W0:Y:S01]  /*17e0*/  SHFL.DOWN PT, R31, R16, 0x2, 0x1f ;  /* 0x08401f00101f7f89 */ /* 0x000e2200000e0000 */
[----:B------:R-:W-:-:S03]  /*17f0*/  ISETP.GT.AND P0, PT, R59, 0x1d, PT ;  /* 0x0000001d3b00780c */ /* 0x000fc60003f04270 */
[----:B------:R-:W1:Y:S10]  /*1800*/  SHFL.DOWN PT, R34, R17, 0x2, 0x1f ;  /* 0x08401f0011227f89 */ /* 0x000e7400000e0000 */
[----:B0-----:R-:W-:Y:S01]  /*1810*/  @!P0 FADD.FTZ R16, R16, R31 ;  /* 0x0000001f10108221 */ /* 0x001fe20000010000 */
[----:B-1----:R-:W-:-:S04]  /*1820*/  @!P0 FADD.FTZ R17, R17, R34 ;  /* 0x0000002211118221 */ /* 0x002fc80000010000 */
        /* <DEDUP_REMOVED lines=14> */
[----:B-1----:R-:W-:Y:S01]  /*1910*/  @!P0 FADD.FTZ R17, R17, R34 ;  /* 0x0000002211118221 */ /* 0x002fe20000010000 */
[----:B------:R-:W-:-:S13]  /*1920*/  ISETP.NE.AND P0, PT, R59, RZ, PT ;  /* 0x000000ff3b00720c */ /* 0x000fda0003f05270 */
[----:B------:R0:W-:Y:S01]  /*1930*/  @!P0 STS.64 [R53+0x10], R16 ;  /* 0x0000101035008388 */ /* 0x0001e20000000a00 */
[----:B------:R-:W-:Y:S06]  /*1940*/  BAR.SYNC.DEFER_BLOCKING 0x0 ;  /* 0x0000000000007b1d */ /* 0x000fec0000010000 */
[----:B------:R-:W-:Y:S05]  /*1950*/  @P4 BRA `(.L_x_9) ;  /* 0x0000000000944947 */ /* 0x000fea0003800000 */
[----:B------:R-:W-:-:S09]  /*1960*/  ULEA UR5, UR11, UR6, 0x18 ;  /* 0x000000060b057291 */ /* 0x000fd2000f8ec03f */
[----:B------:R-:W1:Y:S04]  /*1970*/  LDS.64 R18, [UR5+0x18] ;  /* 0x00001805ff127984 */ /* 0x000e680008000a00 */
[----:B------:R-:W2:Y:S04]  /*1980*/  LDS.128 R20, [UR5+0x20] ;  /* 0x00002005ff147984 */ /* 0x000ea80008000c00 */
[----:B------:R-:W3:Y:S04]  /*1990*/  LDS.128 R32, [UR5+0x30] ;  /* 0x00003005ff207984 */ /* 0x000ee80008000c00 */
[----:B------:R-:W4:Y:S01]  /*19a0*/  LDS.128 R28, [UR5+0x40] ;  /* 0x00004005ff1c7984 */ /* 0x000f220008000c00 */
[----:B-1----:R-:W-:Y:S01]  /*19b0*/  FADD.FTZ R11, R16, R18 ;  /* 0x00000012100b7221 */ /* 0x002fe20000010000 */
[----:B0-----:R-:W-:-:S03]  /*19c0*/  FADD.FTZ R16, R17, R19 ;  /* 0x0000001311107221 */ /* 0x001fc60000010000 */
[----:B--2---:R-:W-:Y:S01]  /*19d0*/  FADD.FTZ R11, R11, R20 ;  /* 0x000000140b0b7221 */ /* 0x004fe20000010000 */
[----:B------:R-:W-:Y:S02]  /*19e0*/  FADD.FTZ R20, R16, R21 ;  /* 0x0000001510147221 */ /* 0x000fe40000010000 */
[----:B------:R-:W0:Y:S01]  /*19f0*/  LDS.128 R16, [UR5+0x50] ;  /* 0x00005005ff107984 */ /* 0x000e220008000c00 */
[----:B------:R-:W-:Y:S01]  /*1a00*/  FADD.FTZ R11, R11, R22 ;  /* 0x000000160b0b7221 */ /* 0x000fe20000010000 */
[----:B------:R-:W-:-:S03]  /*1a10*/  FADD.FTZ R20, R20, R23 ;  /* 0x0000001714147221 */ /* 0x000fc60000010000 */
[----:B---3--:R-:W-:Y:S01]  /*1a20*/  FADD.FTZ R11, R11, R32 ;  /* 0x000000200b0b7221 */ /* 0x008fe20000010000 */
[----:B------:R-:W-:Y:S02]  /*1a30*/  FADD.FTZ R20, R20, R33 ;  /* 0x0000002114147221 */ /* 0x000fe40000010000 */
[----:B------:R-:W-:Y:S01]  /*1a40*/  LDS.64 R32, [UR5+0x80] ;  /* 0x00008005ff207984 */ /* 0x000fe20008000a00 */
[----:B------:R-:W-:Y:S01]  /*1a50*/  FADD.FTZ R11, R11, R34 ;  /* 0x000000220b0b7221 */ /* 0x000fe20000010000 */
[----:B------:R-:W-:-:S03]  /*1a60*/  FADD.FTZ R20, R20, R35 ;  /* 0x0000002314147221 */ /* 0x000fc60000010000 */
[----:B----4-:R-:W-:Y:S01]  /*1a70*/  FADD.FTZ R11, R11, R28 ;  /* 0x0000001c0b0b7221 */ /* 0x010fe20000010000 */
[----:B------:R-:W-:Y:S02]  /*1a80*/  FADD.FTZ R28, R20, R29 ;  /* 0x0000001d141c7221 */ /* 0x000fe40000010000 */
[----:B------:R-:W1:Y:S01]  /*1a90*/  LDS.128 R20, [UR5+0x60] ;  /* 0x00006005ff147984 */ /* 0x000e620008000c00 */
[----:B------:R-:W-:Y:S01]  /*1aa0*/  FADD.FTZ R11, R11, R30 ;  /* 0x0000001e0b0b7221 */ /* 0x000fe20000010000 */
[----:B------:R-:W-:Y:S02]  /*1ab0*/  FADD.FTZ R34, R28, R31 ;  /* 0x0000001f1c227221 */ /* 0x000fe40000010000 */
[----:B------:R-:W2:Y:S01]  /*1ac0*/  LDS.128 R28, [UR5+0x70] ;  /* 0x00007005ff1c7984 */ /* 0x000ea20008000c00 */
[----:B0-----:R-:W-:Y:S01]  /*1ad0*/  FADD.FTZ R11, R11, R16 ;  /* 0x000000100b0b7221 */ /* 0x001fe20000010000 */
[----:B------:R-:W-:-:S03]  /*1ae0*/  FADD.FTZ R34, R34, R17 ;  /* 0x0000001122227221 */ /* 0x000fc60000010000 */
[----:B------:R-:W-:Y:S01]  /*1af0*/  FADD.FTZ R11, R11, R18 ;  /* 0x000000120b0b7221 */ /* 0x000fe20000010000 */
[----:B------:R-:W-:-:S03]  /*1b00*/  FADD.FTZ R34, R34, R19 ;  /* 0x0000001322227221 */ /* 0x000fc60000010000 */
[----:B-1----:R-:W-:Y:S01]  /*1b10*/  FADD.FTZ R11, R11, R20 ;  /* 0x000000140b0b7221 */ /* 0x002fe20000010000 */
[----:B------:R-:W-:-:S03]  /*1b20*/  FADD.FTZ R34, R34, R21 ;  /* 0x0000001522227221 */ /* 0x000fc60000010000 */
[----:B------:R-:W-:Y:S01]  /*1b30*/  FADD.FTZ R11, R11, R22 ;  /* 0x000000160b0b7221 */ /* 0x000fe20000010000 */
[----:B------:R-:W-:-:S03]  /*1b40*/  FADD.FTZ R34, R34, R23 ;  /* 0x0000001722227221 */ /* 0x000fc60000010000 */
[----:B--2---:R-:W-:Y:S01]  /*1b50*/  FADD.FTZ R11, R11, R28 ;  /* 0x0000001c0b0b7221 */ /* 0x004fe20000010000 */
[----:B------:R-:W-:-:S03]  /*1b60*/  FADD.FTZ R34, R34, R29 ;  /* 0x0000001d22227221 */ /* 0x000fc60000010000 */
[----:B------:R-:W-:Y:S01]  /*1b70*/  FADD.FTZ R11, R11, R30 ;  /* 0x0000001e0b0b7221 */ /* 0x000fe20000010000 */
[----:B------:R-:W-:-:S03]  /*1b80*/  FADD.FTZ R34, R34, R31 ;  /* 0x0000001f22227221 */ /* 0x000fc60000010000 */
[----:B------:R-:W-:Y:S01]  /*1b90*/  FADD.FTZ R16, R11, R32 ;  /* 0x000000200b107221 */ /* 0x000fe20000010000 */
[----:B------:R-:W-:-:S07]  /*1ba0*/  FADD.FTZ R17, R34, R33 ;  /* 0x0000002122117221 */ /* 0x000fce0000010000 */
.L_x_9:
[----:B------:R-:W-:Y:S05]  /*1bb0*/  BSYNC B0 ;  /* 0x0000000000007941 */ /* 0x000fea0003800000 */
.L_x_8:
[----:B------:R-:W-:Y:S06]  /*1bc0*/  BAR.SYNC.DEFER_BLOCKING 0x0 ;  /* 0x0000000000007b1d */ /* 0x000fec0000010000 */
[----:B------:R-:W-:Y:S04]  /*1bd0*/  BSSY B0, `(.L_x_10) ;  /* 0x000004d000007945 */ /* 0x000fe80003800000 */
[----:B------:R-:W-:Y:S05]  /*1be0*/  @P5 BRA `(.L_x_11) ;  /* 0x00000004002c5947 */ /* 0x000fea0003800000 */
[----:B------:R-:W1:Y:S04]  /*1bf0*/  LDS.128 R32, [R4+0x1e0] ;  /* 0x0001e00004207984 */ /* 0x000e680000000c00 */
[----:B------:R-:W2:Y:S04]  /*1c00*/  LDS.128 R28, [R4+0x3c0] ;  /* 0x0003c000041c7984 */ /* 0x000ea80000000c00 */
[----:B------:R-:W3:Y:S01]  /*1c10*/  LDS.128 R20, [R4+0x5a0] ;  /* 0x0005a00004147984 */ /* 0x000ee20000000c00 */
[----:B-1----:R-:W-:Y:S01]  /*1c20*/  FADD.FTZ R11, R24, R32 ;  /* 0x00000020180b7221 */ /* 0x002fe20000010000 */
[----:B------:R-:W-:Y:S01]  /*1c30*/  FADD.FTZ R18, R25, R33 ;  /* 0x0000002119127221 */ /* 0x000fe20000010000 */
[----:B------:R-:W-:Y:S01]  /*1c40*/  FADD.FTZ R19, R26, R34 ;  /* 0x000000221a137221 */ /* 0x000fe20000010000 */
[----:B------:R-:W-:Y:S01]  /*1c50*/  FADD.FTZ R32, R27, R35 ;  /* 0x000000231b207221 */ /* 0x000fe20000010000 */
[----:B--2---:R-:W-:Y:S01]  /*1c60*/  FADD.FTZ R11, R11, R28 ;  /* 0x0000001c0b0b7221 */ /* 0x004fe20000010000 */
[----:B------:R-:W-:Y:S01]  /*1c70*/  FADD.FTZ R28, R18, R29 ;  /* 0x0000001d121c7221 */ /* 0x000fe20000010000 */
[----:B------:R-:W1:Y:S01]  /*1c80*/  LDS.128 R24, [R4+0x780] ;  /* 0x0007800004187984 */ /* 0x000e620000000c00 */
[----:B------:R-:W-:Y:S01]  /*1c90*/  FADD.FTZ R19, R19, R30 ;  /* 0x0000001e13137221 */ /* 0x000fe20000010000 */
[----:B---3--:R-:W-:Y:S01]  /*1ca0*/  FADD.FTZ R11, R11, R20 ;  /* 0x000000140b0b7221 */ /* 0x008fe20000010000 */
[----:B------:R-:W-:Y:S01]  /*1cb0*/  FADD.FTZ R18, R32, R31 ;  /* 0x0000001f20127221 */ /* 0x000fe20000010000 */
[----:B------:R-:W-:Y:S01]  /*1cc0*/  FADD.FTZ R20, R28, R21 ;  /* 0x000000151c147221 */ /* 0x000fe20000010000 */
[----:B------:R-:W-:Y:S01]  /*1cd0*/  LDS.128 R32, [R4+0xb40] ;  /* 0x000b400004207984 */ /* 0x000fe20000000c00 */
[----:B------:R-:W-:Y:S01]  /*1ce0*/  FADD.FTZ R19, R19, R22 ;  /* 0x0000001613137221 */ /* 0x000fe20000010000 */
[----:B------:R-:W-:-:S02]  /*1cf0*/  FADD.FTZ R18, R18, R23 ;  /* 0x0000001712127221 */ /* 0x000fc40000010000 */
[----:B------:R-:W2:Y:S01]  /*1d00*/  LDS.128 R28, [R4+0x960] ;  /* 0x00096000041c7984 */ /* 0x000ea20000000c00 */
[----:B-1----:R-:W-:Y:S01]  /*1d10*/  FADD.FTZ R11, R11, R24 ;  /* 0x000000180b0b7221 */ /* 0x002fe20000010000 */
[----:B------:R-:W-:Y:S01]  /*1d20*/  FADD.FTZ R20, R20, R25 ;  /* 0x0000001914147221 */ /* 0x000fe20000010000 */
[----:B------:R-:W-:Y:S01]  /*1d30*/  FADD.FTZ R19, R19, R26 ;  /* 0x0000001a13137221 */ /* 0x000fe20000010000 */
[----:B------:R-:W-:Y:S01]  /*1d40*/  FADD.FTZ R18, R18, R27 ;  /* 0x0000001b12127221 */ /* 0x000fe20000010000 */
[----:B--2---:R-:W-:Y:S01]  /*1d50*/  FADD.FTZ R11, R11, R28 ;  /* 0x0000001c0b0b7221 */ /* 0x004fe20000010000 */
[----:B------:R-:W-:Y:S01]  /*1d60*/  FADD.FTZ R24, R20, R29 ;  /* 0x0000001d14187221 */ /* 0x000fe20000010000 */
[----:B------:R-:W-:Y:S01]  /*1d70*/  FADD.FTZ R19, R19, R30 ;  /* 0x0000001e13137221 */ /* 0x000fe20000010000 */
[----:B------:R-:W1:Y:S01]  /*1d80*/  LDS.128 R20, [R4+0xd20] ;  /* 0x000d200004147984 */ /* 0x000e620000000c00 */
[----:B------:R-:W-:Y:S01]  /*1d90*/  FADD.FTZ R11, R11, R32 ;  /* 0x000000200b0b7221 */ /* 0x000fe20000010000 */
[----:B------:R-:W-:Y:S01]  /*1da0*/  FADD.FTZ R32, R24, R33 ;  /* 0x0000002118207221 */ /* 0x000fe20000010000 */
[----:B------:R-:W-:Y:S01]  /*1db0*/  FADD.FTZ R18, R18, R31 ;  /* 0x0000001f12127221 */ /* 0x000fe20000010000 */
[----:B------:R-:W2:Y:S01]  /*1dc0*/  LDS.128 R24, [R4+0xf00] ;  /* 0x000f000004187984 */ /* 0x000ea20000000c00 */
[----:B------:R-:W-:-:S02]  /*1dd0*/  FADD.FTZ R19, R19, R34 ;  /* 0x0000002213137221 */ /* 0x000fc40000010000 */
[----:B------:R-:W-:Y:S01]  /*1de0*/  FADD.FTZ R18, R18, R35 ;  /* 0x0000002312127221 */ /* 0x000fe20000010000 */
[----:B------:R-:W3:Y:S01]  /*1df0*/  LDS.128 R28, [R4+0x10e0] ;  /* 0x0010e000041c7984 */ /* 0x000ee20000000c00 */
[----:B-1----:R-:W-:Y:S01]  /*1e00*/  FADD.FTZ R11, R11, R20 ;  /* 0x000000140b0b7221 */ /* 0x002fe20000010000 */
[----:B------:R-:W-:Y:S01]  /*1e10*/  FADD.FTZ R32, R32, R21 ;  /* 0x0000001520207221 */ /* 0x000fe20000010000 */
[----:B------:R-:W-:Y:S01]  /*1e20*/  FADD.FTZ R19, R19, R22 ;  /* 0x0000001613137221 */ /* 0x000fe20000010000 */
[----:B------:R-:W-:Y:S01]  /*1e30*/  FADD.FTZ R18, R18, R23 ;  /* 0x0000001712127221 */ /* 0x000fe20000010000 */
[----:B--2---:R-:W-:Y:S01]  /*1e40*/  FADD.FTZ R11, R11, R24 ;  /* 0x000000180b0b7221 */ /* 0x004fe20000010000 */
[----:B------:R-:W1:Y:S01]  /*1e50*/  LDS.128 R20, [R4+0x12c0] ;  /* 0x0012c00004147984 */ /* 0x000e620000000c00 */
[----:B------:R-:W-:Y:S01]  /*1e60*/  FADD.FTZ R32, R32, R25 ;  /* 0x0000001920207221 */ /* 0x000fe20000010000 */
[----:B------:R-:W-:Y:S01]  /*1e70*/  FADD.FTZ R19, R19, R26 ;  /* 0x0000001a13137221 */ /* 0x000fe20000010000 */
[----:B------:R-:W-:Y:S01]  /*1e80*/  FADD.FTZ R18, R18, R27 ;  /* 0x0000001b12127221 */ /* 0x000fe20000010000 */
[----:B---3--:R-:W-:Y:S01]  /*1e90*/  FADD.FTZ R11, R11, R28 ;  /* 0x0000001c0b0b7221 */ /* 0x008fe20000010000 */
[----:B------:R-:W2:Y:S01]  /*1ea0*/  LDS.128 R24, [R4+0x14a0] ;  /* 0x0014a00004187984 */ /* 0x000ea20000000c00 */
[----:B------:R-:W-:Y:S01]  /*1eb0*/  FADD.FTZ R28, R32, R29 ;  /* 0x0000001d201c7221 */ /* 0x000fe20000010000 */
[----:B------:R-:W-:Y:S01]  /*1ec0*/  FADD.FTZ R19, R19, R30 ;  /* 0x0000001e13137221 */ /* 0x000fe20000010000 */
[----:B------:R-:W-:Y:S01]  /*1ed0*/  FADD.FTZ R18, R18, R31 ;  /* 0x0000001f12127221 */ /* 0x000fe20000010000 */
[----:B------:R-:W3:Y:S01]  /*1ee0*/  LDS.128 R32, [R4+0x1680] ;  /* 0x0016800004207984 */ /* 0x000ee20000000c00 */
[----:B-1----:R-:W-:Y:S01]  /*1ef0*/  FADD.FTZ R11, R11, R20 ;  /* 0x000000140b0b7221 */ /* 0x002fe20000010000 */
[----:B------:R-:W-:Y:S01]  /*1f00*/  FADD.FTZ R28, R28, R21 ;  /* 0x000000151c1c7221 */ /* 0x000fe20000010000 */
[----:B------:R-:W-:Y:S01]  /*1f10*/  FADD.FTZ R19, R19, R22 ;  /* 0x0000001613137221 */ /* 0x000fe20000010000 */
[----:B------:R-:W-:-:S02]  /*1f20*/  FADD.FTZ R18, R18, R23 ;  /* 0x0000001712127221 */ /* 0x000fc40000010000 */
[----:B------:R-:W1:Y:S01]  /*1f30*/  LDS.128 R20, [R4+0x1860] ;  /* 0x0018600004147984 */ /* 0x000e620000000c00 */
[----:B--2---:R-:W-:Y:S01]  /*1f40*/  FADD.FTZ R29, R11, R24 ;  /* 0x000000180b1d7221 */ /* 0x004fe20000010000 */
        /* <DEDUP_REMOVED lines=12> */
[----:B------:R-:W-:Y:S01]  /*2010*/  FADD.FTZ R18, R18, R23 ;  /* 0x0000001712127221 */ /* 0x000fe20000010000 */
[----:B--2---:R-:W-:Y:S01]  /*2020*/  FADD.FTZ R19, R19, R24 ;  /* 0x0000001813137221 */ /* 0x004fe20000010000 */
[----:B------:R-:W-:Y:S01]  /*2030*/  FADD.FTZ R32, R32, R25 ;  /* 0x0000001920207221 */ /* 0x000fe20000010000 */
[----:B------:R-:W-:Y:S01]  /*2040*/  FADD.FTZ R11, R11, R26 ;  /* 0x0000001a0b0b7221 */ /* 0x000fe20000010000 */
[----:B------:R-:W-:Y:S01]  /*2050*/  FADD.FTZ R18, R18, R27 ;  /* 0x0000001b12127221 */ /* 0x000fe20000010000 */
[----:B---3--:R-:W-:Y:S01]  /*2060*/  FADD.FTZ R24, R19, R28 ;  /* 0x0000001c13187221 */ /* 0x008fe20000010000 */
[----:B------:R-:W-:Y:S01]  /*2070*/  FADD.FTZ R25, R32, R29 ;  /* 0x0000001d20197221 */ /* 0x000fe20000010000 */
[----:B------:R-:W-:Y:S01]  /*2080*/  FADD.FTZ R26, R11, R30 ;  /* 0x0000001e0b1a7221 */ /* 0x000fe20000010000 */
[----:B------:R-:W-:-:S07]  /*2090*/  FADD.FTZ R27, R18, R31 ;  /* 0x0000001f121b7221 */ /* 0x000fce0000010000 */
.L_x_11:
[----:B------:R-:W-:Y:S05]  /*20a0*/  BSYNC B0 ;  /* 0x0000000000007941 */ /* 0x000fea0003800000 */
.L_x_10:
[----:B------:R-:W1:Y:S01]  /*20b0*/  LDC.64 R18, c[0x0][0x268] ;  /* 0x00009a00ff127b82 */ /* 0x000e620000000a00 */
[----:B------:R-:W-:Y:S01]  /*20c0*/  IMAD R11, R48, 0x1e, R0 ;  /* 0x0000001e300b7824 */ /* 0x000fe200078e0200 */
[----:B------:R-:W-:Y:S01]  /*20d0*/  BSSY B0, `(.L_x_12) ;  /* 0x0000010000007945 */ /* 0x000fe20003800000 */
[----:B------:R-:W-:Y:S02]  /*20e0*/  ISETP.GE.U32.AND P0, PT, R38, 0x2, PT ;  /* 0x000000022600780c */ /* 0x000fe40003f06070 */
[----:B------:R-:W-:Y:S01]  /*20f0*/  PRMT R32, R44, 0x7632, R32 ;  /* 0x000076322c207816 */ /* 0x000fe20000000020 */
[----:B-1----:R-:W-:Y:S01]  /*2100*/  IMAD.WIDE R18, R11, 0x4, R18 ;  /* 0x000000040b127825 */ /* 0x002fe200078e0212 */
[----:B------:R-:W-:Y:S09]  /*2110*/  @P5 BRA `(.L_x_13) ;  /* 0x00000000002c5947 */ /* 0x000ff20003800000 */
[----:B------:R-:W1:Y:S01]  /*2120*/  LDC.64 R20, c[0x0][0x288] ;  /* 0x0000a200ff147b82 */ /* 0x000e620000000a00 */
[-C--:B------:R-:W-:Y:S01]  /*2130*/  LEA R22, P6, R51, R18.reuse, 0x2 ;  /* 0x0000001233167211 */ /* 0x080fe200078c10ff */
[----:B------:R2:W-:Y:S01]  /*2140*/  REDG.E.ADD.F32.FTZ.RN.STRONG.GPU desc[UR8][R18.64], R24 ;  /* 0x00000018120079a6 */ /* 0x0005e2000c10f388 */
[----:B------:R-:W-:Y:S02]  /*2150*/  LEA R28, P5, R52, R18, 0x2 ;  /* 0x00000012341c7211 */ /* 0x000fe400078a10ff */
[C---:B------:R-:W-:Y:S02]  /*2160*/  IADD3.X R23, R19.reuse, R54, RZ, P6, !PT ;  /* 0x0000003613177210 */ /* 0x040fe400037fe4ff */
[----:B------:R-:W-:-:S03]  /*2170*/  IADD3.X R29, R19, R55, RZ, P5, !PT ;  /* 0x00000037131d7210 */ /* 0x000fc60002ffe4ff */
[----:B------:R2:W-:Y:S01]  /*2180*/  REDG.E.ADD.F32.FTZ.RN.STRONG.GPU desc[UR8][R22.64], R25 ;  /* 0x00000019160079a6 */ /* 0x0005e2000c10f388 */
[----:B-1----:R-:W-:-:S04]  /*2190*/  LEA R30, P6, R20, R18, 0x2 ;  /* 0x00000012141e7211 */ /* 0x002fc800078c10ff */
[----:B------:R-:W-:-:S05]  /*21a0*/  LEA.HI.X R31, R20, R19, R21, 0x2, P6 ;  /* 0x00000013141f7211 */ /* 0x000fca00030f1415 */
[----:B------:R2:W-:Y:S04]  /*21b0*/  REDG.E.ADD.F32.FTZ.RN.STRONG.GPU desc[UR8][R30.64], R26 ;  /* 0x0000001a1e0079a6 */ /* 0x0005e8000c10f388 */
[----:B------:R2:W-:Y:S02]  /*21c0*/  REDG.E.ADD.F32.FTZ.RN.STRONG.GPU desc[UR8][R28.64], R27 ;  /* 0x0000001b1c0079a6 */ /* 0x0005e4000c10f388 */
.L_x_13:
[----:B------:R-:W-:Y:S05]  /*21d0*/  BSYNC B0 ;  /* 0x0000000000007941 */ /* 0x000fea0003800000 */
.L_x_12:
[----:B------:R-:W-:Y:S02]  /*21e0*/  PRMT R4, R43, 0x7632, R4 ;  /* 0x000076322b047816 */ /* 0x000fe40000000004 */
[----:B------:R-:W-:Y:S02]  /*21f0*/  PRMT R11, R39, 0x7632, R11 ;  /* 0x00007632270b7816 */ /* 0x000fe4000000000b */
[----:B--2---:R-:W-:Y:S01]  /*2200*/  PRMT R18, R42, 0x7632, R18 ;  /* 0x000076322a127816 */ /* 0x004fe20000000012 */
[----:B------:R-:W-:Y:S06]  /*2210*/  @!P0 BRA `(.L_x_14) ;  /* 0x0000001000808947 */ /* 0x000fec0003800000 */
[----:B------:R-:W1:Y:S01]  /*2220*/  LDC.64 R22, c[0x0][0x258] ;  /* 0x00009600ff167b82 */ /* 0x000e620000000a00 */
[----:B------:R-:W-:-:S05]  /*2230*/  LOP3.LUT R19, R47, 0x1, RZ, 0xc0, !PT ;  /* 0x000000012f137812 */ /* 0x000fca00078ec0ff */
[----:B------:R-:W-:Y:S02]  /*2240*/  IMAD R19, R19, R2, RZ ;  /* 0x0000000213137224 */ /* 0x000fe400078e02ff */
[----:B------:R-:W2:Y:S02]  /*2250*/  LDC.64 R20, c[0x0][0x260] ;  /* 0x00009800ff147b82 */ /* 0x000ea40000000a00 */
[C---:B------:R-:W-:Y:S01]  /*2260*/  IMAD R24, R19.reuse, R38, RZ ;  /* 0x0000002613187224 */ /* 0x040fe200078e02ff */
[----:B------:R-:W-:-:S04]  /*2270*/  IADD3 R19, R19, R5, RZ ;  /* 0x0000000513137210 */ /* 0x000fc80007ffe0ff */
[----:B------:R-:W-:Y:S01]  /*2280*/  SHF.L.U32 R25, R24, 0x1, RZ ;  /* 0x0000000118197819 */ /* 0x000fe200000006ff */
[----:B-1----:R-:W-:-:S04]  /*2290*/  IMAD.WIDE.U32 R22, R19, 0x4, R22 ;  /* 0x0000000413167825 */ /* 0x002fc800078e0016 */
[----:B--2---:R-:W-:Y:S01]  /*22a0*/  IMAD.WIDE R20, R25, 0x4, R20 ;  /* 0x0000000419147825 */ /* 0x004fe200078e0214 */
[----:B------:R-:W-:Y:S06]  /*22b0*/  @P4 BRA `(.L_x_15) ;  /* 0x0000000000644947 */ /* 0x000fec0003800000 */
[----:B------:R-:W1:Y:S01]  /*22c0*/  S2R R59, SR_LANEID ;  /* 0x00000000003b7919 */ /* 0x000e620000000000 */
[----:B------:R-:W-:Y:S01]  /*22d0*/  HFMA2.MMA R19, -RZ, RZ, 0, 5.9604644775390625e-08 ;  /* 0x00000001ff137435 */ /* 0x000fe200000001ff */
[----:B------:R-:W-:Y:S01]  /*22e0*/  VOTEU.ANY UR5, UPT, PT ;  /* 0x0000000000057886 */ /* 0x000fe200038e0100 */
[----:B------:R-:W-:Y:S01]  /*22f0*/  LOP3.LUT P0, RZ, R47, 0x2, RZ, 0xc0, !PT ;  /* 0x000000022fff7812 */ /* 0x000fe2000780c0ff */
[----:B------:R-:W-:Y:S01]  /*2300*/  UFLO.U32 UR6, UR5 ;  /* 0x00000005000672bd */ /* 0x000fe200080e0000 */
[----:B------:R-:W-:Y:S01]  /*2310*/  IMAD R25, R2, UR7, R5 ;  /* 0x0000000702197c24 */ /* 0x000fe2000f8e0205 */
[----:B------:R-:W-:Y:S01]  /*2320*/  UPOPC UR5, UR5 ;  /* 0x00000005000572bf */ /* 0x000fe20008000000 */
[----:B------:R-:W-:-:S03]  /*2330*/  SEL R26, R38, RZ, !P0 ;  /* 0x000000ff261a7207 */ /* 0x000fc60004000000 */
[----:B------:R-:W-:Y:S02]  /*2340*/  LEA R24, P6, R25, R20, 0x3 ;  /* 0x0000001419187211 */ /* 0x000fe400078c18ff */
[----:B------:R-:W-:Y:S02]  /*2350*/  SEL R19, R19, 0xffffffff, !P0 ;  /* 0xffffffff13137807 */ /* 0x000fe40004000000 */
[----:B------:R-:W-:Y:S02]  /*2360*/  ISETP.NE.AND P0, PT, R26, -0x1, PT ;  /* 0xffffffff1a00780c */ /* 0x000fe40003f05270 */
[----:B------:R-:W-:Y:S01]  /*2370*/  LEA.HI.X R25, R25, R21, RZ, 0x3, P6 ;  /* 0x0000001519197211 */ /* 0x000fe200030f1cff */
[----:B------:R-:W-:-:S04]  /*2380*/  IMAD R19, R19, UR5, RZ ;  /* 0x0000000513137c24 */ /* 0x000fc8000f8e02ff */
[----:B------:R2:W-:Y:S01]  /*2390*/  STG.E.64 desc[UR8][R24.64], R16 ;  /* 0x0000001018007986 */ /* 0x0005e2000c101b08 */
[----:B-1----:R-:W-:-:S13]  /*23a0*/  ISETP.EQ.U32.AND P5, PT, R59, UR6, PT ;  /* 0x000000063b007c0c */ /* 0x002fda000bfa2070 */
[----:B------:R-:W-:Y:S06]  /*23b0*/  @P5 MEMBAR.ALL.GPU ;  /* 0x0000000000005992 */ /* 0x000fec000000a000 */
[----:B------:R-:W-:-:S00]  /*23c0*/  @P5 ERRBAR ;  /* 0x00000000000059ab */ /* 0x000fc00000000000 */
[----:B------:R-:W-:Y:S06]  /*23d0*/  @P5 CGAERRBAR ;  /* 0x00000000000055ab */ /* 0x000fec0000000000 */
[----:B------:R2:W-:Y:S01]  /*23e0*/  @P5 REDG.E.ADD.S32.STRONG.GPU desc[UR8][R22.64], R19 ;  /* 0x000000131600598e */ /* 0x0005e2000c10e388 */
[----:B------:R-:W-:Y:S05]  /*23f0*/  @!P0 BRA `(.L_x_15) ;  /* 0x0000000000148947 */ /* 0x000fea0003800000 */
.L_x_16:
[----:B--2---:R-:W2:Y:S04]  /*2400*/  LDG.E.STRONG.GPU R19, desc[UR8][R22.64] ;  /* 0x0000000816137981 */ /* 0x004ea8000c1ef900 */
[----:B--2---:R-:W-:Y:S01]  /*2410*/  CCTL.IVALL ;  /* 0x00000000ff00798f */ /* 0x004fe20002000000 */
[----:B------:R-:W-:Y:S05]  /*2420*/  YIELD ;  /* 0x0000000000007946 */ /* 0x000fea0003800000 */
[----:B------:R-:W-:-:S13]  /*2430*/  ISETP.NE.AND P0, PT, R19, R26, PT ;  /* 0x0000001a1300720c */ /* 0x000fda0003f05270 */
[----:B------:R-:W-:Y:S05]  /*2440*/  @P0 BRA `(.L_x_16) ;  /* 0xfffffffc00ec0947 */ /* 0x000fea000383ffff */
.L_x_15:
[----:B------:R-:W-:Y:S01]  /*2450*/  ISETP.NE.AND P0, PT, R38, RZ, PT ;  /* 0x000000ff2600720c */ /* 0x000fe20003f05270 */
[----:B------:R-:W-:Y:S05]  /*2460*/  WARPSYNC.ALL ;  /* 0x0000000000007948 */ /* 0x000fea0003800000 */
[----:B------:R-:W-:Y:S07]  /*2470*/  BAR.SYNC.DEFER_BLOCKING 0x0 ;  /* 0x0000000000007b1d */ /* 0x000fee0000010000 */
[----:B------:R-:W-:Y:S05]  /*2480*/  @!P0 BRA `(.L_x_14) ;  /* 0x0000000c00e48947 */ /* 0x000fea0003800000 */
[----:B--2---:R-:W-:Y:S02]  /*2490*/  IADD3 R19, R38, -0x1, RZ ;  /* 0xffffffff26137810 */ /* 0x004fe40007ffe0ff */
[----:B------:R-:W-:Y:S02]  /*24a0*/  MOV R28, RZ ;  /* 0x000000ff001c7202 */ /* 0x000fe40000000f00 */
[----:B------:R-:W-:-:S13]  /*24b0*/  ISETP.GE.U32.AND P0, PT, R19, 0x3, PT ;  /* 0x000000031300780c */ /* 0x000fda0003f06070 */
[----:B------:R-:W-:Y:S05]  /*24c0*/  @!P0 BRA `(.L_x_17) ;  /* 0x0000000c00648947 */ /* 0x000fea0003800000 */
[----:B------:R-:W-:Y:S01]  /*24d0*/  IADD3 R19, -R58, R38, RZ ;  /* 0x000000263a137210 */ /* 0x000fe20007ffe1ff */
[----:B------:R-:W-:-:S03]  /*24e0*/  HFMA2.MMA R28, -RZ, RZ, 0, 0 ;  /* 0x00000000ff1c7435 */ /* 0x000fc600000001ff */
[----:B------:R-:W-:-:S13]  /*24f0*/  ISETP.GT.AND P0, PT, R19, RZ, PT ;  /* 0x000000ff1300720c */ /* 0x000fda0003f04270 */
[----:B------:R-:W-:Y:S05]  /*2500*/  @!P0 BRA `(.L_x_18) ;  /* 0x0000000800d88947 */ /* 0x000fea0003800000 */
[----:B------:R-:W-:Y:S02]  /*2510*/  ISETP.GT.AND P5, PT, R19, 0xc, PT ;  /* 0x0000000c1300780c */ /* 0x000fe40003fa4270 */
[----:B------:R-:W-:-:S11]  /*2520*/  PLOP3.LUT P0, PT, PT, PT, PT, 0x80, 0x0 ;  /* 0x000000000000781c */ /* 0x000fd60003f0f070 */
[----:B------:R-:W-:Y:S05]  /*2530*/  @!P5 BRA `(.L_x_19) ;  /* 0x0000000400d0d947 */ /* 0x000fea0003800000 */
[----:B------:R-:W-:-:S13]  /*2540*/  PLOP3.LUT P0, PT, PT, PT, PT, 0x8, 0x0 ;  /* 0x000000000000781c */ /* 0x000fda0003f0e170 */
.L_x_20:
[C---:B------:R-:W-:Y:S02]  /*2550*/  ISETP.EQ.OR P5, PT, R28.reuse, UR7, P4 ;  /* 0x000000071c007c0c */ /* 0x040fe4000a7a2670 */
[----:B------:R-:W-:-:S04]  /*2560*/  IADD3 R25, R28, 0x1, RZ ;  /* 0x000000011c197810 */ /* 0x000fc80007ffe0ff */
[----:B------:R-:W-:-:S07]  /*2570*/  ISETP.EQ.OR P6, PT, R25, UR7, P4 ;  /* 0x0000000719007c0c */ /* 0x000fce000a7c2670 */
[----:B------:R-:W-:-:S04]  /*2580*/  @!P5 IMAD R23, R2, R28, R5 ;  /* 0x0000001c0217d224 */ /* 0x000fc800078e0205 */
[----:B------:R-:W-:-:S04]  /*2590*/  @!P5 IMAD.WIDE.U32 R22, R23, 0x8, R20 ;  /* 0x000000081716d825 */ /* 0x000fc800078e0014 */
[----:B------:R-:W-:Y:S02]  /*25a0*/  @!P6 IMAD R25, R2, R25, R5 ;  /* 0x000000190219e224 */ /* 0x000fe400078e0205 */
[----:B------:R-:W0:Y:S02]  /*25b0*/  @!P5 LDG.E.64 R22, desc[UR8][R22.64] ;  /* 0x000000081616d981 */ /* 0x000e24000c1e1b00 */
[----:B------:R-:W-:-:S06]  /*25c0*/  @!P6 IMAD.WIDE.U32 R24, R25, 0x8, R20 ;  /* 0x000000081918e825 */ /* 0x000fcc00078e0014 */
[----:B------:R-:W2:Y:S01]  /*25d0*/  @!P6 LDG.E.64 R24, desc[UR8][R24.64] ;  /* 0x000000081818e981 */ /* 0x000ea2000c1e1b00 */
[C---:B------:R-:W-:Y:S02]  /*25e0*/  IADD3 R26, R28.reuse, 0x2, RZ ;  /* 0x000000021c1a7810 */ /* 0x040fe40007ffe0ff */
[----:B------:R-:W-:Y:S01]  /*25f0*/  IADD3 R27, R28, 0x3, RZ ;  /* 0x000000031c1b7810 */ /* 0x000fe20007ffe0ff */
[----:B0-----:R-:W-:Y:S01]  /*2600*/  @!P5 FADD.FTZ R16, R16, R22 ;  /* 0x000000161010d221 */ /* 0x001fe20000010000 */
[----:B------:R-:W-:Y:S01]  /*2610*/  @!P5 FADD.FTZ R17, R17, R23 ;  /* 0x000000171111d221 */ /* 0x000fe20000010000 */
[----:B------:R-:W-:Y:S02]  /*2620*/  ISETP.EQ.OR P5, PT, R26, UR7, P4 ;  /* 0x000000071a007c0c */ /* 0x000fe4000a7a2670 */
[----:B--2---:R-:W-:Y:S01]  /*2630*/  @!P6 FADD.FTZ R16, R16, R24 ;  /* 0x000000181010e221 */ /* 0x004fe20000010000 */
[----:B------:R-:W-:Y:S01]  /*2640*/  @!P6 FADD.FTZ R17, R17, R25 ;  /* 0x000000191111e221 */ /* 0x000fe20000010000 */
[----:B------:R-:W-:-:S09]  /*2650*/  ISETP.EQ.OR P6, PT, R27, UR7, P4 ;  /* 0x000000071b007c0c */ /* 0x000fd2000a7c2670 */
[----:B------:R-:W-:-:S04]  /*2660*/  @!P5 IMAD R23, R2, R26, R5 ;  /* 0x0000001a0217d224 */ /* 0x000fc800078e0205 */
[----:B------:R-:W-:-:S04]  /*2670*/  @!P5 IMAD.WIDE.U32 R22, R23, 0x8, R20 ;  /* 0x000000081716d825 */ /* 0x000fc800078e0014 */
[----:B------:R-:W-:Y:S02]  /*2680*/  @!P6 IMAD R25, R2, R27, R5 ;  /* 0x0000001b0219e224 */ /* 0x000fe400078e0205 */
[----:B------:R-:W2:Y:S02]  /*2690*/  @!P5 LDG.E.64 R22, desc[UR8][R22.64] ;  /* 0x000000081616d981 */ /* 0x000ea4000c1e1b00 */
[----:B------:R-:W-:-:S06]  /*26a0*/  @!P6 IMAD.WIDE.U32 R24, R25, 0x8, R20 ;  /* 0x000000081918e825 */ /* 0x000fcc00078e0014 */
[----:B------:R-:W3:Y:S01]  /*26b0*/  @!P6 LDG.E.64 R24, desc[UR8][R24.64] ;  /* 0x000000081818e981 */ /* 0x000ee2000c1e1b00 */
[C---:B------:R-:W-:Y:S02]  /*26c0*/  IADD3 R26, R28.reuse, 0x4, RZ ;  /* 0x000000041c1a7810 */ /* 0x040fe40007ffe0ff */
[----:B------:R-:W-:Y:S01]  /*26d0*/  IADD3 R27, R28, 0x5, RZ ;  /* 0x000000051c1b7810 */ /* 0x000fe20007ffe0ff */
[----:B--2---:R-:W-:Y:S01]  /*26e0*/  @!P5 FADD.FTZ R16, R16, R22 ;  /* 0x000000161010d221 */ /* 0x004fe20000010000 */
[----:B------:R-:W-:Y:S01]  /*26f0*/  @!P5 FADD.FTZ R17, R17, R23 ;  /* 0x000000171111d221 */ /* 0x000fe20000010000 */
[----:B------:R-:W-:Y:S02]  /*2700*/  ISETP.EQ.OR P5, PT, R26, UR7, P4 ;  /* 0x000000071a007c0c */ /* 0x000fe4000a7a2670 */
[----:B---3--:R-:W-:Y:S01]  /*2710*/  @!P6 FADD.FTZ R16, R16, R24 ;  /* 0x000000181010e221 */ /* 0x008fe20000010000 */
        /* <DEDUP_REMOVED lines=78> */
[----:B------:R-:W-:Y:S02]  /*2c00*/  IADD3 R19, R19, -0x10, RZ ;  /* 0xfffffff013137810 */ /* 0x000fe40007ffe0ff */
[----:B------:R-:W-:Y:S01]  /*2c10*/  IADD3 R28, R28, 0x10, RZ ;  /* 0x000000101c1c7810 */ /* 0x000fe20007ffe0ff */
[----:B--2---:R-:W-:Y:S01]  /*2c20*/  @!P5 FADD.FTZ R16, R16, R22 ;  /* 0x000000161010d221 */ /* 0x004fe20000010000 */
[----:B------:R-:W-:Y:S01]  /*2c30*/  @!P5 FADD.FTZ R17, R17, R23 ;  /* 0x000000171111d221 */ /* 0x000fe20000010000 */
[----:B------:R-:W-:Y:S02]  /*2c40*/  ISETP.GT.AND P5, PT, R19, 0xc, PT ;  /* 0x0000000c1300780c */ /* 0x000fe40003fa4270 */
[----:B---3--:R-:W-:Y:S01]  /*2c50*/  @!P6 FADD.FTZ R16, R16, R24 ;  /* 0x000000181010e221 */ /* 0x008fe20000010000 */
[----:B------:R-:W-:-:S10]  /*2c60*/  @!P6 FADD.FTZ R17, R17, R25 ;  /* 0x000000191111e221 */ /* 0x000fd40000010000 */
[----:B------:R-:W-:Y:S05]  /*2c70*/  @P5 BRA `(.L_x_20) ;  /* 0xfffffff800345947 */ /* 0x000fea000383ffff */
.L_x_19:
[----:B------:R-:W-:-:S13]  /*2c80*/  ISETP.GT.AND P5, PT, R19, 0x4, PT ;  /* 0x000000041300780c */ /* 0x000fda0003fa4270 */
[----:B------:R-:W-:Y:S05]  /*2c90*/  @!P5 BRA `(.L_x_21) ;  /* 0x0000000000ecd947 */ /* 0x000fea0003800000 */
        /* <DEDUP_REMOVED lines=10> */
[----:B------:R-:W-:Y:S02]  /*2d40*/  IADD3 R27, R28, 0x3, RZ ;  /* 0x000000031c1b7810 */ /* 0x000fe40007ffe0ff */
[----:B------:R-:W-:Y:S02]  /*2d50*/  ISETP.EQ.OR P0, PT, R26, UR7, P4 ;  /* 0x000000071a007c0c */ /* 0x000fe4000a702670 */
[----:B------:R-:W-:Y:S01]  /*2d60*/  IADD3 R28, R28, 0x4, RZ ;  /* 0x000000041c1c7810 */ /* 0x000fe20007ffe0ff */
[----:B0-----:R-:W-:Y:S01]  /*2d70*/  @!P6 FADD.FTZ R16, R16, R22 ;  /* 0x000000161010e221 */ /* 0x001fe20000010000 */
[----:B------:R-:W-:Y:S01]  /*2d80*/  @!P6 FADD.FTZ R17, R17, R23 ;  /* 0x000000171111e221 */ /* 0x000fe20000010000 */
[----:B------:R-:W-:-:S02]  /*2d90*/  ISETP.EQ.OR P6, PT, R27, UR7, P4 ;  /* 0x000000071b007c0c */ /* 0x000fc4000a7c2670 */
[----:B--2---:R-:W-:Y:S01]  /*2da0*/  @!P5 FADD.FTZ R16, R16, R24 ;  /* 0x000000181010d221 */ /* 0x004fe20000010000 */
[----:B------:R-:W-:Y:S01]  /*2db0*/  @!P5 FADD.FTZ R17, R17, R25 ;  /* 0x000000191111d221 */ /* 0x000fe20000010000 */
[----:B------:R-:W-:-:S04]  /*2dc0*/  ISETP.EQ.OR P5, PT, R28, UR7, P4 ;  /* 0x000000071c007c0c */ /* 0x000fc8000a7a2670 */
[----:B------:R-:W-:-:S05]  /*2dd0*/  @!P0 IMAD R25, R2, R26, R5 ;  /* 0x0000001a02198224 */ /* 0x000fca00078e0205 */
[----:B------:R-:W-:Y:S02]  /*2de0*/  @!P6 IMAD R23, R2, R27, R5 ;  /* 0x0000001b0217e224 */ /* 0x000fe400078e0205 */
[----:B------:R-:W-:-:S04]  /*2df0*/  @!P0 IMAD.WIDE.U32 R24, R25, 0x8, R20 ;  /* 0x0000000819188825 */ /* 0x000fc800078e0014 */
[----:B------:R-:W-:Y:S02]  /*2e00*/  @!P6 IMAD.WIDE.U32 R22, R23, 0x8, R20 ;  /* 0x000000081716e825 */ /* 0x000fe400078e0014 */
[----:B------:R-:W2:Y:S02]  /*2e10*/  @!P0 LDG.E.64 R24, desc[UR8][R24.64] ;  /* 0x0000000818188981 */ /* 0x000ea4000c1e1b00 */
[----:B------:R-:W-:Y:S02]  /*2e20*/  @!P5 IMAD R27, R2, R28, R5 ;  /* 0x0000001c021bd224 */ /* 0x000fe400078e0205 */
[----:B------:R-:W3:Y:S02]  /*2e30*/  @!P6 LDG.E.64 R22, desc[UR8][R22.64] ;  /* 0x000000081616e981 */ /* 0x000ee4000c1e1b00 */
[----:B------:R-:W-:-:S06]  /*2e40*/  @!P5 IMAD.WIDE.U32 R26, R27, 0x8, R20 ;  /* 0x000000081b1ad825 */ /* 0x000fcc00078e0014 */
[----:B------:R-:W4:Y:S01]  /*2e50*/  @!P5 LDG.E.64 R26, desc[UR8][R26.64] ;  /* 0x000000081a1ad981 */ /* 0x000f22000c1e1b00 */
[C---:B------:R-:W-:Y:S02]  /*2e60*/  IADD3 R29, R28.reuse, 0x1, RZ ;  /* 0x000000011c1d7810 */ /* 0x040fe40007ffe0ff */
[----:B------:R-:W-:Y:S01]  /*2e70*/  IADD3 R30, R28, 0x2, RZ ;  /* 0x000000021c1e7810 */ /* 0x000fe20007ffe0ff */
[----:B--2---:R-:W-:Y:S01]  /*2e80*/  @!P0 FADD.FTZ R16, R16, R24 ;  /* 0x0000001810108221 */ /* 0x004fe20000010000 */
[----:B------:R-:W-:Y:S01]  /*2e90*/  @!P0 FADD.FTZ R17, R17, R25 ;  /* 0x0000001911118221 */ /* 0x000fe20000010000 */
[----:B------:R-:W-:Y:S02]  /*2ea0*/  ISETP.EQ.OR P0, PT, R29, UR7, P4 ;  /* 0x000000071d007c0c */ /* 0x000fe4000a702670 */
[----:B---3--:R-:W-:Y:S01]  /*2eb0*/  @!P6 FADD.FTZ R16, R16, R22 ;  /* 0x000000161010e221 */ /* 0x008fe20000010000 */
[----:B------:R-:W-:Y:S01]  /*2ec0*/  @!P6 FADD.FTZ R17, R17, R23 ;  /* 0x000000171111e221 */ /* 0x000fe20000010000 */
[----:B------:R-:W-:-:S02]  /*2ed0*/  IADD3 R25, R28, 0x3, RZ ;  /* 0x000000031c197810 */ /* 0x000fc40007ffe0ff */
[----:B------:R-:W-:Y:S01]  /*2ee0*/  ISETP.EQ.OR P6, PT, R30, UR7, P4 ;  /* 0x000000071e007c0c */ /* 0x000fe2000a7c2670 */
[----:B----4-:R-:W-:Y:S01]  /*2ef0*/  @!P5 FADD.FTZ R16, R16, R26 ;  /* 0x0000001a1010d221 */ /* 0x010fe20000010000 */
[----:B------:R-:W-:Y:S01]  /*2f00*/  @!P5 FADD.FTZ R17, R17, R27 ;  /* 0x0000001b1111d221 */ /* 0x000fe20000010000 */
[----:B------:R-:W-:-:S04]  /*2f10*/  ISETP.EQ.OR P5, PT, R25, UR7, P4 ;  /* 0x0000000719007c0c */ /* 0x000fc8000a7a2670 */
[----:B------:R-:W-:-:S04]  /*2f20*/  @!P0 IMAD R23, R2, R29, R5 ;  /* 0x0000001d02178224 */ /* 0x000fc800078e0205 */
[----:B------:R-:W-:-:S04]  /*2f30*/  @!P0 IMAD.WIDE.U32 R22, R23, 0x8, R20 ;  /* 0x0000000817168825 */ /* 0x000fc800078e0014 */
[C-C-:B------:R-:W-:Y:S02]  /*2f40*/  @!P6 IMAD R27, R2.reuse, R30, R5.reuse ;  /* 0x0000001e021be224 */ /* 0x140fe400078e0205 */
[----:B------:R-:W2:Y:S01]  /*2f50*/  @!P0 LDG.E.64 R22, desc[UR8][R22.64] ;  /* 0x0000000816168981 */ /* 0x000ea2000c1e1b00 */
[----:B------:R-:W-:Y:S02]  /*2f60*/  @!P5 IMAD R25, R2, R25, R5 ;  /* 0x000000190219d224 */ /* 0x000fe400078e0205 */
[----:B------:R-:W-:-:S04]  /*2f70*/  @!P6 IMAD.WIDE.U32 R26, R27, 0x8, R20 ;  /* 0x000000081b1ae825 */ /* 0x000fc800078e0014 */
[----:B------:R-:W-:Y:S02]  /*2f80*/  @!P5 IMAD.WIDE.U32 R24, R25, 0x8, R20 ;  /* 0x000000081918d825 */ /* 0x000fe400078e0014 */
[----:B------:R-:W3:Y:S04]  /*2f90*/  @!P6 LDG.E.64 R26, desc[UR8][R26.64] ;  /* 0x000000081a1ae981 */ /* 0x000ee8000c1e1b00 */
[----:B------:R-:W4:Y:S01]  /*2fa0*/  @!P5 LDG.E.64 R24, desc[UR8][R24.64] ;  /* 0x000000081818d981 */ /* 0x000f22000c1e1b00 */
[----:B------:R-:W-:Y:S02]  /*2fb0*/  IADD3 R19, R19, -0x4, RZ ;  /* 0xfffffffc13137810 */ /* 0x000fe40007ffe0ff */
[----:B------:R-:W-:Y:S02]  /*2fc0*/  IADD3 R28, R28, 0x4, RZ ;  /* 0x000000041c1c7810 */ /* 0x000fe40007ffe0ff */
[----:B------:R-:W-:Y:S01]  /*2fd0*/  IADD3 R19, R19, -0x4, RZ ;  /* 0xfffffffc13137810 */ /* 0x000fe20007ffe0ff */
[----:B--2---:R-:W-:Y:S01]  /*2fe0*/  @!P0 FADD.FTZ R16, R16, R22 ;  /* 0x0000001610108221 */ /* 0x004fe20000010000 */
[----:B------:R-:W-:Y:S01]  /*2ff0*/  @!P0 FADD.FTZ R17, R17, R23 ;  /* 0x0000001711118221 */ /* 0x000fe20000010000 */
[----:B------:R-:W-:-:S02]  /*3000*/  PLOP3.LUT P0, PT, PT, PT, PT, 0x8, 0x0 ;  /* 0x000000000000781c */ /* 0x000fc40003f0e170 */
[----:B---3--:R-:W-:Y:S01]  /*3010*/  @!P6 FADD.FTZ R16, R16, R26 ;  /* 0x0000001a1010e221 */ /* 0x008fe20000010000 */
[----:B------:R-:W-:-:S03]  /*3020*/  @!P6 FADD.FTZ R17, R17, R27 ;  /* 0x0000001b1111e221 */ /* 0x000fc60000010000 */
[----:B----4-:R-:W-:Y:S01]  /*3030*/  @!P5 FADD.FTZ R16, R16, R24 ;  /* 0x000000181010d221 */ /* 0x010fe20000010000 */
[----:B------:R-:W-:-:S07]  /*3040*/  @!P5 FADD.FTZ R17, R17, R25 ;  /* 0x000000191111d221 */ /* 0x000fce0000010000 */
.L_x_21:
[----:B------:R-:W-:-:S13]  /*3050*/  ISETP.NE.OR P0, PT, R19, RZ, P0 ;  /* 0x000000ff1300720c */ /* 0x000fda0000705670 */
[----:B------:R-:W-:Y:S05]  /*3060*/  @!P0 BRA `(.L_x_17) ;  /* 0x00000000007c8947 */ /* 0x000fea0003800000 */
.L_x_18:
[----:B------:R-:W-:-:S13]  /*3070*/  ISETP.EQ.OR P6, PT, R28, UR7, P4 ;  /* 0x000000071c007c0c */ /* 0x000fda000a7c2670 */
[----:B------:R-:W-:-:S04]  /*3080*/  @!P6 IMAD R23, R2, R28, R5 ;  /* 0x0000001c0217e224 */ /* 0x000fc800078e0205 */
[----:B------:R-:W-:-:S06]  /*3090*/  @!P6 IMAD.WIDE.U32 R22, R23, 0x8, R20 ;  /* 0x000000081716e825 */ /* 0x000fcc00078e0014 */
[----:B------:R-:W0:Y:S01]  /*30a0*/  @!P6 LDG.E.64 R22, desc[UR8][R22.64] ;  /* 0x000000081616e981 */ /* 0x000e22000c1e1b00 */
[C---:B------:R-:W-:Y:S02]  /*30b0*/  IADD3 R25, R28.reuse, 0x1, RZ ;  /* 0x000000011c197810 */ /* 0x040fe40007ffe0ff */
[C---:B------:R-:W-:Y:S02]  /*30c0*/  IADD3 R27, R28.reuse, 0x2, RZ ;  /* 0x000000021c1b7810 */ /* 0x040fe40007ffe0ff */
[----:B------:R-:W-:Y:S02]  /*30d0*/  ISETP.EQ.OR P0, PT, R25, UR7, P4 ;  /* 0x0000000719007c0c */ /* 0x000fe4000a702670 */
[----:B------:R-:W-:Y:S02]  /*30e0*/  IADD3 R24, R28, 0x3, RZ ;  /* 0x000000031c187810 */ /* 0x000fe40007ffe0ff */
[----:B------:R-:W-:-:S09]  /*30f0*/  ISETP.EQ.OR P5, PT, R27, UR7, P4 ;  /* 0x000000071b007c0c */ /* 0x000fd2000a7a2670 */
[----:B------:R-:W-:-:S04]  /*3100*/  @!P0 IMAD R25, R2, R25, R5 ;  /* 0x0000001902198224 */ /* 0x000fc800078e0205 */
[----:B------:R-:W-:-:S04]  /*3110*/  @!P5 IMAD R27, R2, R27, R5 ;  /* 0x0000001b021bd224 */ /* 0x000fc800078e0205 */
[----:B------:R-:W-:-:S06]  /*3120*/  @!P5 IMAD.WIDE.U32 R26, R27, 0x8, R20 ;  /* 0x000000081b1ad825 */ /* 0x000fcc00078e0014 */
[----:B------:R-:W2:Y:S01]  /*3130*/  @!P5 LDG.E.64 R26, desc[UR8][R26.64] ;  /* 0x000000081a1ad981 */ /* 0x000ea2000c1e1b00 */
[----:B0-----:R-:W-:Y:S01]  /*3140*/  @!P6 FADD.FTZ R16, R16, R22 ;  /* 0x000000161010e221 */ /* 0x001fe20000010000 */
[----:B------:R-:W-:Y:S01]  /*3150*/  @!P6 FADD.FTZ R17, R17, R23 ;  /* 0x000000171111e221 */ /* 0x000fe20000010000 */
[----:B------:R-:W-:Y:S01]  /*3160*/  ISETP.EQ.OR P6, PT, R24, UR7, P4 ;  /* 0x0000000718007c0c */ /* 0x000fe2000a7c2670 */
[----:B------:R-:W-:-:S06]  /*3170*/  @!P0 IMAD.WIDE.U32 R22, R25, 0x8, R20 ;  /* 0x0000000819168825 */ /* 0x000fcc00078e0014 */
[----:B------:R-:W3:Y:S06]  /*3180*/  @!P0 LDG.E.64 R22, desc[UR8][R22.64] ;  /* 0x0000000816168981 */ /* 0x000eec000c1e1b00 */
[----:B------:R-:W-:-:S04]  /*3190*/  @!P6 IMAD R25, R2, R24, R5 ;  /* 0x000000180219e224 */ /* 0x000fc800078e0205 */
[----:B------:R-:W-:-:S06]  /*31a0*/  @!P6 IMAD.WIDE.U32 R24, R25, 0x8, R20 ;  /* 0x000000081918e825 */ /* 0x000fcc00078e0014 */
[----:B------:R-:W4:Y:S01]  /*31b0*/  @!P6 LDG.E.64 R24, desc[UR8][R24.64] ;  /* 0x000000081818e981 */ /* 0x000f22000c1e1b00 */
[----:B------:R-:W-:Y:S02]  /*31c0*/  IADD3 R19, R19, -0x4, RZ ;  /* 0xfffffffc13137810 */ /* 0x000fe40007ffe0ff */
[----:B------:R-:W-:Y:S01]  /*31d0*/  IADD3 R28, R28, 0x4, RZ ;  /* 0x000000041c1c7810 */ /* 0x000fe20007ffe0ff */
[----:B---3--:R-:W-:Y:S01]  /*31e0*/  @!P0 FADD.FTZ R16, R16, R22 ;  /* 0x0000001610108221 */ /* 0x008fe20000010000 */
[----:B------:R-:W-:Y:S01]  /*31f0*/  @!P0 FADD.FTZ R17, R17, R23 ;  /* 0x0000001711118221 */ /* 0x000fe20000010000 */
[----:B------:R-:W-:Y:S02]  /*3200*/  ISETP.NE.AND P0, PT, R19, RZ, PT ;  /* 0x000000ff1300720c */ /* 0x000fe40003f05270 */
[----:B--2---:R-:W-:Y:S01]  /*3210*/  @!P5 FADD.FTZ R16, R16, R26 ;  /* 0x0000001a1010d221 */ /* 0x004fe20000010000 */
[----:B------:R-:W-:-:S03]  /*3220*/  @!P5 FADD.FTZ R17, R17, R27 ;  /* 0x0000001b1111d221 */ /* 0x000fc60000010000 */
[----:B----4-:R-:W-:Y:S01]  /*3230*/  @!P6 FADD.FTZ R16, R16, R24 ;  /* 0x000000181010e221 */ /* 0x010fe20000010000 */
[----:B------:R-:W-:-:S06]  /*3240*/  @!P6 FADD.FTZ R17, R17, R25 ;  /* 0x000000191111e221 */ /* 0x000fcc0000010000 */
[----:B------:R-:W-:Y:S05]  /*3250*/  @P0 BRA `(.L_x_18) ;  /* 0xfffffffc00840947 */ /* 0x000fea000383ffff */
.L_x_17:
[----:B------:R-:W-:-:S13]  /*3260*/  ISETP.NE.AND P0, PT, R58, RZ, PT ;  /* 0x000000ff3a00720c */ /* 0x000fda0003f05270 */
[----:B------:R-:W-:Y:S05]  /*3270*/  @!P0 BRA `(.L_x_14) ;  /* 0x0000000000688947 */ /* 0x000fea0003800000 */
[----:B------:R-:W-:Y:S01]  /*3280*/  ISETP.EQ.OR P0, PT, R28, UR7, P4 ;  /* 0x000000071c007c0c */ /* 0x000fe2000a702670 */
[----:B------:R-:W-:Y:S01]  /*3290*/  BSSY B0, `(.L_x_22) ;  /* 0x0000008000007945 */ /* 0x000fe20003800000 */
[----:B------:R-:W-:-:S11]  /*32a0*/  ISETP.NE.AND P5, PT, R58, 0x1, PT ;  /* 0x000000013a00780c */ /* 0x000fd60003fa5270 */
[----:B------:R-:W-:Y:S05]  /*32b0*/  @P0 BRA `(.L_x_23) ;  /* 0x0000000000140947 */ /* 0x000fea0003800000 */
[----:B------:R-:W-:-:S04]  /*32c0*/  IMAD R23, R2, R28, R5 ;  /* 0x0000001c02177224 */ /* 0x000fc800078e0205 */
[----:B------:R-:W-:-:S06]  /*32d0*/  IMAD.WIDE.U32 R22, R23, 0x8, R20 ;  /* 0x0000000817167825 */ /* 0x000fcc00078e0014 */
[----:B------:R-:W0:Y:S02]  /*32e0*/  LDG.E.64 R22, desc[UR8][R22.64] ;  /* 0x0000000816167981 */ /* 0x000e24000c1e1b00 */
[----:B0-----:R-:W-:Y:S01]  /*32f0*/  FADD.FTZ R16, R16, R22 ;  /* 0x0000001610107221 */ /* 0x001fe20000010000 */
[----:B------:R-:W-:-:S07]  /*3300*/  FADD.FTZ R17, R17, R23 ;  /* 0x0000001711117221 */ /* 0x000fce0000010000 */
.L_x_23:
[----:B------:R-:W-:Y:S05]  /*3310*/  BSYNC B0 ;  /* 0x0000000000007941 */ /* 0x000fea0003800000 */
.L_x_22:
[----:B------:R-:W-:Y:S05]  /*3320*/  @!P5 BRA `(.L_x_14) ;  /* 0x00000000003cd947 */ /* 0x000fea0003800000 */
[C---:B------:R-:W-:Y:S02]  /*3330*/  IADD3 R19, R28.reuse, 0x2, RZ ;  /* 0x000000021c137810 */ /* 0x040fe40007ffe0ff */
[----:B------:R-:W-:Y:S02]  /*3340*/  IADD3 R23, R28, 0x1, RZ ;  /* 0x000000011c177810 */ /* 0x000fe40007ffe0ff */
[----:B------:R-:W-:Y:S02]  /*3350*/  ISETP.EQ.OR P0, PT, R19, UR7, P4 ;  /* 0x0000000713007c0c */ /* 0x000fe4000a702670 */
[----:B------:R-:W-:Y:S02]  /*3360*/  ISETP.EQ.OR P5, PT, R23, UR7, P4 ;  /* 0x0000000717007c0c */ /* 0x000fe4000a7a2670 */
[----:B------:R-:W-:-:S11]  /*3370*/  ISETP.EQ.OR P0, PT, R58, 0x2, P0 ;  /* 0x000000023a00780c */ /* 0x000fd60000702670 */
[-CC-:B------:R-:W-:Y:S02]  /*3380*/  @!P5 IMAD R23, R23, R2.reuse, R5.reuse ;  /* 0x000000021717d224 */ /* 0x180fe400078e0205 */
[----:B------:R-:W-:Y:S02]  /*3390*/  @!P0 IMAD R19, R19, R2, R5 ;  /* 0x0000000213138224 */ /* 0x000fe400078e0205 */
[----:B------:R-:W-:-:S04]  /*33a0*/  @!P5 IMAD.WIDE.U32 R22, R23, 0x8, R20 ;  /* 0x000000081716d825 */ /* 0x000fc800078e0014 */
[----:B------:R-:W-:Y:S02]  /*33b0*/  @!P0 IMAD.WIDE.U32 R20, R19, 0x8, R20 ;  /* 0x0000000813148825 */ /* 0x000fe400078e0014 */
[----:B------:R-:W0:Y:S04]  /*33c0*/  @!P5 LDG.E.64 R22, desc[UR8][R22.64] ;  /* 0x000000081616d981 */ /* 0x000e28000c1e1b00 */
[----:B------:R-:W2:Y:S01]  /*33d0*/  @!P0 LDG.E.64 R20, desc[UR8][R20.64] ;  /* 0x0000000814148981 */ /* 0x000ea2000c1e1b00 */
[----:B0-----:R-:W-:Y:S01]  /*33e0*/  @!P5 FADD.FTZ R16, R16, R22 ;  /* 0x000000161010d221 */ /* 0x001fe20000010000 */
[----:B------:R-:W-:-:S03]  /*33f0*/  @!P5 FADD.FTZ R17, R17, R23 ;  /* 0x000000171111d221 */ /* 0x000fc60000010000 */
[----:B--2---:R-:W-:Y:S01]  /*3400*/  @!P0 FADD.FTZ R16, R16, R20 ;  /* 0x0000001410108221 */ /* 0x004fe20000010000 */
[----:B------:R-:W-:-:S07]  /*3410*/  @!P0 FADD.FTZ R17, R17, R21 ;  /* 0x0000001511118221 */ /* 0x000fce0000010000 */
.L_x_14:
[----:B------:R-:W1:Y:S01]  /*3420*/  S2UR UR6, SR_CgaCtaId ;  /* 0x00000000000679c3 */ /* 0x000e620000008800 */
[----:B------:R-:W-:Y:S01]  /*3430*/  UMOV UR5, 0x400 ;  /* 0x0000040000057882 */ /* 0x000fe20000000000 */
[----:B------:R-:W-:Y:S01]  /*3440*/  IMAD.WIDE.U32 R20, R0, -0x77777777, RZ ;  /* 0x8888888900147825 */ /* 0x000fe200078e00ff */
[----:B--2---:R-:W-:Y:S01]  /*3450*/  PRMT R22, R40, 0x7632, R22 ;  /* 0x0000763228167816 */ /* 0x004fe20000000016 */
[----:B------:R-:W-:Y:S01]  /*3460*/  ULDC.64 UR12, c[0x0][0x290] ;  /* 0x0000a400000c7ab9 */ /* 0x000fe20000000a00 */
[----:B------:R-:W-:Y:S02]  /*3470*/  PRMT R24, R41, 0x7632, R24 ;  /* 0x0000763229187816 */ /* 0x000fe40000000018 */
[----:B------:R-:W-:Y:S01]  /*3480*/  SHF.R.U32.HI R20, RZ, 0x4, R21 ;  /* 0x00000004ff147819 */ /* 0x000fe20000011615 */
[----:B------:R-:W2:Y:S01]  /*3490*/  LDC R19, c[0x0][0x2ac] ;  /* 0x0000ab00ff137b82 */ /* 0x000ea20000000800 */
[----:B------:R-:W-:Y:S02]  /*34a0*/  SHF.L.U32 R21, R32, 0x10, RZ ;  /* 0x0000001020157819 */ /* 0x000fe400000006ff */
[----:B------:R-:W-:-:S02]  /*34b0*/  SHF.L.U32 R23, R11, 0x10, RZ ;  /* 0x000000100b177819 */ /* 0x000fc400000006ff */
[----:B------:R-:W-:Y:S01]  /*34c0*/  SHF.L.U32 R11, R22, 0x10, RZ ;  /* 0x00000010160b7819 */ /* 0x000fe200000006ff */
[C---:B------:R-:W-:Y:S01]  /*34d0*/  FADD.FTZ R28, -R10.reuse, R21 ;  /* 0x000000150a1c7221 */ /* 0x040fe20000010100 */
[----:B------:R-:W-:Y:S01]  /*34e0*/  SHF.L.U32 R41, R41, 0x10, RZ ;  /* 0x0000001029297819 */ /* 0x000fe200000006ff */
[----:B------:R-:W-:Y:S01]  /*34f0*/  FADD.FTZ R22, -R10, R23 ;  /* 0x000000170a167221 */ /* 0x000fe20000010100 */
[----:B------:R-:W-:Y:S01]  /*3500*/  SHF.L.U32 R25, R44, 0x10, RZ ;  /* 0x000000102c197819 */ /* 0x000fe200000006ff */
[C---:B------:R-:W-:Y:S01]  /*3510*/  FADD.FTZ R44, -R10.reuse, R11 ;  /* 0x0000000b0a2c7221 */ /* 0x040fe20000010100 */
[----:B------:R-:W-:Y:S01]  /*3520*/  SHF.L.U32 R39, R39, 0x10, RZ ;  /* 0x0000001027277819 */ /* 0x000fe200000006ff */
[----:B------:R-:W-:Y:S01]  /*3530*/  FADD.FTZ R30, -R10, R41 ;  /* 0x000000290a1e7221 */ /* 0x000fe20000010100 */
[----:B------:R-:W-:Y:S01]  /*3540*/  PRMT R34, R46, 0x7632, R34 ;  /* 0x000076322e227816 */ /* 0x000fe20000000022 */
[----:B------:R-:W-:Y:S01]  /*3550*/  FADD.FTZ R26, -R10, R25 ;  /* 0x000000190a1a7221 */ /* 0x000fe20000010100 */
[----:B-1----:R-:W-:-:S02]  /*3560*/  ULEA UR5, UR6, UR5, 0x18 ;  /* 0x0000000506057291 */ /* 0x002fc4000f8ec03f */
[----:B------:R-:W-:Y:S01]  /*3570*/  SHF.L.U32 R34, R34, 0x10, RZ ;  /* 0x0000001022227819 */ /* 0x000fe200000006ff */
[----:B--2---:R-:W-:-:S06]  /*3580*/  IMAD R20, R19, UR7, R20 ;  /* 0x0000000713147c24 */ /* 0x004fcc000f8e0214 */
[----:B------:R-:W-:Y:S01]  /*3590*/  @!P4 STS.64 [UR5+0x90], R16 ;  /* 0x00009010ff00c988 */ /* 0x000fe20008000a05 */
[----:B------:R-:W-:Y:S01]  /*35a0*/  SHF.L.U32 R19, R40, 0x10, RZ ;  /* 0x0000001028137819 */ /* 0x000fe200000006ff */
[----:B------:R-:W-:Y:S01]  /*35b0*/  BAR.SYNC.DEFER_BLOCKING 0x0 ;  /* 0x0000000000007b1d */ /* 0x000fe20000010000 */
[----:B------:R-:W-:-:S03]  /*35c0*/  IADD3 R21, R20, 0x20, RZ ;  /* 0x0000002014157810 */ /* 0x000fc60007ffe0ff */
[----:B------:R-:W-:Y:S01]  /*35d0*/  FADD.FTZ R40, -R10, R19 ;  /* 0x000000130a287221 */ /* 0x000fe20000010100 */
[----:B------:R-:W-:Y:S01]  /*35e0*/  SHF.L.U32 R19, R24, 0x10, RZ ;  /* 0x0000001018137819 */ /* 0x000fe200000006ff */
[----:B------:R-:W-:Y:S01]  /*35f0*/  FADD.FTZ R20, -R10, R39 ;  /* 0x000000270a147221 */ /* 0x000fe20000010100 */
[----:B------:R-:W-:Y:S01]  /*3600*/  ISETP.GE.U32.AND P4, PT, R50, UR12, PT ;  /* 0x0000000c32007c0c */ /* 0x000fe2000bf86070 */
[-C--:B------:R-:W-:Y:S01]  /*3610*/  FMUL.FTZ R11, R40, R3.reuse ;  /* 0x00000003280b7220 */ /* 0x080fe20000410000 */
[----:B------:R-:W-:Y:S01]  /*3620*/  ISETP.GE.U32.AND P0, PT, R21, UR12, PT ;  /* 0x0000000c15007c0c */ /* 0x000fe2000bf06070 */
[----:B------:R-:W-:Y:S01]  /*3630*/  FADD.FTZ R32, -R10, R19 ;  /* 0x000000130a207221 */ /* 0x000fe20000010100 */
[----:B------:R-:W-:Y:S01]  /*3640*/  SHF.R.S32.HI R21, RZ, 0x1f, R21 ;  /* 0x0000001fff157819 */ /* 0x000fe20000011415 */
[----:B------:R-:W-:Y:S01]  /*3650*/  FMUL.FTZ R10, R44, R3 ;  /* 0x000000032c0a7220 */ /* 0x000fe20000410000 */
[----:B------:R-:W-:Y:S02]  /*3660*/  ISETP.GE.AND.EX P5, PT, R60, UR13, PT, P4 ;  /* 0x0000000d3c007c0c */ /* 0x000fe4000bfa6340 */
[----:B------:R-:W-:-:S02]  /*3670*/  ISETP.GE.AND.EX P4, PT, R21, UR13, PT, P0 ;  /* 0x0000000d15007c0c */ /* 0x000fc4000bf86300 */
[C---:B------:R-:W-:Y:S02]  /*3680*/  ISETP.LT.U32.AND P0, PT, R0.reuse, 0x1e0, !P5 ;  /* 0x000001e00000780c */ /* 0x040fe40006f01070 */
[----:B------:R-:W-:Y:S02]  /*3690*/  ISETP.LT.U32.AND P4, PT, R0, 0x1e0, !P4 ;  /* 0x000001e00000780c */ /* 0x000fe40006781070 */
[----:B------:R-:W-:Y:S01]  /*36a0*/  PRMT R21, R45, 0x7632, R21 ;  /* 0x000076322d157816 */ /* 0x000fe20000000015 */
[----:B0-----:R-:W0:Y:S01]  /*36b0*/  LDS.64 R16, [UR5+0x90] ;  /* 0x00009005ff107984 */ /* 0x001e220008000a00 */
[----:B------:R-:W-:Y:S02]  /*36c0*/  ULDC UR5, c[0x0][0x2bc] ;  /* 0x0000af0000057ab9 */ /* 0x000fe40000000800 */
[----:B0-----:R-:W-:Y:S01]  /*36d0*/  FMUL.FTZ R19, R16, UR5 ;  /* 0x0000000510137c20 */ /* 0x001fe20008410000 */
[----:B------:R-:W-:Y:S01]  /*36e0*/  FMUL.FTZ R24, R17, UR5 ;  /* 0x0000000511187c20 */ /* 0x000fe20008410000 */
        /* <DEDUP_REMOVED lines=20> */
.L_x_24:
[----:B------:R-:W-:Y:S04]  /*3830*/  BSSY B0, `(.L_x_25) ;  /* 0x0000015000007945 */ /* 0x000fe80003800000 */
[----:B------:R-:W-:Y:S05]  /*3840*/  @!P1 BRA `(.L_x_26) ;  /* 0x00000000004c9947 */ /* 0x000fea0003800000 */
[C-C-:B------:R-:W-:Y:S01]  /*3850*/  FFMA.FTZ R16, R19.reuse, R11, R24.reuse ;  /* 0x0000000b13107223 */ /* 0x140fe20000010018 */
[----:B------:R-:W-:Y:S01]  /*3860*/  FFMA.FTZ R11, R19, R10, R24 ;  /* 0x0000000a130b7223 */ /* 0x000fe20000010018 */
[----:B------:R-:W-:Y:S01]  /*3870*/  SHF.R.S32.HI R23, RZ, 0x1f, R36 ;  /* 0x0000001fff177819 */ /* 0x000fe20000011424 */
[----:B------:R-:W-:Y:S01]  /*3880*/  ULDC.64 UR12, c[0x0][0x288] ;  /* 0x0000a200000c7ab9 */ /* 0x000fe20000000a00 */
[----:B------:R-:W-:Y:S01]  /*3890*/  FFMA.FTZ R16, R17, R12, -R16 ;  /* 0x0000000c11107223 */ /* 0x000fe20000010810 */
[----:B------:R-:W-:Y:S01]  /*38a0*/  FFMA.FTZ R40, R34, R13, -R11 ;  /* 0x0000000d22287223 */ /* 0x000fe2000001080b */
[----:B------:R-:W-:Y:S01]  /*38b0*/  MOV R10, R6 ;  /* 0x00000006000a7202 */ /* 0x000fe20000000f00 */
[----:B------:R-:W-:Y:S01]  /*38c0*/  IMAD R17, R23, UR12, RZ ;  /* 0x0000000c17117c24 */ /* 0x000fe2000f8e02ff */
[----:B------:R-:W-:Y:S01]  /*38d0*/  MOV R11, R9 ;  /* 0x00000009000b7202 */ /* 0x000fe20000000f00 */
[-C--:B------:R-:W-:Y:S01]  /*38e0*/  FMUL.FTZ R34, R16, R3.reuse ;  /* 0x0000000310227220 */ /* 0x080fe20000410000 */
[----:B------:R-:W-:Y:S01]  /*38f0*/  FMUL.FTZ R23, R40, R3 ;  /* 0x0000000328177220 */ /* 0x000fe20000410000 */
[----:B------:R-:W-:-:S02]  /*3900*/  IMAD R17, R36, UR13, R17 ;  /* 0x0000000d24117c24 */ /* 0x000fc4000f8e0211 */
[----:B------:R-:W-:Y:S01]  /*3910*/  IMAD.WIDE.U32 R10, R36, UR12, R10 ;  /* 0x0000000c240a7c25 */ /* 0x000fe2000f8e000a */
[----:B------:R-:W-:Y:S01]  /*3920*/  ULDC.64 UR12, c[0x0][0x210] ;  /* 0x00008400000c7ab9 */ /* 0x000fe20000000a00 */
[----:B------:R-:W-:Y:S02]  /*3930*/  F2FP.BF16.F32.PACK_AB R23, R23, R34 ;  /* 0x000000221717723e */ /* 0x000fe400000010ff */
[----:B------:R-:W-:Y:S02]  /*3940*/  LEA R16, P5, R10, UR12, 0x1 ;  /* 0x0000000c0a107c11 */ /* 0x000fe4000f8a08ff */
[----:B------:R-:W-:-:S04]  /*3950*/  IADD3 R17, R11, R17, RZ ;  /* 0x000000110b117210 */ /* 0x000fc80007ffe0ff */
[----:B------:R-:W-:-:S05]  /*3960*/  LEA.HI.X R17, R10, UR13, R17, 0x1, P5 ;  /* 0x0000000d0a117c11 */ /* 0x000fca000a8f0c11 */
[----:B------:R0:W-:Y:S02]  /*3970*/  STG.E desc[UR8][R16.64], R23 ;  /* 0x0000001710007986 */ /* 0x0001e4000c101908 */
.L_x_26:
[----:B------:R-:W-:Y:S05]  /*3980*/  BSYNC B0 ;  /* 0x0000000000007941 */ /* 0x000fea0003800000 */
.L_x_25:
[----:B------:R-:W-:Y:S01]  /*3990*/  SHF.L.U32 R45, R45, 0x10, RZ ;  /* 0x000000102d2d7819 */ /* 0x000fe200000006ff */
[-C--:B------:R-:W-:Y:S01]  /*39a0*/  FMUL.FTZ R29, R30, R3.reuse ;  /* 0x000000031e1d7220 */ /* 0x080fe20000410000 */
[----:B------:R-:W-:Y:S01]  /*39b0*/  SHF.L.U32 R10, R21, 0x10, RZ ;  /* 0x00000010150a7819 */ /* 0x000fe200000006ff */
[----:B------:R-:W-:Y:S01]  /*39c0*/  FMUL.FTZ R34, R32, R3 ;  /* 0x0000000320227220 */ /* 0x000fe20000410000 */
[----:B------:R-:W-:Y:S06]  /*39d0*/  @!P3 BRA `(.L_x_27) ;  /* 0x000000000048b947 */ /* 0x000fec0003800000 */
[----:B0-----:R-:W-:Y:S01]  /*39e0*/  FFMA.FTZ R16, R34, R13, R15 ;  /* 0x0000000d22107223 */ /* 0x001fe2000001000f */
        /* <DEDUP_REMOVED lines=17> */
.L_x_27:
[----:B------:R-:W-:Y:S04]  /*3b00*/  BSSY B0, `(.L_x_28) ;  /* 0x0000015000007945 */ /* 0x000fe80003800000 */
[----:B------:R-:W-:Y:S05]  /*3b10*/  @!P2 BRA `(.L_x_29) ;  /* 0x00000000004ca947 */ /* 0x000fea0003800000 */
[C---:B------:R-:W-:Y:S01]  /*3b20*/  FFMA.FTZ R11, R19.reuse, R34, R24 ;  /* 0x00000022130b7223 */ /* 0x040fe20000010018 */
[----:B0-----:R-:W-:Y:S01]  /*3b30*/  SHF.R.S32.HI R17, RZ, 0x1f, R56 ;  /* 0x0000001fff117819 */ /* 0x001fe20000011438 */
[----:B------:R-:W-:Y:S01]  /*3b40*/  ULDC.64 UR12, c[0x0][0x288] ;  /* 0x0000a200000c7ab9 */ /* 0x000fe20000000a00 */
[----:B------:R-:W-:Y:S01]  /*3b50*/  FFMA.FTZ R16, R19, R29, R24 ;  /* 0x0000001d13107223 */ /* 0x000fe20000010018 */
[----:B------:R-:W-:Y:S01]  /*3b60*/  FFMA.FTZ R32, R10, R13, -R11 ;  /* 0x0000000d0a207223 */ /* 0x000fe2000001080b */
[----:B------:R-:W-:Y:S01]  /*3b70*/  MOV R10, R6 ;  /* 0x00000006000a7202 */ /* 0x000fe20000000f00 */
[----:B------:R-:W-:Y:S01]  /*3b80*/  IMAD R17, R17, UR12, RZ ;  /* 0x0000000c11117c24 */ /* 0x000fe2000f8e02ff */
[----:B------:R-:W-:Y:S01]  /*3b90*/  MOV R11, R9 ;  /* 0x00000009000b7202 */ /* 0x000fe20000000f00 */
[----:B------:R-:W-:Y:S01]  /*3ba0*/  FFMA.FTZ R16, R45, R12, -R16 ;  /* 0x0000000c2d107223 */ /* 0x000fe20000010810 */
[----:B------:R-:W-:Y:S01]  /*3bb0*/  FMUL.FTZ R21, R32, R3 ;  /* 0x0000000320157220 */ /* 0x000fe20000410000 */
[----:B------:R-:W-:-:S02]  /*3bc0*/  IMAD R17, R56, UR13, R17 ;  /* 0x0000000d38117c24 */ /* 0x000fc4000f8e0211 */
[----:B------:R-:W-:Y:S01]  /*3bd0*/  IMAD.WIDE.U32 R10, R56, UR12, R10 ;  /* 0x0000000c380a7c25 */ /* 0x000fe2000f8e000a */
[----:B------:R-:W-:-:S03]  /*3be0*/  ULDC.64 UR12, c[0x0][0x210] ;  /* 0x00008400000c7ab9 */ /* 0x000fc60000000a00 */
[----:B------:R-:W-:Y:S01]  /*3bf0*/  FMUL.FTZ R30, R16, R3 ;  /* 0x00000003101e7220 */ /* 0x000fe20000410000 */
[C---:B------:R-:W-:Y:S02]  /*3c00*/  LEA R16, P5, R10.reuse, UR12, 0x1 ;  /* 0x0000000c0a107c11 */ /* 0x040fe4000f8a08ff */
[----:B------:R-:W-:Y:S02]  /*3c10*/  IADD3 R17, R11, R17, RZ ;  /* 0x000000110b117210 */ /* 0x000fe40007ffe0ff */
[----:B------:R-:W-:Y:S02]  /*3c20*/  F2FP.BF16.F32.PACK_AB R21, R21, R30 ;  /* 0x0000001e1515723e */ /* 0x000fe400000010ff */
[----:B------:R-:W-:-:S05]  /*3c30*/  LEA.HI.X R17, R10, UR13, R17, 0x1, P5 ;  /* 0x0000000d0a117c11 */ /* 0x000fca000a8f0c11 */
[----:B------:R1:W-:Y:S02]  /*3c40*/  STG.E desc[UR8][R16.64], R21 ;  /* 0x0000001510007986 */ /* 0x0003e4000c101908 */
.L_x_29:
[----:B------:R-:W-:Y:S05]  /*3c50*/  BSYNC B0 ;  /* 0x0000000000007941 */ /* 0x000fea0003800000 */
.L_x_28:
[----:B------:R-:W-:Y:S01]  /*3c60*/  SHF.L.U32 R43, R43, 0x10, RZ ;  /* 0x000000102b2b7819 */ /* 0x000fe200000006ff */
[-C--:B------:R-:W-:Y:S01]  /*3c70*/  FMUL.FTZ R27, R26, R3.reuse ;  /* 0x000000031a1b7220 */ /* 0x080fe20000410000 */
[----:B------:R-:W-:Y:S01]  /*3c80*/  SHF.L.U32 R4, R4, 0x10, RZ ;  /* 0x0000001004047819 */ /* 0x000fe200000006ff */
[----:B------:R-:W-:Y:S01]  /*3c90*/  FMUL.FTZ R30, R28, R3 ;  /* 0x000000031c1e7220 */ /* 0x000fe20000410000 */
[----:B------:R-:W-:Y:S06]  /*3ca0*/  @!P3 BRA `(.L_x_30) ;  /* 0x000000000048b947 */ /* 0x000fec0003800000 */
[----:B------:R-:W-:Y:S01]  /*3cb0*/  FFMA.FTZ R11, R30, R13, R15 ;  /* 0x0000000d1e0b7223 */ /* 0x000fe2000001000f */
[----:B------:R-:W-:-:S03]  /*3cc0*/  FFMA.FTZ R10, R27, R12, R14 ;  /* 0x0000000c1b0a7223 */ /* 0x000fc6000001000e */
[----:B-1----:R-:W-:Y:S01]  /*3cd0*/  FMUL.FTZ R21, R11, -1.4426950216293334961 ;  /* 0xbfb8aa3b0b157820 */ /* 0x002fe20000410000 */
[----:B0-----:R-:W-:-:S05]  /*3ce0*/  FMUL.FTZ R16, R10, -1.4426950216293334961 ;  /* 0xbfb8aa3b0a107820 */ /* 0x001fca0000410000 */
        /* <DEDUP_REMOVED lines=14> */
.L_x_30:
[----:B------:R-:W-:Y:S04]  /*3dd0*/  BSSY B0, `(.L_x_31) ;  /* 0x0000014000007945 */ /* 0x000fe80003800000 */
[----:B------:R-:W-:Y:S05]  /*3de0*/  @!P4 BRA `(.L_x_32) ;  /* 0x000000000048c947 */ /* 0x000fea0003800000 */
[C-C-:B------:R-:W-:Y:S01]  /*3df0*/  FFMA.FTZ R10, R19.reuse, R27, R24.reuse ;  /* 0x0000001b130a7223 */ /* 0x140fe20000010018 */
[----:B------:R-:W-:Y:S01]  /*3e00*/  FFMA.FTZ R11, R19, R30, R24 ;  /* 0x0000001e130b7223 */ /* 0x000fe20000010018 */
[----:B------:R-:W-:Y:S02]  /*3e10*/  ULDC.64 UR12, c[0x0][0x288] ;  /* 0x0000a200000c7ab9 */ /* 0x000fe40000000a00 */
[----:B01----:R-:W-:Y:S01]  /*3e20*/  FFMA.FTZ R16, R43, R12, -R10 ;  /* 0x0000000c2b107223 */ /* 0x003fe2000001080a */
        /* <DEDUP_REMOVED lines=8> */
[----:B------:R-:W-:Y:S02]  /*3eb0*/  ULDC.64 UR12, c[0x0][0x210] ;  /* 0x00008400000c7ab9 */ /* 0x000fe40000000a00 */
[----:B------:R-:W-:Y:S02]  /*3ec0*/  LEA R16, P4, R10, UR12, 0x1 ;  /* 0x0000000c0a107c11 */ /* 0x000fe4000f8808ff */
[----:B------:R-:W-:Y:S02]  /*3ed0*/  IADD3 R17, R11, R17, RZ ;  /* 0x000000110b117210 */ /* 0x000fe40007ffe0ff */
[----:B------:R-:W-:Y:S02]  /*3ee0*/  F2FP.BF16.F32.PACK_AB R11, R4, R21 ;  /* 0x00000015040b723e */ /* 0x000fe400000010ff */
[----:B------:R-:W-:-:S05]  /*3ef0*/  LEA.HI.X R17, R10, UR13, R17, 0x1, P4 ;  /* 0x0000000d0a117c11 */ /* 0x000fca000a0f0c11 */
[----:B------:R2:W-:Y:S02]  /*3f00*/  STG.E desc[UR8][R16.64], R11 ;  /* 0x0000000b10007986 */ /* 0x0005e4000c101908 */
.L_x_32:
[----:B------:R-:W-:Y:S05]  /*3f10*/  BSYNC B0 ;  /* 0x0000000000007941 */ /* 0x000fea0003800000 */
.L_x_31:
[----:B--2---:R-:W-:Y:S01]  /*3f20*/  SHF.L.U32 R11, R42, 0x10, RZ ;  /* 0x000000102a0b7819 */ /* 0x004fe200000006ff */
[-C--:B0-----:R-:W-:Y:S01]  /*3f30*/  FMUL.FTZ R23, R20, R3.reuse ;  /* 0x0000000314177220 */ /* 0x081fe20000410000 */
[----:B------:R-:W-:Y:S01]  /*3f40*/  SHF.L.U32 R18, R18, 0x10, RZ ;  /* 0x0000001012127819 */ /* 0x000fe200000006ff */
[----:B------:R-:W-:Y:S01]  /*3f50*/  FMUL.FTZ R22, R22, R3 ;  /* 0x0000000316167220 */ /* 0x000fe20000410000 */
[----:B------:R-:W-:Y:S06]  /*3f60*/  @!P3 BRA `(.L_x_33) ;  /* 0x000000000048b947 */ /* 0x000fec0003800000 */
[----:B------:R-:W-:Y:S01]  /*3f70*/  FFMA.FTZ R14, R23, R12, R14 ;  /* 0x0000000c170e7223 */ /* 0x000fe2000001000e */
[----:B------:R-:W-:-:S03]  /*3f80*/  FFMA.FTZ R15, R22, R13, R15 ;  /* 0x0000000d160f7223 */ /* 0x000fc6000001000f */
[----:B------:R-:W-:Y:S01]  /*3f90*/  FMUL.FTZ R4, R14, -1.4426950216293334961 ;  /* 0xbfb8aa3b0e047820 */ /* 0x000fe20000410000 */
[----:B-1----:R-:W-:-:S05]  /*3fa0*/  FMUL.FTZ R16, R15, -1.4426950216293334961 ;  /* 0xbfb8aa3b0f107820 */ /* 0x002fca0000410000 */
        /* <DEDUP_REMOVED lines=14> */
.L_x_33:
[----:B------:R-:W-:Y:S04]  /*4090*/  BSSY B0, `(.L_x_34) ;  /* 0x0000013000007945 */ /* 0x000fe80003800000 */
[----:B------:R-:W-:Y:S05]  /*40a0*/  @!P0 BRA `(.L_x_35) ;  /* 0x0000000000448947 */ /* 0x000fea0003800000 */
[----:B------:R-:W-:Y:S01]  /*40b0*/  ULDC.64 UR12, c[0x0][0x288] ;  /* 0x0000a200000c7ab9 */ /* 0x000fe20000000a00 */
[C-C-:B------:R-:W-:Y:S01]  /*40c0*/  FFMA.FTZ R4, R19.reuse, R23, R24.reuse ;  /* 0x0000001713047223 */ /* 0x140fe20000010018 */
[----:B------:R-:W-:Y:S01]  /*40d0*/  MOV R7, R9 ;  /* 0x0000000900077202 */ /* 0x000fe20000000f00 */
[----:B------:R-:W-:Y:S01]  /*40e0*/  FFMA.FTZ R19, R19, R22, R24 ;  /* 0x0000001613137223 */ /* 0x000fe20000010018 */
[----:B------:R-:W-:Y:S02]  /*40f0*/  IMAD R15, R60, UR12, RZ ;  /* 0x0000000c3c0f7c24 */ /* 0x000fe4000f8e02ff */
[----:B------:R-:W-:Y:S01]  /*4100*/  FFMA.FTZ R4, R11, R12, -R4 ;  /* 0x0000000c0b047223 */ /* 0x000fe20000010804 */
[----:B------:R-:W-:Y:S01]  /*4110*/  FFMA.FTZ R18, R18, R13, -R19 ;  /* 0x0000000d12127223 */ /* 0x000fe20000010813 */
[----:B------:R-:W-:-:S04]  /*4120*/  IMAD.WIDE.U32 R8, R50, UR12, R6 ;  /* 0x0000000c32087c25 */ /* 0x000fc8000f8e0006 */
[-C--:B------:R-:W-:Y:S01]  /*4130*/  FMUL.FTZ R4, R4, R3.reuse ;  /* 0x0000000304047220 */ /* 0x080fe20000410000 */
[----:B------:R-:W-:Y:S01]  /*4140*/  FMUL.FTZ R3, R18, R3 ;  /* 0x0000000312037220 */ /* 0x000fe20000410000 */
[----:B------:R-:W-:Y:S01]  /*4150*/  IMAD R15, R50, UR13, R15 ;  /* 0x0000000d320f7c24 */ /* 0x000fe2000f8e020f */
[----:B------:R-:W-:Y:S02]  /*4160*/  ULDC.64 UR12, c[0x0][0x210] ;  /* 0x00008400000c7ab9 */ /* 0x000fe40000000a00 */
[C---:B------:R-:W-:Y:S02]  /*4170*/  LEA R6, P0, R8.reuse, UR12, 0x1 ;  /* 0x0000000c08067c11 */ /* 0x040fe4000f8008ff */
[----:B------:R-:W-:Y:S02]  /*4180*/  IADD3 R15, R9, R15, RZ ;  /* 0x0000000f090f7210 */ /* 0x000fe40007ffe0ff */
[----:B------:R-:W-:Y:S02]  /*4190*/  F2FP.BF16.F32.PACK_AB R3, R3, R4 ;  /* 0x000000040303723e */ /* 0x000fe400000010ff */
[----:B------:R-:W-:-:S05]  /*41a0*/  LEA.HI.X R7, R8, UR13, R15, 0x1, P0 ;  /* 0x0000000d08077c11 */ /* 0x000fca00080f0c0f */
[----:B------:R0:W-:Y:S02]  /*41b0*/  STG.E desc[UR8][R6.64], R3 ;  /* 0x0000000306007986 */ /* 0x0001e4000c101908 */
.L_x_35:
[----:B------:R-:W-:Y:S05]  /*41c0*/  BSYNC B0 ;  /* 0x0000000000007941 */ /* 0x000fea0003800000 */
.L_x_34:
[----:B------:R-:W-:Y:S02]  /*41d0*/  IADD3 R37, R2, R37, RZ ;  /* 0x0000002502257210 */ /* 0x000fe40007ffe0ff */
[----:B------:R-:W-:Y:S02]  /*41e0*/  IADD3 R47, R47, 0x1, RZ ;  /* 0x000000012f2f7810 */ /* 0x000fe40007ffe0ff */
[----:B------:R-:W-:-:S13]  /*41f0*/  ISETP.GE.AND P0, PT, R37, UR4, PT ;  /* 0x0000000425007c0c */ /* 0x000fda000bf06270 */
[----:B------:R-:W-:Y:S05]  /*4200*/  @!P0 BRA `(.L_x_36) ;  /* 0xffffffc000608947 */ /* 0x000fea000383ffff */
.L_x_1:
[----:B0-----:R-:W0:Y:S01]  /*4210*/  LDC R7, c[0x0][0xc] ;  /* 0x00000300ff077b82 */ /* 0x001e220000000800 */
[----:B------:R-:W-:Y:S01]  /*4220*/  ISETP.NE.AND P2, PT, R0, RZ, PT ;  /* 0x000000ff0000720c */ /* 0x000fe20003f45270 */
[----:B------:R-:W-:Y:S06]  /*4230*/  BSSY B0, `(.L_x_37) ;  /* 0x0000015000007945 */ /* 0x000fec0003800000 */
[----:B------:R-:W2:Y:S08]  /*4240*/  LDC R8, c[0x0][0x10] ;  /* 0x00000400ff087b82 */ /* 0x000eb00000000800 */
[----:B------:R-:W3:Y:S01]  /*4250*/  LDC.64 R2, c[0x0][0x258] ;  /* 0x00009600ff027b82 */ /* 0x000ee20000000a00 */
[----:B0-----:R-:W-:-:S02]  /*4260*/  IADD3 R4, R7, -0x1, RZ ;  /* 0xffffffff07047810 */ /* 0x001fc40007ffe0ff */
[----:B------:R-:W-:Y:S02]  /*4270*/  ISETP.NE.AND P1, PT, R7, 0x1, PT ;  /* 0x000000010700780c */ /* 0x000fe40003f25270 */
[----:B------:R-:W-:Y:S02]  /*4280*/  ISETP.NE.AND P0, PT, R4, UR7, PT ;  /* 0x0000000704007c0c */ /* 0x000fe4000bf05270 */
[C---:B--2---:R-:W-:Y:S02]  /*4290*/  IADD3 R6, R8.reuse, -0x1, RZ ;  /* 0xffffffff08067810 */ /* 0x044fe40007ffe0ff */
[----:B------:R-:W-:Y:S02]  /*42a0*/  SHF.L.U32 R4, R8, 0x1, RZ ;  /* 0x0000000108047819 */ /* 0x000fe400000006ff */
[----:B------:R-:W-:Y:S02]  /*42b0*/  ISETP.NE.OR P0, PT, R5, R6, P0 ;  /* 0x000000060500720c */ /* 0x000fe40000705670 */
[----:B------:R-:W-:-:S05]  /*42c0*/  SEL R5, R4, RZ, P1 ;  /* 0x000000ff04057207 */ /* 0x000fca0000800000 */
[----:B---3--:R-:W-:Y:S01]  /*42d0*/  IMAD.WIDE.U32 R2, R5, 0x4, R2 ;  /* 0x0000000405027825 */ /* 0x008fe200078e0002 */
[----:B------:R-:W-:Y:S06]  /*42e0*/  @P2 BRA `(.L_x_38) ;  /* 0x0000000000242947 */ /* 0x000fec0003800000 */
[----:B------:R-:W0:Y:S01]  /*42f0*/  S2R R4, SR_LANEID ;  /* 0x0000000000047919 */ /* 0x000e220000000000 */
[----:B------:R-:W-:Y:S02]  /*4300*/  VOTEU.ANY UR4, UPT, PT ;  /* 0x0000000000047886 */ /* 0x000fe400038e0100 */
[----:B------:R-:W-:Y:S02]  /*4310*/  UFLO.U32 UR5, UR4 ;  /* 0x00000004000572bd */ /* 0x000fe400080e0000 */
[----:B------:R-:W2:Y:S04]  /*4320*/  POPC R5, UR4 ;  /* 0x0000000400057d09 */ /* 0x000ea80008000000 */
[----:B0-----:R-:W-:-:S13]  /*4330*/  ISETP.EQ.U32.AND P1, PT, R4, UR5, PT ;  /* 0x0000000504007c0c */ /* 0x001fda000bf22070 */
[----:B------:R-:W-:Y:S06]  /*4340*/  @P1 MEMBAR.ALL.GPU ;  /* 0x0000000000001992 */ /* 0x000fec000000a000 */
[----:B------:R-:W-:-:S00]  /*4350*/  @P1 ERRBAR ;  /* 0x00000000000019ab */ /* 0x000fc00000000000 */
[----:B------:R-:W-:Y:S06]  /*4360*/  @P1 CGAERRBAR ;  /* 0x00000000000015ab */ /* 0x000fec0000000000 */
[----:B--2---:R0:W-:Y:S02]  /*4370*/  @P1 REDG.E.ADD.S32.STRONG.GPU desc[UR8][R2.64], R5 ;  /* 0x000000050200198e */ /* 0x0041e4000c10e388 */
.L_x_38:
[----:B------:R-:W-:Y:S05]  /*4380*/  BSYNC B0 ;  /* 0x0000000000007941 */ /* 0x000fea0003800000 */
.L_x_37:
[----:B------:R-:W-:Y:S05]  /*4390*/  @P0 EXIT ;  /* 0x000000000000094d */ /* 0x000fea0003800000 */
[----:B------:R-:W-:Y:S05]  /*43a0*/  @P2 BRA `(.L_x_39) ;  /* 0x0000000000202947 */ /* 0x000fea0003800000 */
[----:B------:R-:W-:-:S05]  /*43b0*/  IMAD R4, R7, R8, RZ ;  /* 0x0000000807047224 */ /* 0x000fca00078e02ff */
[----:B------:R-:W-:-:S13]  /*43c0*/  ISETP.NE.AND P0, PT, R4, -0x1, PT ;  /* 0xffffffff0400780c */ /* 0x000fda0003f05270 */
[----:B------:R-:W-:Y:S05]  /*43d0*/  @!P0 BRA `(.L_x_39) ;  /* 0x0000000000148947 */ /* 0x000fea0003800000 */
.L_x_40:
[----:B0-----:R-:W2:Y:S04]  /*43e0*/  LDG.E.STRONG.GPU R5, desc[UR8][R2.64] ;  /* 0x0000000802057981 */ /* 0x001ea8000c1ef900 */
[----:B--2---:R-:W-:Y:S01]  /*43f0*/  CCTL.IVALL ;  /* 0x00000000ff00798f */ /* 0x004fe20002000000 */
[----:B------:R-:W-:Y:S05]  /*4400*/  YIELD ;  /* 0x0000000000007946 */ /* 0x000fea0003800000 */
[----:B------:R-:W-:-:S13]  /*4410*/  ISETP.NE.AND P0, PT, R5, R4, PT ;  /* 0x000000040500720c */ /* 0x000fda0003f05270 */
[----:B------:R-:W-:Y:S05]  /*4420*/  @P0 BRA `(.L_x_40) ;  /* 0xfffffffc00ec0947 */ /* 0x000fea000383ffff */
.L_x_39:
[----:B------:R-:W-:Y:S05]  /*4430*/  WARPSYNC.ALL ;  /* 0x0000000000007948 */ /* 0x000fea0003800000 */
[----:B------:R-:W0:Y:S01]  /*4440*/  LDC.64 R22, c[0x0][0x288] ;  /* 0x0000a200ff167b82 */ /* 0x000e220000000a00 */
[----:B------:R-:W-:-:S07]  /*4450*/  SHF.R.S32.HI R4, RZ, 0x1f, R0 ;  /* 0x0000001fff047819 */ /* 0x000fce0000011400 */
[----:B------:R-:W-:Y:S01]  /*4460*/  BAR.SYNC.DEFER_BLOCKING 0x0 ;  /* 0x0000000000007b1d */ /* 0x000fe20000010000 */
[----:B0-----:R-:W-:-:S04]  /*4470*/  LEA.HI R2, P0, R23, R22, RZ, 0x1 ;  /* 0x0000001617027211 */ /* 0x001fc800078108ff */
[----:B------:R-:W-:-:S04]  /*4480*/  IADD3.X R3, RZ, R23, RZ, P0, !PT ;  /* 0x00000017ff037210 */ /* 0x000fc800007fe4ff */
[--C-:B------:R-:W-:Y:S02]  /*4490*/  SHF.R.S64 R25, R2, 0x1, R3.reuse ;  /* 0x0000000102197819 */ /* 0x100fe40000001003 */
[----:B------:R-:W-:Y:S02]  /*44a0*/  SHF.R.S32.HI R24, RZ, 0x1, R3 ;  /* 0x00000001ff187819 */ /* 0x000fe40000011403 */
[----:B------:R-:W-:-:S04]  /*44b0*/  ISETP.GT.U32.AND P0, PT, R25, R0, PT ;  /* 0x000000001900720c */ /* 0x000fc80003f04070 */
[----:B------:R-:W-:-:S13]  /*44c0*/  ISETP.GT.AND.EX P0, PT, R24, R4, PT, P0 ;  /* 0x000000041800720c */ /* 0x000fda0003f04300 */
[----:B------:R-:W-:Y:S05]  /*44d0*/  @!P0 EXIT ;  /* 0x000000000000894d */ /* 0x000fea0003800000 */
[C---:B------:R-:W-:Y:S01]  /*44e0*/  IMAD.WIDE.U32 R2, R22.reuse, 0x3, RZ ;  /* 0x0000000316027825 */ /* 0x040fe200078e00ff */
[----:B------:R-:W-:Y:S01]  /*44f0*/  LEA R5, R23, R23, 0x1 ;  /* 0x0000001717057211 */ /* 0x000fe200078e08ff */
[----:B------:R-:W0:Y:S01]  /*4500*/  LDC.64 R14, c[0x0][0x218] ;  /* 0x00008600ff0e7b82 */ /* 0x000e220000000a00 */
[----:B------:R-:W-:Y:S01]  /*4510*/  MOV R7, R4 ;  /* 0x0000000400077202 */ /* 0x000fe20000000f00 */
[----:B------:R-:W-:Y:S01]  /*4520*/  ULDC.64 UR4, c[0x0][0x268] ;  /* 0x00009a0000047ab9 */ /* 0x000fe20000000a00 */
[----:B------:R-:W-:Y:S02]  /*4530*/  IADD3 R5, R3, R5, RZ ;  /* 0x0000000503057210 */ /* 0x000fe40007ffe0ff */
[----:B------:R-:W-:Y:S02]  /*4540*/  SHF.L.U64.HI R23, R22, 0x2, R23 ;  /* 0x0000000216177819 */ /* 0x000fe40000010217 */
[----:B------:R-:W-:Y:S01]  /*4550*/  LEA.HI R2, P0, R5, R2, RZ, 0x1 ;  /* 0x0000000205027211 */ /* 0x000fe200078108ff */
[----:B-1----:R-:W1:Y:S01]  /*4560*/  LDC.64 R16, c[0x0][0x220] ;  /* 0x00008800ff107b82 */ /* 0x002e620000000a00 */
[----:B------:R-:W-:-:S02]  /*4570*/  SHF.L.U64.HI R31, R25, 0x2, R24 ;  /* 0x00000002191f7819 */ /* 0x000fc40000010218 */
[----:B------:R-:W-:-:S04]  /*4580*/  IADD3.X R5, RZ, R5, RZ, P0, !PT ;  /* 0x00000005ff057210 */ /* 0x000fc800007fe4ff */
[--C-:B------:R-:W-:Y:S02]  /*4590*/  SHF.R.S64 R27, R2, 0x1, R5.reuse ;  /* 0x00000001021b7819 */ /* 0x100fe40000001005 */
[----:B------:R-:W-:-:S04]  /*45a0*/  SHF.R.S32.HI R2, RZ, 0x1, R5 ;  /* 0x00000001ff027819 */ /* 0x000fc80000011405 */
[----:B------:R-:W-:-:S07]  /*45b0*/  SHF.L.U64.HI R29, R27, 0x2, R2 ;  /* 0x000000021b1d7819 */ /* 0x000fce0000010202 */
.L_x_41:
[----:B------:R-:W-:-:S04]  /*45c0*/  LEA R6, P0, R0, UR4, 0x2 ;  /* 0x0000000400067c11 */ /* 0x000fc8000f8010ff */
[----:B------:R-:W-:Y:S02]  /*45d0*/  LEA.HI.X R7, R0, UR5, R7, 0x2, P0 ;  /* 0x0000000500077c11 */ /* 0x000fe400080f1407 */
[-C--:B------:R-:W-:Y:S02]  /*45e0*/  LEA R8, P0, R25, R6.reuse, 0x2 ;  /* 0x0000000619087211 */ /* 0x080fe400078010ff */
[-C--:B------:R-:W-:Y:S01]  /*45f0*/  LEA R12, P1, R22, R6.reuse, 0x2 ;  /* 0x00000006160c7211 */ /* 0x080fe200078210ff */
[----:B--2---:R2:W3:Y:S01]  /*4600*/  LDG.E R18, desc[UR8][R6.64] ;  /* 0x0000000806127981 */ /* 0x0044e2000c1e1900 */
[----:B------:R-:W-:Y:S02]  /*4610*/  LEA R10, P2, R27, R6, 0x2 ;  /* 0x000000061b0a7211 */ /* 0x000fe400078410ff */
[----:B------:R-:W-:Y:S02]  /*4620*/  IADD3.X R9, R7, R31, RZ, P0, !PT ;  /* 0x0000001f07097210 */ /* 0x000fe400007fe4ff */
[----:B------:R-:W-:-:S02]  /*4630*/  IADD3.X R13, R23, R7, RZ, P1, !PT ;  /* 0x00000007170d7210 */ /* 0x000fc40000ffe4ff */
[----:B------:R-:W-:Y:S01]  /*4640*/  IADD3.X R11, R7, R29, RZ, P2, !PT ;  /* 0x0000001d070b7210 */ /* 0x000fe200017fe4ff */
[----:B------:R-:W3:Y:S04]  /*4650*/  LDG.E R19, desc[UR8][R8.64] ;  /* 0x0000000808137981 */ /* 0x000ee8000c1e1900 */
[----:B------:R-:W4:Y:S04]  /*4660*/  LDG.E R20, desc[UR8][R12.64] ;  /* 0x000000080c147981 */ /* 0x000f28000c1e1900 */
[----:B------:R-:W4:Y:S01]  /*4670*/  LDG.E R21, desc[UR8][R10.64] ;  /* 0x000000080a157981 */ /* 0x000f22000c1e1900 */
[----:B------:R-:W-:-:S02]  /*4680*/  SHF.L.U32 R5, R0, 0x1, RZ ;  /* 0x0000000100057819 */ /* 0x000fc400000006ff */
[----:B------:R-:W-:-:S03]  /*4690*/  IADD3 R0, R0, 0x1e0, RZ ;  /* 0x000001e000007810 */ /* 0x000fc60007ffe0ff */
[----:B0-----:R-:W-:-:S04]  /*46a0*/  IMAD.WIDE R2, R5, 0x4, R14 ;  /* 0x0000000405027825 */ /* 0x001fc800078e020e */
[----:B-1----:R-:W-:Y:S01]  /*46b0*/  IMAD.WIDE R4, R5, 0x4, R16 ;  /* 0x0000000405047825 */ /* 0x002fe200078e0210 */
[----:B------:R-:W-:Y:S02]  /*46c0*/  ISETP.GT.U32.AND P0, PT, R25, R0, PT ;  /* 0x000000001900720c */ /* 0x000fe40003f04070 */
[----:B--2---:R-:W-:-:S04]  /*46d0*/  SHF.R.S32.HI R7, RZ, 0x1f, R0 ;  /* 0x0000001fff077819 */ /* 0x004fc80000011400 */
[----:B------:R-:W-:Y:S01]  /*46e0*/  ISETP.GT.AND.EX P0, PT, R24, R7, PT, P0 ;  /* 0x000000071800720c */ /* 0x000fe20003f04300 */
[----:B---3--:R2:W-:Y:S04]  /*46f0*/  STG.E.64 desc[UR8][R2.64], R18 ;  /* 0x0000001202007986 */ /* 0x0085e8000c101b08 */
[----:B----4-:R2:W-:Y:S08]  /*4700*/  STG.E.64 desc[UR8][R4.64], R20 ;  /* 0x0000001404007986 */ /* 0x0105f0000c101b08 */
[----:B------:R-:W-:Y:S05]  /*4710*/  @P0 BRA `(.L_x_41) ;  /* 0xfffffffc00a80947 */ /* 0x000fea000383ffff */
[----:B------:R-:W-:Y:S05]  /*4720*/  EXIT ;  /* 0x000000000000794d */ /* 0x000fea0003800000 */
.L_x_42:
        /* <DEDUP_REMOVED lines=13> */
.L_x_5141:


//--------------------- .text._Z35group_norm_nhwc_bwd_one_pass_kernelI11Bf16IOFp32WLi128ELi60ELi480EEv26Group_norm_nhwc_bwd_params --------------------------
	.section	.text._Z35group_norm_nhwc_bwd_one_pass_kernelI11Bf16IOFp32WLi128ELi60ELi480EEv26Group_norm_nhwc_bwd_params,"ax",@progbits
	.align	128
        .global         _Z35group_norm_nhwc_bwd_one_pass_kernelI11Bf16IOFp32WLi128ELi60ELi480EEv26Group_norm_nhwc_bwd_params
        .type           _Z35group_norm_nhwc_bwd_one_pass_kernelI11Bf16IOFp32WLi128ELi60ELi480EEv26Group_norm_nhwc_bwd_params,@function
        .size           _Z35group_norm_nhwc_bwd_one_pass_kernelI11Bf16IOFp32WLi128ELi60ELi480EEv26Group_norm_nhwc_bwd_params,(.L_x_5142 - _Z35group_norm_nhwc_bwd_one_pass_kernelI11Bf16IOFp32WLi128ELi60ELi480EEv26Group_norm_nhwc_bwd_params)
        .other          _Z35group_norm_nhwc_bwd_one_pass_kernelI11Bf16IOFp32WLi128ELi60ELi480EEv26Group_norm_nhwc_bwd_params,@"STO_CUDA_ENTRY STV_DEFAULT"
_Z35group_norm_nhwc_bwd_one_pass_kernelI11Bf16IOFp32WLi128ELi60ELi480EEv26Group_norm_nhwc_bwd_params:
.text._Z35group_norm_nhwc_bwd_one_pass_kernelI11Bf16IOFp32WLi128ELi60ELi480EEv26Group_norm_nhwc_bwd_params:
[----:B------:R-:W-:Y:S01]  /*0000*/  LDC R1, c[0x0][0x28] ;  /* 0x00000a00ff017b82 */ /* 0x000fe20000000800 */
[----:B------:R-:W0:Y:S01]  /*0010*/  S2R R76, SR_CTAID.Y ;  /* 0x00000000004c7919 */ /* 0x000e220000002600 */
[----:B------:R-:W-:Y:S01]  /*0020*/  ULDC UR4, c[0x0][0x2a0] ;  /* 0x0000a80000047ab9 */ /* 0x000fe20000000800 */
[----:B------:R-:W-:Y:S01]  /*0030*/  ULDC UR5, c[0x0][0x270] ;  /* 0x00009c0000057ab9 */ /* 0x000fe20000000800 */
[----:B------:R-:W-:Y:S01]  /*0040*/  ULDC.64 UR8, c[0x0][0x208] ;  /* 0x0000820000087ab9 */ /* 0x000fe20000000a00 */
[----:B------:R-:W-:Y:S01]  /*0050*/  UIMAD UR4, UR4, UR5, URZ ;  /* 0x00000005040472a4 */ /* 0x000fe2000f8e023f */
[----:B------:R-:W1:Y:S05]  /*0060*/  S2R R77, SR_TID.X ;  /* 0x00000000004d7919 */ /* 0x000e6a0000002100 */
[----:B0-----:R-:W-:-:S13]  /*0070*/  ISETP.GE.AND P0, PT, R76, UR4, PT ;  /* 0x000000044c007c0c */ /* 0x001fda000bf06270 */
[----:B-1----:R-:W-:Y:S05]  /*0080*/  @P0 BRA `(.L_x_43) ;  /* 0x0000005c00a80947 */ /* 0x002fea0003800000 */
[----:B------:R-:W0:Y:S01]  /*0090*/  LDC.64 R10, c[0x0][0x288] ;  /* 0x0000a200ff0a7b82 */ /* 0x000e220000000a00 */
[C---:B------:R-:W-:Y:S01]  /*00a0*/  IMAD.WIDE.U32 R2, R77.reuse, -0x77777777, RZ ;  /* 0x888888894d027825 */ /* 0x040fe200078e00ff */
[----:B------:R-:W-:Y:S01]  /*00b0*/  ULDC.64 UR10, c[0x0][0x290] ;  /* 0x0000a400000a7ab9 */ /* 0x000fe20000000a00 */
[----:B------:R-:W-:Y:S01]  /*00c0*/  ISETP.GE.U32.AND P1, PT, R77, 0x1e0, PT ;  /* 0x000001e04d00780c */ /* 0x000fe20003f26070 */
[----:B------:R-:W1:Y:S01]  /*00d0*/  S2R R12, SR_LANEID ;  /* 0x00000000000c7919 */ /* 0x000e620000000000 */
[----:B------:R-:W-:Y:S01]  /*00e0*/  SHF.R.S32.HI R0, RZ, 0x1f, R77 ;  /* 0x0000001fff007819 */ /* 0x000fe2000001144d */
[----:B------:R-:W-:Y:S01]  /*00f0*/  UMOV UR5, 0x400 ;  /* 0x0000040000057882 */ /* 0x000fe20000000000 */
[----:B------:R-:W-:Y:S01]  /*0100*/  SHF.R.U32.HI R2, RZ, 0x4, R3 ;  /* 0x00000004ff027819 */ /* 0x000fe20000011603 */
[----:B------:R-:W2:Y:S01]  /*0110*/  S2UR UR7, SR_CTAID.X ;  /* 0x00000000000779c3 */ /* 0x000ea20000002500 */
[----:B------:R-:W-:Y:S01]  /*0120*/  LOP3.LUT R79, R79, 0xfffffffd, RZ, 0xc0, !PT ;  /* 0xfffffffd4f4f7812 */ /* 0x000fe200078ec0ff */
[----:B------:R-:W-:Y:S01]  /*0130*/  HFMA2.MMA R67, -RZ, RZ, 0, 0 ;  /* 0x00000000ff437435 */ /* 0x000fe200000001ff */
[----:B------:R-:W-:Y:S01]  /*0140*/  LEA.HI R0, R0, R77, RZ, 0x5 ;  /* 0x0000004d00007211 */ /* 0x000fe200078f28ff */
[----:B------:R-:W-:-:S03]  /*0150*/  IMAD R78, R2, -0x1e, R77 ;  /* 0xffffffe2024e7824 */ /* 0x000fc600078e024d */
[----:B------:R-:W-:Y:S01]  /*0160*/  SHF.R.S32.HI R0, RZ, 0x5, R0 ;  /* 0x00000005ff007819 */ /* 0x000fe20000011400 */
[----:B------:R-:W2:Y:S01]  /*0170*/  LDC R75, c[0x0][0x2ac] ;  /* 0x0000ab00ff4b7b82 */ /* 0x000ea20000000800 */
[----:B------:R-:W-:-:S07]  /*0180*/  SHF.L.U32 R78, R78, 0x1, RZ ;  /* 0x000000014e4e7819 */ /* 0x000fce00000006ff */
[----:B------:R-:W3:Y:S01]  /*0190*/  S2UR UR6, SR_CgaCtaId ;  /* 0x00000000000679c3 */ /* 0x000ee20000008800 */
[----:B0-----:R-:W-:Y:S01]  /*01a0*/  IMAD.WIDE.U32 R4, R10, 0x3, RZ ;  /* 0x000000030a047825 */ /* 0x001fe200078e00ff */
[C---:B------:R-:W-:Y:S02]  /*01b0*/  LEA R7, R11.reuse, R11, 0x1 ;  /* 0x0000000b0b077211 */ /* 0x040fe400078e08ff */
[----:B------:R-:W-:Y:S02]  /*01c0*/  LEA.HI R10, P0, R11, R10, RZ, 0x1 ;  /* 0x0000000a0b0a7211 */ /* 0x000fe400078108ff */
[----:B------:R-:W-:Y:S02]  /*01d0*/  IADD3 R3, R5, R7, RZ ;  /* 0x0000000705037210 */ /* 0x000fe40007ffe0ff */
[----:B------:R-:W-:Y:S02]  /*01e0*/  IADD3.X R5, RZ, R11, RZ, P0, !PT ;  /* 0x0000000bff057210 */ /* 0x000fe400007fe4ff */
[----:B------:R-:W-:-:S02]  /*01f0*/  LEA.HI R9, P2, R3, R4, RZ, 0x1 ;  /* 0x0000000403097211 */ /* 0x000fc400078508ff */
[--C-:B------:R-:W-:Y:S02]  /*0200*/  SHF.R.S64 R10, R10, 0x1, R5.reuse ;  /* 0x000000010a0a7819 */ /* 0x100fe40000001005 */
[----:B------:R-:W-:Y:S01]  /*0210*/  IADD3.X R6, RZ, R3, RZ, P2, !PT ;  /* 0x00000003ff067210 */ /* 0x000fe200017fe4ff */
[----:B--2---:R-:W-:Y:S01]  /*0220*/  IMAD R75, R75, UR7, R2 ;  /* 0x000000074b4b7c24 */ /* 0x004fe2000f8e0202 */
[----:B------:R-:W-:Y:S02]  /*0230*/  SHF.R.S32.HI R3, RZ, 0x1, R5 ;  /* 0x00000001ff037819 */ /* 0x000fe40000011405 */
[----:B------:R-:W-:Y:S02]  /*0240*/  SHF.R.S64 R9, R9, 0x1, R6 ;  /* 0x0000000109097819 */ /* 0x000fe40000001006 */
[C---:B------:R-:W-:Y:S02]  /*0250*/  ISETP.LT.U32.AND P0, PT, R75.reuse, UR10, PT ;  /* 0x0000000a4b007c0c */ /* 0x040fe4000bf01070 */
[----:B------:R-:W-:Y:S01]  /*0260*/  SHF.R.S32.HI R23, RZ, 0x1f, R75 ;  /* 0x0000001fff177819 */ /* 0x000fe2000001144b */
[----:B---3--:R-:W-:Y:S01]  /*0270*/  ULEA UR5, UR6, UR5, 0x18 ;  /* 0x0000000506057291 */ /* 0x008fe2000f8ec03f */
[----:B------:R-:W-:-:S02]  /*0280*/  IADD3 R74, R75, 0x10, RZ ;  /* 0x000000104b4a7810 */ /* 0x000fc40007ffe0ff */
[----:B------:R-:W-:Y:S02]  /*0290*/  ISETP.LT.AND.EX P0, PT, R23, UR11, !P1, P0 ;  /* 0x0000000b17007c0c */ /* 0x000fe4000cf01300 */
[C---:B------:R-:W-:Y:S02]  /*02a0*/  IADD3 R73, R75.reuse, 0x20, RZ ;  /* 0x000000204b497810 */ /* 0x040fe40007ffe0ff */
[C---:B------:R-:W-:Y:S02]  /*02b0*/  IADD3 R72, R75.reuse, 0x30, RZ ;  /* 0x000000304b487810 */ /* 0x040fe40007ffe0ff */
[C---:B------:R-:W-:Y:S02]  /*02c0*/  IADD3 R71, R75.reuse, 0x40, RZ ;  /* 0x000000404b477810 */ /* 0x040fe40007ffe0ff */
[----:B------:R-:W-:Y:S02]  /*02d0*/  IADD3 R70, R75, 0x50, RZ ;  /* 0x000000504b467810 */ /* 0x000fe40007ffe0ff */
[----:B------:R-:W-:-:S02]  /*02e0*/  ISETP.LT.U32.AND P5, PT, R74, UR10, PT ;  /* 0x0000000a4a007c0c */ /* 0x000fc4000bfa1070 */
[----:B------:R-:W-:Y:S02]  /*02f0*/  ISETP.LT.U32.AND P4, PT, R73, UR10, PT ;  /* 0x0000000a49007c0c */ /* 0x000fe4000bf81070 */
[----:B------:R-:W-:Y:S02]  /*0300*/  @P0 LOP3.LUT R79, R79, 0x2, RZ, 0xfc, !PT ;  /* 0x000000024f4f0812 */ /* 0x000fe400078efcff */
[----:B------:R-:W-:Y:S02]  /*0310*/  ISETP.LT.U32.AND P3, PT, R72, UR10, PT ;  /* 0x0000000a48007c0c */ /* 0x000fe4000bf61070 */
[----:B------:R-:W-:Y:S02]  /*0320*/  ISETP.LT.U32.AND P2, PT, R71, UR10, PT ;  /* 0x0000000a47007c0c */ /* 0x000fe4000bf41070 */
[----:B------:R-:W-:Y:S02]  /*0330*/  SHF.R.S32.HI R21, RZ, 0x1f, R74 ;  /* 0x0000001fff157819 */ /* 0x000fe4000001144a */
[----:B------:R-:W-:-:S02]  /*0340*/  SHF.R.S32.HI R19, RZ, 0x1f, R73 ;  /* 0x0000001fff137819 */ /* 0x000fc40000011449 */
[----:B------:R-:W-:Y:S02]  /*0350*/  SHF.R.S32.HI R17, RZ, 0x1f, R72 ;  /* 0x0000001fff117819 */ /* 0x000fe40000011448 */
[----:B------:R-:W-:Y:S02]  /*0360*/  SHF.R.S32.HI R15, RZ, 0x1f, R71 ;  /* 0x0000001fff0f7819 */ /* 0x000fe40000011447 */
[----:B------:R-:W-:Y:S01]  /*0370*/  ISETP.LT.U32.AND P0, PT, R70, UR10, PT ;  /* 0x0000000a46007c0c */ /* 0x000fe2000bf01070 */
[----:B------:R-:W-:Y:S01]  /*0380*/  ULDC.U8 UR10, c[0x0][0x2a4] ;  /* 0x0000a900000a7ab9 */ /* 0x000fe20000000000 */
[----:B------:R-:W-:Y:S02]  /*0390*/  SHF.R.S32.HI R13, RZ, 0x1f, R70 ;  /* 0x0000001fff0d7819 */ /* 0x000fe40000011446 */
[----:B------:R-:W-:Y:S02]  /*03a0*/  IADD3 R69, R75, 0x60, RZ ;  /* 0x000000604b457810 */ /* 0x000fe40007ffe0ff */
[----:B------:R-:W-:-:S02]  /*03b0*/  SHF.R.S32.HI R6, RZ, 0x1, R6 ;  /* 0x00000001ff067819 */ /* 0x000fc40000011406 */
[----:B------:R-:W-:Y:S02]  /*03c0*/  ISETP.LT.AND.EX P5, PT, R21, UR11, !P1, P5 ;  /* 0x0000000b15007c0c */ /* 0x000fe4000cfa1350 */
[----:B------:R-:W-:Y:S02]  /*03d0*/  ISETP.LT.AND.EX P4, PT, R19, UR11, !P1, P4 ;  /* 0x0000000b13007c0c */ /* 0x000fe4000cf81340 */
[----:B------:R-:W-:Y:S02]  /*03e0*/  ISETP.LT.AND.EX P3, PT, R17, UR11, !P1, P3 ;  /* 0x0000000b11007c0c */ /* 0x000fe4000cf61330 */
[----:B------:R-:W-:Y:S02]  /*03f0*/  ISETP.LT.AND.EX P2, PT, R15, UR11, !P1, P2 ;  /* 0x0000000b0f007c0c */ /* 0x000fe4000cf41320 */
[----:B------:R-:W-:Y:S02]  /*0400*/  ISETP.LT.AND.EX P1, PT, R13, UR11, !P1, P0 ;  /* 0x0000000b0d007c0c */ /* 0x000fe4000cf21300 */
[----:B------:R-:W-:-:S02]  /*0410*/  LEA R11, R0, UR5, 0x3 ;  /* 0x00000005000b7c11 */ /* 0x000fc4000f8e18ff */
[----:B------:R-:W-:Y:S02]  /*0420*/  IADD3 R68, R75, 0x70, RZ ;  /* 0x000000704b447810 */ /* 0x000fe40007ffe0ff */
[----:B------:R-:W-:Y:S02]  /*0430*/  SHF.L.U64.HI R8, R10, 0x2, R3 ;  /* 0x000000020a087819 */ /* 0x000fe40000010203 */
[----:B------:R-:W-:Y:S02]  /*0440*/  SHF.R.S32.HI R7, RZ, 0x1f, R69 ;  /* 0x0000001fff077819 */ /* 0x000fe40000011445 */
[----:B-1----:R-:W-:-:S07]  /*0450*/  SHF.L.U64.HI R6, R9, 0x2, R6 ;  /* 0x0000000209067819 */ /* 0x002fce0000010206 */
.L_x_94:
[----:B------:R-:W0:Y:S01]  /*0460*/  LDC R27, c[0x0][0x2a0] ;  /* 0x0000a800ff1b7b82 */ /* 0x000e220000000800 */
[----:B------:R-:W-:Y:S01]  /*0470*/  LOP3.LUT P6, RZ, R79, 0x2, RZ, 0xc0, !PT ;  /* 0x000000024fff7812 */ /* 0x000fe200078cc0ff */
[----:B------:R-:W-:-:S06]  /*0480*/  ULDC.64 UR12, c[0x0][0x298] ;  /* 0x0000a600000c7ab9 */ /* 0x000fcc0000000a00 */
[----:B------:R-:W1:Y:S08]  /*0490*/  @P4 LDC.64 R28, c[0x0][0x288] ;  /* 0x0000a200ff1c4b82 */ /* 0x000e700000000a00 */
[----:B------:R-:W2:Y:S01]  /*04a0*/  @P6 LDC.64 R46, c[0x0][0x230] ;  /* 0x00008c00ff2e6b82 */ /* 0x000ea20000000a00 */
[----:B0-----:R-:W-:-:S07]  /*04b0*/  IABS R25, R27 ;  /* 0x0000001b00197213 */ /* 0x001fce0000000000 */
[----:B------:R-:W0:Y:S01]  /*04c0*/  @P5 LDC.64 R40, c[0x0][0x230] ;  /* 0x00008c00ff285b82 */ /* 0x000e220000000a00 */
[----:B------:R-:W3:Y:S07]  /*04d0*/  I2F.RP R0, R25 ;  /* 0x0000001900007306 */ /* 0x000eee0000209400 */
[----:B------:R-:W4:Y:S08]  /*04e0*/  @P5 LDC.64 R38, c[0x0][0x228] ;  /* 0x00008a00ff265b82 */ /* 0x000f300000000a00 */
[----:B------:R-:W4:Y:S01]  /*04f0*/  @P4 LDC.64 R36, c[0x0][0x230] ;  /* 0x00008c00ff244b82 */ /* 0x000f220000000a00 */
[----:B---3--:R-:W3:Y:S07]  /*0500*/  MUFU.RCP R0, R0 ;  /* 0x0000000000007308 */ /* 0x008eee0000001000 */
[----:B------:R-:W4:Y:S08]  /*0510*/  @P4 LDC.64 R32, c[0x0][0x228] ;  /* 0x00008a00ff204b82 */ /* 0x000f300000000a00 */
[----:B------:R-:W4:Y:S01]  /*0520*/  @P3 LDC.64 R30, c[0x0][0x228] ;  /* 0x00008a00ff1e3b82 */ /* 0x000f220000000a00 */
[----:B---3--:R-:W-:-:S04]  /*0530*/  IADD3 R2, R0, 0xffffffe, RZ ;  /* 0x0ffffffe00027810 */ /* 0x008fc80007ffe0ff */
[----:B------:R3:W1:Y:S03]  /*0540*/  F2I.FTZ.U32.TRUNC.NTZ R3, R2 ;  /* 0x0000000200037305 */ /* 0x000666000021f000 */
[----:B------:R-:W4:Y:S01]  /*0550*/  @P2 LDC.64 R34, c[0x0][0x230] ;  /* 0x00008c00ff222b82 */ /* 0x000f220000000a00 */
[----:B---3--:R-:W-:-:S07]  /*0560*/  MOV R2, RZ ;  /* 0x000000ff00027202 */ /* 0x008fce0000000f00 */
[----:B------:R-:W3:Y:S01]  /*0570*/  @P2 LDC.64 R48, c[0x0][0x228] ;  /* 0x00008a00ff302b82 */ /* 0x000ee20000000a00 */
[----:B-1----:R-:W-:-:S07]  /*0580*/  IADD3 R4, RZ, -R3, RZ ;  /* 0x80000003ff047210 */ /* 0x002fce0007ffe0ff */
[----:B------:R-:W1:Y:S01]  /*0590*/  @P1 LDC.64 R50, c[0x0][0x230] ;  /* 0x00008c00ff321b82 */ /* 0x000e620000000a00 */
[----:B------:R-:W-:Y:S01]  /*05a0*/  IMAD R5, R4, R25, RZ ;  /* 0x0000001904057224 */ /* 0x000fe200078e02ff */
[----:B------:R-:W-:-:S03]  /*05b0*/  IABS R4, R76 ;  /* 0x0000004c00047213 */ /* 0x000fc60000000000 */
[----:B------:R-:W-:Y:S01]  /*05c0*/  IMAD.HI.U32 R3, R3, R5, R2 ;  /* 0x0000000503037227 */ /* 0x000fe200078e0002 */
[----:B------:R-:W-:Y:S02]  /*05d0*/  SHF.R.S32.HI R2, RZ, 0x1f, R78 ;  /* 0x0000001fff027819 */ /* 0x000fe4000001144e */
[----:B------:R-:W1:Y:S03]  /*05e0*/  LDC R57, c[0x0][0x2ac] ;  /* 0x0000ab00ff397b82 */ /* 0x000e660000000800 */
[----:B------:R-:W-:-:S05]  /*05f0*/  IMAD.HI.U32 R3, R3, R4, RZ ;  /* 0x0000000403037227 */ /* 0x000fca00078e00ff */
[----:B------:R-:W-:-:S05]  /*0600*/  IADD3 R0, -R3, RZ, RZ ;  /* 0x000000ff03007210 */ /* 0x000fca0007ffe1ff */
[----:B------:R-:W-:-:S05]  /*0610*/  IMAD R0, R25, R0, R4 ;  /* 0x0000000019007224 */ /* 0x000fca00078e0204 */
[----:B------:R-:W-:-:S13]  /*0620*/  ISETP.GT.U32.AND P0, PT, R25, R0, PT ;  /* 0x000000001900720c */ /* 0x000fda0003f04070 */
[-C--:B------:R-:W-:Y:S02]  /*0630*/  @!P0 IADD3 R0, R0, -R25.reuse, RZ ;  /* 0x8000001900008210 */ /* 0x080fe40007ffe0ff */
[----:B------:R-:W-:Y:S02]  /*0640*/  @!P0 IADD3 R3, R3, 0x1, RZ ;  /* 0x0000000103038810 */ /* 0x000fe40007ffe0ff */
[----:B------:R-:W-:Y:S02]  /*0650*/  ISETP.GT.U32.AND P0, PT, R25, R0, PT ;  /* 0x000000001900720c */ /* 0x000fe40003f04070 */
[----:B------:R-:W-:-:S04]  /*0660*/  IADD3 R5, R0, -R25, RZ ;  /* 0x8000001900057210 */ /* 0x000fc80007ffe0ff */
[----:B------:R-:W-:Y:S02]  /*0670*/  SEL R5, R5, R0, !P0 ;  /* 0x0000000005057207 */ /* 0x000fe40004000000 */
[----:B------:R-:W-:Y:S02]  /*0680*/  ISETP.GE.U32.AND P0, PT, R0, R25, PT ;  /* 0x000000190000720c */ /* 0x000fe40003f06070 */
[----:B------:R-:W-:Y:S01]  /*0690*/  LOP3.LUT R0, R76, R27, RZ, 0x3c, !PT ;  /* 0x0000001b4c007212 */ /* 0x000fe200078e3cff */
[----:B------:R-:W2:Y:S10]  /*06a0*/  @P5 LDC.64 R24, c[0x0][0x288] ;  /* 0x0000a200ff185b82 */ /* 0x000eb40000000a00 */
[----:B------:R-:W-:-:S02]  /*06b0*/  @P0 IADD3 R3, R3, 0x1, RZ ;  /* 0x0000000103030810 */ /* 0x000fc40007ffe0ff */
[----:B------:R-:W-:-:S13]  /*06c0*/  ISETP.GE.AND P0, PT, R76, RZ, PT ;  /* 0x000000ff4c00720c */ /* 0x000fda0003f06270 */
[----:B------:R-:W-:Y:S02]  /*06d0*/  @!P0 IADD3 R5, -R5, RZ, RZ ;  /* 0x000000ff05058210 */ /* 0x000fe40007ffe1ff */
[----:B------:R-:W-:Y:S02]  /*06e0*/  ISETP.GE.AND P0, PT, R0, RZ, PT ;  /* 0x000000ff0000720c */ /* 0x000fe40003f06270 */
[----:B------:R-:W-:-:S11]  /*06f0*/  LOP3.LUT R0, RZ, R27, RZ, 0x33, !PT ;  /* 0x0000001bff007212 */ /* 0x000fd600078e33ff */
[----:B------:R-:W-:Y:S02]  /*0700*/  @!P0 IADD3 R3, -R3, RZ, RZ ;  /* 0x000000ff03038210 */ /* 0x000fe40007ffe1ff */
[----:B------:R-:W-:Y:S02]  /*0710*/  ISETP.NE.AND P0, PT, R27, RZ, PT ;  /* 0x000000ff1b00720c */ /* 0x000fe40003f05270 */
[----:B------:R-:W0:Y:S02]  /*0720*/  @P6 LDC.64 R26, c[0x0][0x228] ;  /* 0x00008a00ff1a6b82 */ /* 0x000e240000000a00 */
[C---:B------:R-:W-:Y:S02]  /*0730*/  SEL R80, R0.reuse, R5, !P0 ;  /* 0x0000000500507207 */ /* 0x040fe40004000000 */
[----:B------:R-:W-:-:S03]  /*0740*/  SEL R3, R0, R3, !P0 ;  /* 0x0000000300037207 */ /* 0x000fc60004000000 */
[----:B------:R-:W-:Y:S01]  /*0750*/  IMAD R55, R80, 0x3c, RZ ;  /* 0x0000003c50377824 */ /* 0x000fe200078e02ff */
[----:B------:R-:W4:Y:S01]  /*0760*/  @P6 LDC.64 R4, c[0x0][0x288] ;  /* 0x0000a200ff046b82 */ /* 0x000f220000000a00 */
[----:B------:R-:W-:-:S03]  /*0770*/  SHF.R.S32.HI R0, RZ, 0x1f, R3 ;  /* 0x0000001fff007819 */ /* 0x000fc60000011403 */
[----:B------:R-:W-:Y:S02]  /*0780*/  IADD3 R84, P0, R78, R55, RZ ;  /* 0x000000374e547210 */ /* 0x000fe40007f1e0ff */
[----:B------:R-:W-:Y:S02]  /*0790*/  IMAD R0, R0, UR12, RZ ;  /* 0x0000000c00007c24 */ /* 0x000fe4000f8e02ff */
[----:B------:R-:W-:Y:S02]  /*07a0*/  LEA.HI.X.SX32 R85, R55, R2, 0x1, P0 ;  /* 0x0000000237557211 */ /* 0x000fe400000f0eff */
[C---:B------:R-:W-:Y:S02]  /*07b0*/  IMAD R87, R3.reuse, UR13, R0 ;  /* 0x0000000d03577c24 */ /* 0x040fe4000f8e0200 */
[----:B------:R-:W-:Y:S01]  /*07c0*/  IMAD.WIDE.U32 R84, R3, UR12, R84 ;  /* 0x0000000c03547c25 */ /* 0x000fe2000f8e0054 */
[----:B------:R-:W-:-:S04]  /*07d0*/  ULDC.64 UR12, c[0x0][0x290] ;  /* 0x0000a400000c7ab9 */ /* 0x000fc80000000a00 */
[----:B------:R-:W-:Y:S02]  /*07e0*/  IADD3 R87, R85, R87, RZ ;  /* 0x0000005755577210 */ /* 0x000fe40007ffe0ff */
[----:B------:R-:W-:Y:S01]  /*07f0*/  @P6 MOV R86, R84 ;  /* 0x0000005400566202 */ /* 0x000fe20000000f00 */
[----:B----4-:R-:W-:-:S04]  /*0800*/  @P6 IMAD R0, R23, R4, RZ ;  /* 0x0000000417006224 */ /* 0x010fc800078e02ff */
[----:B------:R-:W-:-:S04]  /*0810*/  @P6 IMAD.WIDE.U32 R2, R75, R4, R86 ;  /* 0x000000044b026225 */ /* 0x000fc800078e0056 */
[----:B------:R-:W-:Y:S01]  /*0820*/  @P6 IMAD R5, R75, R5, R0 ;  /* 0x000000054b056224 */ /* 0x000fe200078e0200 */
[----:B------:R-:W-:Y:S01]  /*0830*/  @P6 SHF.L.U32 R43, R2, 0x1, RZ ;  /* 0x00000001022b6819 */ /* 0x000fe200000006ff */
[----:B--2---:R-:W-:-:S03]  /*0840*/  @P5 IMAD R4, R21, R24, RZ ;  /* 0x0000001815045224 */ /* 0x004fc600078e02ff */
[----:B------:R-:W-:Y:S01]  /*0850*/  @P6 IADD3 R3, R3, R5, RZ ;  /* 0x0000000503036210 */ /* 0x000fe20007ffe0ff */
[----:B------:R-:W-:Y:S01]  /*0860*/  @P5 IMAD R5, R74, R25, R4 ;  /* 0x000000194a055224 */ /* 0x000fe200078e0204 */
[----:B------:R-:W-:Y:S01]  /*0870*/  @P6 IADD3 R46, P0, R43, R46, RZ ;  /* 0x0000002e2b2e6210 */ /* 0x000fe20007f1e0ff */
[----:B------:R-:W-:Y:S01]  /*0880*/  @P4 IMAD R4, R19, R28, RZ ;  /* 0x0000001c13044224 */ /* 0x000fe200078e02ff */
[----:B------:R-:W-:Y:S02]  /*0890*/  @P6 SHF.L.U64.HI R0, R2, 0x1, R3 ;  /* 0x0000000102006819 */ /* 0x000fe40000010203 */
[----:B------:R-:W-:Y:S01]  /*08a0*/  @P5 MOV R2, R84 ;  /* 0x0000005400025202 */ /* 0x000fe20000000f00 */
[----:B------:R-:W-:Y:S01]  /*08b0*/  @P4 IMAD R29, R73, R29, R4 ;  /* 0x0000001d491d4224 */ /* 0x000fe200078e0204 */
[----:B------:R-:W-:Y:S02]  /*08c0*/  @P5 MOV R3, R87 ;  /* 0x0000005700035202 */ /* 0x000fe40000000f00 */
[----:B------:R-:W-:-:S02]  /*08d0*/  @P6 IADD3.X R47, R0, R47, RZ, P0, !PT ;  /* 0x0000002f002f6210 */ /* 0x000fc400007fe4ff */
[----:B0-----:R-:W-:Y:S01]  /*08e0*/  @P6 IADD3 R42, P0, R43, R26, RZ ;  /* 0x0000001a2b2a6210 */ /* 0x001fe20007f1e0ff */
[----:B------:R-:W-:Y:S02]  /*08f0*/  @P5 IMAD.WIDE.U32 R2, R74, R24, R2 ;  /* 0x000000184a025225 */ /* 0x000fe400078e0002 */
[----:B------:R-:W0:Y:S01]  /*0900*/  @P3 LDC.64 R24, c[0x0][0x288] ;  /* 0x0000a200ff183b82 */ /* 0x000e220000000a00 */
[----:B------:R-:W-:Y:S02]  /*0910*/  @P6 IADD3.X R43, R0, R27, RZ, P0, !PT ;  /* 0x0000001b002b6210 */ /* 0x000fe400007fe4ff */
[----:B------:R-:W-:Y:S02]  /*0920*/  @P5 IADD3 R3, R3, R5, RZ ;  /* 0x0000000503035210 */ /* 0x000fe40007ffe0ff */
[C---:B------:R-:W-:Y:S02]  /*0930*/  @P5 SHF.L.U32 R27, R2.reuse, 0x1, RZ ;  /* 0x00000001021b5819 */ /* 0x040fe400000006ff */
[----:B------:R-:W-:Y:S01]  /*0940*/  @P5 SHF.L.U64.HI R0, R2, 0x1, R3 ;  /* 0x0000000102005819 */ /* 0x000fe20000010203 */
[----:B------:R-:W2:Y:S01]  /*0950*/  @P2 LDC.64 R4, c[0x0][0x288] ;  /* 0x0000a200ff042b82 */ /* 0x000ea20000000a00 */
[----:B------:R-:W-:-:S02]  /*0960*/  @P4 MOV R2, R84 ;  /* 0x0000005400024202 */ /* 0x000fc40000000f00 */
[----:B------:R-:W-:Y:S02]  /*0970*/  @P4 MOV R3, R87 ;  /* 0x0000005700034202 */ /* 0x000fe40000000f00 */
[----:B------:R-:W-:Y:S01]  /*0980*/  @P5 IADD3 R40, P0, R27, R40, RZ ;  /* 0x000000281b285210 */ /* 0x000fe20007f1e0ff */
[----:B------:R-:W-:-:S03]  /*0990*/  @P4 IMAD.WIDE.U32 R2, R73, R28, R2 ;  /* 0x0000001c49024225 */ /* 0x000fc600078e0002 */
[----:B------:R-:W-:Y:S02]  /*09a0*/  @P5 IADD3.X R41, R0, R41, RZ, P0, !PT ;  /* 0x0000002900295210 */ /* 0x000fe400007fe4ff */
[----:B------:R-:W-:Y:S02]  /*09b0*/  @P5 IADD3 R38, P0, R27, R38, RZ ;  /* 0x000000261b265210 */ /* 0x000fe40007f1e0ff */
[----:B------:R-:W-:Y:S01]  /*09c0*/  @P4 IADD3 R3, R3, R29, RZ ;  /* 0x0000001d03034210 */ /* 0x000fe20007ffe0ff */
[----:B------:R-:W4:Y:S01]  /*09d0*/  @P3 LDC.64 R26, c[0x0][0x230] ;  /* 0x00008c00ff1a3b82 */ /* 0x000f220000000a00 */
[----:B------:R-:W-:Y:S01]  /*09e0*/  @P4 SHF.L.U32 R29, R2, 0x1, RZ ;  /* 0x00000001021d4819 */ /* 0x000fe200000006ff */
[----:B0-----:R-:W-:Y:S01]  /*09f0*/  @P3 IMAD R14, R17, R24, RZ ;  /* 0x00000018110e3224 */ /* 0x001fe200078e02ff */
[----:B------:R-:W-:Y:S02]  /*0a00*/  @P5 IADD3.X R39, R0, R39, RZ, P0, !PT ;  /* 0x0000002700275210 */ /* 0x000fe400007fe4ff */
[----:B------:R-:W-:Y:S01]  /*0a10*/  @P4 SHF.L.U64.HI R0, R2, 0x1, R3 ;  /* 0x0000000102004819 */ /* 0x000fe20000010203 */
[----:B------:R-:W-:Y:S01]  /*0a20*/  @P3 IMAD R45, R72, R25, R14 ;  /* 0x00000019482d3224 */ /* 0x000fe200078e020e */
[----:B------:R-:W-:Y:S01]  /*0a30*/  @P4 IADD3 R36, P0, R29, R36, RZ ;  /* 0x000000241d244210 */ /* 0x000fe20007f1e0ff */
[----:B------:R-:W0:Y:S01]  /*0a40*/  @P1 LDC.64 R2, c[0x0][0x288] ;  /* 0x0000a200ff021b82 */ /* 0x000e220000000a00 */
[----:B------:R-:W-:Y:S01]  /*0a50*/  @P3 MOV R28, R84 ;  /* 0x00000054001c3202 */ /* 0x000fe20000000f00 */
[----:B--2---:R-:W-:Y:S01]  /*0a60*/  @P2 IMAD R14, R15, R4, RZ ;  /* 0x000000040f0e2224 */ /* 0x004fe200078e02ff */
[----:B------:R-:W-:-:S02]  /*0a70*/  @P4 IADD3.X R37, R0, R37, RZ, P0, !PT ;  /* 0x0000002500254210 */ /* 0x000fc400007fe4ff */
[----:B------:R-:W-:Y:S02]  /*0a80*/  @P4 IADD3 R32, P0, R29, R32, RZ ;  /* 0x000000201d204210 */ /* 0x000fe40007f1e0ff */
[----:B------:R-:W-:Y:S02]  /*0a90*/  @P3 MOV R29, R87 ;  /* 0x00000057001d3202 */ /* 0x000fe40000000f00 */
[----:B------:R-:W-:Y:S01]  /*0aa0*/  @P4 IADD3.X R33, R0, R33, RZ, P0, !PT ;  /* 0x0000002100214210 */ /* 0x000fe200007fe4ff */
[----:B------:R-:W-:-:S05]  /*0ab0*/  @P3 IMAD.WIDE.U32 R24, R72, R24, R28 ;  /* 0x0000001848183225 */ /* 0x000fca00078e001c */
[----:B------:R-:W-:Y:S01]  /*0ac0*/  @P3 IADD3 R25, R25, R45, RZ ;  /* 0x0000002d19193210 */ /* 0x000fe20007ffe0ff */
[----:B------:R-:W-:Y:S01]  /*0ad0*/  @P2 IMAD R45, R71, R5, R14 ;  /* 0x00000005472d2224 */ /* 0x000fe200078e020e */
[C---:B------:R-:W-:Y:S02]  /*0ae0*/  @P3 SHF.L.U32 R29, R24.reuse, 0x1, RZ ;  /* 0x00000001181d3819 */ /* 0x040fe400000006ff */
[----:B------:R-:W-:Y:S02]  /*0af0*/  @P3 SHF.L.U64.HI R0, R24, 0x1, R25 ;  /* 0x0000000118003819 */ /* 0x000fe40000010219 */
[----:B------:R-:W-:Y:S01]  /*0b00*/  @P2 MOV R24, R84 ;  /* 0x0000005400182202 */ /* 0x000fe20000000f00 */
[----:B0-----:R-:W-:Y:S01]  /*0b10*/  @P1 IMAD R16, R13, R2, RZ ;  /* 0x000000020d101224 */ /* 0x001fe200078e02ff */
[----:B------:R-:W-:Y:S02]  /*0b20*/  @P2 MOV R25, R87 ;  /* 0x0000005700192202 */ /* 0x000fe40000000f00 */
[----:B----4-:R-:W-:Y:S01]  /*0b30*/  @P3 IADD3 R26, P0, R29, R26, RZ ;  /* 0x0000001a1d1a3210 */ /* 0x010fe20007f1e0ff */
[----:B------:R-:W-:-:S02]  /*0b40*/  @P1 IMAD R53, R70, R3, R16 ;  /* 0x0000000346351224 */ /* 0x000fc400078e0210 */
[----:B------:R-:W-:Y:S01]  /*0b50*/  @P2 IMAD.WIDE.U32 R4, R71, R4, R24 ;  /* 0x0000000447042225 */ /* 0x000fe200078e0018 */
[----:B------:R-:W-:Y:S02]  /*0b60*/  @P3 IADD3.X R27, R0, R27, RZ, P0, !PT ;  /* 0x0000001b001b3210 */ /* 0x000fe400007fe4ff */
[----:B------:R-:W-:Y:S02]  /*0b70*/  @P3 IADD3 R30, P0, R29, R30, RZ ;  /* 0x0000001e1d1e3210 */ /* 0x000fe40007f1e0ff */
[----:B------:R-:W0:Y:S01]  /*0b80*/  @P1 LDC.64 R28, c[0x0][0x228] ;  /* 0x00008a00ff1c1b82 */ /* 0x000e220000000a00 */
[----:B------:R-:W-:Y:S02]  /*0b90*/  @P2 IADD3 R5, R5, R45, RZ ;  /* 0x0000002d05052210 */ /* 0x000fe40007ffe0ff */
[----:B------:R-:W-:Y:S02]  /*0ba0*/  @P1 MOV R24, R84 ;  /* 0x0000005400181202 */ /* 0x000fe40000000f00 */
[----:B------:R-:W-:-:S02]  /*0bb0*/  @P1 MOV R25, R87 ;  /* 0x0000005700191202 */ /* 0x000fc40000000f00 */
[C---:B------:R-:W-:Y:S02]  /*0bc0*/  @P2 SHF.L.U32 R45, R4.reuse, 0x1, RZ ;  /* 0x00000001042d2819 */ /* 0x040fe400000006ff */
[----:B------:R-:W-:Y:S01]  /*0bd0*/  @P2 SHF.L.U64.HI R14, R4, 0x1, R5 ;  /* 0x00000001040e2819 */ /* 0x000fe20000010205 */
[----:B------:R-:W-:Y:S01]  /*0be0*/  IMAD.WIDE.U32 R4, R77, -0x77777777, RZ ;  /* 0x888888894d047825 */ /* 0x000fe200078e00ff */
[----:B------:R-:W-:Y:S02]  /*0bf0*/  @P3 IADD3.X R31, R0, R31, RZ, P0, !PT ;  /* 0x0000001f001f3210 */ /* 0x000fe400007fe4ff */
[----:B------:R-:W-:Y:S01]  /*0c00*/  @P2 IADD3 R34, P0, R45, R34, RZ ;  /* 0x000000222d222210 */ /* 0x000fe20007f1e0ff */
[----:B------:R-:W-:Y:S01]  /*0c10*/  @P1 IMAD.WIDE.U32 R2, R70, R2, R24 ;  /* 0x0000000246021225 */ /* 0x000fe200078e0018 */
[----:B------:R-:W-:Y:S02]  /*0c20*/  SHF.R.U32.HI R0, RZ, 0x4, R5 ;  /* 0x00000004ff007819 */ /* 0x000fe40000011605 */
[----:B------:R-:W-:-:S02]  /*0c30*/  @P2 IADD3.X R35, R14, R35, RZ, P0, !PT ;  /* 0x000000230e232210 */ /* 0x000fc400007fe4ff */
[----:B---3--:R-:W-:Y:S01]  /*0c40*/  @P2 IADD3 R48, P0, R45, R48, RZ ;  /* 0x000000302d302210 */ /* 0x008fe20007f1e0ff */
[----:B-1----:R-:W-:Y:S01]  /*0c50*/  IMAD R0, R57, UR7, R0 ;  /* 0x0000000739007c24 */ /* 0x002fe2000f8e0200 */
[----:B------:R-:W-:Y:S02]  /*0c60*/  @P1 IADD3 R5, R3, R53, RZ ;  /* 0x0000003503051210 */ /* 0x000fe40007ffe0ff */
[----:B------:R-:W-:Y:S02]  /*0c70*/  @P1 SHF.L.U32 R3, R2, 0x1, RZ ;  /* 0x0000000102031819 */ /* 0x000fe400000006ff */
[----:B------:R-:W-:Y:S02]  /*0c80*/  @P2 IADD3.X R49, R14, R49, RZ, P0, !PT ;  /* 0x000000310e312210 */ /* 0x000fe400007fe4ff */
[----:B------:R-:W-:Y:S02]  /*0c90*/  @P1 SHF.L.U64.HI R2, R2, 0x1, R5 ;  /* 0x0000000102021819 */ /* 0x000fe40000010205 */
[----:B------:R-:W-:-:S02]  /*0ca0*/  @P1 IADD3 R50, P0, R3, R50, RZ ;  /* 0x0000003203321210 */ /* 0x000fc40007f1e0ff */
[----:B------:R-:W-:Y:S02]  /*0cb0*/  IADD3 R0, R0, 0x60, RZ ;  /* 0x0000006000007810 */ /* 0x000fe40007ffe0ff */
[----:B------:R-:W-:Y:S02]  /*0cc0*/  @P1 IADD3.X R51, R2, R51, RZ, P0, !PT ;  /* 0x0000003302331210 */ /* 0x000fe400007fe4ff */
[----:B0-----:R-:W-:-:S04]  /*0cd0*/  @P1 IADD3 R28, P0, R3, R28, RZ ;  /* 0x0000001c031c1210 */ /* 0x001fc80007f1e0ff */
[----:B------:R-:W-:Y:S02]  /*0ce0*/  @P1 IADD3.X R29, R2, R29, RZ, P0, !PT ;  /* 0x0000001d021d1210 */ /* 0x000fe400007fe4ff */
[----:B------:R-:W-:Y:S02]  /*0cf0*/  ISETP.GE.U32.AND P0, PT, R0, UR12, PT ;  /* 0x0000000c00007c0c */ /* 0x000fe4000bf06070 */
[----:B------:R-:W-:-:S04]  /*0d00*/  SHF.R.S32.HI R0, RZ, 0x1f, R0 ;  /* 0x0000001fff007819 */ /* 0x000fc80000011400 */
[----:B------:R-:W-:-:S04]  /*0d10*/  ISETP.GE.AND.EX P0, PT, R0, UR13, PT, P0 ;  /* 0x0000000d00007c0c */ /* 0x000fc8000bf06300 */
[----:B------:R-:W-:-:S13]  /*0d20*/  ISETP.LT.U32.AND P0, PT, R77, 0x1e0, !P0 ;  /* 0x000001e04d00780c */ /* 0x000fda0004701070 */
[----:B------:R-:W0:Y:S01]  /*0d30*/  @P0 LDC.64 R4, c[0x0][0x288] ;  /* 0x0000a200ff040b82 */ /* 0x000e220000000a00 */
[----:B------:R-:W-:Y:S02]  /*0d40*/  @P0 MOV R2, R84 ;  /* 0x0000005400020202 */ /* 0x000fe40000000f00 */
[----:B------:R-:W-:-:S05]  /*0d50*/  @P0 MOV R3, R87 ;  /* 0x0000005700030202 */ /* 0x000fca0000000f00 */
[----:B------:R-:W1:Y:S01]  /*0d60*/  @P0 LDC.64 R24, c[0x0][0x230] ;  /* 0x00008c00ff180b82 */ /* 0x000e620000000a00 */
[-C--:B0-----:R-:W-:Y:S02]  /*0d70*/  @P0 IMAD R0, R7, R4.reuse, RZ ;  /* 0x0000000407000224 */ /* 0x081fe400078e02ff */
[----:B------:R-:W-:-:S04]  /*0d80*/  @P0 IMAD.WIDE.U32 R2, R69, R4, R2 ;  /* 0x0000000445020225 */ /* 0x000fc800078e0002 */
[----:B------:R-:W-:Y:S01]  /*0d90*/  @P0 IMAD R5, R69, R5, R0 ;  /* 0x0000000545050224 */ /* 0x000fe200078e0200 */
[----:B------:R-:W-:-:S04]  /*0da0*/  @P0 SHF.L.U32 R45, R2, 0x1, RZ ;  /* 0x00000001022d0819 */ /* 0x000fc800000006ff */
[----:B------:R-:W-:Y:S02]  /*0db0*/  @P0 IADD3 R3, R3, R5, RZ ;  /* 0x0000000503030210 */ /* 0x000fe40007ffe0ff */
[----:B------:R-:W0:Y:S01]  /*0dc0*/  @P0 LDC.64 R4, c[0x0][0x228] ;  /* 0x00008a00ff040b82 */ /* 0x000e220000000a00 */
[----:B-1----:R-:W-:Y:S02]  /*0dd0*/  @P0 IADD3 R24, P6, R45, R24, RZ ;  /* 0x000000182d180210 */ /* 0x002fe40007fde0ff */
[----:B------:R-:W-:-:S04]  /*0de0*/  @P0 SHF.L.U64.HI R2, R2, 0x1, R3 ;  /* 0x0000000102020819 */ /* 0x000fc80000010203 */
[----:B------:R-:W-:Y:S02]  /*0df0*/  @P0 IADD3.X R25, R2, R25, RZ, P6, !PT ;  /* 0x0000001902190210 */ /* 0x000fe400037fe4ff */
[----:B------:R-:W-:Y:S02]  /*0e00*/  SHF.R.S32.HI R3, RZ, 0x1f, R68 ;  /* 0x0000001fff037819 */ /* 0x000fe40000011444 */
[----:B0-----:R-:W-:-:S04]  /*0e10*/  @P0 IADD3 R44, P6, R45, R4, RZ ;  /* 0x000000042d2c0210 */ /* 0x001fc80007fde0ff */
[----:B------:R-:W-:Y:S02]  /*0e20*/  @P0 IADD3.X R45, R2, R5, RZ, P6, !PT ;  /* 0x00000005022d0210 */ /* 0x000fe400037fe4ff */
[----:B------:R-:W-:-:S06]  /*0e30*/  CS2R R4, SRZ ;  /* 0x0000000000047805 */ /* 0x000fcc000001ff00 */
[----:B------:R0:W5:Y:S04]  /*0e40*/  @P0 LDG.E R5, desc[UR8][R24.64] ;  /* 0x0000000818050981 */ /* 0x000168000c1e1900 */
[----:B------:R1:W5:Y:S01]  /*0e50*/  @P0 LDG.E R4, desc[UR8][R44.64] ;  /* 0x000000082c040981 */ /* 0x000362000c1e1900 */
[----:B------:R-:W-:-:S04]  /*0e60*/  ISETP.GE.U32.AND P0, PT, R68, UR12, PT ;  /* 0x0000000c44007c0c */ /* 0x000fc8000bf06070 */
[----:B------:R-:W-:-:S04]  /*0e70*/  ISETP.GE.AND.EX P0, PT, R3, UR13, PT, P0 ;  /* 0x0000000d03007c0c */ /* 0x000fc8000bf06300 */
[----:B------:R-:W-:-:S13]  /*0e80*/  ISETP.GT.U32.OR P0, PT, R77, 0x1df, P0 ;  /* 0x000001df4d00780c */ /* 0x000fda0000704470 */
[----:B------:R-:W2:Y:S01]  /*0e90*/  @!P0 LDC.64 R52, c[0x0][0x288] ;  /* 0x0000a200ff348b82 */ /* 0x000ea20000000a00 */
[----:B0-----:R-:W-:Y:S02]  /*0ea0*/  @!P0 MOV R24, R84 ;  /* 0x0000005400188202 */ /* 0x001fe40000000f00 */
[----:B------:R-:W-:-:S05]  /*0eb0*/  @!P0 MOV R25, R87 ;  /* 0x0000005700198202 */ /* 0x000fca0000000f00 */
[----:B------:R-:W0:Y:S01]  /*0ec0*/  @!P0 LDC.64 R56, c[0x0][0x230] ;  /* 0x00008c00ff388b82 */ /* 0x000e220000000a00 */
[-C--:B--2---:R-:W-:Y:S02]  /*0ed0*/  @!P0 IMAD R0, R3, R52.reuse, RZ ;  /* 0x0000003403008224 */ /* 0x084fe400078e02ff */
[----:B------:R-:W-:-:S04]  /*0ee0*/  @!P0 IMAD.WIDE.U32 R24, R68, R52, R24 ;  /* 0x0000003444188225 */ /* 0x000fc800078e0018 */
[----:B------:R-:W-:Y:S01]  /*0ef0*/  @!P0 IMAD R53, R68, R53, R0 ;  /* 0x0000003544358224 */ /* 0x000fe200078e0200 */
[----:B-1----:R-:W-:-:S04]  /*0f00*/  @!P0 SHF.L.U32 R45, R24, 0x1, RZ ;  /* 0x00000001182d8819 */ /* 0x002fc800000006ff */
[----:B------:R-:W-:Y:S02]  /*0f10*/  @!P0 IADD3 R25, R25, R53, RZ ;  /* 0x0000003519198210 */ /* 0x000fe40007ffe0ff */
[----:B0-----:R-:W-:Y:S02]  /*0f20*/  @!P0 IADD3 R52, P6, R45, R56, RZ ;  /* 0x000000382d348210 */ /* 0x001fe40007fde0ff */
[----:B------:R-:W-:-:S04]  /*0f30*/  @!P0 SHF.L.U64.HI R24, R24, 0x1, R25 ;  /* 0x0000000118188819 */ /* 0x000fc80000010219 */
[----:B------:R-:W-:Y:S02]  /*0f40*/  @!P0 IADD3.X R53, R24, R57, RZ, P6, !PT ;  /* 0x0000003918358210 */ /* 0x000fe400037fe4ff */
[----:B------:R-:W0:Y:S02]  /*0f50*/  @!P0 LDC.64 R56, c[0x0][0x228] ;  /* 0x00008a00ff388b82 */ /* 0x000e240000000a00 */
[----:B0-----:R-:W-:-:S04]  /*0f60*/  @!P0 IADD3 R44, P6, R45, R56, RZ ;  /* 0x000000382d2c8210 */ /* 0x001fc80007fde0ff */
[----:B------:R-:W-:Y:S02]  /*0f70*/  @!P0 IADD3.X R45, R24, R57, RZ, P6, !PT ;  /* 0x00000039182d8210 */ /* 0x000fe400037fe4ff */
[----:B------:R-:W0:Y:S01]  /*0f80*/  LDC.64 R24, c[0x0][0x248] ;  /* 0x00009200ff187b82 */ /* 0x000e220000000a00 */
[----:B------:R-:W-:Y:S01]  /*0f90*/  LOP3.LUT P6, RZ, R79, 0x2, RZ, 0xc0, !PT ;  /* 0x000000024fff7812 */ /* 0x000fe200078cc0ff */
[----:B0-----:R-:W-:-:S06]  /*0fa0*/  IMAD.WIDE R24, R76, 0x8, R24 ;  /* 0x000000084c187825 */ /* 0x001fcc00078e0218 */
[----:B------:R-:W2:Y:S01]  /*0fb0*/  LDG.E.64 R24, desc[UR8][R24.64] ;  /* 0x0000000818187981 */ /* 0x000ea2000c1e1b00 */
[----:B------:R-:W-:Y:S02]  /*0fc0*/  MOV R2, RZ ;  /* 0x000000ff00027202 */ /* 0x000fe40000000f00 */
[----:B------:R-:W-:Y:S02]  /*0fd0*/  CS2R R60, SRZ ;  /* 0x00000000003c7805 */ /* 0x000fe4000001ff00 */
[----:B------:R-:W-:Y:S02]  /*0fe0*/  MOV R0, RZ ;  /* 0x000000ff00007202 */ /* 0x000fe40000000f00 */
[----:B------:R-:W-:Y:S02]  /*0ff0*/  CS2R R62, SRZ ;  /* 0x00000000003e7805 */ /* 0x000fe4000001ff00 */
[----:B------:R-:W-:Y:S02]  /*1000*/  MOV R66, RZ ;  /* 0x000000ff00427202 */ /* 0x000fe40000000f00 */
[----:B------:R-:W-:Y:S01]  /*1010*/  MOV R14, RZ ;  /* 0x000000ff000e7202 */ /* 0x000fe20000000f00 */
[----:B------:R-:W5:Y:S01]  /*1020*/  @P6 LDG.E R2, desc[UR8][R46.64] ;  /* 0x000000082e026981 */ /* 0x000f62000c1e1900 */
[----:B------:R-:W-:-:S02]  /*1030*/  MOV R16, RZ ;  /* 0x000000ff00107202 */ /* 0x000fc40000000f00 */
[----:B------:R-:W-:Y:S01]  /*1040*/  MOV R18, RZ ;  /* 0x000000ff00127202 */ /* 0x000fe20000000f00 */
[----:B------:R-:W5:Y:S01]  /*1050*/  @P6 LDG.E R0, desc[UR8][R42.64] ;  /* 0x000000082a006981 */ /* 0x000f62000c1e1900 */
[----:B------:R-:W-:-:S03]  /*1060*/  MOV R22, RZ ;  /* 0x000000ff00167202 */ /* 0x000fc60000000f00 */
[----:B------:R-:W5:Y:S04]  /*1070*/  @P5 LDG.E R66, desc[UR8][R40.64] ;  /* 0x0000000828425981 */ /* 0x000f68000c1e1900 */
[----:B------:R-:W5:Y:S04]  /*1080*/  @P5 LDG.E R14, desc[UR8][R38.64] ;  /* 0x00000008260e5981 */ /* 0x000f68000c1e1900 */
[----:B------:R-:W5:Y:S01]  /*1090*/  @P4 LDG.E R16, desc[UR8][R36.64] ;  /* 0x0000000824104981 */ /* 0x000f62000c1e1900 */
[----:B------:R-:W-:-:S03]  /*10a0*/  MOV R20, RZ ;  /* 0x000000ff00147202 */ /* 0x000fc60000000f00 */
[----:B------:R-:W5:Y:S04]  /*10b0*/  @P4 LDG.E R18, desc[UR8][R32.64] ;  /* 0x0000000820124981 */ /* 0x000f68000c1e1900 */
[----:B------:R-:W5:Y:S04]  /*10c0*/  @P3 LDG.E R22, desc[UR8][R30.64] ;  /* 0x000000081e163981 */ /* 0x000f68000c1e1900 */
[----:B------:R-:W5:Y:S04]  /*10d0*/  @P2 LDG.E R60, desc[UR8][R34.64] ;  /* 0x00000008223c2981 */ /* 0x000f68000c1e1900 */
[----:B------:R-:W5:Y:S04]  /*10e0*/  @P2 LDG.E R61, desc[UR8][R48.64] ;  /* 0x00000008303d2981 */ /* 0x000f68000c1e1900 */
[----:B------:R-:W5:Y:S01]  /*10f0*/  @P1 LDG.E R62, desc[UR8][R50.64] ;  /* 0x00000008323e1981 */ /* 0x000f62000c1e1900 */
[----:B------:R-:W-:-:S03]  /*1100*/  CS2R R64, SRZ ;  /* 0x0000000000407805 */ /* 0x000fc6000001ff00 */
[----:B------:R-:W5:Y:S04]  /*1110*/  @P3 LDG.E R20, desc[UR8][R26.64] ;  /* 0x000000081a143981 */ /* 0x000f68000c1e1900 */
[----:B------:R-:W5:Y:S04]  /*1120*/  @!P0 LDG.E R64, desc[UR8][R52.64] ;  /* 0x0000000834408981 */ /* 0x000f68000c1e1900 */
[----:B------:R-:W5:Y:S01]  /*1130*/  @!P0 LDG.E R65, desc[UR8][R44.64] ;  /* 0x000000082c418981 */ /* 0x000f62000c1e1900 */
[----:B------:R-:W-:Y:S01]  /*1140*/  MOV R81, 0x3f800000 ;  /* 0x3f80000000517802 */ /* 0x000fe20000000f00 */
[----:B------:R-:W-:Y:S02]  /*1150*/  BSSY B0, `(.L_x_44) ;  /* 0x0000015000007945 */ /* 0x000fe40003800000 */
[----:B------:R0:W5:Y:S02]  /*1160*/  @P1 LDG.E R63, desc[UR8][R28.64] ;  /* 0x000000081c3f1981 */ /* 0x000164000c1e1900 */
[----:B0-----:R-:W-:Y:S01]  /*1170*/  CS2R R28, SRZ ;  /* 0x00000000001c7805 */ /* 0x001fe2000001ff00 */
[----:B--2---:R-:W-:-:S05]  /*1180*/  FFMA.FTZ R26, -R24, R24, R25 ;  /* 0x00000018181a7223 */ /* 0x004fca0000010119 */
[----:B------:R-:W-:-:S13]  /*1190*/  FSETP.GTU.FTZ.AND P0, PT, R26, RZ, PT ;  /* 0x000000ff1a00720b */ /* 0x000fda0003f1c000 */
[----:B------:R-:W0:Y:S02]  /*11a0*/  @P0 LDC R25, c[0x0][0x250] ;  /* 0x00009400ff190b82 */ /* 0x000e240000000800 */
[----:B0-----:R-:W-:-:S04]  /*11b0*/  @P0 FADD.FTZ R25, R26, R25 ;  /* 0x000000191a190221 */ /* 0x001fc80000010000 */
[----:B------:R0:W1:Y:S01]  /*11c0*/  @P0 MUFU.RSQ R81, R25 ;  /* 0x0000001900510308 */ /* 0x0000620000001400 */
[----:B------:R-:W-:Y:S02]  /*11d0*/  ISETP.GT.U32.AND P0, PT, R77, 0x1df, PT ;  /* 0x000001df4d00780c */ /* 0x000fe40003f04070 */
[----:B------:R-:W-:-:S11]  /*11e0*/  CS2R R26, SRZ ;  /* 0x00000000001a7805 */ /* 0x000fd6000001ff00 */
[----:B0-----:R-:W-:Y:S05]  /*11f0*/  @P0 BRA `(.L_x_45) ;  /* 0x0000000000280947 */ /* 0x001fea0003800000 */
[----:B------:R-:W-:Y:S02]  /*1200*/  ISETP.NE.AND P0, PT, RZ, UR10, PT ;  /* 0x0000000aff007c0c */ /* 0x000fe4000bf05270 */
[----:B------:R-:W-:-:S04]  /*1210*/  IADD3 R55, R78, R55, RZ ;  /* 0x000000374e377210 */ /* 0x000fc80007ffe0ff */
[----:B------:R-:W-:-:S07]  /*1220*/  SHF.R.S32.HI R26, RZ, 0x1f, R55 ;  /* 0x0000001fff1a7819 */ /* 0x000fce0000011437 */
[----:B------:R-:W0:Y:S02]  /*1230*/  @P0 LDC.64 R30, c[0x0][0x240] ;  /* 0x00009000ff1e0b82 */ /* 0x000e240000000a00 */
[----:B0-----:R-:W-:-:S04]  /*1240*/  @P0 LEA R30, P6, R55, R30, 0x2 ;  /* 0x0000001e371e0211 */ /* 0x001fc800078c10ff */
[C---:B------:R-:W-:Y:S02]  /*1250*/  @P0 LEA.HI.X R31, R55.reuse, R31, R26, 0x2, P6 ;  /* 0x0000001f371f0211 */ /* 0x040fe400030f141a */
[----:B------:R-:W0:Y:S03]  /*1260*/  LDC.64 R26, c[0x0][0x238] ;  /* 0x00008e00ff1a7b82 */ /* 0x000e260000000a00 */
[----:B------:R2:W5:Y:S01]  /*1270*/  @P0 LDG.E.64 R28, desc[UR8][R30.64] ;  /* 0x000000081e1c0981 */ /* 0x000562000c1e1b00 */
[----:B0-----:R-:W-:-:S06]  /*1280*/  IMAD.WIDE R26, R55, 0x4, R26 ;  /* 0x00000004371a7825 */ /* 0x001fcc00078e021a */
[----:B--2---:R-:W5:Y:S02]  /*1290*/  LDG.E.64 R26, desc[UR8][R26.64] ;  /* 0x000000081a1a7981 */ /* 0x004f64000c1e1b00 */
.L_x_45:
[----:B------:R-:W-:Y:S05]  /*12a0*/  BSYNC B0 ;  /* 0x0000000000007941 */ /* 0x000fea0003800000 */
.L_x_44:
[----:B------:R-:W-:Y:S02]  /*12b0*/  ISETP.NE.AND P0, PT, RZ, UR10, PT ;  /* 0x0000000aff007c0c */ /* 0x000fe4000bf05270 */
[C---:B-----5:R-:W-:Y:S02]  /*12c0*/  PRMT R25, R2.reuse, 0x7632, R25 ;  /* 0x0000763202197816 */ /* 0x060fe40000000019 */
[----:B------:R-:W-:Y:S02]  /*12d0*/  SHF.L.U32 R35, R2, 0x10, RZ ;  /* 0x0000001002237819 */ /* 0x000fe400000006ff */
[----:B------:R-:W-:Y:S02]  /*12e0*/  PRMT R30, R66, 0x7632, R30 ;  /* 0x00007632421e7816 */ /* 0x000fe4000000001e */
[----:B------:R-:W-:Y:S02]  /*12f0*/  SHF.L.U32 R25, R25, 0x10, RZ ;  /* 0x0000001019197819 */ /* 0x000fe400000006ff */
[----:B------:R-:W-:Y:S01]  /*1300*/  SHF.L.U32 R45, R30, 0x10, RZ ;  /* 0x000000101e2d7819 */ /* 0x000fe200000006ff */
[----:B------:R-:W-:Y:S01]  /*1310*/  FADD.FTZ R30, -R24, R35 ;  /* 0x00000023181e7221 */ /* 0x000fe20000010100 */
[----:B------:R-:W-:Y:S01]  /*1320*/  SHF.L.U32 R37, R66, 0x10, RZ ;  /* 0x0000001042257819 */ /* 0x000fe200000006ff */
[----:B------:R-:W-:Y:S01]  /*1330*/  FADD.FTZ R36, -R24, R25 ;  /* 0x0000001918247221 */ /* 0x000fe20000010100 */
[----:B------:R-:W-:Y:S01]  /*1340*/  PRMT R33, R0, 0x7632, R33 ;  /* 0x0000763200217816 */ /* 0x000fe20000000021 */
[-C--:B-1----:R-:W-:Y:S01]  /*1350*/  FMUL.FTZ R25, R30, R81.reuse ;  /* 0x000000511e197220 */ /* 0x082fe20000410000 */
[----:B------:R-:W-:Y:S01]  /*1360*/  LOP3.LUT R79, R79, 0xfffffffb, RZ, 0xc0, !PT ;  /* 0xfffffffb4f4f7812 */ /* 0x000fe200078ec0ff */
[----:B------:R-:W-:Y:S01]  /*1370*/  FADD.FTZ R46, -R24, R37 ;  /* 0x00000025182e7221 */ /* 0x000fe20000010100 */
[----:B------:R-:W-:Y:S01]  /*1380*/  PRMT R34, R14, 0x7632, R34 ;  /* 0x000076320e227816 */ /* 0x000fe20000000022 */
[----:B------:R-:W-:Y:S01]  /*1390*/  FMUL.FTZ R30, R36, R81 ;  /* 0x00000051241e7220 */ /* 0x000fe20000410000 */
[----:B------:R-:W-:-:S02]  /*13a0*/  @P0 LOP3.LUT R79, R79, 0x4, RZ, 0xfc, !PT ;  /* 0x000000044f4f0812 */ /* 0x000fc400078efcff */
[----:B------:R-:W-:Y:S02]  /*13b0*/  SHF.L.U32 R32, R0, 0x10, RZ ;  /* 0x0000001000207819 */ /* 0x000fe400000006ff */
        /* <DEDUP_REMOVED lines=22> */
.L_x_46:
        /* <DEDUP_REMOVED lines=26> */
.L_x_47:
[--C-:B------:R-:W-:Y:S01]  /*16c0*/  FFMA.FTZ R42, R30, R38, R37.reuse ;  /* 0x000000261e2a7223 */ /* 0x100fe20000010025 */
[----:B------:R-:W-:Y:S01]  /*16d0*/  PRMT R37, R16, 0x7632, R37 ;  /* 0x0000763210257816 */ /* 0x000fe20000000025 */
[----:B------:R-:W-:Y:S01]  /*16e0*/  FADD.FTZ R43, R38, R39 ;  /* 0x00000027262b7221 */ /* 0x000fe20000010000 */
[----:B------:R-:W-:Y:S01]  /*16f0*/  SHF.L.U32 R39, R16, 0x10, RZ ;  /* 0x0000001010277819 */ /* 0x000fe200000006ff */
        /* <DEDUP_REMOVED lines=8> */
[----:B------:R-:W-:Y:S01]  /*1780*/  PRMT R54, R20, 0x7632, R54 ;  /* 0x0000763214367816 */ /* 0x000fe20000000036 */
        /* <DEDUP_REMOVED lines=23> */
.L_x_48:
[----:B------:R-:W-:Y:S01]  /*1900*/  FFMA.FTZ R46, R36, R42, R41 ;  /* 0x0000002a242e7223 */ /* 0x000fe20000010029 */
[----:B------:R-:W-:Y:S01]  /*1910*/  FADD.FTZ R47, R42, R43 ;  /* 0x0000002b2a2f7221 */ /* 0x000fe20000010000 */
[----:B------:R-:W-:Y:S01]  /*1920*/  SHF.L.U32 R41, R20, 0x10, RZ ;  /* 0x0000001014297819 */ /* 0x000fe200000006ff */
[----:B------:R-:W-:Y:S01]  /*1930*/  FMUL.FTZ R44, R37, R26 ;  /* 0x0000001a252c7220 */ /* 0x000fe20000410000 */
[----:B------:R-:W-:-:S03]  /*1940*/  SHF.L.U32 R43, R54, 0x10, RZ ;  /* 0x00000010362b7819 */ /* 0x000fc600000006ff */
[----:B------:R-:W-:Y:S01]  /*1950*/  FFMA.FTZ R45, R39, R44, R46 ;  /* 0x0000002c272d7223 */ /* 0x000fe2000001002e */
[--C-:B------:R-:W-:Y:S01]  /*1960*/  FADD.FTZ R47, R47, R44.reuse ;  /* 0x0000002c2f2f7221 */ /* 0x100fe20000010000 */
[----:B------:R-:W-:Y:S01]  /*1970*/  FADD.FTZ R42, -R24, R41 ;  /* 0x00000029182a7221 */ /* 0x000fe20000010100 */
[----:B------:R-:W-:Y:S01]  /*1980*/  PRMT R44, R22, 0x7632, R44 ;  /* 0x00007632162c7816 */ /* 0x000fe2000000002c */
        /* <DEDUP_REMOVED lines=25> */
.L_x_49:
        /* <DEDUP_REMOVED lines=9> */
[C---:B------:R-:W-:Y:S01]  /*1bb0*/  FADD.FTZ R46, -R24.reuse, R47 ;  /* 0x0000002f182e7221 */ /* 0x040fe20000010100 */
        /* <DEDUP_REMOVED lines=26> */
.L_x_50:
[----:B------:R-:W-:Y:S01]  /*1d60*/  FFMA.FTZ R54, R42, R50, R49 ;  /* 0x000000322a367223 */ /* 0x000fe20000010031 */
[----:B------:R-:W-:Y:S01]  /*1d70*/  FMUL.FTZ R52, R45, R26 ;  /* 0x0000001a2d347220 */ /* 0x000fe20000410000 */
[----:B------:R-:W-:Y:S01]  /*1d80*/  FADD.FTZ R55, R50, R51 ;  /* 0x0000003332377221 */ /* 0x000fe20000010000 */
[----:B------:R-:W-:Y:S02]  /*1d90*/  SHF.L.U32 R49, R62, 0x10, RZ ;  /* 0x000000103e317819 */ /* 0x000fe400000006ff */
[----:B------:R-:W-:Y:S01]  /*1da0*/  SHF.L.U32 R51, R88, 0x10, RZ ;  /* 0x0000001058337819 */ /* 0x000fe200000006ff */
[----:B------:R-:W-:Y:S01]  /*1db0*/  FFMA.FTZ R53, R47, R52, R54 ;  /* 0x000000342f357223 */ /* 0x000fe20000010036 */
[--C-:B------:R-:W-:Y:S01]  /*1dc0*/  FADD.FTZ R55, R55, R52.reuse ;  /* 0x0000003437377221 */ /* 0x100fe20000010000 */
[C---:B------:R-:W-:Y:S01]  /*1dd0*/  PRMT R52, R63.reuse, 0x7632, R52 ;  /* 0x000076323f347816 */ /* 0x040fe20000000034 */
[C---:B------:R-:W-:Y:S01]  /*1de0*/  FADD.FTZ R54, -R24.reuse, R49 ;  /* 0x0000003118367221 */ /* 0x040fe20000010100 */
[----:B------:R-:W-:Y:S01]  /*1df0*/  FADD.FTZ R56, -R24, R51 ;  /* 0x0000003318387221 */ /* 0x000fe20000010100 */
[----:B------:R-:W-:-:S02]  /*1e00*/  SHF.L.U32 R50, R63, 0x10, RZ ;  /* 0x000000103f327819 */ /* 0x000fc400000006ff */
[----:B------:R-:W-:Y:S01]  /*1e10*/  SHF.L.U32 R51, R52, 0x10, RZ ;  /* 0x0000001034337819 */ /* 0x000fe200000006ff */
[----:B------:R-:W-:Y:S01]  /*1e20*/  FMUL.FTZ R49, R54, R81 ;  /* 0x0000005136317220 */ /* 0x000fe20000410000 */
        /* <DEDUP_REMOVED lines=21> */
.L_x_51:
[----:B------:R-:W-:Y:S01]  /*1f80*/  FFMA.FTZ R58, R46, R54, R53 ;  /* 0x000000362e3a7223 */ /* 0x000fe20000010035 */
[----:B------:R-:W-:Y:S01]  /*1f90*/  FMUL.FTZ R56, R50, R26 ;  /* 0x0000001a32387220 */ /* 0x000fe20000410000 */
[----:B------:R-:W-:Y:S01]  /*1fa0*/  FADD.FTZ R55, R54, R55 ;  /* 0x0000003736377221 */ /* 0x000fe20000010000 */
[----:B------:R-:W-:Y:S01]  /*1fb0*/  PRMT R57, R5, 0x7632, R57 ;  /* 0x0000763205397816 */ /* 0x000fe20000000039 */
[----:B------:R-:W-:Y:S01]  /*1fc0*/  FMUL.FTZ R54, R51, R27 ;  /* 0x0000001b33367220 */ /* 0x000fe20000410000 */
[----:B------:R-:W-:Y:S01]  /*1fd0*/  FFMA.FTZ R53, R49, R56, R58 ;  /* 0x0000003831357223 */ /* 0x000fe2000001003a */
[--C-:B------:R-:W-:Y:S01]  /*1fe0*/  FADD.FTZ R55, R55, R56.reuse ;  /* 0x0000003837377221 */ /* 0x100fe20000010000 */
[----:B------:R-:W-:Y:S02]  /*1ff0*/  SHF.L.U32 R59, R5, 0x10, RZ ;  /* 0x00000010053b7819 */ /* 0x000fe400000006ff */
[----:B------:R-:W-:Y:S01]  /*2000*/  SHF.L.U32 R57, R57, 0x10, RZ ;  /* 0x0000001039397819 */ /* 0x000fe200000006ff */
[----:B------:R-:W-:Y:S01]  /*2010*/  FFMA.FTZ R92, R52, R54, R53 ;  /* 0x00000036345c7223 */ /* 0x000fe20000010035 */
[----:B------:R-:W-:Y:S01]  /*2020*/  FADD.FTZ R91, R54, R55 ;  /* 0x00000037365b7221 */ /* 0x000fe20000010000 */
        /* <DEDUP_REMOVED lines=26> */
.L_x_52:
[----:B------:R-:W-:-:S04]  /*21d0*/  FMUL.FTZ R58, R55, R26 ;  /* 0x0000001a373a7220 */ /* 0x000fc80000410000 */
[----:B------:R-:W-:Y:S01]  /*21e0*/  FFMA.FTZ R57, R53, R58, R92 ;  /* 0x0000003a35397223 */ /* 0x000fe2000001005c */
[----:B------:R-:W-:Y:S01]  /*21f0*/  FADD.FTZ R59, R91, R58 ;  /* 0x0000003a5b3b7221 */ /* 0x000fe20000010000 */
[----:B------:R-:W-:-:S04]  /*2200*/  FMUL.FTZ R58, R56, R27 ;  /* 0x0000001b383a7220 */ /* 0x000fc80000410000 */
[--C-:B------:R-:W-:Y:S01]  /*2210*/  FFMA.FTZ R96, R54, R58, R57.reuse ;  /* 0x0000003a36607223 */ /* 0x100fe20000010039 */
[----:B------:R-:W-:Y:S01]  /*2220*/  PRMT R57, R64, 0x7632, R57 ;  /* 0x0000763240397816 */ /* 0x000fe20000000039 */
[----:B------:R-:W-:Y:S01]  /*2230*/  FADD.FTZ R95, R58, R59 ;  /* 0x0000003b3a5f7221 */ /* 0x000fe20000010000 */
[----:B------:R-:W-:Y:S02]  /*2240*/  SHF.L.U32 R59, R64, 0x10, RZ ;  /* 0x00000010403b7819 */ /* 0x000fe400000006ff */
[----:B------:R-:W-:Y:S02]  /*2250*/  SHF.L.U32 R57, R57, 0x10, RZ ;  /* 0x0000001039397819 */ /* 0x000fe400000006ff */
[C---:B------:R-:W-:Y:S01]  /*2260*/  PRMT R58, R65.reuse, 0x7632, R58 ;  /* 0x00007632413a7816 */ /* 0x040fe2000000003a */
[C---:B------:R-:W-:Y:S01]  /*2270*/  FADD.FTZ R82, -R24.reuse, R59 ;  /* 0x0000003b18527221 */ /* 0x040fe20000010100 */
[----:B------:R-:W-:Y:S01]  /*2280*/  SHF.L.U32 R59, R65, 0x10, RZ ;  /* 0x00000010413b7819 */ /* 0x000fe200000006ff */
[----:B------:R-:W-:Y:S01]  /*2290*/  FADD.FTZ R88, -R24, R57 ;  /* 0x0000003918587221 */ /* 0x000fe20000010100 */
[----:B------:R-:W-:Y:S01]  /*22a0*/  SHF.L.U32 R58, R58, 0x10, RZ ;  /* 0x000000103a3a7819 */ /* 0x000fe200000006ff */
[----:B------:R-:W-:-:S02]  /*22b0*/  FMUL.FTZ R57, R82, R81 ;  /* 0x0000005152397220 */ /* 0x000fc40000410000 */
        /* <DEDUP_REMOVED lines=8> */
[----:B------:R-:W-:Y:S01]  /*2340*/  FMUL.FTZ R92, R59, R90 ;  /* 0x0000005a3b5c7220 */ /* 0x000fe20000410000 */
[----:B------:R-:W-:Y:S02]  /*2350*/  FFMA.FTZ R59, R82, R27, R29 ;  /* 0x0000001b523b7223 */ /* 0x000fe4000001001d */
[----:B------:R-:W-:Y:S02]  /*2360*/  FFMA.FTZ R93, R83, R94, 1 ;  /* 0x3f800000535d7423 */ /* 0x000fe4000001005e */
[----:B------:R-:W-:-:S06]  /*2370*/  FMUL.FTZ R83, R59, -1.4426950216293334961 ;  /* 0xbfb8aa3b3b537820 */ /* 0x000fcc0000410000 */
[----:B------:R-:W0:Y:S02]  /*2380*/  MUFU.EX2 R83, R83 ;  /* 0x0000005300537308 */ /* 0x000e240000000800 */
[----:B0-----:R-:W-:-:S06]  /*2390*/  FADD.FTZ R90, R83, 1 ;  /* 0x3f800000535a7421 */ /* 0x001fcc0000010000 */
[----:B------:R-:W0:Y:S02]  /*23a0*/  MUFU.RCP R91, R90 ;  /* 0x0000005a005b7308 */ /* 0x000e240000001000 */
[----:B0-----:R-:W-:Y:S01]  /*23b0*/  FADD.FTZ R88, -R91, 1 ;  /* 0x3f8000005b587421 */ /* 0x001fe20000010100 */
[----:B------:R-:W-:-:S03]  /*23c0*/  FMUL.FTZ R58, R58, R91 ;  /* 0x0000005b3a3a7220 */ /* 0x000fc60000410000 */
[----:B------:R-:W-:Y:S01]  /*23d0*/  FFMA.FTZ R89, R59, R88, 1 ;  /* 0x3f8000003b597423 */ /* 0x000fe20000010058 */
[----:B------:R-:W-:-:S03]  /*23e0*/  FMUL.FTZ R59, R92, R93 ;  /* 0x0000005d5c3b7220 */ /* 0x000fc60000410000 */
[----:B------:R-:W-:-:S07]  /*23f0*/  FMUL.FTZ R58, R58, R89 ;  /* 0x000000593a3a7220 */ /* 0x000fce0000410000 */
.L_x_53:
[----:B------:R-:W-:Y:S01]  /*2400*/  FMUL.FTZ R88, R59, R26 ;  /* 0x0000001a3b587220 */ /* 0x000fe20000410000 */
[----:B------:R-:W-:Y:S01]  /*2410*/  ISETP.GT.AND P0, PT, R12, 0x1e, PT ;  /* 0x0000001e0c00780c */ /* 0x000fe20003f04270 */
[----:B------:R-:W0:Y:S01]  /*2420*/  S2UR UR11, SR_CgaCtaId ;  /* 0x00000000000b79c3 */ /* 0x000e220000008800 */
[----:B------:R-:W-:Y:S01]  /*2430*/  UMOV UR6, 0x400 ;  /* 0x0000040000067882 */ /* 0x000fe20000000000 */
[----:B------:R-:W-:Y:S01]  /*2440*/  FFMA.FTZ R83, R57, R88, R96 ;  /* 0x0000005839537223 */ /* 0x000fe20000010060 */
[----:B------:R-:W-:Y:S01]  /*2450*/  FADD.FTZ R89, R95, R88 ;  /* 0x000000585f597221 */ /* 0x000fe20000010000 */
[----:B------:R-:W-:Y:S01]  /*2460*/  FMUL.FTZ R88, R58, R27 ;  /* 0x0000001b3a587220 */ /* 0x000fe20000410000 */
[----:B------:R-:W-:Y:S01]  /*2470*/  UIADD3 UR5, UR6, 0xa0, URZ ;  /* 0x000000a006057890 */ /* 0x000fe2000fffe03f */
[----:B------:R-:W-:Y:S01]  /*2480*/  BSSY B0, `(.L_x_54) ;  /* 0x000006d000007945 */ /* 0x000fe20003800000 */
[----:B------:R-:W-:Y:S02]  /*2490*/  IMAD R80, R80, 0x1e, R77 ;  /* 0x0000001e50507824 */ /* 0x000fe400078e024d */
[----:B------:R-:W-:Y:S01]  /*24a0*/  FFMA.FTZ R83, R82, R88, R83 ;  /* 0x0000005852537223 */ /* 0x000fe20000010053 */
[----:B------:R-:W-:-:S04]  /*24b0*/  FADD.FTZ R88, R88, R89 ;  /* 0x0000005958587221 */ /* 0x000fc80000010000 */
[----:B------:R-:W1:Y:S04]  /*24c0*/  SHFL.DOWN PT, R90, R83, 0x1, 0x1f ;  /* 0x08201f00535a7f89 */ /* 0x000e6800000e0000 */
[----:B------:R-:W2:Y:S01]  /*24d0*/  SHFL.DOWN PT, R89, R88, 0x1, 0x1f ;  /* 0x08201f0058597f89 */ /* 0x000ea200000e0000 */
[----:B0-----:R-:W-:Y:S01]  /*24e0*/  ULEA UR5, UR11, UR5, 0x18 ;  /* 0x000000050b057291 */ /* 0x001fe2000f8ec03f */
        /* <DEDUP_REMOVED lines=21> */
[----:B------:R-:W-:Y:S01]  /*2640*/  FFMA.FTZ R90, R25, R32, RZ ;  /* 0x00000020195a7223 */ /* 0x000fe200000100ff */
[----:B------:R-:W-:Y:S01]  /*2650*/  FFMA.FTZ R25, R30, R33, RZ ;  /* 0x000000211e197223 */ /* 0x000fe200000100ff */
[----:B------:R-:W-:Y:S01]  /*2660*/  FADD.FTZ R32, RZ, R32 ;  /* 0x00000020ff207221 */ /* 0x000fe20000010000 */
[----:B------:R-:W-:Y:S01]  /*2670*/  FADD.FTZ R33, RZ, R33 ;  /* 0x00000021ff217221 */ /* 0x000fe20000010000 */
[----:B------:R-:W-:Y:S01]  /*2680*/  FFMA.FTZ R90, R35, R31, R90 ;  /* 0x0000001f235a7223 */ /* 0x000fe2000001005a */
[----:B------:R-:W-:Y:S01]  /*2690*/  FFMA.FTZ R25, R36, R34, R25 ;  /* 0x0000002224197223 */ /* 0x000fe20000010019 */
[----:B------:R-:W-:Y:S01]  /*26a0*/  FADD.FTZ R32, R32, R31 ;  /* 0x0000001f20207221 */ /* 0x000fe20000010000 */
[----:B------:R-:W-:Y:S01]  /*26b0*/  FADD.FTZ R33, R33, R34 ;  /* 0x0000002221217221 */ /* 0x000fe20000010000 */
        /* <DEDUP_REMOVED lines=14> */
[----:B-1----:R-:W-:Y:S01]  /*27a0*/  @!P0 FADD.FTZ R88, R88, R89 ;  /* 0x0000005958588221 */ /* 0x002fe20000010000 */
[----:B------:R-:W-:Y:S01]  /*27b0*/  FADD.FTZ R50, R45, R50 ;  /* 0x000000322d327221 */ /* 0x000fe20000010000 */
[----:B------:R-:W-:Y:S01]  /*27c0*/  FADD.FTZ R51, R48, R51 ;  /* 0x0000003330337221 */ /* 0x000fe20000010000 */
[----:B------:R-:W-:Y:S01]  /*27d0*/  ISETP.NE.AND P0, PT, R12, RZ, PT ;  /* 0x000000ff0c00720c */ /* 0x000fe20003f05270 */
        /* <DEDUP_REMOVED lines=8> */
[----:B------:R-:W-:Y:S01]  /*2860*/  LEA R82, R77, UR5, 0x4 ;  /* 0x000000054d527c11 */ /* 0x000fe2000f8e20ff */
[----:B------:R-:W0:Y:S01]  /*2870*/  LDC R25, c[0x0][0xc] ;  /* 0x00000300ff197b82 */ /* 0x000e220000000800 */
[----:B------:R-:W-:-:S02]  /*2880*/  MOV R30, R83 ;  /* 0x00000053001e7202 */ /* 0x000fc40000000f00 */
[----:B------:R-:W-:Y:S01]  /*2890*/  MOV R31, R88 ;  /* 0x00000058001f7202 */ /* 0x000fe20000000f00 */
[----:B------:R1:W-:Y:S04]  /*28a0*/  STS.128 [R82], R52 ;  /* 0x0000003452007388 */ /* 0x0003e80000000c00 */
[----:B------:R-:W2:Y:S01]  /*28b0*/  LDC.64 R88, c[0x0][0x268] ;  /* 0x00009a00ff587b82 */ /* 0x000ea20000000a00 */
[----:B------:R1:W-:Y:S07]  /*28c0*/  @!P0 STS.64 [R11+0x10], R30 ;  /* 0x0000101e0b008388 */ /* 0x0003ee0000000a00 */
[----:B------:R-:W-:Y:S01]  /*28d0*/  BAR.SYNC.DEFER_BLOCKING 0x0 ;  /* 0x0000000000007b1d */ /* 0x000fe20000010000 */
[----:B------:R-:W-:-:S13]  /*28e0*/  ISETP.NE.AND P0, PT, R77, RZ, PT ;  /* 0x000000ff4d00720c */ /* 0x000fda0003f05270 */
[----:B-1----:R-:W-:Y:S05]  /*28f0*/  @P0 BRA `(.L_x_55) ;  /* 0x0000000000940947 */ /* 0x002fea0003800000 */
[----:B------:R-:W-:-:S09]  /*2900*/  ULEA UR5, UR11, UR6, 0x18 ;  /* 0x000000060b057291 */ /* 0x000fd2000f8ec03f */
[----:B------:R-:W1:Y:S04]  /*2910*/  LDS.64 R56, [UR5+0x18] ;  /* 0x00001805ff387984 */ /* 0x000e680008000a00 */
[----:B------:R-:W3:Y:S04]  /*2920*/  LDS.128 R32, [UR5+0x20] ;  /* 0x00002005ff207984 */ /* 0x000ee80008000c00 */
[----:B------:R-:W4:Y:S04]  /*2930*/  LDS.128 R36, [UR5+0x30] ;  /* 0x00003005ff247984 */ /* 0x000f280008000c00 */
[----:B------:R-:W5:Y:S04]  /*2940*/  LDS.128 R48, [UR5+0x40] ;  /* 0x00004005ff307984 */ /* 0x000f680008000c00 */
[----:B------:R-:W0:Y:S04]  /*2950*/  LDS.128 R44, [UR5+0x50] ;  /* 0x00005005ff2c7984 */ /* 0x000e280008000c00 */
[----:B------:R-:W2:Y:S01]  /*2960*/  LDS.128 R40, [UR5+0x60] ;  /* 0x00006005ff287984 */ /* 0x000ea20008000c00 */
[----:B-1----:R-:W-:Y:S01]  /*2970*/  FADD.FTZ R59, R30, R56 ;  /* 0x000000381e3b7221 */ /* 0x002fe20000010000 */
[----:B------:R-:W-:-:S03]  /*2980*/  FADD.FTZ R30, R31, R57 ;  /* 0x000000391f1e7221 */ /* 0x000fc60000010000 */
[----:B---3--:R-:W-:Y:S01]  /*2990*/  FADD.FTZ R31, R59, R32 ;  /* 0x000000203b1f7221 */ /* 0x008fe20000010000 */
[----:B------:R-:W-:Y:S01]  /*29a0*/  FADD.FTZ R30, R30, R33 ;  /* 0x000000211e1e7221 */ /* 0x000fe20000010000 */
[----:B------:R-:W1:Y:S02]  /*29b0*/  LDS.128 R56, [UR5+0x70] ;  /* 0x00007005ff387984 */ /* 0x000e640008000c00 */
[----:B------:R-:W-:Y:S01]  /*29c0*/  FADD.FTZ R31, R31, R34 ;  /* 0x000000221f1f7221 */ /* 0x000fe20000010000 */
[----:B------:R-:W-:-:S03]  /*29d0*/  FADD.FTZ R32, R30, R35 ;  /* 0x000000231e207221 */ /* 0x000fc60000010000 */
[----:B----4-:R-:W-:Y:S01]  /*29e0*/  FADD.FTZ R33, R31, R36 ;  /* 0x000000241f217221 */ /* 0x010fe20000010000 */
[----:B------:R-:W-:Y:S01]  /*29f0*/  FADD.FTZ R32, R32, R37 ;  /* 0x0000002520207221 */ /* 0x000fe20000010000 */
[----:B------:R-:W3:Y:S02]  /*2a00*/  LDS.64 R30, [UR5+0x80] ;  /* 0x00008005ff1e7984 */ /* 0x000ee40008000a00 */
[----:B------:R-:W-:Y:S01]  /*2a10*/  FADD.FTZ R33, R33, R38 ;  /* 0x0000002621217221 */ /* 0x000fe20000010000 */
[----:B------:R-:W-:-:S03]  /*2a20*/  FADD.FTZ R32, R32, R39 ;  /* 0x0000002720207221 */ /* 0x000fc60000010000 */
[----:B-----5:R-:W-:Y:S01]  /*2a30*/  FADD.FTZ R33, R33, R48 ;  /* 0x0000003021217221 */ /* 0x020fe20000010000 */
[----:B------:R-:W-:-:S03]  /*2a40*/  FADD.FTZ R32, R32, R49 ;  /* 0x0000003120207221 */ /* 0x000fc60000010000 */
[----:B------:R-:W-:Y:S01]  /*2a50*/  FADD.FTZ R33, R33, R50 ;  /* 0x0000003221217221 */ /* 0x000fe20000010000 */
[----:B------:R-:W-:-:S03]  /*2a60*/  FADD.FTZ R32, R32, R51 ;  /* 0x0000003320207221 */ /* 0x000fc60000010000 */
[----:B0-----:R-:W-:Y:S01]  /*2a70*/  FADD.FTZ R33, R33, R44 ;  /* 0x0000002c21217221 */ /* 0x001fe20000010000 */
[----:B------:R-:W-:-:S03]  /*2a80*/  FADD.FTZ R32, R32, R45 ;  /* 0x0000002d20207221 */ /* 0x000fc60000010000 */
[----:B------:R-:W-:Y:S01]  /*2a90*/  FADD.FTZ R33, R33, R46 ;  /* 0x0000002e21217221 */ /* 0x000fe20000010000 */
[----:B------:R-:W-:-:S03]  /*2aa0*/  FADD.FTZ R32, R32, R47 ;  /* 0x0000002f20207221 */ /* 0x000fc60000010000 */
[----:B--2---:R-:W-:Y:S01]  /*2ab0*/  FADD.FTZ R33, R33, R40 ;  /* 0x0000002821217221 */ /* 0x004fe20000010000 */
[----:B------:R-:W-:-:S03]  /*2ac0*/  FADD.FTZ R32, R32, R41 ;  /* 0x0000002920207221 */ /* 0x000fc60000010000 */
[----:B------:R-:W-:Y:S01]  /*2ad0*/  FADD.FTZ R33, R33, R42 ;  /* 0x0000002a21217221 */ /* 0x000fe20000010000 */
[----:B------:R-:W-:-:S03]  /*2ae0*/  FADD.FTZ R32, R32, R43 ;  /* 0x0000002b20207221 */ /* 0x000fc60000010000 */
[----:B-1----:R-:W-:Y:S01]  /*2af0*/  FADD.FTZ R33, R33, R56 ;  /* 0x0000003821217221 */ /* 0x002fe20000010000 */
[----:B------:R-:W-:-:S03]  /*2b00*/  FADD.FTZ R32, R32, R57 ;  /* 0x0000003920207221 */ /* 0x000fc60000010000 */
[----:B------:R-:W-:Y:S01]  /*2b10*/  FADD.FTZ R33, R33, R58 ;  /* 0x0000003a21217221 */ /* 0x000fe20000010000 */
[----:B------:R-:W-:-:S03]  /*2b20*/  FADD.FTZ R32, R32, R59 ;  /* 0x0000003b20207221 */ /* 0x000fc60000010000 */
[----:B---3--:R-:W-:Y:S01]  /*2b30*/  FADD.FTZ R30, R33, R30 ;  /* 0x0000001e211e7221 */ /* 0x008fe20000010000 */
[----:B------:R-:W-:-:S07]  /*2b40*/  FADD.FTZ R31, R32, R31 ;  /* 0x0000001f201f7221 */ /* 0x000fce0000010000 */
.L_x_55:
[----:B------:R-:W-:Y:S05]  /*2b50*/  BSYNC B0 ;  /* 0x0000000000007941 */ /* 0x000fea0003800000 */
.L_x_54:
[----:B------:R-:W-:Y:S01]  /*2b60*/  BAR.SYNC.DEFER_BLOCKING 0x0 ;  /* 0x0000000000007b1d */ /* 0x000fe20000010000 */
[----:B------:R-:W-:Y:S02]  /*2b70*/  ISETP.GT.U32.AND P6, PT, R77, 0x1d, PT ;  /* 0x0000001d4d00780c */ /* 0x000fe40003fc4070 */
[----:B------:R-:W-:-:S03]  /*2b80*/  LOP3.LUT R79, R79, 0xfffffffe, RZ, 0xc0, !PT ;  /* 0xfffffffe4f4f7812 */ /* 0x000fc600078ec0ff */
[----:B------:R-:W-:Y:S08]  /*2b90*/  BSSY B0, `(.L_x_56) ;  /* 0x000004e000007945 */ /* 0x000ff00003800000 */
[----:B------:R-:W-:Y:S01]  /*2ba0*/  @P6 LOP3.LUT R79, R79, 0x1, RZ, 0xfc, !PT ;  /* 0x000000014f4f6812 */ /* 0x000fe200078efcff */
[----:B------:R-:W-:Y:S06]  /*2bb0*/  @P6 BRA `(.L_x_57) ;  /* 0x00000004002c6947 */ /* 0x000fec0003800000 */
[----:B------:R-:W1:Y:S04]  /*2bc0*/  LDS.128 R56, [R82+0x1e0] ;  /* 0x0001e00052387984 */ /* 0x000e680000000c00 */
[----:B------:R-:W3:Y:S04]  /*2bd0*/  LDS.128 R36, [R82+0x3c0] ;  /* 0x0003c00052247984 */ /* 0x000ee80000000c00 */
[----:B------:R-:W4:Y:S04]  /*2be0*/  LDS.128 R40, [R82+0x5a0] ;  /* 0x0005a00052287984 */ /* 0x000f280000000c00 */
[----:B------:R-:W5:Y:S04]  /*2bf0*/  LDS.128 R44, [R82+0x780] ;  /* 0x00078000522c7984 */ /* 0x000f680000000c00 */
[----:B------:R-:W0:Y:S04]  /*2c00*/  LDS.128 R48, [R82+0x960] ;  /* 0x0009600052307984 */ /* 0x000e280000000c00 */
[----:B------:R-:W2:Y:S01]  /*2c10*/  LDS.128 R32, [R82+0xb40] ;  /* 0x000b400052207984 */ /* 0x000ea20000000c00 */
[----:B-1----:R-:W-:Y:S01]  /*2c20*/  FADD.FTZ R83, R52, R56 ;  /* 0x0000003834537221 */ /* 0x002fe20000010000 */
[----:B------:R-:W-:Y:S01]  /*2c30*/  FADD.FTZ R90, R53, R57 ;  /* 0x00000039355a7221 */ /* 0x000fe20000010000 */
[----:B------:R-:W-:Y:S01]  /*2c40*/  FADD.FTZ R91, R54, R58 ;  /* 0x0000003a365b7221 */ /* 0x000fe20000010000 */
[----:B------:R-:W-:Y:S01]  /*2c50*/  FADD.FTZ R92, R55, R59 ;  /* 0x0000003b375c7221 */ /* 0x000fe20000010000 */
[----:B---3--:R-:W-:Y:S01]  /*2c60*/  FADD.FTZ R83, R83, R36 ;  /* 0x0000002453537221 */ /* 0x008fe20000010000 */
[----:B------:R-:W1:Y:S01]  /*2c70*/  LDS.128 R56, [R82+0xd20] ;  /* 0x000d200052387984 */ /* 0x000e620000000c00 */
[----:B------:R-:W-:Y:S01]  /*2c80*/  FADD.FTZ R90, R90, R37 ;  /* 0x000000255a5a7221 */ /* 0x000fe20000010000 */
[----:B------:R-:W-:Y:S01]  /*2c90*/  FADD.FTZ R91, R91, R38 ;  /* 0x000000265b5b7221 */ /* 0x000fe20000010000 */
[----:B------:R-:W-:Y:S01]  /*2ca0*/  FADD.FTZ R92, R92, R39 ;  /* 0x000000275c5c7221 */ /* 0x000fe20000010000 */
[----:B------:R-:W3:Y:S01]  /*2cb0*/  LDS.128 R52, [R82+0xf00] ;  /* 0x000f000052347984 */ /* 0x000ee20000000c00 */
[----:B----4-:R-:W-:Y:S01]  /*2cc0*/  FADD.FTZ R83, R83, R40 ;  /* 0x0000002853537221 */ /* 0x010fe20000010000 */
[----:B------:R-:W-:Y:S01]  /*2cd0*/  FADD.FTZ R90, R90, R41 ;  /* 0x000000295a5a7221 */ /* 0x000fe20000010000 */
[----:B------:R-:W-:Y:S01]  /*2ce0*/  FADD.FTZ R91, R91, R42 ;  /* 0x0000002a5b5b7221 */ /* 0x000fe20000010000 */
[----:B------:R-:W-:Y:S01]  /*2cf0*/  FADD.FTZ R92, R92, R43 ;  /* 0x0000002b5c5c7221 */ /* 0x000fe20000010000 */
[----:B------:R-:W4:Y:S01]  /*2d00*/  LDS.128 R36, [R82+0x10e0] ;  /* 0x0010e00052247984 */ /* 0x000f220000000c00 */
[----:B-----5:R-:W-:Y:S01]  /*2d10*/  FADD.FTZ R83, R83, R44 ;  /* 0x0000002c53537221 */ /* 0x020fe20000010000 */
[----:B------:R-:W-:Y:S01]  /*2d20*/  FADD.FTZ R90, R90, R45 ;  /* 0x0000002d5a5a7221 */ /* 0x000fe20000010000 */
[----:B------:R-:W-:Y:S01]  /*2d30*/  FADD.FTZ R91, R91, R46 ;  /* 0x0000002e5b5b7221 */ /* 0x000fe20000010000 */
[----:B------:R-:W-:Y:S01]  /*2d40*/  FADD.FTZ R92, R92, R47 ;  /* 0x0000002f5c5c7221 */ /* 0x000fe20000010000 */
[----:B------:R-:W5:Y:S01]  /*2d50*/  LDS.128 R40, [R82+0x12c0] ;  /* 0x0012c00052287984 */ /* 0x000f620000000c00 */
[----:B0-----:R-:W-:Y:S01]  /*2d60*/  FADD.FTZ R83, R83, R48 ;  /* 0x0000003053537221 */ /* 0x001fe20000010000 */
[----:B------:R-:W-:Y:S01]  /*2d70*/  FADD.FTZ R90, R90, R49 ;  /* 0x000000315a5a7221 */ /* 0x000fe20000010000 */
[----:B------:R-:W-:Y:S01]  /*2d80*/  FADD.FTZ R91, R91, R50 ;  /* 0x000000325b5b7221 */ /* 0x000fe20000010000 */
[----:B------:R-:W-:Y:S01]  /*2d90*/  FADD.FTZ R92, R92, R51 ;  /* 0x000000335c5c7221 */ /* 0x000fe20000010000 */
[----:B------:R-:W0:Y:S01]  /*2da0*/  LDS.128 R44, [R82+0x14a0] ;  /* 0x0014a000522c7984 */ /* 0x000e220000000c00 */
[----:B--2---:R-:W-:Y:S01]  /*2db0*/  FADD.FTZ R83, R83, R32 ;  /* 0x0000002053537221 */ /* 0x004fe20000010000 */
[----:B------:R-:W-:Y:S01]  /*2dc0*/  FADD.FTZ R90, R90, R33 ;  /* 0x000000215a5a7221 */ /* 0x000fe20000010000 */
[----:B------:R-:W-:Y:S01]  /*2dd0*/  FADD.FTZ R91, R91, R34 ;  /* 0x000000225b5b7221 */ /* 0x000fe20000010000 */
[----:B------:R-:W-:Y:S01]  /*2de0*/  FADD.FTZ R92, R92, R35 ;  /* 0x000000235c5c7221 */ /* 0x000fe20000010000 */
[----:B------:R-:W-:Y:S04]  /*2df0*/  LDS.128 R48, [R82+0x1860] ;  /* 0x0018600052307984 */ /* 0x000fe80000000c00 */
[----:B------:R-:W2:Y:S01]  /*2e00*/  LDS.128 R32, [R82+0x1680] ;  /* 0x0016800052207984 */ /* 0x000ea20000000c00 */
[----:B-1----:R-:W-:Y:S01]  /*2e10*/  FADD.FTZ R83, R83, R56 ;  /* 0x0000003853537221 */ /* 0x002fe20000010000 */
[----:B------:R-:W-:Y:S01]  /*2e20*/  FADD.FTZ R90, R90, R57 ;  /* 0x000000395a5a7221 */ /* 0x000fe20000010000 */
[----:B------:R-:W-:Y:S01]  /*2e30*/  FADD.FTZ R91, R91, R58 ;  /* 0x0000003a5b5b7221 */ /* 0x000fe20000010000 */
[----:B------:R-:W-:Y:S01]  /*2e40*/  FADD.FTZ R92, R92, R59 ;  /* 0x0000003b5c5c7221 */ /* 0x000fe20000010000 */
[----:B---3--:R-:W-:Y:S01]  /*2e50*/  FADD.FTZ R83, R83, R52 ;  /* 0x0000003453537221 */ /* 0x008fe20000010000 */
[----:B------:R-:W-:Y:S01]  /*2e60*/  FADD.FTZ R90, R90, R53 ;  /* 0x000000355a5a7221 */ /* 0x000fe20000010000 */
[----:B------:R-:W-:Y:S01]  /*2e70*/  FADD.FTZ R91, R91, R54 ;  /* 0x000000365b5b7221 */ /* 0x000fe20000010000 */
[----:B------:R-:W-:Y:S01]  /*2e80*/  FADD.FTZ R92, R92, R55 ;  /* 0x000000375c5c7221 */ /* 0x000fe20000010000 */
[----:B------:R-:W-:Y:S01]  /*2e90*/  LDS.128 R56, [R82+0x1c20] ;  /* 0x001c200052387984 */ /* 0x000fe20000000c00 */
[----:B----4-:R-:W-:Y:S01]  /*2ea0*/  FADD.FTZ R83, R83, R36 ;  /* 0x0000002453537221 */ /* 0x010fe20000010000 */
[----:B------:R-:W-:Y:S01]  /*2eb0*/  FADD.FTZ R90, R90, R37 ;  /* 0x000000255a5a7221 */ /* 0x000fe20000010000 */
[----:B------:R-:W-:Y:S01]  /*2ec0*/  FADD.FTZ R91, R91, R38 ;  /* 0x000000265b5b7221 */ /* 0x000fe20000010000 */
[----:B------:R-:W1:Y:S01]  /*2ed0*/  LDS.128 R52, [R82+0x1a40] ;  /* 0x001a400052347984 */ /* 0x000e620000000c00 */
[----:B------:R-:W-:Y:S01]  /*2ee0*/  FADD.FTZ R92, R92, R39 ;  /* 0x000000275c5c7221 */ /* 0x000fe20000010000 */
[----:B-----5:R-:W-:Y:S01]  /*2ef0*/  FADD.FTZ R83, R83, R40 ;  /* 0x0000002853537221 */ /* 0x020fe20000010000 */
[----:B------:R-:W-:Y:S01]  /*2f00*/  FADD.FTZ R90, R90, R41 ;  /* 0x000000295a5a7221 */ /* 0x000fe20000010000 */
[----:B------:R-:W-:Y:S01]  /*2f10*/  FADD.FTZ R91, R91, R42 ;  /* 0x0000002a5b5b7221 */ /* 0x000fe20000010000 */
[----:B------:R-:W-:Y:S01]  /*2f20*/  FADD.FTZ R92, R92, R43 ;  /* 0x0000002b5c5c7221 */ /* 0x000fe20000010000 */
[----:B0-----:R-:W-:Y:S01]  /*2f30*/  FADD.FTZ R83, R83, R44 ;  /* 0x0000002c53537221 */ /* 0x001fe20000010000 */
[----:B------:R-:W-:Y:S01]  /*2f40*/  FADD.FTZ R90, R90, R45 ;  /* 0x0000002d5a5a7221 */ /* 0x000fe20000010000 */
[----:B------:R-:W-:Y:S01]  /*2f50*/  FADD.FTZ R91, R91, R46 ;  /* 0x0000002e5b5b7221 */ /* 0x000fe20000010000 */
[----:B------:R-:W-:Y:S01]  /*2f60*/  FADD.FTZ R92, R92, R47 ;  /* 0x0000002f5c5c7221 */ /* 0x000fe20000010000 */
[----:B--2---:R-:W-:Y:S01]  /*2f70*/  FADD.FTZ R83, R83, R32 ;  /* 0x0000002053537221 */ /* 0x004fe20000010000 */
[----:B------:R-:W-:Y:S01]  /*2f80*/  FADD.FTZ R90, R90, R33 ;  /* 0x000000215a5a7221 */ /* 0x000fe20000010000 */
[----:B------:R-:W-:Y:S01]  /*2f90*/  FADD.FTZ R91, R91, R34 ;  /* 0x000000225b5b7221 */ /* 0x000fe20000010000 */
[----:B------:R-:W-:Y:S01]  /*2fa0*/  FADD.FTZ R92, R92, R35 ;  /* 0x000000235c5c7221 */ /* 0x000fe20000010000 */
[----:B------:R-:W-:Y:S01]  /*2fb0*/  FADD.FTZ R83, R83, R48 ;  /* 0x0000003053537221 */ /* 0x000fe20000010000 */
[----:B------:R-:W-:Y:S01]  /*2fc0*/  FADD.FTZ R90, R90, R49 ;  /* 0x000000315a5a7221 */ /* 0x000fe20000010000 */
[----:B------:R-:W-:Y:S01]  /*2fd0*/  FADD.FTZ R91, R91, R50 ;  /* 0x000000325b5b7221 */ /* 0x000fe20000010000 */
[----:B------:R-:W-:Y:S01]  /*2fe0*/  FADD.FTZ R92, R92, R51 ;  /* 0x000000335c5c7221 */ /* 0x000fe20000010000 */
[----:B-1----:R-:W-:Y:S01]  /*2ff0*/  FADD.FTZ R83, R83, R52 ;  /* 0x0000003453537221 */ /* 0x002fe20000010000 */
[----:B------:R-:W-:Y:S01]  /*3000*/  FADD.FTZ R90, R90, R53 ;  /* 0x000000355a5a7221 */ /* 0x000fe20000010000 */
[----:B------:R-:W-:Y:S01]  /*3010*/  FADD.FTZ R91, R91, R54 ;  /* 0x000000365b5b7221 */ /* 0x000fe20000010000 */
[----:B------:R-:W-:Y:S01]  /*3020*/  FADD.FTZ R92, R92, R55 ;  /* 0x000000375c5c7221 */ /* 0x000fe20000010000 */
[----:B------:R-:W-:Y:S01]  /*3030*/  FADD.FTZ R52, R83, R56 ;  /* 0x0000003853347221 */ /* 0x000fe20000010000 */
[----:B------:R-:W-:Y:S01]  /*3040*/  FADD.FTZ R53, R90, R57 ;  /* 0x000000395a357221 */ /* 0x000fe20000010000 */
[----:B------:R-:W-:Y:S01]  /*3050*/  FADD.FTZ R54, R91, R58 ;  /* 0x0000003a5b367221 */ /* 0x000fe20000010000 */
[----:B------:R-:W-:-:S07]  /*3060*/  FADD.FTZ R55, R92, R59 ;  /* 0x0000003b5c377221 */ /* 0x000fce0000010000 */
.L_x_57:
[----:B------:R-:W-:Y:S05]  /*3070*/  BSYNC B0 ;  /* 0x0000000000007941 */ /* 0x000fea0003800000 */
.L_x_56:
[----:B------:R-:W-:Y:S01]  /*3080*/  BSSY B0, `(.L_x_58) ;  /* 0x000000f000007945 */ /* 0x000fe20003800000 */
[----:B------:R-:W-:Y:S01]  /*3090*/  PRMT R32, R2, 0x7632, R32 ;  /* 0x0000763202207816 */ /* 0x000fe20000000020 */
[----:B--2---:R-:W-:Y:S02]  /*30a0*/  IMAD.WIDE R88, R80, 0x4, R88 ;  /* 0x0000000450587825 */ /* 0x004fe400078e0258 */
[----:B------:R-:W-:Y:S05]  /*30b0*/  @P6 BRA `(.L_x_59) ;  /* 0x00000000002c6947 */ /* 0x000fea0003800000 */
[----:B------:R-:W1:Y:S01]  /*30c0*/  LDC.64 R40, c[0x0][0x288] ;  /* 0x0000a200ff287b82 */ /* 0x000e620000000a00 */
[----:B------:R-:W-:Y:S01]  /*30d0*/  LEA R34, P6, R10, R88, 0x2 ;  /* 0x000000580a227211 */ /* 0x000fe200078c10ff */
[----:B------:R2:W-:Y:S03]  /*30e0*/  REDG.E.ADD.F32.FTZ.RN.STRONG.GPU desc[UR8][R88.64], R52 ;  /* 0x00000034580079a6 */ /* 0x0005e6000c10f388 */
[----:B------:R-:W-:Y:S02]  /*30f0*/  IADD3.X R35, R89, R8, RZ, P6, !PT ;  /* 0x0000000859237210 */ /* 0x000fe400037fe4ff */
[----:B------:R-:W-:-:S03]  /*3100*/  LEA R38, P6, R9, R88, 0x2 ;  /* 0x0000005809267211 */ /* 0x000fc600078c10ff */
[----:B------:R2:W-:Y:S01]  /*3110*/  REDG.E.ADD.F32.FTZ.RN.STRONG.GPU desc[UR8][R34.64], R53 ;  /* 0x00000035220079a6 */ /* 0x0005e2000c10f388 */
[----:B------:R-:W-:Y:S02]  /*3120*/  IADD3.X R39, R89, R6, RZ, P6, !PT ;  /* 0x0000000659277210 */ /* 0x000fe400037fe4ff */
[----:B-1----:R-:W-:-:S04]  /*3130*/  LEA R36, P6, R40, R88, 0x2 ;  /* 0x0000005828247211 */ /* 0x002fc800078c10ff */
[----:B------:R-:W-:-:S05]  /*3140*/  LEA.HI.X R37, R40, R89, R41, 0x2, P6 ;  /* 0x0000005928257211 */ /* 0x000fca00030f1429 */
[----:B------:R2:W-:Y:S04]  /*3150*/  REDG.E.ADD.F32.FTZ.RN.STRONG.GPU desc[UR8][R36.64], R54 ;  /* 0x00000036240079a6 */ /* 0x0005e8000c10f388 */
[----:B------:R2:W-:Y:S02]  /*3160*/  REDG.E.ADD.F32.FTZ.RN.STRONG.GPU desc[UR8][R38.64], R55 ;  /* 0x00000037260079a6 */ /* 0x0005e4000c10f388 */
.L_x_59:
[----:B------:R-:W-:Y:S05]  /*3170*/  BSYNC B0 ;  /* 0x0000000000007941 */ /* 0x000fea0003800000 */
.L_x_58:
[----:B0-----:R-:W-:Y:S02]  /*3180*/  ISETP.GE.U32.AND P6, PT, R25, 0x2, PT ;  /* 0x000000021900780c */ /* 0x001fe40003fc6070 */
[----:B------:R-:W-:Y:S02]  /*3190*/  PRMT R49, R0, 0x7632, R49 ;  /* 0x0000763200317816 */ /* 0x000fe40000000031 */
[----:B------:R-:W-:Y:S02]  /*31a0*/  PRMT R48, R66, 0x7632, R48 ;  /* 0x0000763242307816 */ /* 0x000fe40000000030 */
[----:B------:R-:W-:Y:S02]  /*31b0*/  PRMT R47, R14, 0x7632, R47 ;  /* 0x000076320e2f7816 */ /* 0x000fe4000000002f */
[----:B------:R-:W-:Y:S02]  /*31c0*/  PRMT R46, R16, 0x7632, R46 ;  /* 0x00007632102e7816 */ /* 0x000fe4000000002e */
[----:B------:R-:W-:-:S02]  /*31d0*/  PRMT R45, R18, 0x7632, R45 ;  /* 0x00007632122d7816 */ /* 0x000fc4000000002d */
[----:B------:R-:W-:Y:S02]  /*31e0*/  PRMT R33, R20, 0x7632, R33 ;  /* 0x0000763214217816 */ /* 0x000fe40000000021 */
[----:B--2---:R-:W-:Y:S02]  /*31f0*/  PRMT R34, R22, 0x7632, R34 ;  /* 0x0000763216227816 */ /* 0x004fe40000000022 */
[----:B------:R-:W-:Y:S02]  /*3200*/  PRMT R35, R60, 0x7632, R35 ;  /* 0x000076323c237816 */ /* 0x000fe40000000023 */
[----:B------:R-:W-:Y:S02]  /*3210*/  PRMT R36, R61, 0x7632, R36 ;  /* 0x000076323d247816 */ /* 0x000fe40000000024 */
[----:B------:R-:W-:Y:S02]  /*3220*/  PRMT R37, R62, 0x7632, R37 ;  /* 0x000076323e257816 */ /* 0x000fe40000000025 */
[----:B------:R-:W-:-:S02]  /*3230*/  PRMT R38, R63, 0x7632, R38 ;  /* 0x000076323f267816 */ /* 0x000fc40000000026 */
[----:B------:R-:W-:Y:S02]  /*3240*/  PRMT R39, R5, 0x7632, R39 ;  /* 0x0000763205277816 */ /* 0x000fe40000000027 */
[----:B------:R-:W-:Y:S02]  /*3250*/  PRMT R40, R4, 0x7632, R40 ;  /* 0x0000763204287816 */ /* 0x000fe40000000028 */
[----:B------:R-:W-:Y:S02]  /*3260*/  PRMT R41, R64, 0x7632, R41 ;  /* 0x0000763240297816 */ /* 0x000fe40000000029 */
[----:B------:R-:W-:Y:S01]  /*3270*/  PRMT R44, R65, 0x7632, R44 ;  /* 0x00007632412c7816 */ /* 0x000fe2000000002c */
[----:B------:R-:W-:Y:S06]  /*3280*/  @!P6 BRA `(.L_x_60) ;  /* 0x0000001000b4e947 */ /* 0x000fec0003800000 */
[----:B------:R-:W0:Y:S01]  /*3290*/  LDC R51, c[0x0][0x10] ;  /* 0x00000400ff337b82 */ /* 0x000e220000000800 */
[----:B------:R-:W1:Y:S01]  /*32a0*/  S2R R50, SR_CTAID.Y ;  /* 0x0000000000327919 */ /* 0x000e620000002600 */
[----:B------:R-:W-:-:S06]  /*32b0*/  LOP3.LUT R52, R67, 0x1, RZ, 0xc0, !PT ;  /* 0x0000000143347812 */ /* 0x000fcc00078ec0ff */
[----:B------:R-:W2:Y:S08]  /*32c0*/  LDC.64 R42, c[0x0][0x258] ;  /* 0x00009600ff2a7b82 */ /* 0x000eb00000000a00 */
[----:B------:R-:W3:Y:S01]  /*32d0*/  LDC.64 R54, c[0x0][0x260] ;  /* 0x00009800ff367b82 */ /* 0x000ee20000000a00 */
[----:B0-----:R-:W-:-:S04]  /*32e0*/  IMAD R52, R52, R51, RZ ;  /* 0x0000003334347224 */ /* 0x001fc800078e02ff */
[C---:B------:R-:W-:Y:S01]  /*32f0*/  IMAD R56, R52.reuse, R25, RZ ;  /* 0x0000001934387224 */ /* 0x040fe200078e02ff */
[----:B-1----:R-:W-:-:S04]  /*3300*/  IADD3 R53, R52, R50, RZ ;  /* 0x0000003234357210 */ /* 0x002fc80007ffe0ff */
[----:B------:R-:W-:Y:S01]  /*3310*/  SHF.L.U32 R57, R56, 0x1, RZ ;  /* 0x0000000138397819 */ /* 0x000fe200000006ff */
[----:B--2---:R-:W-:-:S04]  /*3320*/  IMAD.WIDE.U32 R42, R53, 0x4, R42 ;  /* 0x00000004352a7825 */ /* 0x004fc800078e002a */
[----:B---3--:R-:W-:Y:S01]  /*3330*/  IMAD.WIDE R54, R57, 0x4, R54 ;  /* 0x0000000439367825 */ /* 0x008fe200078e0236 */
[----:B------:R-:W-:Y:S06]  /*3340*/  @P0 BRA `(.L_x_61) ;  /* 0x0000000000680947 */ /* 0x000fec0003800000 */
[----:B------:R-:W0:Y:S01]  /*3350*/  S2R R12, SR_LANEID ;  /* 0x00000000000c7919 */ /* 0x000e220000000000 */
[----:B------:R-:W-:Y:S01]  /*3360*/  HFMA2.MMA R56, -RZ, RZ, 0, 5.9604644775390625e-08 ;  /* 0x00000001ff387435 */ /* 0x000fe200000001ff */
[----:B------:R-:W-:Y:S01]  /*3370*/  VOTEU.ANY UR5, UPT, PT ;  /* 0x0000000000057886 */ /* 0x000fe200038e0100 */
[----:B------:R-:W-:Y:S01]  /*3380*/  LOP3.LUT P6, RZ, R67, 0x2, RZ, 0xc0, !PT ;  /* 0x0000000243ff7812 */ /* 0x000fe200078cc0ff */
[----:B------:R-:W-:Y:S01]  /*3390*/  UPOPC UR6, UR5 ;  /* 0x00000005000672bf */ /* 0x000fe20008000000 */
[----:B------:R-:W-:Y:S01]  /*33a0*/  P2R R58, PR, RZ, 0x1 ;  /* 0x00000001ff3a7803 */ /* 0x000fe20000000000 */
[----:B------:R-:W-:Y:S01]  /*33b0*/  UFLO.U32 UR5, UR5 ;  /* 0x00000005000572bd */ /* 0x000fe200080e0000 */
[----:B------:R-:W-:Y:S01]  /*33c0*/  SEL R59, R25, RZ, !P6 ;  /* 0x000000ff193b7207 */ /* 0x000fe20007000000 */
[----:B------:R-:W-:-:S03]  /*33d0*/  IMAD R53, R51, UR7, R50 ;  /* 0x0000000733357c24 */ /* 0x000fc6000f8e0232 */
[----:B------:R-:W-:Y:S01]  /*33e0*/  SEL R56, R56, 0xffffffff, !P6 ;  /* 0xffffffff38387807 */ /* 0x000fe20007000000 */
[----:B------:R-:W-:Y:S01]  /*33f0*/  IMAD.WIDE.U32 R52, R53, 0x8, R54 ;  /* 0x0000000835347825 */ /* 0x000fe200078e0036 */
[----:B------:R-:W-:-:S03]  /*3400*/  ISETP.NE.AND P6, PT, R59, -0x1, PT ;  /* 0xffffffff3b00780c */ /* 0x000fc60003fc5270 */
[----:B------:R-:W-:Y:S01]  /*3410*/  IMAD R57, R56, UR6, RZ ;  /* 0x0000000638397c24 */ /* 0x000fe2000f8e02ff */
[----:B------:R1:W-:Y:S01]  /*3420*/  STG.E.64 desc[UR8][R52.64], R30 ;  /* 0x0000001e34007986 */ /* 0x0003e2000c101b08 */
[----:B0-----:R-:W-:-:S13]  /*3430*/  ISETP.EQ.U32.AND P0, PT, R12, UR5, PT ;  /* 0x000000050c007c0c */ /* 0x001fda000bf02070 */
[----:B------:R-:W-:Y:S06]  /*3440*/  @P0 MEMBAR.ALL.GPU ;  /* 0x0000000000000992 */ /* 0x000fec000000a000 */
[----:B------:R-:W-:-:S00]  /*3450*/  @P0 ERRBAR ;  /* 0x00000000000009ab */ /* 0x000fc00000000000 */
[----:B------:R-:W-:Y:S06]  /*3460*/  @P0 CGAERRBAR ;  /* 0x00000000000005ab */ /* 0x000fec0000000000 */
[----:B------:R1:W-:Y:S01]  /*3470*/  @P0 REDG.E.ADD.S32.STRONG.GPU desc[UR8][R42.64], R57 ;  /* 0x000000392a00098e */ /* 0x0003e2000c10e388 */
[----:B------:R-:W-:Y:S01]  /*3480*/  ISETP.NE.AND P0, PT, R58, RZ, PT ;  /* 0x000000ff3a00720c */ /* 0x000fe20003f05270 */
[----:B------:R-:W-:-:S12]  /*3490*/  @!P6 BRA `(.L_x_61) ;  /* 0x000000000014e947 */ /* 0x000fd80003800000 */
.L_x_62:
[----:B-1----:R-:W2:Y:S04]  /*34a0*/  LDG.E.STRONG.GPU R52, desc[UR8][R42.64] ;  /* 0x000000082a347981 */ /* 0x002ea8000c1ef900 */
[----:B--2---:R-:W-:Y:S01]  /*34b0*/  CCTL.IVALL ;  /* 0x00000000ff00798f */ /* 0x004fe20002000000 */
[----:B------:R-:W-:Y:S05]  /*34c0*/  YIELD ;  /* 0x0000000000007946 */ /* 0x000fea0003800000 */
[----:B------:R-:W-:-:S13]  /*34d0*/  ISETP.NE.AND P6, PT, R52, R59, PT ;  /* 0x0000003b3400720c */ /* 0x000fda0003fc5270 */
[----:B------:R-:W-:Y:S05]  /*34e0*/  @P6 BRA `(.L_x_62) ;  /* 0xfffffffc00ec6947 */ /* 0x000fea000383ffff */
.L_x_61:
[----:B------:R-:W-:Y:S01]  /*34f0*/  ISETP.NE.AND P6, PT, R25, RZ, PT ;  /* 0x000000ff1900720c */ /* 0x000fe20003fc5270 */
[----:B------:R-:W-:Y:S05]  /*3500*/  WARPSYNC.ALL ;  /* 0x0000000000007948 */ /* 0x000fea0003800000 */
[----:B------:R-:W-:Y:S07]  /*3510*/  BAR.SYNC.DEFER_BLOCKING 0x0 ;  /* 0x0000000000007b1d */ /* 0x000fee0000010000 */
[----:B------:R-:W-:Y:S05]  /*3520*/  @!P6 BRA `(.L_x_60) ;  /* 0x00000010000ce947 */ /* 0x000fea0003800000 */
[----:B-1----:R-:W-:Y:S02]  /*3530*/  IADD3 R42, R25, -0x1, RZ ;  /* 0xffffffff192a7810 */ /* 0x002fe40007ffe0ff */
[----:B------:R-:W-:Y:S02]  /*3540*/  MOV R53, RZ ;  /* 0x000000ff00357202 */ /* 0x000fe40000000f00 */
[----:B------:R-:W-:-:S13]  /*3550*/  ISETP.GE.U32.AND P6, PT, R42, 0x3, PT ;  /* 0x000000032a00780c */ /* 0x000fda0003fc6070 */
[----:B------:R-:W-:Y:S05]  /*3560*/  @!P6 BRA `(.L_x_63) ;  /* 0x0000000c008ce947 */ /* 0x000fea0003800000 */
[----:B------:R-:W-:Y:S01]  /*3570*/  LOP3.LUT R52, R25, 0x3, RZ, 0xc0, !PT ;  /* 0x0000000319347812 */ /* 0x000fe200078ec0ff */
[----:B------:R-:W-:-:S03]  /*3580*/  HFMA2.MMA R53, -RZ, RZ, 0, 0 ;  /* 0x00000000ff357435 */ /* 0x000fc600000001ff */
[----:B------:R-:W-:-:S04]  /*3590*/  IADD3 R52, -R52, R25, RZ ;  /* 0x0000001934347210 */ /* 0x000fc80007ffe1ff */
[----:B------:R-:W-:-:S13]  /*35a0*/  ISETP.GT.AND P6, PT, R52, RZ, PT ;  /* 0x000000ff3400720c */ /* 0x000fda0003fc4270 */
[----:B------:R-:W-:Y:S05]  /*35b0*/  @!P6 BRA `(.L_x_64) ;  /* 0x0000000800fce947 */ /* 0x000fea0003800000 */
[----:B------:R-:W-:Y:S02]  /*35c0*/  P2R R42, PR, RZ, 0x1 ;  /* 0x00000001ff2a7803 */ /* 0x000fe40000000000 */
[----:B------:R-:W-:Y:S02]  /*35d0*/  ISETP.GT.AND P6, PT, R52, 0xc, PT ;  /* 0x0000000c3400780c */ /* 0x000fe40003fc4270 */
[----:B------:R-:W-:Y:S02]  /*35e0*/  PLOP3.LUT P0, PT, PT, PT, PT, 0x80, 0x0 ;  /* 0x000000000000781c */ /* 0x000fe40003f0f070 */
[----:B------:R-:W-:-:S11]  /*35f0*/  LOP3.LUT R79, R79, 0xfffffffe, RZ, 0xc0, !PT ;  /* 0xfffffffe4f4f7812 */ /* 0x000fd600078ec0ff */
[----:B------:R-:W-:Y:S02]  /*3600*/  @P0 LOP3.LUT R79, R79, 0x1, RZ, 0xfc, !PT ;  /* 0x000000014f4f0812 */ /* 0x000fe400078efcff */
[----:B------:R-:W-:Y:S01]  /*3610*/  ISETP.NE.AND P0, PT, R42, RZ, PT ;  /* 0x000000ff2a00720c */ /* 0x000fe20003f05270 */
[----:B------:R-:W-:-:S12]  /*3620*/  @!P6 BRA `(.L_x_65) ;  /* 0x0000000400d8e947 */ /* 0x000fd80003800000 */
[----:B------:R-:W-:Y:S02]  /*3630*/  PLOP3.LUT P6, PT, PT, PT, PT, 0x8, 0x0 ;  /* 0x000000000000781c */ /* 0x000fe40003fce170 */
[----:B------:R-:W-:-:S11]  /*3640*/  LOP3.LUT R79, R79, 0xfffffffe, RZ, 0xc0, !PT ;  /* 0xfffffffe4f4f7812 */ /* 0x000fd600078ec0ff */
[----:B------:R-:W-:-:S07]  /*3650*/  @P6 LOP3.LUT R79, R79, 0x1, RZ, 0xfc, !PT ;  /* 0x000000014f4f6812 */ /* 0x000fce00078efcff */
.L_x_66:
[----:B------:R-:W-:-:S13]  /*3660*/  ISETP.EQ.OR P6, PT, R53, UR7, P0 ;  /* 0x0000000735007c0c */ /* 0x000fda00087c2670 */
[----:B------:R-:W-:-:S04]  /*3670*/  @!P6 IMAD R57, R51, R53, R50 ;  /* 0x000000353339e224 */ /* 0x000fc800078e0232 */
[----:B------:R-:W-:-:S05]  /*3680*/  @!P6 IMAD.WIDE.U32 R56, R57, 0x8, R54 ;  /* 0x000000083938e825 */ /* 0x000fca00078e0036 */
[----:B------:R-:W2:Y:S01]  /*3690*/  @!P6 LDG.E.64 R42, desc[UR8][R56.64] ;  /* 0x00000008382ae981 */ /* 0x000ea2000c1e1b00 */
[----:B------:R-:W-:Y:S01]  /*36a0*/  IADD3 R59, R53, 0x1, RZ ;  /* 0x00000001353b7810 */ /* 0x000fe20007ffe0ff */
[----:B--2---:R-:W-:Y:S01]  /*36b0*/  @!P6 FADD.FTZ R30, R30, R42 ;  /* 0x0000002a1e1ee221 */ /* 0x004fe20000010000 */
[----:B------:R-:W-:Y:S02]  /*36c0*/  @!P6 FADD.FTZ R31, R31, R43 ;  /* 0x0000002b1f1fe221 */ /* 0x000fe40000010000 */
[----:B------:R-:W-:-:S13]  /*36d0*/  ISETP.EQ.OR P6, PT, R59, UR7, P0 ;  /* 0x000000073b007c0c */ /* 0x000fda00087c2670 */
[----:B------:R-:W-:-:S04]  /*36e0*/  @!P6 IMAD R59, R51, R59, R50 ;  /* 0x0000003b333be224 */ /* 0x000fc800078e0232 */
[----:B------:R-:W-:-:S05]  /*36f0*/  @!P6 IMAD.WIDE.U32 R58, R59, 0x8, R54 ;  /* 0x000000083b3ae825 */ /* 0x000fca00078e0036 */
[----:B------:R-:W2:Y:S02]  /*3700*/  @!P6 LDG.E.64 R42, desc[UR8][R58.64] ;  /* 0x000000083a2ae981 */ /* 0x000ea4000c1e1b00 */
[----:B--2---:R-:W-:Y:S01]  /*3710*/  @!P6 FADD.FTZ R30, R30, R42 ;  /* 0x0000002a1e1ee221 */ /* 0x004fe20000010000 */
[----:B------:R-:W-:Y:S01]  /*3720*/  IADD3 R42, R53, 0x2, RZ ;  /* 0x00000002352a7810 */ /* 0x000fe20007ffe0ff */
[----:B------:R-:W-:-:S03]  /*3730*/  @!P6 FADD.FTZ R31, R31, R43 ;  /* 0x0000002b1f1fe221 */ /* 0x000fc60000010000 */
        /* <DEDUP_REMOVED lines=93> */
[----:B------:R-:W-:-:S06]  /*3d10*/  @!P6 IMAD.WIDE.U32 R42, R43, 0x8, R54 ;  /* 0x000000082b2ae825 */ /* 0x000fcc00078e0036 */
[----:B------:R-:W2:Y:S01]  /*3d20*/  @!P6 LDG.E.64 R42, desc[UR8][R42.64] ;  /* 0x000000082a2ae981 */ /* 0x000ea2000c1e1b00 */
[----:B------:R-:W-:Y:S02]  /*3d30*/  IADD3 R52, R52, -0x10, RZ ;  /* 0xfffffff034347810 */ /* 0x000fe40007ffe0ff */
[----:B------:R-:W-:Y:S01]  /*3d40*/  IADD3 R53, R53, 0x10, RZ ;  /* 0x0000001035357810 */ /* 0x000fe20007ffe0ff */
[----:B--2---:R-:W-:Y:S01]  /*3d50*/  @!P6 FADD.FTZ R30, R30, R42 ;  /* 0x0000002a1e1ee221 */ /* 0x004fe20000010000 */
[----:B------:R-:W-:Y:S01]  /*3d60*/  @!P6 FADD.FTZ R31, R31, R43 ;  /* 0x0000002b1f1fe221 */ /* 0x000fe20000010000 */
[----:B------:R-:W-:-:S13]  /*3d70*/  ISETP.GT.AND P6, PT, R52, 0xc, PT ;  /* 0x0000000c3400780c */ /* 0x000fda0003fc4270 */
[----:B------:R-:W-:Y:S05]  /*3d80*/  @P6 BRA `(.L_x_66) ;  /* 0xfffffff800346947 */ /* 0x000fea000383ffff */
.L_x_65:
[----:B------:R-:W-:-:S13]  /*3d90*/  ISETP.GT.AND P6, PT, R52, 0x4, PT ;  /* 0x000000043400780c */ /* 0x000fda0003fc4270 */
[----:B------:R-:W-:Y:S05]  /*3da0*/  @!P6 BRA `(.L_x_67) ;  /* 0x0000000000f4e947 */ /* 0x000fea0003800000 */
        /* <DEDUP_REMOVED lines=54> */
[----:B------:R-:W-:Y:S02]  /*4110*/  LOP3.LUT R79, R79, 0xfffffffe, RZ, 0xc0, !PT ;  /* 0xfffffffe4f4f7812 */ /* 0x000fe400078ec0ff */
[----:B------:R-:W-:Y:S02]  /*4120*/  IADD3 R52, R52, -0x4, RZ ;  /* 0xfffffffc34347810 */ /* 0x000fe40007ffe0ff */
[----:B------:R-:W-:Y:S01]  /*4130*/  IADD3 R53, R53, 0x4, RZ ;  /* 0x0000000435357810 */ /* 0x000fe20007ffe0ff */
[----:B--2---:R-:W-:Y:S01]  /*4140*/  @!P6 FADD.FTZ R30, R30, R42 ;  /* 0x0000002a1e1ee221 */ /* 0x004fe20000010000 */
[----:B------:R-:W-:Y:S01]  /*4150*/  @!P6 FADD.FTZ R31, R31, R43 ;  /* 0x0000002b1f1fe221 */ /* 0x000fe20000010000 */
[----:B------:R-:W-:-:S13]  /*4160*/  PLOP3.LUT P6, PT, PT, PT, PT, 0x8, 0x0 ;  /* 0x000000000000781c */ /* 0x000fda0003fce170 */
[----:B------:R-:W-:-:S07]  /*4170*/  @P6 LOP3.LUT R79, R79, 0x1, RZ, 0xfc, !PT ;  /* 0x000000014f4f6812 */ /* 0x000fce00078efcff */
.L_x_67:
[----:B------:R-:W-:-:S04]  /*4180*/  LOP3.LUT P6, RZ, R79, 0x1, RZ, 0xc0, !PT ;  /* 0x000000014fff7812 */ /* 0x000fc800078cc0ff */
[----:B------:R-:W-:-:S13]  /*4190*/  ISETP.NE.OR P6, PT, R52, RZ, P6 ;  /* 0x000000ff3400720c */ /* 0x000fda00037c5670 */
[----:B------:R-:W-:Y:S05]  /*41a0*/  @!P6 BRA `(.L_x_63) ;  /* 0x00000000007ce947 */ /* 0x000fea0003800000 */
.L_x_64:
        /* <DEDUP_REMOVED lines=29> */
[----:B------:R-:W-:-:S13]  /*4380*/  ISETP.NE.AND P6, PT, R52, RZ, PT ;  /* 0x000000ff3400720c */ /* 0x000fda0003fc5270 */
[----:B------:R-:W-:Y:S05]  /*4390*/  @P6 BRA `(.L_x_64) ;  /* 0xfffffffc00846947 */ /* 0x000fea000383ffff */
.L_x_63:
[----:B------:R-:W-:-:S13]  /*43a0*/  LOP3.LUT P6, R25, R25, 0x3, RZ, 0xc0, !PT ;  /* 0x0000000319197812 */ /* 0x000fda00078cc0ff */
[----:B------:R-:W-:Y:S05]  /*43b0*/  @!P6 BRA `(.L_x_60) ;  /* 0x000000000068e947 */ /* 0x000fea0003800000 */
[----:B------:R-:W-:Y:S01]  /*43c0*/  ISETP.EQ.OR P6, PT, R53, UR7, P0 ;  /* 0x0000000735007c0c */ /* 0x000fe200087c2670 */
[----:B------:R-:W-:-:S12]  /*43d0*/  BSSY B0, `(.L_x_68) ;  /* 0x0000007000007945 */ /* 0x000fd80003800000 */
[----:B------:R-:W-:Y:S05]  /*43e0*/  @P6 BRA `(.L_x_69) ;  /* 0x0000000000146947 */ /* 0x000fea0003800000 */
[----:B------:R-:W-:-:S04]  /*43f0*/  IMAD R43, R51, R53, R50 ;  /* 0x00000035332b7224 */ /* 0x000fc800078e0232 */
[----:B------:R-:W-:-:S06]  /*4400*/  IMAD.WIDE.U32 R42, R43, 0x8, R54 ;  /* 0x000000082b2a7825 */ /* 0x000fcc00078e0036 */
[----:B------:R-:W2:Y:S02]  /*4410*/  LDG.E.64 R42, desc[UR8][R42.64] ;  /* 0x000000082a2a7981 */ /* 0x000ea4000c1e1b00 */
[----:B--2---:R-:W-:Y:S01]  /*4420*/  FADD.FTZ R30, R30, R42 ;  /* 0x0000002a1e1e7221 */ /* 0x004fe20000010000 */
[----:B------:R-:W-:-:S07]  /*4430*/  FADD.FTZ R31, R31, R43 ;  /* 0x0000002b1f1f7221 */ /* 0x000fce0000010000 */
.L_x_69:
[----:B------:R-:W-:Y:S05]  /*4440*/  BSYNC B0 ;  /* 0x0000000000007941 */ /* 0x000fea0003800000 */
.L_x_68:
[----:B------:R-:W-:-:S13]  /*4450*/  ISETP.NE.AND P6, PT, R25, 0x1, PT ;  /* 0x000000011900780c */ /* 0x000fda0003fc5270 */
[----:B------:R-:W-:Y:S05]  /*4460*/  @!P6 BRA `(.L_x_60) ;  /* 0x00000000003ce947 */ /* 0x000fea0003800000 */
[----:B------:R-:W-:-:S04]  /*4470*/  IADD3 R57, R53, 0x1, RZ ;  /* 0x0000000135397810 */ /* 0x000fc80007ffe0ff */
[----:B------:R-:W-:-:S13]  /*4480*/  ISETP.EQ.OR P6, PT, R57, UR7, P0 ;  /* 0x0000000739007c0c */ /* 0x000fda00087c2670 */
[----:B------:R-:W-:-:S04]  /*4490*/  @!P6 IMAD R57, R57, R51, R50 ;  /* 0x000000333939e224 */ /* 0x000fc800078e0232 */
[----:B------:R-:W-:-:S05]  /*44a0*/  @!P6 IMAD.WIDE.U32 R56, R57, 0x8, R54 ;  /* 0x000000083938e825 */ /* 0x000fca00078e0036 */
[----:B------:R-:W2:Y:S02]  /*44b0*/  @!P6 LDG.E.64 R42, desc[UR8][R56.64] ;  /* 0x00000008382ae981 */ /* 0x000ea4000c1e1b00 */
[----:B--2---:R-:W-:Y:S01]  /*44c0*/  @!P6 FADD.FTZ R31, R31, R43 ;  /* 0x0000002b1f1fe221 */ /* 0x004fe20000010000 */
[----:B------:R-:W-:Y:S01]  /*44d0*/  IADD3 R43, R53, 0x2, RZ ;  /* 0x00000002352b7810 */ /* 0x000fe20007ffe0ff */
[----:B------:R-:W-:-:S03]  /*44e0*/  @!P6 FADD.FTZ R30, R30, R42 ;  /* 0x0000002a1e1ee221 */ /* 0x000fc60000010000 */
[----:B------:R-:W-:-:S04]  /*44f0*/  ISETP.EQ.OR P6, PT, R43, UR7, P0 ;  /* 0x000000072b007c0c */ /* 0x000fc800087c2670 */
[----:B------:R-:W-:-:S13]  /*4500*/  ISETP.EQ.OR P6, PT, R25, 0x2, P6 ;  /* 0x000000021900780c */ /* 0x000fda00037c2670 */
[----:B------:R-:W-:-:S04]  /*4510*/  @!P6 IMAD R43, R43, R51, R50 ;  /* 0x000000332b2be224 */ /* 0x000fc800078e0232 */
[----:B------:R-:W-:-:S06]  /*4520*/  @!P6 IMAD.WIDE.U32 R42, R43, 0x8, R54 ;  /* 0x000000082b2ae825 */ /* 0x000fcc00078e0036 */
[----:B------:R-:W2:Y:S02]  /*4530*/  @!P6 LDG.E.64 R42, desc[UR8][R42.64] ;  /* 0x000000082a2ae981 */ /* 0x000ea4000c1e1b00 */
[----:B--2---:R-:W-:Y:S01]  /*4540*/  @!P6 FADD.FTZ R30, R30, R42 ;  /* 0x0000002a1e1ee221 */ /* 0x004fe20000010000 */
[----:B------:R-:W-:-:S07]  /*4550*/  @!P6 FADD.FTZ R31, R31, R43 ;  /* 0x0000002b1f1fe221 */ /* 0x000fce0000010000 */
.L_x_60:
[----:B------:R-:W0:Y:S01]  /*4560*/  S2UR UR6, SR_CgaCtaId ;  /* 0x00000000000679c3 */ /* 0x000e220000008800 */
[----:B------:R-:W-:Y:S01]  /*4570*/  UMOV UR5, 0x400 ;  /* 0x0000040000057882 */ /* 0x000fe20000000000 */
[----:B------:R-:W-:Y:S01]  /*4580*/  ISETP.NE.AND P6, PT, RZ, UR10, PT ;  /* 0x0000000aff007c0c */ /* 0x000fe2000bfc5270 */
[----:B------:R-:W-:Y:S01]  /*4590*/  IMAD.WIDE.U32 R50, R77, -0x77777777, RZ ;  /* 0x888888894d327825 */ /* 0x000fe200078e00ff */
[----:B-1----:R-:W-:Y:S02]  /*45a0*/  SHF.L.U32 R57, R2, 0x10, RZ ;  /* 0x0000001002397819 */ /* 0x002fe400000006ff */
[----:B------:R-:W-:Y:S02]  /*45b0*/  SHF.L.U32 R53, R32, 0x10, RZ ;  /* 0x0000001020357819 */ /* 0x000fe400000006ff */
[----:B------:R-:W1:Y:S01]  /*45c0*/  LDC R52, c[0x0][0x2ac] ;  /* 0x0000ab00ff347b82 */ /* 0x000e620000000800 */
[----:B------:R-:W-:Y:S02]  /*45d0*/  SHF.L.U32 R55, R0, 0x10, RZ ;  /* 0x0000001000377819 */ /* 0x000fe400000006ff */
[----:B------:R-:W-:Y:S01]  /*45e0*/  FADD.FTZ R0, -R24, R53 ;  /* 0x0000003518007221 */ /* 0x000fe20000010100 */
[----:B------:R-:W-:-:S02]  /*45f0*/  SHF.R.U32.HI R51, RZ, 0x4, R51 ;  /* 0x00000004ff337819 */ /* 0x000fc40000011633 */
[----:B------:R-:W-:Y:S01]  /*4600*/  SHF.L.U32 R32, R49, 0x10, RZ ;  /* 0x0000001031207819 */ /* 0x000fe200000006ff */
[----:B------:R-:W-:Y:S01]  /*4610*/  FMUL.FTZ R50, R0, R81 ;  /* 0x0000005100327220 */ /* 0x000fe20000410000 */
[----:B------:R-:W-:Y:S02]  /*4620*/  SHF.L.U32 R89, R66, 0x10, RZ ;  /* 0x0000001042597819 */ /* 0x000fe400000006ff */
[----:B------:R-:W-:Y:S01]  /*4630*/  SHF.L.U32 R59, R48, 0x10, RZ ;  /* 0x00000010303b7819 */ /* 0x000fe200000006ff */
[----:B0-----:R-:W-:-:S09]  /*4640*/  ULEA UR5, UR6, UR5, 0x18 ;  /* 0x0000000506057291 */ /* 0x001fd2000f8ec03f */
[----:B------:R0:W-:Y:S01]  /*4650*/  @!P0 STS.64 [UR5+0x90], R30 ;  /* 0x0000901eff008988 */ /* 0x0001e20008000a05 */
[----:B------:R-:W-:Y:S01]  /*4660*/  BAR.SYNC.DEFER_BLOCKING 0x0 ;  /* 0x0000000000007b1d */ /* 0x000fe20000010000 */
[----:B0-----:R-:W-:-:S04]  /*4670*/  FADD.FTZ R30, -R24, R57 ;  /* 0x00000039181e7221 */ /* 0x001fc80000010100 */
[----:B------:R-:W-:Y:S01]  /*4680*/  FMUL.FTZ R83, R30, R81 ;  /* 0x000000511e537220 */ /* 0x000fe20000410000 */
[----:B------:R-:W0:Y:S01]  /*4690*/  LDS.64 R42, [UR5+0x90] ;  /* 0x00009005ff2a7984 */ /* 0x000e220008000a00 */
[----:B------:R-:W-:Y:S02]  /*46a0*/  ULDC UR5, c[0x0][0x2bc] ;  /* 0x0000af0000057ab9 */ /* 0x000fe40000000800 */
[----:B0-----:R-:W-:Y:S01]  /*46b0*/  FMUL.FTZ R2, R42, UR5 ;  /* 0x000000052a027c20 */ /* 0x001fe20008410000 */
[----:B------:R-:W-:Y:S01]  /*46c0*/  FMUL.FTZ R25, R43, UR5 ;  /* 0x000000052b197c20 */ /* 0x000fe20008410000 */
[----:B-1----:R-:W-:Y:S06]  /*46d0*/  @!P6 BRA `(.L_x_70) ;  /* 0x000000000048e947 */ /* 0x002fec0003800000 */
        /* <DEDUP_REMOVED lines=18> */
.L_x_70:
[----:B------:R-:W-:Y:S01]  /*4800*/  LOP3.LUT P0, RZ, R79, 0x2, RZ, 0xc0, !PT ;  /* 0x000000024fff7812 */ /* 0x000fe2000780c0ff */
[----:B------:R-:W-:-:S12]  /*4810*/  BSSY B0, `(.L_x_71) ;  /* 0x0000014000007945 */ /* 0x000fd80003800000 */
[----:B------:R-:W-:Y:S05]  /*4820*/  @!P0 BRA `(.L_x_72) ;  /* 0x0000000000488947 */ /* 0x000fea0003800000 */
[----:B------:R-:W-:Y:S01]  /*4830*/  ULDC.64 UR12, c[0x0][0x288] ;  /* 0x0000a200000c7ab9 */ /* 0x000fe20000000a00 */
[----:B------:R-:W-:Y:S01]  /*4840*/  MOV R30, R84 ;  /* 0x00000054001e7202 */ /* 0x000fe20000000f00 */
[----:B------:R-:W-:Y:S01]  /*4850*/  IMAD R0, R23, UR12, RZ ;  /* 0x0000000c17007c24 */ /* 0x000fe2000f8e02ff */
[----:B------:R-:W-:-:S03]  /*4860*/  MOV R31, R87 ;  /* 0x00000057001f7202 */ /* 0x000fc60000000f00 */
[C---:B------:R-:W-:Y:S02]  /*4870*/  IMAD R43, R75.reuse, UR13, R0 ;  /* 0x0000000d4b2b7c24 */ /* 0x040fe4000f8e0200 */
[----:B------:R-:W-:Y:S01]  /*4880*/  FFMA.FTZ R0, R2, R83, R25 ;  /* 0x0000005302007223 */ /* 0x000fe20000010019 */
[----:B------:R-:W-:Y:S01]  /*4890*/  IMAD.WIDE.U32 R30, R75, UR12, R30 ;  /* 0x0000000c4b1e7c25 */ /* 0x000fe2000f8e001e */
[----:B------:R-:W-:-:S03]  /*48a0*/  ULDC.64 UR12, c[0x0][0x210] ;  /* 0x00008400000c7ab9 */ /* 0x000fc60000000a00 */
[----:B------:R-:W-:Y:S01]  /*48b0*/  FFMA.FTZ R0, R55, R26, -R0 ;  /* 0x0000001a37007223 */ /* 0x000fe20000010800 */
[----:B------:R-:W-:Y:S01]  /*48c0*/  IADD3 R43, R31, R43, RZ ;  /* 0x0000002b1f2b7210 */ /* 0x000fe20007ffe0ff */
[----:B------:R-:W-:Y:S01]  /*48d0*/  FFMA.FTZ R31, R2, R50, R25 ;  /* 0x00000032021f7223 */ /* 0x000fe20000010019 */
[----:B------:R-:W-:-:S03]  /*48e0*/  LEA R42, P0, R30, UR12, 0x1 ;  /* 0x0000000c1e2a7c11 */ /* 0x000fc6000f8008ff */
[----:B------:R-:W-:Y:S01]  /*48f0*/  FFMA.FTZ R32, R32, R27, -R31 ;  /* 0x0000001b20207223 */ /* 0x000fe2000001081f */
[-C--:B------:R-:W-:Y:S01]  /*4900*/  FMUL.FTZ R31, R0, R81.reuse ;  /* 0x00000051001f7220 */ /* 0x080fe20000410000 */
[----:B------:R-:W-:Y:S02]  /*4910*/  LEA.HI.X R43, R30, UR13, R43, 0x1, P0 ;  /* 0x0000000d1e2b7c11 */ /* 0x000fe400080f0c2b */
[----:B------:R-:W-:-:S05]  /*4920*/  FMUL.FTZ R0, R32, R81 ;  /* 0x0000005120007220 */ /* 0x000fca0000410000 */
[----:B------:R-:W-:-:S05]  /*4930*/  F2FP.BF16.F32.PACK_AB R31, R0, R31 ;  /* 0x0000001f001f723e */ /* 0x000fca00000010ff */
[----:B------:R0:W-:Y:S02]  /*4940*/  STG.E desc[UR8][R42.64], R31 ;  /* 0x0000001f2a007986 */ /* 0x0001e4000c101908 */
.L_x_72:
[----:B------:R-:W-:Y:S05]  /*4950*/  BSYNC B0 ;  /* 0x0000000000007941 */ /* 0x000fea0003800000 */
.L_x_71:
[----:B------:R-:W-:Y:S01]  /*4960*/  ISETP.NE.AND P6, PT, RZ, UR10, PT ;  /* 0x0000000aff007c0c */ /* 0x000fe2000bfc5270 */
[C---:B------:R-:W-:Y:S01]  /*4970*/  FADD.FTZ R30, -R24.reuse, R89 ;  /* 0x00000059181e7221 */ /* 0x040fe20000010100 */
[----:B------:R-:W-:Y:S01]  /*4980*/  FADD.FTZ R0, -R24, R59 ;  /* 0x0000003b18007221 */ /* 0x000fe20000010100 */
[----:B------:R-:W-:Y:S02]  /*4990*/  SHF.L.U32 R49, R14, 0x10, RZ ;  /* 0x000000100e317819 */ /* 0x000fe400000006ff */
[----:B------:R-:W-:Y:S01]  /*49a0*/  SHF.L.U32 R55, R46, 0x10, RZ ;  /* 0x000000102e377819 */ /* 0x000fe200000006ff */
[-C--:B------:R-:W-:Y:S01]  /*49b0*/  FMUL.FTZ R57, R30, R81.reuse ;  /* 0x000000511e397220 */ /* 0x080fe20000410000 */
[----:B------:R-:W-:Y:S01]  /*49c0*/  SHF.L.U32 R14, R47, 0x10, RZ ;  /* 0x000000102f0e7819 */ /* 0x000fe200000006ff */
[----:B------:R-:W-:Y:S01]  /*49d0*/  FMUL.FTZ R46, R0, R81 ;  /* 0x00000051002e7220 */ /* 0x000fe20000410000 */
[----:B------:R-:W-:-:S04]  /*49e0*/  SHF.L.U32 R59, R16, 0x10, RZ ;  /* 0x00000010103b7819 */ /* 0x000fc800000006ff */
[----:B------:R-:W-:Y:S05]  /*49f0*/  @!P6 BRA `(.L_x_73) ;  /* 0x000000000048e947 */ /* 0x000fea0003800000 */
[----:B------:R-:W-:Y:S01]  /*4a00*/  FFMA.FTZ R16, R46, R27, R29 ;  /* 0x0000001b2e107223 */ /* 0x000fe2000001001d */
[----:B------:R-:W-:-:S03]  /*4a10*/  FFMA.FTZ R0, R57, R26, R28 ;  /* 0x0000001a39007223 */ /* 0x000fc6000001001c */
[----:B0-----:R-:W-:Y:S01]  /*4a20*/  FMUL.FTZ R42, R16, -1.4426950216293334961 ;  /* 0xbfb8aa3b102a7820 */ /* 0x001fe20000410000 */
        /* <DEDUP_REMOVED lines=15> */
.L_x_73:
[----:B------:R-:W-:Y:S04]  /*4b20*/  BSSY B0, `(.L_x_74) ;  /* 0x0000014000007945 */ /* 0x000fe80003800000 */
[----:B------:R-:W-:Y:S05]  /*4b30*/  @!P5 BRA `(.L_x_75) ;  /* 0x000000000048d947 */ /* 0x000fea0003800000 */
[----:B------:R-:W-:Y:S01]  /*4b40*/  ULDC.64 UR12, c[0x0][0x288] ;  /* 0x0000a200000c7ab9 */ /* 0x000fe20000000a00 */
[----:B------:R-:W-:Y:S01]  /*4b50*/  MOV R30, R84 ;  /* 0x00000054001e7202 */ /* 0x000fe20000000f00 */
[----:B0-----:R-:W-:Y:S01]  /*4b60*/  IMAD R43, R21, UR12, RZ ;  /* 0x0000000c152b7c24 */ /* 0x001fe2000f8e02ff */
[----:B------:R-:W-:Y:S01]  /*4b70*/  MOV R31, R87 ;  /* 0x00000057001f7202 */ /* 0x000fe20000000f00 */
[----:B------:R-:W-:Y:S02]  /*4b80*/  FFMA.FTZ R0, R2, R57, R25 ;  /* 0x0000003902007223 */ /* 0x000fe40000010019 */
[C---:B------:R-:W-:Y:S02]  /*4b90*/  IMAD R43, R74.reuse, UR13, R43 ;  /* 0x0000000d4a2b7c24 */ /* 0x040fe4000f8e022b */
[----:B------:R-:W-:-:S04]  /*4ba0*/  IMAD.WIDE.U32 R30, R74, UR12, R30 ;  /* 0x0000000c4a1e7c25 */ /* 0x000fc8000f8e001e */
[----:B------:R-:W-:Y:S01]  /*4bb0*/  FFMA.FTZ R0, R49, R26, -R0 ;  /* 0x0000001a31007223 */ /* 0x000fe20000010800 */
[----:B------:R-:W-:Y:S01]  /*4bc0*/  ULDC.64 UR12, c[0x0][0x210] ;  /* 0x00008400000c7ab9 */ /* 0x000fe20000000a00 */
        /* <DEDUP_REMOVED lines=9> */
.L_x_75:
[----:B------:R-:W-:Y:S05]  /*4c60*/  BSYNC B0 ;  /* 0x0000000000007941 */ /* 0x000fea0003800000 */
.L_x_74:
[C---:B------:R-:W-:Y:S01]  /*4c70*/  FADD.FTZ R16, -R24.reuse, R59 ;  /* 0x0000003b18107221 */ /* 0x040fe20000010100 */
[----:B------:R-:W-:Y:S01]  /*4c80*/  FADD.FTZ R0, -R24, R55 ;  /* 0x0000003718007221 */ /* 0x000fe20000010100 */
[----:B01----:R-:W-:Y:S02]  /*4c90*/  SHF.L.U32 R43, R18, 0x10, RZ ;  /* 0x00000010122b7819 */ /* 0x003fe400000006ff */
[----:B------:R-:W-:Y:S01]  /*4ca0*/  SHF.L.U32 R14, R45, 0x10, RZ ;  /* 0x000000102d0e7819 */ /* 0x000fe200000006ff */
[-C--:B------:R-:W-:Y:S01]  /*4cb0*/  FMUL.FTZ R49, R16, R81.reuse ;  /* 0x0000005110317220 */ /* 0x080fe20000410000 */
[----:B------:R-:W-:Y:S01]  /*4cc0*/  SHF.L.U32 R53, R20, 0x10, RZ ;  /* 0x0000001014357819 */ /* 0x000fe200000006ff */
[----:B------:R-:W-:Y:S01]  /*4cd0*/  FMUL.FTZ R42, R0, R81 ;  /* 0x00000051002a7220 */ /* 0x000fe20000410000 */
        /* <DEDUP_REMOVED lines=20> */
.L_x_76:
[----:B------:R-:W-:Y:S04]  /*4e20*/  BSSY B0, `(.L_x_77) ;  /* 0x0000014000007945 */ /* 0x000fe80003800000 */
        /* <DEDUP_REMOVED lines=19> */
.L_x_78:
[----:B------:R-:W-:Y:S05]  /*4f60*/  BSYNC B0 ;  /* 0x0000000000007941 */ /* 0x000fea0003800000 */
.L_x_77:
[C---:B------:R-:W-:Y:S01]  /*4f70*/  FADD.FTZ R14, -R24.reuse, R53 ;  /* 0x00000035180e7221 */ /* 0x040fe20000010100 */
[----:B------:R-:W-:Y:S01]  /*4f80*/  FADD.FTZ R0, -R24, R47 ;  /* 0x0000002f18007221 */ /* 0x000fe20000010100 */
[----:B------:R-:W-:Y:S02]  /*4f90*/  SHF.L.U32 R43, R22, 0x10, RZ ;  /* 0x00000010162b7819 */ /* 0x000fe400000006ff */
        /* <DEDUP_REMOVED lines=10> */
[----:B------:R-:W1:Y:S08]  /*5040*/  MUFU.EX2 R16, R16 ;  /* 0x0000001000107308 */ /* 0x000e700000000800 */
[----:B------:R-:W2:Y:S01]  /*5050*/  MUFU.EX2 R20, R20 ;  /* 0x0000001400147308 */ /* 0x000ea20000000800 */
[----:B-1----:R-:W-:-:S07]  /*5060*/  FADD.FTZ R18, R16, 1 ;  /* 0x3f80000010127421 */ /* 0x002fce0000010000 */
[----:B------:R-:W1:Y:S01]  /*5070*/  MUFU.RCP R18, R18 ;  /* 0x0000001200127308 */ /* 0x000e620000001000 */
[----:B--2---:R-:W-:-:S07]  /*5080*/  FADD.FTZ R22, R20, 1 ;  /* 0x3f80000014167421 */ /* 0x004fce0000010000 */
[----:B0-----:R-:W0:Y:S01]  /*5090*/  MUFU.RCP R31, R22 ;  /* 0x00000016001f7308 */ /* 0x001e220000001000 */
[----:B-1----:R-:W-:Y:S01]  /*50a0*/  FADD.FTZ R33, -R18, 1 ;  /* 0x3f80000012217421 */ /* 0x002fe20000010100 */
[----:B------:R-:W-:-:S03]  /*50b0*/  FMUL.FTZ R43, R43, R18 ;  /* 0x000000122b2b7220 */ /* 0x000fc60000410000 */
[----:B------:R-:W-:Y:S01]  /*50c0*/  FFMA.FTZ R0, R0, R33, 1 ;  /* 0x3f80000000007423 */ /* 0x000fe20000010021 */
[----:B0-----:R-:W-:Y:S01]  /*50d0*/  FADD.FTZ R35, -R31, 1 ;  /* 0x3f8000001f237421 */ /* 0x001fe20000010100 */
[----:B------:R-:W-:Y:S02]  /*50e0*/  FMUL.FTZ R34, R34, R31 ;  /* 0x0000001f22227220 */ /* 0x000fe40000410000 */
[----:B------:R-:W-:Y:S01]  /*50f0*/  FMUL.FTZ R43, R43, R0 ;  /* 0x000000002b2b7220 */ /* 0x000fe20000410000 */
[----:B------:R-:W-:-:S04]  /*5100*/  FFMA.FTZ R35, R14, R35, 1 ;  /* 0x3f8000000e237423 */ /* 0x000fc80000010023 */
[----:B------:R-:W-:-:S07]  /*5110*/  FMUL.FTZ R34, R34, R35 ;  /* 0x0000002322227220 */ /* 0x000fce0000410000 */
.L_x_79:
[----:B------:R-:W-:Y:S04]  /*5120*/  BSSY B0, `(.L_x_80) ;  /* 0x0000014000007945 */ /* 0x000fe80003800000 */
[----:B------:R-:W-:Y:S05]  /*5130*/  @!P3 BRA `(.L_x_81) ;  /* 0x000000000048b947 */ /* 0x000fea0003800000 */
[----:B------:R-:W-:Y:S01]  /*5140*/  ULDC.64 UR12, c[0x0][0x288] ;  /* 0x0000a200000c7ab9 */ /* 0x000fe20000000a00 */
[----:B0-----:R-:W-:Y:S01]  /*5150*/  MOV R30, R84 ;  /* 0x00000054001e7202 */ /* 0x001fe20000000f00 */
[----:B------:R-:W-:Y:S01]  /*5160*/  IMAD R35, R17, UR12, RZ ;  /* 0x0000000c11237c24 */ /* 0x000fe2000f8e02ff */
        /* <DEDUP_REMOVED lines=15> */
.L_x_81:
[----:B------:R-:W-:Y:S05]  /*5260*/  BSYNC B0 ;  /* 0x0000000000007941 */ /* 0x000fea0003800000 */
.L_x_80:
        /* <DEDUP_REMOVED lines=13> */
[----:B------:R-:W2:Y:S08]  /*5340*/  MUFU.EX2 R16, R16 ;  /* 0x0000001000107308 */ /* 0x000eb00000000800 */
[----:B------:R-:W3:Y:S01]  /*5350*/  MUFU.EX2 R20, R20 ;  /* 0x0000001400147308 */ /* 0x000ee20000000800 */
[----:B--2---:R-:W-:-:S07]  /*5360*/  FADD.FTZ R18, R16, 1 ;  /* 0x3f80000010127421 */ /* 0x004fce0000010000 */
[----:B------:R-:W2:Y:S01]  /*5370*/  MUFU.RCP R18, R18 ;  /* 0x0000001200127308 */ /* 0x000ea20000001000 */
[----:B---3--:R-:W-:-:S07]  /*5380*/  FADD.FTZ R22, R20, 1 ;  /* 0x3f80000014167421 */ /* 0x008fce0000010000 */
[----:B01----:R-:W0:Y:S01]  /*5390*/  MUFU.RCP R31, R22 ;  /* 0x00000016001f7308 */ /* 0x003e220000001000 */
[----:B--2---:R-:W-:Y:S01]  /*53a0*/  FADD.FTZ R33, -R18, 1 ;  /* 0x3f80000012217421 */ /* 0x004fe20000010100 */
[----:B------:R-:W-:-:S03]  /*53b0*/  FMUL.FTZ R61, R61, R18 ;  /* 0x000000123d3d7220 */ /* 0x000fc60000410000 */
[----:B------:R-:W-:Y:S01]  /*53c0*/  FFMA.FTZ R0, R0, R33, 1 ;  /* 0x3f80000000007423 */ /* 0x000fe20000010021 */
[----:B0-----:R-:W-:Y:S01]  /*53d0*/  FADD.FTZ R35, -R31, 1 ;  /* 0x3f8000001f237421 */ /* 0x001fe20000010100 */
[----:B------:R-:W-:Y:S02]  /*53e0*/  FMUL.FTZ R36, R36, R31 ;  /* 0x0000001f24247220 */ /* 0x000fe40000410000 */
[----:B------:R-:W-:Y:S01]  /*53f0*/  FMUL.FTZ R61, R61, R0 ;  /* 0x000000003d3d7220 */ /* 0x000fe20000410000 */
[----:B------:R-:W-:-:S04]  /*5400*/  FFMA.FTZ R35, R14, R35, 1 ;  /* 0x3f8000000e237423 */ /* 0x000fc80000010023 */
[----:B------:R-:W-:-:S07]  /*5410*/  FMUL.FTZ R36, R36, R35 ;  /* 0x0000002324247220 */ /* 0x000fce0000410000 */
.L_x_82:
[----:B------:R-:W-:Y:S04]  /*5420*/  BSSY B0, `(.L_x_83) ;  /* 0x0000014000007945 */ /* 0x000fe80003800000 */
[----:B------:R-:W-:Y:S05]  /*5430*/  @!P2 BRA `(.L_x_84) ;  /* 0x000000000048a947 */ /* 0x000fea0003800000 */
[----:B------:R-:W-:Y:S01]  /*5440*/  ULDC.64 UR12, c[0x0][0x288] ;  /* 0x0000a200000c7ab9 */ /* 0x000fe20000000a00 */
[----:B01----:R-:W-:Y:S01]  /*5450*/  MOV R30, R84 ;  /* 0x00000054001e7202 */ /* 0x003fe20000000f00 */
[----:B------:R-:W-:Y:S01]  /*5460*/  IMAD R0, R15, UR12, RZ ;  /* 0x0000000c0f007c24 */ /* 0x000fe2000f8e02ff */
[----:B------:R-:W-:-:S03]  /*5470*/  MOV R31, R87 ;  /* 0x00000057001f7202 */ /* 0x000fc60000000f00 */
[----:B------:R-:W-:-:S04]  /*5480*/  IMAD.WIDE.U32 R32, R71, UR12, R30 ;  /* 0x0000000c47207c25 */ /* 0x000fc8000f8e001e */
[----:B------:R-:W-:Y:S02]  /*5490*/  IMAD R31, R71, UR13, R0 ;  /* 0x0000000d471f7c24 */ /* 0x000fe4000f8e0200 */
[--C-:B------:R-:W-:Y:S01]  /*54a0*/  FFMA.FTZ R0, R2, R43, R25.reuse ;  /* 0x0000002b02007223 */ /* 0x100fe20000010019 */
[----:B------:R-:W-:Y:S02]  /*54b0*/  ULDC.64 UR12, c[0x0][0x210] ;  /* 0x00008400000c7ab9 */ /* 0x000fe40000000a00 */
[----:B------:R-:W-:Y:S01]  /*54c0*/  LEA R30, P0, R32, UR12, 0x1 ;  /* 0x0000000c201e7c11 */ /* 0x000fe2000f8008ff */
[----:B------:R-:W-:Y:S01]  /*54d0*/  FFMA.FTZ R0, R61, R26, -R0 ;  /* 0x0000001a3d007223 */ /* 0x000fe20000010800 */
[----:B------:R-:W-:Y:S01]  /*54e0*/  IADD3 R31, R33, R31, RZ ;  /* 0x0000001f211f7210 */ /* 0x000fe20007ffe0ff */
[----:B------:R-:W-:-:S03]  /*54f0*/  FFMA.FTZ R33, R2, R34, R25 ;  /* 0x0000002202217223 */ /* 0x000fc60000010019 */
[----:B------:R-:W-:Y:S01]  /*5500*/  LEA.HI.X R31, R32, UR13, R31, 0x1, P0 ;  /* 0x0000000d201f7c11 */ /* 0x000fe200080f0c1f */
[----:B------:R-:W-:Y:S01]  /*5510*/  FFMA.FTZ R36, R36, R27, -R33 ;  /* 0x0000001b24247223 */ /* 0x000fe20000010821 */
[----:B------:R-:W-:-:S03]  /*5520*/  FMUL.FTZ R33, R0, R81 ;  /* 0x0000005100217220 */ /* 0x000fc60000410000 */
[----:B------:R-:W-:-:S05]  /*5530*/  FMUL.FTZ R0, R36, R81 ;  /* 0x0000005124007220 */ /* 0x000fca0000410000 */
[----:B------:R-:W-:-:S05]  /*5540*/  F2FP.BF16.F32.PACK_AB R33, R0, R33 ;  /* 0x000000210021723e */ /* 0x000fca00000010ff */
[----:B------:R2:W-:Y:S02]  /*5550*/  STG.E desc[UR8][R30.64], R33 ;  /* 0x000000211e007986 */ /* 0x0005e4000c101908 */
.L_x_84:
[----:B------:R-:W-:Y:S05]  /*5560*/  BSYNC B0 ;  /* 0x0000000000007941 */ /* 0x000fea0003800000 */
.L_x_83:
[C---:B------:R-:W-:Y:S01]  /*5570*/  FADD.FTZ R14, -R24.reuse, R45 ;  /* 0x0000002d180e7221 */ /* 0x040fe20000010100 */
[----:B------:R-:W-:Y:S01]  /*5580*/  FADD.FTZ R0, -R24, R37 ;  /* 0x0000002518007221 */ /* 0x000fe20000010100 */
[----:B------:R-:W-:Y:S01]  /*5590*/  IMAD R51, R52, UR7, R51 ;  /* 0x0000000734337c24 */ /* 0x000fe2000f8e0233 */
        /* <DEDUP_REMOVED lines=10> */
[----:B------:R-:W3:Y:S08]  /*5640*/  MUFU.EX2 R14, R14 ;  /* 0x0000000e000e7308 */ /* 0x000ef00000000800 */
[----:B------:R-:W4:Y:S01]  /*5650*/  MUFU.EX2 R18, R18 ;  /* 0x0000001200127308 */ /* 0x000f220000000800 */
[----:B---3--:R-:W-:-:S07]  /*5660*/  FADD.FTZ R16, R14, 1 ;  /* 0x3f8000000e107421 */ /* 0x008fce0000010000 */
[----:B------:R-:W3:Y:S01]  /*5670*/  MUFU.RCP R16, R16 ;  /* 0x0000001000107308 */ /* 0x000ee20000001000 */
[----:B----4-:R-:W-:-:S07]  /*5680*/  FADD.FTZ R20, R18, 1 ;  /* 0x3f80000012147421 */ /* 0x010fce0000010000 */
[----:B012---:R-:W0:Y:S01]  /*5690*/  MUFU.RCP R31, R20 ;  /* 0x00000014001f7308 */ /* 0x007e220000001000 */
[----:B---3--:R-:W-:Y:S01]  /*56a0*/  FADD.FTZ R33, -R16, 1 ;  /* 0x3f80000010217421 */ /* 0x008fe20000010100 */
[----:B------:R-:W-:-:S03]  /*56b0*/  FMUL.FTZ R63, R63, R16 ;  /* 0x000000103f3f7220 */ /* 0x000fc60000410000 */
[----:B------:R-:W-:Y:S01]  /*56c0*/  FFMA.FTZ R0, R0, R33, 1 ;  /* 0x3f80000000007423 */ /* 0x000fe20000010021 */
[----:B0-----:R-:W-:Y:S01]  /*56d0*/  FADD.FTZ R22, -R31, 1 ;  /* 0x3f8000001f167421 */ /* 0x001fe20000010100 */
[----:B------:R-:W-:Y:S02]  /*56e0*/  FMUL.FTZ R38, R38, R31 ;  /* 0x0000001f26267220 */ /* 0x000fe40000410000 */
[----:B------:R-:W-:Y:S01]  /*56f0*/  FMUL.FTZ R63, R63, R0 ;  /* 0x000000003f3f7220 */ /* 0x000fe20000410000 */
[----:B------:R-:W-:-:S04]  /*5700*/  FFMA.FTZ R5, R5, R22, 1 ;  /* 0x3f80000005057423 */ /* 0x000fc80000010016 */
[----:B------:R-:W-:-:S07]  /*5710*/  FMUL.FTZ R38, R38, R5 ;  /* 0x0000000526267220 */ /* 0x000fce0000410000 */
.L_x_85:
[----:B------:R-:W-:Y:S04]  /*5720*/  BSSY B0, `(.L_x_86) ;  /* 0x0000014000007945 */ /* 0x000fe80003800000 */
[----:B------:R-:W-:Y:S05]  /*5730*/  @!P1 BRA `(.L_x_87) ;  /* 0x0000000000489947 */ /* 0x000fea0003800000 */
[----:B------:R-:W-:Y:S01]  /*5740*/  ULDC.64 UR12, c[0x0][0x288] ;  /* 0x0000a200000c7ab9 */ /* 0x000fe20000000a00 */
[----:B012---:R-:W-:Y:S01]  /*5750*/  MOV R30, R84 ;  /* 0x00000054001e7202 */ /* 0x007fe20000000f00 */
[----:B------:R-:W-:Y:S01]  /*5760*/  IMAD R5, R13, UR12, RZ ;  /* 0x0000000c0d057c24 */ /* 0x000fe2000f8e02ff */
[----:B------:R-:W-:Y:S01]  /*5770*/  MOV R31, R87 ;  /* 0x00000057001f7202 */ /* 0x000fe20000000f00 */
[----:B------:R-:W-:Y:S02]  /*5780*/  FFMA.FTZ R0, R2, R35, R25 ;  /* 0x0000002302007223 */ /* 0x000fe40000010019 */
[C---:B------:R-:W-:Y:S02]  /*5790*/  IMAD R5, R70.reuse, UR13, R5 ;  /* 0x0000000d46057c24 */ /* 0x040fe4000f8e0205 */
[----:B------:R-:W-:Y:S01]  /*57a0*/  IMAD.WIDE.U32 R32, R70, UR12, R30 ;  /* 0x0000000c46207c25 */ /* 0x000fe2000f8e001e */
[----:B------:R-:W-:-:S03]  /*57b0*/  ULDC.64 UR12, c[0x0][0x210] ;  /* 0x00008400000c7ab9 */ /* 0x000fc60000000a00 */
[----:B------:R-:W-:Y:S01]  /*57c0*/  FFMA.FTZ R0, R63, R26, -R0 ;  /* 0x0000001a3f007223 */ /* 0x000fe20000010800 */
[----:B------:R-:W-:Y:S02]  /*57d0*/  IADD3 R5, R33, R5, RZ ;  /* 0x0000000521057210 */ /* 0x000fe40007ffe0ff */
[----:B------:R-:W-:-:S04]  /*57e0*/  LEA R30, P0, R32, UR12, 0x1 ;  /* 0x0000000c201e7c11 */ /* 0x000fc8000f8008ff */
[----:B------:R-:W-:Y:S01]  /*57f0*/  LEA.HI.X R31, R32, UR13, R5, 0x1, P0 ;  /* 0x0000000d201f7c11 */ /* 0x000fe200080f0c05 */
[----:B------:R-:W-:-:S04]  /*5800*/  FFMA.FTZ R5, R2, R34, R25 ;  /* 0x0000002202057223 */ /* 0x000fc80000010019 */
[----:B------:R-:W-:Y:S01]  /*5810*/  FFMA.FTZ R38, R38, R27, -R5 ;  /* 0x0000001b26267223 */ /* 0x000fe20000010805 */
[----:B------:R-:W-:-:S03]  /*5820*/  FMUL.FTZ R5, R0, R81 ;  /* 0x0000005100057220 */ /* 0x000fc60000410000 */
[----:B------:R-:W-:-:S05]  /*5830*/  FMUL.FTZ R0, R38, R81 ;  /* 0x0000005126007220 */ /* 0x000fca0000410000 */
[----:B------:R-:W-:-:S05]  /*5840*/  F2FP.BF16.F32.PACK_AB R5, R0, R5 ;  /* 0x000000050005723e */ /* 0x000fca00000010ff */
[----:B------:R3:W-:Y:S02]  /*5850*/  STG.E desc[UR8][R30.64], R5 ;  /* 0x000000051e007986 */ /* 0x0007e4000c101908 */
.L_x_87:
[----:B------:R-:W-:Y:S05]  /*5860*/  BSYNC B0 ;  /* 0x0000000000007941 */ /* 0x000fea0003800000 */
.L_x_86:
[----:B------:R-:W-:Y:S01]  /*5870*/  SHF.L.U32 R39, R39, 0x10, RZ ;  /* 0x0000001027277819 */ /* 0x000fe200000006ff */
[----:B------:R-:W-:Y:S01]  /*5880*/  ULDC.64 UR12, c[0x0][0x290] ;  /* 0x0000a400000c7ab9 */ /* 0x000fe20000000a00 */
[----:B012---:R-:W-:Y:S01]  /*5890*/  SHF.L.U32 R33, R4, 0x10, RZ ;  /* 0x0000001004217819 */ /* 0x007fe200000006ff */
[C---:B------:R-:W-:Y:S01]  /*58a0*/  FADD.FTZ R4, -R24.reuse, R37 ;  /* 0x0000002518047221 */ /* 0x040fe20000010100 */
[----:B------:R-:W-:Y:S01]  /*58b0*/  IADD3 R51, R51, 0x60, RZ ;  /* 0x0000006033337810 */ /* 0x000fe20007ffe0ff */
[----:B------:R-:W-:Y:S01]  /*58c0*/  FADD.FTZ R0, -R24, R39 ;  /* 0x0000002718007221 */ /* 0x000fe20000010100 */
[----:B------:R-:W-:Y:S01]  /*58d0*/  SHF.L.U32 R40, R40, 0x10, RZ ;  /* 0x0000001028287819 */ /* 0x000fe200000006ff */
[-C--:B------:R-:W-:Y:S01]  /*58e0*/  FMUL.FTZ R39, R4, R81.reuse ;  /* 0x0000005104277220 */ /* 0x080fe20000410000 */
[----:B------:R-:W-:Y:S01]  /*58f0*/  SHF.R.S32.HI R22, RZ, 0x1f, R51 ;  /* 0x0000001fff167819 */ /* 0x000fe20000011433 */
[----:B------:R-:W-:Y:S01]  /*5900*/  FMUL.FTZ R20, R0, R81 ;  /* 0x0000005100147220 */ /* 0x000fe20000410000 */
[----:B------:R-:W-:Y:S06]  /*5910*/  @!P6 BRA `(.L_x_88) ;  /* 0x000000000048e947 */ /* 0x000fec0003800000 */
[----:B------:R-:W-:Y:S01]  /*5920*/  FFMA.FTZ R0, R39, R26, R28 ;  /* 0x0000001a27007223 */ /* 0x000fe2000001001c */
[----:B------:R-:W-:-:S03]  /*5930*/  FFMA.FTZ R4, R20, R27, R29 ;  /* 0x0000001b14047223 */ /* 0x000fc6000001001d */
[----:B---3--:R-:W-:Y:S01]  /*5940*/  FMUL.FTZ R5, R0, -1.4426950216293334961 ;  /* 0xbfb8aa3b00057820 */ /* 0x008fe20000410000 */
        /* <DEDUP_REMOVED lines=15> */
.L_x_88:
[----:B------:R-:W-:Y:S01]  /*5a40*/  ISETP.GE.U32.AND P0, PT, R51, UR12, PT ;  /* 0x0000000c33007c0c */ /* 0x000fe2000bf06070 */
[----:B------:R-:W-:Y:S03]  /*5a50*/  BSSY B0, `(.L_x_89) ;  /* 0x0000016000007945 */ /* 0x000fe60003800000 */
[----:B------:R-:W-:-:S04]  /*5a60*/  ISETP.GE.AND.EX P0, PT, R22, UR13, PT, P0 ;  /* 0x0000000d16007c0c */ /* 0x000fc8000bf06300 */
[----:B------:R-:W-:-:S13]  /*5a70*/  ISETP.LT.U32.AND P0, PT, R77, 0x1e0, !P0 ;  /* 0x000001e04d00780c */ /* 0x000fda0004701070 */
[----:B------:R-:W-:Y:S05]  /*5a80*/  @!P0 BRA `(.L_x_90) ;  /* 0x0000000000488947 */ /* 0x000fea0003800000 */
[----:B------:R-:W-:Y:S01]  /*5a90*/  ULDC.64 UR14, c[0x0][0x288] ;  /* 0x0000a200000e7ab9 */ /* 0x000fe20000000a00 */
[----:B------:R-:W-:Y:S01]  /*5aa0*/  MOV R4, R84 ;  /* 0x0000005400047202 */ /* 0x000fe20000000f00 */
[----:B------:R-:W-:Y:S01]  /*5ab0*/  IMAD R0, R7, UR14, RZ ;  /* 0x0000000e07007c24 */ /* 0x000fe2000f8e02ff */
[----:B---3--:R-:W-:-:S03]  /*5ac0*/  MOV R5, R87 ;  /* 0x0000005700057202 */ /* 0x008fc60000000f00 */
        /* <DEDUP_REMOVED lines=14> */
.L_x_90:
[----:B------:R-:W-:Y:S05]  /*5bb0*/  BSYNC B0 ;  /* 0x0000000000007941 */ /* 0x000fea0003800000 */
.L_x_89:
[----:B0--3--:R-:W-:Y:S02]  /*5bc0*/  SHF.L.U32 R5, R64, 0x10, RZ ;  /* 0x0000001040057819 */ /* 0x009fe400000006ff */
[----:B------:R-:W-:Y:S02]  /*5bd0*/  SHF.L.U32 R41, R41, 0x10, RZ ;  /* 0x0000001029297819 */ /* 0x000fe400000006ff */
[----:B------:R-:W-:Y:S01]  /*5be0*/  ISETP.GE.U32.AND P0, PT, R68, UR12, PT ;  /* 0x0000000c44007c0c */ /* 0x000fe2000bf06070 */
[C---:B------:R-:W-:Y:S01]  /*5bf0*/  FADD.FTZ R0, -R24.reuse, R5 ;  /* 0x0000000518007221 */ /* 0x040fe20000010100 */
[----:B------:R-:W-:Y:S01]  /*5c00*/  SHF.L.U32 R65, R65, 0x10, RZ ;  /* 0x0000001041417819 */ /* 0x000fe200000006ff */
[----:B------:R-:W-:Y:S01]  /*5c10*/  FADD.FTZ R24, -R24, R41 ;  /* 0x0000002918187221 */ /* 0x000fe20000010100 */
[----:B------:R-:W-:Y:S01]  /*5c20*/  ISETP.GE.AND.EX P0, PT, R3, UR13, PT, P0 ;  /* 0x0000000d03007c0c */ /* 0x000fe2000bf06300 */
[-C--:B------:R-:W-:Y:S01]  /*5c30*/  FMUL.FTZ R35, R0, R81.reuse ;  /* 0x0000005100237220 */ /* 0x080fe20000410000 */
[----:B------:R-:W-:Y:S01]  /*5c40*/  SHF.L.U32 R44, R44, 0x10, RZ ;  /* 0x000000102c2c7819 */ /* 0x000fe200000006ff */
[----:B------:R-:W-:Y:S01]  /*5c50*/  FMUL.FTZ R24, R24, R81 ;  /* 0x0000005118187220 */ /* 0x000fe20000410000 */
[----:B------:R-:W-:Y:S01]  /*5c60*/  ISETP.GT.U32.OR P0, PT, R77, 0x1df, P0 ;  /* 0x000001df4d00780c */ /* 0x000fe20000704470 */
[----:B------:R-:W-:-:S12]  /*5c70*/  @!P6 BRA `(.L_x_91) ;  /* 0x000000000048e947 */ /* 0x000fd80003800000 */
        /* <DEDUP_REMOVED lines=18> */
.L_x_91:
[----:B------:R-:W-:Y:S04]  /*5da0*/  BSSY B0, `(.L_x_92) ;  /* 0x0000013000007945 */ /* 0x000fe80003800000 */
[----:B------:R-:W-:Y:S05]  /*5db0*/  @P0 BRA `(.L_x_93) ;  /* 0x0000000000440947 */ /* 0x000fea0003800000 */
        /* <DEDUP_REMOVED lines=17> */
.L_x_93:
[----:B------:R-:W-:Y:S05]  /*5ed0*/  BSYNC B0 ;  /* 0x0000000000007941 */ /* 0x000fea0003800000 */
.L_x_92:
[----:B0-----:R-:W0:Y:S01]  /*5ee0*/  LDC R3, c[0x0][0x10] ;  /* 0x00000400ff037b82 */ /* 0x001e220000000800 */
[----:B------:R-:W-:Y:S02]  /*5ef0*/  IADD3 R67, R67, 0x1, RZ ;  /* 0x0000000143437810 */ /* 0x000fe40007ffe0ff */
[----:B0-----:R-:W-:-:S04]  /*5f00*/  IADD3 R76, R3, R76, RZ ;  /* 0x0000004c034c7210 */ /* 0x001fc80007ffe0ff */
[----:B------:R-:W-:-:S13]  /*5f10*/  ISETP.GE.AND P0, PT, R76, UR4, PT ;  /* 0x000000044c007c0c */ /* 0x000fda000bf06270 */
[----:B------:R-:W-:Y:S05]  /*5f20*/  @!P0 BRA `(.L_x_94) ;  /* 0xffffffa4004c8947 */ /* 0x000fea000383ffff */
.L_x_43:
[----:B------:R-:W0:Y:S01]  /*5f30*/  LDC R4, c[0x0][0xc] ;  /* 0x00000300ff047b82 */ /* 0x000e220000000800 */
[----:B------:R-:W-:Y:S01]  /*5f40*/  ISETP.NE.AND P1, PT, R77, RZ, PT ;  /* 0x000000ff4d00720c */ /* 0x000fe20003f25270 */
[----:B------:R-:W-:Y:S06]  /*5f50*/  BSSY B0, `(.L_x_95) ;  /* 0x0000011000007945 */ /* 0x000fec0003800000 */
[----:B------:R-:W1:Y:S08]  /*5f60*/  LDC R7, c[0x0][0x10] ;  /* 0x00000400ff077b82 */ /* 0x000e700000000800 */
[----:B------:R-:W2:Y:S01]  /*5f70*/  LDC.64 R2, c[0x0][0x258] ;  /* 0x00009600ff027b82 */ /* 0x000ea20000000a00 */
[----:B0-----:R-:W-:-:S02]  /*5f80*/  ISETP.NE.AND P0, PT, R4, 0x1, PT ;  /* 0x000000010400780c */ /* 0x001fc40003f05270 */
[----:B-1----:R-:W-:-:S04]  /*5f90*/  SHF.L.U32 R0, R7, 0x1, RZ ;  /* 0x0000000107007819 */ /* 0x002fc800000006ff */
[----:B------:R-:W-:-:S05]  /*5fa0*/  SEL R5, R0, RZ, P0 ;  /* 0x000000ff00057207 */ /* 0x000fca0000000000 */
[----:B--2---:R-:W-:Y:S01]  /*5fb0*/  IMAD.WIDE.U32 R2, R5, 0x4, R2 ;  /* 0x0000000405027825 */ /* 0x004fe200078e0002 */
[----:B------:R-:W-:Y:S06]  /*5fc0*/  @P1 BRA `(.L_x_96) ;  /* 0x0000000000241947 */ /* 0x000fec0003800000 */
[----:B------:R-:W0:Y:S01]  /*5fd0*/  S2R R0, SR_LANEID ;  /* 0x0000000000007919 */ /* 0x000e220000000000 */
[----:B------:R-:W-:Y:S02]  /*5fe0*/  VOTEU.ANY UR4, UPT, PT ;  /* 0x0000000000047886 */ /* 0x000fe400038e0100 */
[----:B------:R-:W-:Y:S02]  /*5ff0*/  UFLO.U32 UR5, UR4 ;  /* 0x00000004000572bd */ /* 0x000fe400080e0000 */
[----:B------:R-:W1:Y:S04]  /*6000*/  POPC R5, UR4 ;  /* 0x0000000400057d09 */ /* 0x000e680008000000 */
[----:B0-----:R-:W-:-:S13]  /*6010*/  ISETP.EQ.U32.AND P0, PT, R0, UR5, PT ;  /* 0x0000000500007c0c */ /* 0x001fda000bf02070 */
[----:B------:R-:W-:Y:S06]  /*6020*/  @P0 MEMBAR.ALL.GPU ;  /* 0x0000000000000992 */ /* 0x000fec000000a000 */
[----:B------:R-:W-:-:S00]  /*6030*/  @P0 ERRBAR ;  /* 0x00000000000009ab */ /* 0x000fc00000000000 */
[----:B------:R-:W-:Y:S06]  /*6040*/  @P0 CGAERRBAR ;  /* 0x00000000000005ab */ /* 0x000fec0000000000 */
[----:B-1----:R0:W-:Y:S02]  /*6050*/  @P0 REDG.E.ADD.S32.STRONG.GPU desc[UR8][R2.64], R5 ;  /* 0x000000050200098e */ /* 0x0021e4000c10e388 */
.L_x_96:
[----:B------:R-:W-:Y:S05]  /*6060*/  BSYNC B0 ;  /* 0x0000000000007941 */ /* 0x000fea0003800000 */
.L_x_95:
[----:B------:R-:W1:Y:S01]  /*6070*/  S2UR UR4, SR_CTAID.X ;  /* 0x00000000000479c3 */ /* 0x000e620000002500 */
[----:B------:R-:W-:Y:S02]  /*6080*/  IADD3 R0, R4, -0x1, RZ ;  /* 0xffffffff04007810 */ /* 0x000fe40007ffe0ff */
[----:B0-----:R-:W-:-:S05]  /*6090*/  IADD3 R5, R7, -0x1, RZ ;  /* 0xffffffff07057810 */ /* 0x001fca0007ffe0ff */
[----:B------:R-:W0:Y:S01]  /*60a0*/  S2UR UR5, SR_CTAID.Y ;  /* 0x00000000000579c3 */ /* 0x000e220000002600 */
[----:B-1----:R-:W-:-:S04]  /*60b0*/  ISETP.NE.AND P0, PT, R0, UR4, PT ;  /* 0x0000000400007c0c */ /* 0x002fc8000bf05270 */
[----:B0-----:R-:W-:-:S13]  /*60c0*/  ISETP.NE.OR P0, PT, R5, UR5, P0 ;  /* 0x0000000505007c0c */ /* 0x001fda0008705670 */
[----:B------:R-:W-:Y:S05]  /*60d0*/  @P0 EXIT ;  /* 0x000000000000094d */ /* 0x000fea0003800000 */
[----:B------:R-:W-:Y:S05]  /*60e0*/  @P1 BRA `(.L_x_97) ;  /* 0x0000000000201947 */ /* 0x000fea0003800000 */
[----:B------:R-:W-:-:S05]  /*60f0*/  IMAD R0, R4, R7, RZ ;  /* 0x0000000704007224 */ /* 0x000fca00078e02ff */
[----:B------:R-:W-:-:S13]  /*6100*/  ISETP.NE.AND P0, PT, R0, -0x1, PT ;  /* 0xffffffff0000780c */ /* 0x000fda0003f05270 */
[----:B------:R-:W-:Y:S05]  /*6110*/  @!P0 BRA `(.L_x_97) ;  /* 0x0000000000148947 */ /* 0x000fea0003800000 */
.L_x_98:
[----:B------:R-:W2:Y:S04]  /*6120*/  LDG.E.STRONG.GPU R5, desc[UR8][R2.64] ;  /* 0x0000000802057981 */ /* 0x000ea8000c1ef900 */
[----:B--2---:R-:W-:Y:S01]  /*6130*/  CCTL.IVALL ;  /* 0x00000000ff00798f */ /* 0x004fe20002000000 */
[----:B------:R-:W-:Y:S05]  /*6140*/  YIELD ;  /* 0x0000000000007946 */ /* 0x000fea0003800000 */
[----:B------:R-:W-:-:S13]  /*6150*/  ISETP.NE.AND P0, PT, R5, R0, PT ;  /* 0x000000000500720c */ /* 0x000fda0003f05270 */
[----:B------:R-:W-:Y:S05]  /*6160*/  @P0 BRA `(.L_x_98) ;  /* 0xfffffffc00ec0947 */ /* 0x000fea000383ffff */
.L_x_97:
[----:B------:R-:W-:Y:S05]  /*6170*/  WARPSYNC.ALL ;  /* 0x0000000000007948 */ /* 0x000fea0003800000 */
[----:B------:R-:W0:Y:S08]  /*6180*/  LDC.64 R22, c[0x0][0x288] ;  /* 0x0000a200ff167b82 */ /* 0x000e300000000a00 */
[----:B------:R-:W-:Y:S01]  /*6190*/  BAR.SYNC.DEFER_BLOCKING 0x0 ;  /* 0x0000000000007b1d */ /* 0x000fe20000010000 */
[----:B0-----:R-:W-:-:S04]  /*61a0*/  LEA.HI R0, P0, R23, R22, RZ, 0x1 ;  /* 0x0000001617007211 */ /* 0x001fc800078108ff */
[----:B------:R-:W-:-:S04]  /*61b0*/  IADD3.X R3, RZ, R23, RZ, P0, !PT ;  /* 0x00000017ff037210 */ /* 0x000fc800007fe4ff */
[----:B------:R-:W-:Y:S02]  /*61c0*/  SHF.R.S64 R24, R0, 0x1, R3 ;  /* 0x0000000100187819 */ /* 0x000fe40000001003 */
[----:B------:R-:W-:Y:S02]  /*61d0*/  SHF.R.S32.HI R0, RZ, 0x1f, R77 ;  /* 0x0000001fff007819 */ /* 0x000fe4000001144d */
[----:B------:R-:W-:Y:S02]  /*61e0*/  SHF.R.S32.HI R25, RZ, 0x1, R3 ;  /* 0x00000001ff197819 */ /* 0x000fe40000011403 */
[----:B------:R-:W-:-:S04]  /*61f0*/  ISETP.GT.U32.AND P0, PT, R24, R77, PT ;  /* 0x0000004d1800720c */ /* 0x000fc80003f04070 */
[----:B------:R-:W-:-:S13]  /*6200*/  ISETP.GT.AND.EX P0, PT, R25, R0, PT, P0 ;  /* 0x000000001900720c */ /* 0x000fda0003f04300 */
[----:B------:R-:W-:Y:S05]  /*6210*/  @!P0 EXIT ;  /* 0x000000000000894d */ /* 0x000fea0003800000 */
[C---:B------:R-:W-:Y:S01]  /*6220*/  IMAD.WIDE.U32 R2, R22.reuse, 0x3, RZ ;  /* 0x0000000316027825 */ /* 0x040fe200078e00ff */
[----:B------:R-:W-:Y:S01]  /*6230*/  LEA R5, R23, R23, 0x1 ;  /* 0x0000001717057211 */ /* 0x000fe200078e08ff */
[----:B------:R-:W0:Y:S01]  /*6240*/  LDC.64 R14, c[0x0][0x218] ;  /* 0x00008600ff0e7b82 */ /* 0x000e220000000a00 */
[----:B------:R-:W-:Y:S01]  /*6250*/  SHF.L.U64.HI R23, R22, 0x2, R23 ;  /* 0x0000000216177819 */ /* 0x000fe20000010217 */
[----:B------:R-:W-:Y:S01]  /*6260*/  ULDC.64 UR4, c[0x0][0x268] ;  /* 0x00009a0000047ab9 */ /* 0x000fe20000000a00 */
[----:B------:R-:W-:Y:S02]  /*6270*/  IADD3 R5, R3, R5, RZ ;  /* 0x0000000503057210 */ /* 0x000fe40007ffe0ff */
[----:B------:R-:W-:Y:S02]  /*6280*/  SHF.L.U64.HI R31, R24, 0x2, R25 ;  /* 0x00000002181f7819 */ /* 0x000fe40000010219 */
[----:B------:R-:W-:Y:S01]  /*6290*/  LEA.HI R2, P0, R5, R2, RZ, 0x1 ;  /* 0x0000000205027211 */ /* 0x000fe200078108ff */
[----:B------:R-:W1:Y:S03]  /*62a0*/  LDC.64 R16, c[0x0][0x220] ;  /* 0x00008800ff107b82 */ /* 0x000e660000000a00 */
[----:B------:R-:W-:-:S04]  /*62b0*/  IADD3.X R5, RZ, R5, RZ, P0, !PT ;  /* 0x00000005ff057210 */ /* 0x000fc800007fe4ff */
[--C-:B------:R-:W-:Y:S02]  /*62c0*/  SHF.R.S64 R27, R2, 0x1, R5.reuse ;  /* 0x00000001021b7819 */ /* 0x100fe40000001005 */
[----:B------:R-:W-:-:S04]  /*62d0*/  SHF.R.S32.HI R2, RZ, 0x1, R5 ;  /* 0x00000001ff027819 */ /* 0x000fc80000011405 */
[----:B------:R-:W-:-:S07]  /*62e0*/  SHF.L.U64.HI R29, R27, 0x2, R2 ;  /* 0x000000021b1d7819 */ /* 0x000fce0000010202 */
.L_x_99:
[----:B------:R-:W-:-:S04]  /*62f0*/  LEA R6, P0, R77, UR4, 0x2 ;  /* 0x000000044d067c11 */ /* 0x000fc8000f8010ff */
[----:B------:R-:W-:Y:S02]  /*6300*/  LEA.HI.X R7, R77, UR5, R0, 0x2, P0 ;  /* 0x000000054d077c11 */ /* 0x000fe400080f1400 */
[-C--:B------:R-:W-:Y:S02]  /*6310*/  LEA R8, P0, R24, R6.reuse, 0x2 ;  /* 0x0000000618087211 */ /* 0x080fe400078010ff */
[-C--:B------:R-:W-:Y:S01]  /*6320*/  LEA R12, P1, R22, R6.reuse, 0x2 ;  /* 0x00000006160c7211 */ /* 0x080fe200078210ff */
[----:B--2---:R-:W2:Y:S01]  /*6330*/  LDG.E R18, desc[UR8][R6.64] ;  /* 0x0000000806127981 */ /* 0x004ea2000c1e1900 */
[----:B------:R-:W-:Y:S02]  /*6340*/  LEA R10, P2, R27, R6, 0x2 ;  /* 0x000000061b0a7211 */ /* 0x000fe400078410ff */
[----:B------:R-:W-:Y:S02]  /*6350*/  IADD3.X R9, R7, R31, RZ, P0, !PT ;  /* 0x0000001f07097210 */ /* 0x000fe400007fe4ff */
[----:B------:R-:W-:-:S02]  /*6360*/  IADD3.X R13, R23, R7, RZ, P1, !PT ;  /* 0x00000007170d7210 */ /* 0x000fc40000ffe4ff */
[----:B------:R-:W-:Y:S01]  /*6370*/  IADD3.X R11, R7, R29, RZ, P2, !PT ;  /* 0x0000001d070b7210 */ /* 0x000fe200017fe4ff */
[----:B------:R-:W2:Y:S04]  /*6380*/  LDG.E R19, desc[UR8][R8.64] ;  /* 0x0000000808137981 */ /* 0x000ea8000c1e1900 */
[----:B------:R-:W3:Y:S04]  /*6390*/  LDG.E R20, desc[UR8][R12.64] ;  /* 0x000000080c147981 */ /* 0x000ee8000c1e1900 */
[----:B------:R-:W3:Y:S01]  /*63a0*/  LDG.E R21, desc[UR8][R10.64] ;  /* 0x000000080a157981 */ /* 0x000ee2000c1e1900 */
[----:B------:R-:W-:-:S02]  /*63b0*/  SHF.L.U32 R5, R77, 0x1, RZ ;  /* 0x000000014d057819 */ /* 0x000fc400000006ff */
[----:B------:R-:W-:-:S03]  /*63c0*/  IADD3 R77, R77, 0x1e0, RZ ;  /* 0x000001e04d4d7810 */ /* 0x000fc60007ffe0ff */
[----:B0-----:R-:W-:-:S04]  /*63d0*/  IMAD.WIDE R2, R5, 0x4, R14 ;  /* 0x0000000405027825 */ /* 0x001fc800078e020e */
[----:B-1----:R-:W-:Y:S01]  /*63e0*/  IMAD.WIDE R4, R5, 0x4, R16 ;  /* 0x0000000405047825 */ /* 0x002fe200078e0210 */
[----:B------:R-:W-:Y:S02]  /*63f0*/  ISETP.GT.U32.AND P0, PT, R24, R77, PT ;  /* 0x0000004d1800720c */ /* 0x000fe40003f04070 */
[----:B------:R-:W-:-:S04]  /*6400*/  SHF.R.S32.HI R0, RZ, 0x1f, R77 ;  /* 0x0000001fff007819 */ /* 0x000fc8000001144d */
[----:B------:R-:W-:Y:S01]  /*6410*/  ISETP.GT.AND.EX P0, PT, R25, R0, PT, P0 ;  /* 0x000000001900720c */ /* 0x000fe20003f04300 */
[----:B--2---:R2:W-:Y:S04]  /*6420*/  STG.E.64 desc[UR8][R2.64], R18 ;  /* 0x0000001202007986 */ /* 0x0045e8000c101b08 */
[----:B---3--:R2:W-:Y:S08]  /*6430*/  STG.E.64 desc[UR8][R4.64], R20 ;  /* 0x0000001404007986 */ /* 0x0085f0000c101b08 */
[----:B------:R-:W-:Y:S05]  /*6440*/  @P0 BRA `(.L_x_99) ;  /* 0xfffffffc00a80947 */ /* 0x000fea000383ffff */
[----:B------:R-:W-:Y:S05]  /*6450*/  EXIT ;  /* 0x000000000000794d */ /* 0x000fea0003800000 */
.L_x_100:
        /* <DEDUP_REMOVED lines=10> */
.L_x_5142:


//--------------------- .text._Z35group_norm_nhwc_bwd_one_pass_kernelI11Bf16IOFp32WLi256ELi60ELi480EEv26Group_norm_nhwc_bwd_params --------------------------
	.section	.text._Z35group_norm_nhwc_bwd_one_pass_kernelI11Bf16IOFp32WLi256ELi60ELi480EEv26Group_norm_nhwc_bwd_params,"ax",@progbits
	.align	128
        .global         _Z35group_norm_nhwc_bwd_one_pass_kernelI11Bf16IOFp32WLi256ELi60ELi480EEv26Group_norm_nhwc_bwd_params
        .type           _Z35group_norm_nhwc_bwd_one_pass_kernelI11Bf16IOFp32WLi256ELi60ELi480EEv26Group_norm_nhwc_bwd_params,@function
        .size           _Z35group_norm_nhwc_bwd_one_pass_kernelI11Bf16IOFp32WLi256ELi60ELi480EEv26Group_norm_nhwc_bwd_params,(.L_x_5143 - _Z35group_norm_nhwc_bwd_one_pass_kernelI11Bf16IOFp32WLi256ELi60ELi480EEv26Group_norm_nhwc_bwd_params)
        .other          _Z35group_norm_nhwc_bwd_one_pass_kernelI11Bf16IOFp32WLi256ELi60ELi480EEv26Group_norm_nhwc_bwd_params,@"STO_CUDA_ENTRY STV_DEFAULT"
_Z35group_norm_nhwc_bwd_one_pass_kernelI11Bf16IOFp32WLi256ELi60ELi480EEv26Group_norm_nhwc_bwd_params:
.text._Z35group_norm_nhwc_bwd_one_pass_kernelI11Bf16IOFp32WLi256ELi60ELi480EEv26Group_norm_nhwc_bwd_params:
        /* <DEDUP_REMOVED lines=10> */
[----:B------:R-:W0:Y:S01]  /*00a0*/  LDC R12, c[0x0][0x2ac] ;  /* 0x0000ab00ff0c7b82 */ /* 0x000e220000000800 */
[C---:B------:R-:W-:Y:S01]  /*00b0*/  IMAD.WIDE.U32 R2, R14.reuse, -0x77777777, RZ ;  /* 0x888888890e027825 */ /* 0x040fe200078e00ff */
[----:B------:R-:W-:Y:S01]  /*00c0*/  ULDC.64 UR10, c[0x0][0x290] ;  /* 0x0000a400000a7ab9 */ /* 0x000fe20000000a00 */
[----:B------:R-:W-:Y:S01]  /*00d0*/  ISETP.GE.U32.AND P1, PT, R14, 0x1e0, PT ;  /* 0x000001e00e00780c */ /* 0x000fe20003f26070 */
[----:B------:R-:W-:Y:S01]  /*00e0*/  UMOV UR5, 0x400 ;  /* 0x0000040000057882 */ /* 0x000fe20000000000 */
[----:B------:R-:W-:Y:S01]  /*00f0*/  LOP3.LUT R83, R83, 0xffffffbf, RZ, 0xc0, !PT ;  /* 0xffffffbf53537812 */ /* 0x000fe200078ec0ff */
[----:B------:R-:W-:Y:S01]  /*0100*/  HFMA2.MMA R4, -RZ, RZ, 0, 0 ;  /* 0x00000000ff047435 */ /* 0x000fe200000001ff */
[----:B------:R-:W-:Y:S01]  /*0110*/  SHF.R.U32.HI R19, RZ, 0x4, R3 ;  /* 0x00000004ff137819 */ /* 0x000fe20000011603 */
[----:B------:R-:W1:Y:S04]  /*0120*/  S2UR UR6, SR_CgaCtaId ;  /* 0x00000000000679c3 */ /* 0x000e680000008800 */
[----:B------:R-:W-:-:S04]  /*0130*/  IMAD R82, R19, -0x1e, R14 ;  /* 0xffffffe213527824 */ /* 0x000fc800078e020e */
[----:B------:R-:W2:Y:S01]  /*0140*/  LDC R6, c[0x0][0x10] ;  /* 0x00000400ff067b82 */ /* 0x000ea20000000800 */
[----:B------:R-:W-:Y:S01]  /*0150*/  SHF.L.U32 R82, R82, 0x1, RZ ;  /* 0x0000000152527819 */ /* 0x000fe200000006ff */
[----:B0-----:R-:W-:-:S06]  /*0160*/  IMAD R12, R12, UR7, R19 ;  /* 0x000000070c0c7c24 */ /* 0x001fcc000f8e0213 */
[----:B------:R-:W0:Y:S01]  /*0170*/  LDC R7, c[0x0][0xc] ;  /* 0x00000300ff077b82 */ /* 0x000e220000000800 */
[C---:B------:R-:W-:Y:S02]  /*0180*/  IADD3 R0, R12.reuse, 0x30, RZ ;  /* 0x000000300c007810 */ /* 0x040fe40007ffe0ff */
[----:B------:R-:W-:Y:S01]  /*0190*/  IADD3 R2, R12, 0x40, RZ ;  /* 0x000000400c027810 */ /* 0x000fe20007ffe0ff */
[----:B-1----:R-:W-:Y:S01]  /*01a0*/  ULEA UR5, UR6, UR5, 0x18 ;  /* 0x0000000506057291 */ /* 0x002fe2000f8ec03f */
[----:B------:R-:W-:Y:S02]  /*01b0*/  ISETP.LT.U32.AND P0, PT, R0, UR10, PT ;  /* 0x0000000a00007c0c */ /* 0x000fe4000bf01070 */
[----:B------:R-:W-:Y:S02]  /*01c0*/  SHF.R.S32.HI R0, RZ, 0x1f, R0 ;  /* 0x0000001fff007819 */ /* 0x000fe40000011400 */
[----:B------:R-:W-:Y:S02]  /*01d0*/  ISETP.LT.U32.AND P2, PT, R2, UR10, PT ;  /* 0x0000000a02007c0c */ /* 0x000fe4000bf41070 */
[----:B------:R-:W-:-:S02]  /*01e0*/  ISETP.LT.AND.EX P0, PT, R0, UR11, !P1, P0 ;  /* 0x0000000b00007c0c */ /* 0x000fc4000cf01300 */
[----:B------:R-:W-:Y:S02]  /*01f0*/  SHF.R.S32.HI R2, RZ, 0x1f, R2 ;  /* 0x0000001fff027819 */ /* 0x000fe40000011402 */
[----:B------:R-:W-:Y:S02]  /*0200*/  IADD3 R3, R12, 0x50, RZ ;  /* 0x000000500c037810 */ /* 0x000fe40007ffe0ff */
[----:B------:R-:W-:Y:S02]  /*0210*/  ISETP.LT.AND.EX P2, PT, R2, UR11, !P1, P2 ;  /* 0x0000000b02007c0c */ /* 0x000fe4000cf41320 */
[----:B------:R-:W-:Y:S02]  /*0220*/  ISETP.LT.U32.AND P3, PT, R3, UR10, PT ;  /* 0x0000000a03007c0c */ /* 0x000fe4000bf61070 */
[----:B------:R-:W-:Y:S02]  /*0230*/  SHF.R.S32.HI R3, RZ, 0x1f, R3 ;  /* 0x0000001fff037819 */ /* 0x000fe40000011403 */
[----:B------:R-:W-:-:S02]  /*0240*/  IADD3 R0, R12, 0x60, RZ ;  /* 0x000000600c007810 */ /* 0x000fc40007ffe0ff */
[----:B------:R-:W-:Y:S02]  /*0250*/  @P0 LOP3.LUT R83, R83, 0x40, RZ, 0xfc, !PT ;  /* 0x0000004053530812 */ /* 0x000fe400078efcff */
[----:B------:R-:W-:Y:S02]  /*0260*/  ISETP.LT.AND.EX P0, PT, R3, UR11, !P1, P3 ;  /* 0x0000000b03007c0c */ /* 0x000fe4000cf01330 */
[----:B------:R-:W-:Y:S02]  /*0270*/  LOP3.LUT R83, R83, 0xffffffdf, RZ, 0xc0, !PT ;  /* 0xffffffdf53537812 */ /* 0x000fe400078ec0ff */
[----:B------:R-:W-:Y:S02]  /*0280*/  ISETP.LT.U32.AND P3, PT, R0, UR10, PT ;  /* 0x0000000a00007c0c */ /* 0x000fe4000bf61070 */
[----:B------:R-:W-:Y:S02]  /*0290*/  SHF.R.S32.HI R0, RZ, 0x1f, R0 ;  /* 0x0000001fff007819 */ /* 0x000fe40000011400 */
[----:B------:R-:W-:-:S02]  /*02a0*/  @P2 LOP3.LUT R83, R83, 0x20, RZ, 0xfc, !PT ;  /* 0x0000002053532812 */ /* 0x000fc400078efcff */
[----:B------:R-:W-:Y:S02]  /*02b0*/  IADD3 R2, R12, 0x70, RZ ;  /* 0x000000700c027810 */ /* 0x000fe40007ffe0ff */
        /* <DEDUP_REMOVED lines=10> */
[----:B------:R-:W-:-:S02]  /*0360*/  IADD3 R0, R12, 0x90, RZ ;  /* 0x000000900c007810 */ /* 0x000fc40007ffe0ff */
[----:B------:R-:W-:Y:S02]  /*0370*/  @P3 LOP3.LUT R83, R83, 0x8, RZ, 0xfc, !PT ;  /* 0x0000000853533812 */ /* 0x000fe400078efcff */
[----:B------:R-:W-:Y:S02]  /*0380*/  ISETP.LT.AND.EX P0, PT, R3, UR11, !P1, P0 ;  /* 0x0000000b03007c0c */ /* 0x000fe4000cf01300 */
[----:B------:R-:W-:Y:S02]  /*0390*/  LOP3.LUT R83, R83, 0xfffffffb, RZ, 0xc0, !PT ;  /* 0xfffffffb53537812 */ /* 0x000fe400078ec0ff */
[----:B------:R-:W-:Y:S02]  /*03a0*/  SHF.R.S32.HI R3, RZ, 0x1f, R0 ;  /* 0x0000001fff037819 */ /* 0x000fe40000011400 */
[----:B------:R-:W-:Y:S02]  /*03b0*/  ISETP.LT.U32.AND P5, PT, R0, UR10, PT ;  /* 0x0000000a00007c0c */ /* 0x000fe4000bfa1070 */
[----:B------:R-:W-:-:S02]  /*03c0*/  IADD3 R2, R12, 0xa0, RZ ;  /* 0x000000a00c027810 */ /* 0x000fc40007ffe0ff */
[----:B------:R-:W-:Y:S02]  /*03d0*/  IADD3 R0, R12, 0xb0, RZ ;  /* 0x000000b00c007810 */ /* 0x000fe40007ffe0ff */
[----:B------:R-:W-:Y:S02]  /*03e0*/  @P2 LOP3.LUT R83, R83, 0x4, RZ, 0xfc, !PT ;  /* 0x0000000453532812 */ /* 0x000fe400078efcff */
[----:B------:R-:W-:Y:S02]  /*03f0*/  ISETP.LT.AND.EX P5, PT, R3, UR11, !P1, P5 ;  /* 0x0000000b03007c0c */ /* 0x000fe4000cfa1350 */
[----:B------:R-:W-:Y:S02]  /*0400*/  SHF.R.S32.HI R3, RZ, 0x1f, R2 ;  /* 0x0000001fff037819 */ /* 0x000fe40000011402 */
[----:B------:R-:W-:Y:S02]  /*0410*/  ISETP.LT.U32.AND P4, PT, R2, UR10, PT ;  /* 0x0000000a02007c0c */ /* 0x000fe4000bf81070 */
[----:B------:R-:W-:-:S02]  /*0420*/  SHF.R.S32.HI R2, RZ, 0x1f, R0 ;  /* 0x0000001fff027819 */ /* 0x000fc40000011400 */
[----:B------:R-:W-:Y:S02]  /*0430*/  ISETP.LT.U32.AND P3, PT, R0, UR10, PT ;  /* 0x0000000a00007c0c */ /* 0x000fe4000bf61070 */
[----:B------:R-:W-:Y:S02]  /*0440*/  LOP3.LUT R83, R83, 0xfffffffd, RZ, 0xc0, !PT ;  /* 0xfffffffd53537812 */ /* 0x000fe400078ec0ff */
[----:B------:R-:W-:Y:S02]  /*0450*/  ISETP.LT.AND.EX P4, PT, R3, UR11, !P1, P4 ;  /* 0x0000000b03007c0c */ /* 0x000fe4000cf81340 */
[----:B------:R-:W-:Y:S02]  /*0460*/  ISETP.LT.AND.EX P3, PT, R2, UR11, !P1, P3 ;  /* 0x0000000b02007c0c */ /* 0x000fe4000cf61330 */
[----:B------:R-:W-:Y:S01]  /*0470*/  @P0 LOP3.LUT R83, R83, 0x2, RZ, 0xfc, !PT ;  /* 0x0000000253530812 */ /* 0x000fe200078efcff */
[----:B------:R-:W1:Y:S01]  /*0480*/  LDC.64 R2, c[0x0][0x288] ;  /* 0x0000a200ff027b82 */ /* 0x000e620000000a00 */
[----:B------:R-:W-:-:S02]  /*0490*/  SHF.R.S32.HI R13, RZ, 0x1f, R12 ;  /* 0x0000001fff0d7819 */ /* 0x000fc4000001140c */
[C---:B------:R-:W-:Y:S02]  /*04a0*/  ISETP.LT.U32.AND P0, PT, R12.reuse, UR10, PT ;  /* 0x0000000a0c007c0c */ /* 0x040fe4000bf01070 */
[C---:B------:R-:W-:Y:S02]  /*04b0*/  IADD3 R10, R12.reuse, 0x10, RZ ;  /* 0x000000100c0a7810 */ /* 0x040fe40007ffe0ff */
[----:B------:R-:W-:Y:S02]  /*04c0*/  ISETP.LT.AND.EX P0, PT, R13, UR11, !P1, P0 ;  /* 0x0000000b0d007c0c */ /* 0x000fe4000cf01300 */
[----:B------:R-:W-:Y:S02]  /*04d0*/  LOP3.LUT R83, R83, 0xffffff7f, RZ, 0xc0, !PT ;  /* 0xffffff7f53537812 */ /* 0x000fe400078ec0ff */
[----:B------:R-:W-:Y:S02]  /*04e0*/  IADD3 R8, R12, 0x20, RZ ;  /* 0x000000200c087810 */ /* 0x000fe40007ffe0ff */
[----:B------:R-:W-:-:S02]  /*04f0*/  SHF.R.S32.HI R11, RZ, 0x1f, R10 ;  /* 0x0000001fff0b7819 */ /* 0x000fc4000001140a */
[----:B------:R-:W-:Y:S02]  /*0500*/  ISETP.LT.U32.AND P2, PT, R10, UR10, PT ;  /* 0x0000000a0a007c0c */ /* 0x000fe4000bf41070 */
[----:B------:R-:W-:Y:S02]  /*0510*/  SHF.R.S32.HI R9, RZ, 0x1f, R8 ;  /* 0x0000001fff097819 */ /* 0x000fe40000011408 */
[----:B------:R-:W-:Y:S02]  /*0520*/  ISETP.LT.AND.EX P2, PT, R11, UR11, !P1, P2 ;  /* 0x0000000b0b007c0c */ /* 0x000fe4000cf41320 */
[----:B------:R-:W-:Y:S02]  /*0530*/  @P0 LOP3.LUT R83, R83, 0x80, RZ, 0xfc, !PT ;  /* 0x0000008053530812 */ /* 0x000fe400078efcff */
[----:B------:R-:W-:Y:S01]  /*0540*/  ISETP.LT.U32.AND P0, PT, R8, UR10, PT ;  /* 0x0000000a08007c0c */ /* 0x000fe2000bf01070 */
[----:B------:R-:W-:Y:S01]  /*0550*/  ULDC.U8 UR10, c[0x0][0x2a4] ;  /* 0x0000a900000a7ab9 */ /* 0x000fe20000000000 */
[----:B-1----:R-:W-:-:S02]  /*0560*/  LEA R5, R3, R3, 0x1 ;  /* 0x0000000303057211 */ /* 0x002fc400078e08ff */
[----:B------:R-:W-:Y:S02]  /*0570*/  ISETP.LT.AND.EX P1, PT, R9, UR11, !P1, P0 ;  /* 0x0000000b09007c0c */ /* 0x000fe4000cf21300 */
[----:B------:R-:W-:Y:S02]  /*0580*/  LEA.HI R16, P0, R3, R2, RZ, 0x1 ;  /* 0x0000000203107211 */ /* 0x000fe400078108ff */
[----:B------:R-:W-:Y:S02]  /*0590*/  IADD3 R19, R12, 0xf0, RZ ;  /* 0x000000f00c137810 */ /* 0x000fe40007ffe0ff */
[----:B------:R-:W-:Y:S01]  /*05a0*/  IADD3.X R21, RZ, R3, RZ, P0, !PT ;  /* 0x00000003ff157210 */ /* 0x000fe200007fe4ff */
[----:B------:R-:W-:-:S03]  /*05b0*/  IMAD.WIDE.U32 R2, R2, 0x3, RZ ;  /* 0x0000000302027825 */ /* 0x000fc600078e00ff */
[--C-:B------:R-:W-:Y:S02]  /*05c0*/  SHF.R.S64 R16, R16, 0x1, R21.reuse ;  /* 0x0000000110107819 */ /* 0x100fe40000001015 */
[----:B------:R-:W-:Y:S02]  /*05d0*/  IADD3 R3, R3, R5, RZ ;  /* 0x0000000503037210 */ /* 0x000fe40007ffe0ff */
[----:B------:R-:W1:Y:S01]  /*05e0*/  S2R R5, SR_LANEID ;  /* 0x0000000000057919 */ /* 0x000e620000000000 */
[----:B------:R-:W-:Y:S02]  /*05f0*/  SHF.R.S32.HI R21, RZ, 0x1, R21 ;  /* 0x00000001ff157819 */ /* 0x000fe40000011415 */
[----:B------:R-:W-:Y:S01]  /*0600*/  LEA.HI R17, P0, R3, R2, RZ, 0x1 ;  /* 0x0000000203117211 */ /* 0x000fe200078108ff */
[----:B--2---:R-:W-:Y:S01]  /*0610*/  IMAD R2, R6, UR7, R15 ;  /* 0x0000000706027c24 */ /* 0x004fe2000f8e020f */
[----:B------:R-:W-:Y:S02]  /*0620*/  SHF.L.U64.HI R64, R16, 0x2, R21 ;  /* 0x0000000210407819 */ /* 0x000fe40000010215 */
[----:B------:R-:W-:-:S02]  /*0630*/  IADD3.X R20, RZ, R3, RZ, P0, !PT ;  /* 0x00000003ff147210 */ /* 0x000fc400007fe4ff */
[----:B------:R-:W-:Y:S02]  /*0640*/  SHF.R.S32.HI R3, RZ, 0x1f, R14 ;  /* 0x0000001fff037819 */ /* 0x000fe4000001140e */
[--C-:B------:R-:W-:Y:S02]  /*0650*/  SHF.R.S64 R17, R17, 0x1, R20.reuse ;  /* 0x0000000111117819 */ /* 0x100fe40000001014 */
[----:B------:R-:W-:Y:S02]  /*0660*/  LEA.HI R0, R3, R14, RZ, 0x5 ;  /* 0x0000000e03007211 */ /* 0x000fe400078f28ff */
[----:B------:R-:W-:Y:S02]  /*0670*/  SHF.R.S32.HI R20, RZ, 0x1, R20 ;  /* 0x00000001ff147819 */ /* 0x000fe40000011414 */
[----:B------:R-:W-:Y:S02]  /*0680*/  SHF.R.S32.HI R18, RZ, 0x5, R0 ;  /* 0x00000005ff127819 */ /* 0x000fe40000011400 */
[----:B------:R-:W-:-:S02]  /*0690*/  MOV R3, R15 ;  /* 0x0000000f00037202 */ /* 0x000fc40000000f00 */
[----:B0-----:R-:W-:Y:S02]  /*06a0*/  LOP3.LUT R0, R7, 0x3, RZ, 0xc0, !PT ;  /* 0x0000000307007812 */ /* 0x001fe400078ec0ff */
[----:B------:R-:W-:Y:S02]  /*06b0*/  LEA R18, R18, UR5, 0x3 ;  /* 0x0000000512127c11 */ /* 0x000fe4000f8e18ff */
[----:B------:R-:W-:-:S07]  /*06c0*/  SHF.L.U64.HI R65, R17, 0x2, R20 ;  /* 0x0000000211417819 */ /* 0x000fce0000010214 */
.L_x_184:
[----:B0-----:R-:W0:Y:S01]  /*06d0*/  LDC R26, c[0x0][0x2a0] ;  /* 0x0000a800ff1a7b82 */ /* 0x001e220000000800 */
[----:B------:R-:W-:Y:S01]  /*06e0*/  LOP3.LUT P6, RZ, R83, 0x80, RZ, 0xc0, !PT ;  /* 0x0000008053ff7812 */ /* 0x000fe200078cc0ff */
[----:B------:R-:W-:Y:S01]  /*06f0*/  ULDC.64 UR12, c[0x0][0x298] ;  /* 0x0000a600000c7ab9 */ /* 0x000fe20000000a00 */
[----:B------:R-:W-:Y:S02]  /*0700*/  P2R R91, PR, RZ, 0x4 ;  /* 0x00000004ff5b7803 */ /* 0x000fe40000000000 */
[C---:B------:R-:W-:Y:S02]  /*0710*/  IADD3 R75, R12.reuse, 0xb0, RZ ;  /* 0x000000b00c4b7810 */ /* 0x040fe40007ffe0ff */
[----:B------:R-:W-:Y:S01]  /*0720*/  IADD3 R81, R12, 0xc0, RZ ;  /* 0x000000c00c517810 */ /* 0x000fe20007ffe0ff */
[----:B------:R-:W2:Y:S03]  /*0730*/  @P2 LDC.64 R68, c[0x0][0x230] ;  /* 0x00008c00ff442b82 */ /* 0x000ea60000000a00 */
[----:B------:R-:W-:-:S05]  /*0740*/  SHF.R.S32.HI R77, RZ, 0x1f, R81 ;  /* 0x0000001fff4d7819 */ /* 0x000fca0000011451 */
[----:B------:R-:W3:Y:S01]  /*0750*/  @P6 LDC.64 R72, c[0x0][0x230] ;  /* 0x00008c00ff486b82 */ /* 0x000ee20000000a00 */
[----:B0-----:R-:W-:-:S07]  /*0760*/  IABS R25, R26 ;  /* 0x0000001a00197213 */ /* 0x001fce0000000000 */
[----:B------:R-:W0:Y:S01]  /*0770*/  @P1 LDC.64 R60, c[0x0][0x230] ;  /* 0x00008c00ff3c1b82 */ /* 0x000e220000000a00 */
[----:B------:R-:W4:Y:S07]  /*0780*/  I2F.RP R22, R25 ;  /* 0x0000001900167306 */ /* 0x000f2e0000209400 */
[----:B-1----:R-:W1:Y:S08]  /*0790*/  @P5 LDC.64 R32, c[0x0][0x230] ;  /* 0x00008c00ff205b82 */ /* 0x002e700000000a00 */
[----:B------:R-:W1:Y:S01]  /*07a0*/  @P4 LDC.64 R28, c[0x0][0x230] ;  /* 0x00008c00ff1c4b82 */ /* 0x000e620000000a00 */
[----:B----4-:R-:W4:Y:S07]  /*07b0*/  MUFU.RCP R22, R22 ;  /* 0x0000001600167308 */ /* 0x010f2e0000001000 */
[----:B------:R-:W1:Y:S01]  /*07c0*/  @P3 LDC.64 R66, c[0x0][0x288] ;  /* 0x0000a200ff423b82 */ /* 0x000e620000000a00 */
[----:B----4-:R-:W-:-:S04]  /*07d0*/  IADD3 R20, R22, 0xffffffe, RZ ;  /* 0x0ffffffe16147810 */ /* 0x010fc80007ffe0ff */
[----:B------:R4:W2:Y:S02]  /*07e0*/  F2I.FTZ.U32.TRUNC.NTZ R21, R20 ;  /* 0x0000001400157305 */ /* 0x0008a4000021f000 */
[----:B----4-:R-:W-:Y:S02]  /*07f0*/  MOV R20, RZ ;  /* 0x000000ff00147202 */ /* 0x010fe40000000f00 */
[----:B--2---:R-:W-:-:S05]  /*0800*/  IADD3 R24, RZ, -R21, RZ ;  /* 0x80000015ff187210 */ /* 0x004fca0007ffe0ff */
[----:B------:R-:W-:Y:S01]  /*0810*/  IMAD R23, R24, R25, RZ ;  /* 0x0000001918177224 */ /* 0x000fe200078e02ff */
[----:B------:R-:W-:-:S03]  /*0820*/  IABS R24, R3 ;  /* 0x0000000300187213 */ /* 0x000fc60000000000 */
[----:B------:R-:W-:Y:S01]  /*0830*/  IMAD.HI.U32 R21, R21, R23, R20 ;  /* 0x0000001715157227 */ /* 0x000fe200078e0014 */
[----:B------:R-:W-:-:S05]  /*0840*/  LOP3.LUT R20, R3, R26, RZ, 0x3c, !PT ;  /* 0x0000001a03147212 */ /* 0x000fca00078e3cff */
[----:B------:R-:W-:-:S05]  /*0850*/  IMAD.HI.U32 R21, R21, R24, RZ ;  /* 0x0000001815157227 */ /* 0x000fca00078e00ff */
[----:B------:R-:W-:-:S05]  /*0860*/  IADD3 R22, -R21, RZ, RZ ;  /* 0x000000ff15167210 */ /* 0x000fca0007ffe1ff */
[----:B------:R-:W-:-:S05]  /*0870*/  IMAD R22, R25, R22, R24 ;  /* 0x0000001619167224 */ /* 0x000fca00078e0218 */
[----:B------:R-:W-:-:S13]  /*0880*/  ISETP.GT.U32.AND P0, PT, R25, R22, PT ;  /* 0x000000161900720c */ /* 0x000fda0003f04070 */
[-C--:B------:R-:W-:Y:S02]  /*0890*/  @!P0 IADD3 R22, R22, -R25.reuse, RZ ;  /* 0x8000001916168210 */ /* 0x080fe40007ffe0ff */
[----:B------:R-:W-:Y:S02]  /*08a0*/  @!P0 IADD3 R21, R21, 0x1, RZ ;  /* 0x0000000115158810 */ /* 0x000fe40007ffe0ff */
[----:B------:R-:W-:Y:S02]  /*08b0*/  IADD3 R23, R22, -R25, RZ ;  /* 0x8000001916177210 */ /* 0x000fe40007ffe0ff */
[----:B------:R-:W-:-:S04]  /*08c0*/  ISETP.GT.U32.AND P0, PT, R25, R22, PT ;  /* 0x000000161900720c */ /* 0x000fc80003f04070 */
[----:B------:R-:W-:Y:S02]  /*08d0*/  SEL R23, R23, R22, !P0 ;  /* 0x0000001617177207 */ /* 0x000fe40004000000 */
[----:B------:R-:W-:Y:S02]  /*08e0*/  ISETP.GE.U32.AND P0, PT, R22, R25, PT ;  /* 0x000000191600720c */ /* 0x000fe40003f06070 */
[----:B------:R-:W-:-:S11]  /*08f0*/  IADD3 R25, R12, 0x30, RZ ;  /* 0x000000300c197810 */ /* 0x000fd60007ffe0ff */
[----:B------:R-:W-:Y:S02]  /*0900*/  @P0 IADD3 R21, R21, 0x1, RZ ;  /* 0x0000000115150810 */ /* 0x000fe40007ffe0ff */
[----:B------:R-:W-:-:S13]  /*0910*/  ISETP.GE.AND P0, PT, R3, RZ, PT ;  /* 0x000000ff0300720c */ /* 0x000fda0003f06270 */
[----:B------:R-:W-:Y:S02]  /*0920*/  @!P0 IADD3 R23, -R23, RZ, RZ ;  /* 0x000000ff17178210 */ /* 0x000fe40007ffe1ff */
[----:B------:R-:W-:Y:S02]  /*0930*/  ISETP.GE.AND P0, PT, R20, RZ, PT ;  /* 0x000000ff1400720c */ /* 0x000fe40003f06270 */
[----:B------:R-:W-:-:S11]  /*0940*/  LOP3.LUT R20, RZ, R26, RZ, 0x33, !PT ;  /* 0x0000001aff147212 */ /* 0x000fd600078e33ff */
[----:B------:R-:W-:Y:S02]  /*0950*/  @!P0 IADD3 R21, -R21, RZ, RZ ;  /* 0x000000ff15158210 */ /* 0x000fe40007ffe1ff */
[----:B------:R-:W-:Y:S02]  /*0960*/  ISETP.NE.AND P0, PT, R26, RZ, PT ;  /* 0x000000ff1a00720c */ /* 0x000fe40003f05270 */
[----:B------:R-:W-:Y:S02]  /*0970*/  IADD3 R85, R12, 0xd0, RZ ;  /* 0x000000d00c557810 */ /* 0x000fe40007ffe0ff */
[C---:B------:R-:W-:Y:S02]  /*0980*/  SEL R27, R20.reuse, R23, !P0 ;  /* 0x00000017141b7207 */ /* 0x040fe40004000000 */
[----:B------:R-:W2:Y:S01]  /*0990*/  @P6 LDC.64 R22, c[0x0][0x288] ;  /* 0x0000a200ff166b82 */ /* 0x000ea20000000a00 */
[----:B------:R-:W-:Y:S02]  /*09a0*/  SEL R21, R20, R21, !P0 ;  /* 0x0000001514157207 */ /* 0x000fe40004000000 */
[----:B------:R-:W-:Y:S01]  /*09b0*/  IMAD R113, R27, 0x3c, RZ ;  /* 0x0000003c1b717824 */ /* 0x000fe200078e02ff */
[----:B------:R-:W-:-:S02]  /*09c0*/  SHF.R.S32.HI R20, RZ, 0x1f, R82 ;  /* 0x0000001fff147819 */ /* 0x000fc40000011452 */
[----:B------:R-:W-:Y:S02]  /*09d0*/  P2R R26, PR, RZ, 0x20 ;  /* 0x00000020ff1a7803 */ /* 0x000fe40000000000 */
[----:B------:R-:W-:-:S04]  /*09e0*/  IADD3 R108, P0, R82, R113, RZ ;  /* 0x00000071526c7210 */ /* 0x000fc80007f1e0ff */
[----:B------:R-:W-:Y:S02]  /*09f0*/  LEA.HI.X.SX32 R109, R113, R20, 0x1, P0 ;  /* 0x00000014716d7211 */ /* 0x000fe400000f0eff */
[----:B------:R-:W-:Y:S01]  /*0a00*/  SHF.R.S32.HI R20, RZ, 0x1f, R21 ;  /* 0x0000001fff147819 */ /* 0x000fe20000011415 */
[----:B------:R-:W-:-:S04]  /*0a10*/  IMAD.WIDE.U32 R108, R21, UR12, R108 ;  /* 0x0000000c156c7c25 */ /* 0x000fc8000f8e006c */
[----:B------:R-:W-:Y:S01]  /*0a20*/  IMAD R20, R20, UR12, RZ ;  /* 0x0000000c14147c24 */ /* 0x000fe2000f8e02ff */
[----:B------:R-:W-:-:S03]  /*0a30*/  @P6 MOV R110, R108 ;  /* 0x0000006c006e6202 */ /* 0x000fc60000000f00 */
[----:B------:R-:W-:Y:S01]  /*0a40*/  IMAD R111, R21, UR13, R20 ;  /* 0x0000000d156f7c24 */ /* 0x000fe2000f8e0214 */
[----:B------:R-:W-:Y:S01]  /*0a50*/  ULDC.64 UR12, c[0x0][0x290] ;  /* 0x0000a400000c7ab9 */ /* 0x000fe20000000a00 */
[----:B--2---:R-:W-:-:S03]  /*0a60*/  @P6 IMAD R20, R13, R22, RZ ;  /* 0x000000160d146224 */ /* 0x004fc600078e02ff */
[----:B------:R-:W-:Y:S01]  /*0a70*/  IADD3 R111, R109, R111, RZ ;  /* 0x0000006f6d6f7210 */ /* 0x000fe20007ffe0ff */
[C---:B------:R-:W-:Y:S02]  /*0a80*/  @P6 IMAD R23, R12.reuse, R23, R20 ;  /* 0x000000170c176224 */ /* 0x040fe400078e0214 */
[----:B------:R-:W-:-:S05]  /*0a90*/  @P6 IMAD.WIDE.U32 R20, R12, R22, R110 ;  /* 0x000000160c146225 */ /* 0x000fca00078e006e */
[----:B------:R-:W-:Y:S02]  /*0aa0*/  @P6 IADD3 R21, R21, R23, RZ ;  /* 0x0000001715156210 */ /* 0x000fe40007ffe0ff */
[----:B------:R-:W2:Y:S01]  /*0ab0*/  @P6 LDC.64 R22, c[0x0][0x228] ;  /* 0x00008a00ff166b82 */ /* 0x000ea20000000a00 */
[C---:B------:R-:W-:Y:S02]  /*0ac0*/  @P6 SHF.L.U32 R71, R20.reuse, 0x1, RZ ;  /* 0x0000000114476819 */ /* 0x040fe400000006ff */
[----:B------:R-:W-:Y:S02]  /*0ad0*/  @P6 SHF.L.U64.HI R20, R20, 0x1, R21 ;  /* 0x0000000114146819 */ /* 0x000fe40000010215 */
[----:B---3--:R-:W-:Y:S02]  /*0ae0*/  @P6 IADD3 R72, P0, R71, R72, RZ ;  /* 0x0000004847486210 */ /* 0x008fe40007f1e0ff */
[----:B------:R-:W-:Y:S02]  /*0af0*/  @P2 MOV R21, R111 ;  /* 0x0000006f00152202 */ /* 0x000fe40000000f00 */
[----:B------:R-:W-:-:S02]  /*0b00*/  @P6 IADD3.X R73, R20, R73, RZ, P0, !PT ;  /* 0x0000004914496210 */ /* 0x000fc400007fe4ff */
[----:B--2---:R-:W-:-:S04]  /*0b10*/  @P6 IADD3 R70, P0, R71, R22, RZ ;  /* 0x0000001647466210 */ /* 0x004fc80007f1e0ff */
[----:B------:R-:W-:Y:S02]  /*0b20*/  @P6 IADD3.X R71, R20, R23, RZ, P0, !PT ;  /* 0x0000001714476210 */ /* 0x000fe400007fe4ff */
[----:B------:R-:W2:Y:S01]  /*0b30*/  @P2 LDC.64 R22, c[0x0][0x288] ;  /* 0x0000a200ff162b82 */ /* 0x000ea20000000a00 */
[----:B------:R-:W-:-:S13]  /*0b40*/  LOP3.LUT P6, RZ, R83, 0x40, RZ, 0xc0, !PT ;  /* 0x0000004053ff7812 */ /* 0x000fda00078cc0ff */
[----:B------:R-:W3:Y:S01]  /*0b50*/  @P6 LDC.64 R56, c[0x0][0x230] ;  /* 0x00008c00ff386b82 */ /* 0x000ee20000000a00 */
[----:B--2---:R-:W-:-:S04]  /*0b60*/  @P2 IMAD R20, R11, R22, RZ ;  /* 0x000000160b142224 */ /* 0x004fc800078e02ff */
[----:B------:R-:W-:Y:S01]  /*0b70*/  @P2 IMAD R23, R10, R23, R20 ;  /* 0x000000170a172224 */ /* 0x000fe200078e0214 */
[----:B------:R-:W-:-:S05]  /*0b80*/  @P2 MOV R20, R108 ;  /* 0x0000006c00142202 */ /* 0x000fca0000000f00 */
[----:B------:R-:W-:-:S05]  /*0b90*/  @P2 IMAD.WIDE.U32 R20, R10, R22, R20 ;  /* 0x000000160a142225 */ /* 0x000fca00078e0014 */
[----:B------:R-:W-:Y:S02]  /*0ba0*/  @P2 IADD3 R21, R21, R23, RZ ;  /* 0x0000001715152210 */ /* 0x000fe40007ffe0ff */
[----:B------:R-:W2:Y:S01]  /*0bb0*/  @P2 LDC.64 R22, c[0x0][0x228] ;  /* 0x00008a00ff162b82 */ /* 0x000ea20000000a00 */
[C---:B------:R-:W-:Y:S02]  /*0bc0*/  @P2 SHF.L.U32 R63, R20.reuse, 0x1, RZ ;  /* 0x00000001143f2819 */ /* 0x040fe400000006ff */
[----:B------:R-:W-:Y:S02]  /*0bd0*/  @P2 SHF.L.U64.HI R20, R20, 0x1, R21 ;  /* 0x0000000114142819 */ /* 0x000fe40000010215 */
[----:B------:R-:W-:Y:S02]  /*0be0*/  @P2 IADD3 R68, P0, R63, R68, RZ ;  /* 0x000000443f442210 */ /* 0x000fe40007f1e0ff */
[----:B------:R-:W-:Y:S02]  /*0bf0*/  @P1 MOV R21, R111 ;  /* 0x0000006f00151202 */ /* 0x000fe40000000f00 */
[----:B------:R-:W-:-:S02]  /*0c00*/  @P2 IADD3.X R69, R20, R69, RZ, P0, !PT ;  /* 0x0000004514452210 */ /* 0x000fc400007fe4ff */
[----:B--2---:R-:W-:-:S04]  /*0c10*/  @P2 IADD3 R62, P0, R63, R22, RZ ;  /* 0x000000163f3e2210 */ /* 0x004fc80007f1e0ff */
[----:B------:R-:W-:Y:S02]  /*0c20*/  @P2 IADD3.X R63, R20, R23, RZ, P0, !PT ;  /* 0x00000017143f2210 */ /* 0x000fe400007fe4ff */
[----:B------:R-:W2:Y:S01]  /*0c30*/  @P1 LDC.64 R22, c[0x0][0x288] ;  /* 0x0000a200ff161b82 */ /* 0x000ea20000000a00 */
[----:B------:R-:W-:-:S13]  /*0c40*/  LOP3.LUT P2, RZ, R83, 0x20, RZ, 0xc0, !PT ;  /* 0x0000002053ff7812 */ /* 0x000fda000784c0ff */
[----:B------:R-:W4:Y:S01]  /*0c50*/  @P2 LDC.64 R52, c[0x0][0x230] ;  /* 0x00008c00ff342b82 */ /* 0x000f220000000a00 */
        /* <DEDUP_REMOVED lines=8> */
[----:B0-----:R-:W-:Y:S02]  /*0ce0*/  @P1 IADD3 R60, P0, R59, R60, RZ ;  /* 0x0000003c3b3c1210 */ /* 0x001fe40007f1e0ff */
[----:B------:R-:W-:Y:S02]  /*0cf0*/  SHF.R.S32.HI R21, RZ, 0x1f, R25 ;  /* 0x0000001fff157819 */ /* 0x000fe40000011419 */
[----:B------:R-:W-:-:S02]  /*0d00*/  @P1 IADD3.X R61, R20, R61, RZ, P0, !PT ;  /* 0x0000003d143d1210 */ /* 0x000fc400007fe4ff */
[----:B--2---:R-:W-:-:S04]  /*0d10*/  @P1 IADD3 R58, P0, R59, R22, RZ ;  /* 0x000000163b3a1210 */ /* 0x004fc80007f1e0ff */
[----:B------:R-:W-:Y:S02]  /*0d20*/  @P1 IADD3.X R59, R20, R23, RZ, P0, !PT ;  /* 0x00000017143b1210 */ /* 0x000fe400007fe4ff */
[----:B------:R-:W0:Y:S02]  /*0d30*/  @P6 LDC.64 R22, c[0x0][0x288] ;  /* 0x0000a200ff166b82 */ /* 0x000e240000000a00 */
[----:B0-----:R-:W-:Y:S01]  /*0d40*/  @P6 IMAD R20, R21, R22, RZ ;  /* 0x0000001615146224 */ /* 0x001fe200078e02ff */
[----:B------:R-:W-:-:S03]  /*0d50*/  @P6 MOV R21, R111 ;  /* 0x0000006f00156202 */ /* 0x000fc60000000f00 */
[----:B------:R-:W-:Y:S01]  /*0d60*/  @P6 IMAD R23, R25, R23, R20 ;  /* 0x0000001719176224 */ /* 0x000fe200078e0214 */
[----:B------:R-:W-:-:S05]  /*0d70*/  @P6 MOV R20, R108 ;  /* 0x0000006c00146202 */ /* 0x000fca0000000f00 */
[----:B------:R-:W-:Y:S01]  /*0d80*/  @P6 IMAD.WIDE.U32 R20, R25, R22, R20 ;  /* 0x0000001619146225 */ /* 0x000fe200078e0014 */
[----:B------:R-:W-:-:S04]  /*0d90*/  IADD3 R25, R12, 0x40, RZ ;  /* 0x000000400c197810 */ /* 0x000fc80007ffe0ff */
[----:B------:R-:W-:Y:S02]  /*0da0*/  @P6 IADD3 R21, R21, R23, RZ ;  /* 0x0000001715156210 */ /* 0x000fe40007ffe0ff */
[----:B------:R-:W0:Y:S01]  /*0db0*/  @P6 LDC.64 R22, c[0x0][0x228] ;  /* 0x00008a00ff166b82 */ /* 0x000e220000000a00 */
[C---:B------:R-:W-:Y:S02]  /*0dc0*/  @P6 SHF.L.U32 R55, R20.reuse, 0x1, RZ ;  /* 0x0000000114376819 */ /* 0x040fe400000006ff */
[----:B------:R-:W-:Y:S02]  /*0dd0*/  @P6 SHF.L.U64.HI R20, R20, 0x1, R21 ;  /* 0x0000000114146819 */ /* 0x000fe40000010215 */
[----:B---3--:R-:W-:Y:S02]  /*0de0*/  @P6 IADD3 R56, P0, R55, R56, RZ ;  /* 0x0000003837386210 */ /* 0x008fe40007f1e0ff */
[----:B------:R-:W-:Y:S02]  /*0df0*/  SHF.R.S32.HI R21, RZ, 0x1f, R25 ;  /* 0x0000001fff157819 */ /* 0x000fe40000011419 */
[----:B------:R-:W-:-:S02]  /*0e00*/  @P6 IADD3.X R57, R20, R57, RZ, P0, !PT ;  /* 0x0000003914396210 */ /* 0x000fc400007fe4ff */
[----:B0-----:R-:W-:-:S04]  /*0e10*/  @P6 IADD3 R54, P0, R55, R22, RZ ;  /* 0x0000001637366210 */ /* 0x001fc80007f1e0ff */
[----:B------:R-:W-:Y:S02]  /*0e20*/  @P6 IADD3.X R55, R20, R23, RZ, P0, !PT ;  /* 0x0000001714376210 */ /* 0x000fe400007fe4ff */
[----:B------:R-:W0:Y:S01]  /*0e30*/  @P2 LDC.64 R22, c[0x0][0x288] ;  /* 0x0000a200ff162b82 */ /* 0x000e220000000a00 */
[----:B------:R-:W-:-:S13]  /*0e40*/  LOP3.LUT P6, RZ, R83, 0x10, RZ, 0xc0, !PT ;  /* 0x0000001053ff7812 */ /* 0x000fda00078cc0ff */
[----:B------:R-:W2:Y:S01]  /*0e50*/  @P6 LDC.64 R48, c[0x0][0x230] ;  /* 0x00008c00ff306b82 */ /* 0x000ea20000000a00 */
        /* <DEDUP_REMOVED lines=10> */
[----:B----4-:R-:W-:Y:S02]  /*0f00*/  @P2 IADD3 R52, P0, R51, R52, RZ ;  /* 0x0000003433342210 */ /* 0x010fe40007f1e0ff */
[----:B------:R-:W-:Y:S02]  /*0f10*/  SHF.R.S32.HI R21, RZ, 0x1f, R25 ;  /* 0x0000001fff157819 */ /* 0x000fe40000011419 */
[----:B------:R-:W-:-:S02]  /*0f20*/  @P2 IADD3.X R53, R20, R53, RZ, P0, !PT ;  /* 0x0000003514352210 */ /* 0x000fc400007fe4ff */
[----:B0-----:R-:W-:-:S04]  /*0f30*/  @P2 IADD3 R50, P0, R51, R22, RZ ;  /* 0x0000001633322210 */ /* 0x001fc80007f1e0ff */
[----:B------:R-:W-:Y:S02]  /*0f40*/  @P2 IADD3.X R51, R20, R23, RZ, P0, !PT ;  /* 0x0000001714332210 */ /* 0x000fe400007fe4ff */
[----:B------:R-:W0:Y:S01]  /*0f50*/  @P6 LDC.64 R22, c[0x0][0x288] ;  /* 0x0000a200ff166b82 */ /* 0x000e220000000a00 */
[----:B------:R-:W-:-:S13]  /*0f60*/  LOP3.LUT P2, RZ, R83, 0x8, RZ, 0xc0, !PT ;  /* 0x0000000853ff7812 */ /* 0x000fda000784c0ff */
[----:B------:R-:W3:Y:S01]  /*0f70*/  @P2 LDC.64 R44, c[0x0][0x230] ;  /* 0x00008c00ff2c2b82 */ /* 0x000ee20000000a00 */
        /* <DEDUP_REMOVED lines=10> */
[----:B--2---:R-:W-:Y:S02]  /*1020*/  @P6 IADD3 R48, P0, R47, R48, RZ ;  /* 0x000000302f306210 */ /* 0x004fe40007f1e0ff */
        /* <DEDUP_REMOVED lines=57> */
[----:B------:R-:W-:Y:S02]  /*13c0*/  SHF.R.S32.HI R87, RZ, 0x1f, R85 ;  /* 0x0000001fff577819 */ /* 0x000fe40000011455 */
[----:B------:R-:W-:Y:S02]  /*13d0*/  CS2R R102, SRZ ;  /* 0x0000000000667805 */ /* 0x000fe4000001ff00 */
[----:B------:R-:W-:Y:S02]  /*13e0*/  CS2R R98, SRZ ;  /* 0x0000000000627805 */ /* 0x000fe4000001ff00 */
[----:B------:R-:W-:Y:S02]  /*13f0*/  CS2R R96, SRZ ;  /* 0x0000000000607805 */ /* 0x000fe4000001ff00 */
[----:B------:R-:W-:-:S02]  /*1400*/  CS2R R94, SRZ ;  /* 0x00000000005e7805 */ /* 0x000fc4000001ff00 */
[----:B------:R-:W-:Y:S01]  /*1410*/  LOP3.LUT P2, RZ, R83, 0x80, RZ, 0xc0, !PT ;  /* 0x0000008053ff7812 */ /* 0x000fe2000784c0ff */
        /* <DEDUP_REMOVED lines=10> */
[----:B-1----:R-:W-:Y:S02]  /*14c0*/  @P5 IADD3 R32, P0, R31, R32, RZ ;  /* 0x000000201f205210 */ /* 0x002fe40007f1e0ff */
[----:B------:R-:W-:Y:S02]  /*14d0*/  SHF.R.S32.HI R21, RZ, 0x1f, R25 ;  /* 0x0000001fff157819 */ /* 0x000fe40000011419 */
[----:B------:R-:W-:-:S02]  /*14e0*/  @P5 IADD3.X R33, R20, R33, RZ, P0, !PT ;  /* 0x0000002114215210 */ /* 0x000fc400007fe4ff */
[----:B0-----:R-:W-:-:S04]  /*14f0*/  @P5 IADD3 R30, P0, R31, R22, RZ ;  /* 0x000000161f1e5210 */ /* 0x001fc80007f1e0ff */
[----:B------:R-:W-:Y:S02]  /*1500*/  @P5 IADD3.X R31, R20, R23, RZ, P0, !PT ;  /* 0x00000017141f5210 */ /* 0x000fe400007fe4ff */
[----:B------:R-:W0:Y:S01]  /*1510*/  @P4 LDC.64 R22, c[0x0][0x288] ;  /* 0x0000a200ff164b82 */ /* 0x000e220000000a00 */
[----:B------:R-:W-:-:S04]  /*1520*/  LOP3.LUT P5, RZ, R83, 0x8, RZ, 0xc0, !PT ;  /* 0x0000000853ff7812 */ /* 0x000fc800078ac0ff */
[----:B------:R-:W-:Y:S02]  /*1530*/  P2R R88, PR, RZ, 0x20 ;  /* 0x00000020ff587803 */ /* 0x000fe40000000000 */
[----:B------:R-:W-:-:S04]  /*1540*/  LOP3.LUT P5, RZ, R83, 0x10, RZ, 0xc0, !PT ;  /* 0x0000001053ff7812 */ /* 0x000fc800078ac0ff */
[----:B------:R-:W-:Y:S02]  /*1550*/  P2R R89, PR, RZ, 0x20 ;  /* 0x00000020ff597803 */ /* 0x000fe40000000000 */
[----:B------:R-:W-:-:S04]  /*1560*/  LOP3.LUT P5, RZ, R83, 0x20, RZ, 0xc0, !PT ;  /* 0x0000002053ff7812 */ /* 0x000fc800078ac0ff */
[----:B------:R-:W-:Y:S02]  /*1570*/  P2R R90, PR, RZ, 0x20 ;  /* 0x00000020ff5a7803 */ /* 0x000fe40000000000 */
[----:B------:R-:W-:Y:S01]  /*1580*/  LOP3.LUT P5, RZ, R83, 0x40, RZ, 0xc0, !PT ;  /* 0x0000004053ff7812 */ /* 0x000fe200078ac0ff */
[----:B0-----:R-:W-:Y:S01]  /*1590*/  @P4 IMAD R20, R21, R22, RZ ;  /* 0x0000001615144224 */ /* 0x001fe200078e02ff */
[----:B------:R-:W-:-:S03]  /*15a0*/  @P4 MOV R21, R111 ;  /* 0x0000006f00154202 */ /* 0x000fc60000000f00 */
[----:B------:R-:W-:Y:S01]  /*15b0*/  @P4 IMAD R23, R25, R23, R20 ;  /* 0x0000001719174224 */ /* 0x000fe200078e0214 */
[----:B------:R-:W-:-:S07]  /*15c0*/  @P4 MOV R20, R108 ;  /* 0x0000006c00144202 */ /* 0x000fce0000000f00 */
[----:B------:R-:W5:Y:S01]  /*15d0*/  @P5 LDG.E R102, desc[UR8][R56.64] ;  /* 0x0000000838665981 */ /* 0x000f62000c1e1900 */
[----:B------:R-:W-:Y:S02]  /*15e0*/  @P4 IMAD.WIDE.U32 R20, R25, R22, R20 ;  /* 0x0000001619144225 */ /* 0x000fe400078e0014 */
[----:B------:R-:W0:Y:S01]  /*15f0*/  @P4 LDC.64 R24, c[0x0][0x228] ;  /* 0x00008a00ff184b82 */ /* 0x000e220000000a00 */
[----:B------:R-:W5:Y:S02]  /*1600*/  @P5 LDG.E R99, desc[UR8][R54.64] ;  /* 0x0000000836635981 */ /* 0x000f64000c1e1900 */
[----:B------:R-:W-:Y:S02]  /*1610*/  @P4 IADD3 R23, R21, R23, RZ ;  /* 0x0000001715174210 */ /* 0x000fe40007ffe0ff */
[C---:B------:R-:W-:Y:S02]  /*1620*/  @P4 SHF.L.U32 R21, R20.reuse, 0x1, RZ ;  /* 0x0000000114154819 */ /* 0x040fe400000006ff */
[----:B------:R-:W-:-:S02]  /*1630*/  @P4 SHF.L.U64.HI R22, R20, 0x1, R23 ;  /* 0x0000000114164819 */ /* 0x000fc40000010217 */
[----:B------:R-:W-:-:S04]  /*1640*/  @P4 IADD3 R28, P0, R21, R28, RZ ;  /* 0x0000001c151c4210 */ /* 0x000fc80007f1e0ff */
[----:B------:R-:W-:Y:S02]  /*1650*/  @P4 IADD3.X R29, R22, R29, RZ, P0, !PT ;  /* 0x0000001d161d4210 */ /* 0x000fe400007fe4ff */
[----:B0-----:R-:W-:-:S04]  /*1660*/  @P4 IADD3 R20, P0, R21, R24, RZ ;  /* 0x0000001815144210 */ /* 0x001fc80007f1e0ff */
[----:B------:R-:W-:Y:S02]  /*1670*/  @P4 IADD3.X R21, R22, R25, RZ, P0, !PT ;  /* 0x0000001916154210 */ /* 0x000fe400007fe4ff */
[----:B------:R-:W-:Y:S01]  /*1680*/  SHF.R.S32.HI R25, RZ, 0x1f, R75 ;  /* 0x0000001fff197819 */ /* 0x000fe2000001144b */
[----:B------:R-:W0:Y:S04]  /*1690*/  @P3 LDC.64 R22, c[0x0][0x230] ;  /* 0x00008c00ff163b82 */ /* 0x000e280000000a00 */
[----:B------:R-:W-:Y:S01]  /*16a0*/  @P3 IMAD R24, R25, R66, RZ ;  /* 0x0000004219183224 */ /* 0x000fe200078e02ff */
[----:B------:R-:W-:-:S03]  /*16b0*/  @P3 MOV R25, R111 ;  /* 0x0000006f00193202 */ /* 0x000fc60000000f00 */
[----:B------:R-:W-:Y:S01]  /*16c0*/  @P3 IMAD R67, R75, R67, R24 ;  /* 0x000000434b433224 */ /* 0x000fe200078e0218 */
[----:B------:R-:W-:-:S05]  /*16d0*/  @P3 MOV R24, R108 ;  /* 0x0000006c00183202 */ /* 0x000fca0000000f00 */
[----:B------:R-:W-:Y:S02]  /*16e0*/  @P3 IMAD.WIDE.U32 R24, R75, R66, R24 ;  /* 0x000000424b183225 */ /* 0x000fe400078e0018 */
[----:B------:R-:W1:Y:S03]  /*16f0*/  @P3 LDC.64 R74, c[0x0][0x228] ;  /* 0x00008a00ff4a3b82 */ /* 0x000e660000000a00 */
[----:B------:R-:W-:Y:S02]  /*1700*/  @P3 IADD3 R67, R25, R67, RZ ;  /* 0x0000004319433210 */ /* 0x000fe40007ffe0ff */
[C---:B------:R-:W-:Y:S02]  /*1710*/  @P3 SHF.L.U32 R25, R24.reuse, 0x1, RZ ;  /* 0x0000000118193819 */ /* 0x040fe400000006ff */
[----:B------:R-:W-:Y:S02]  /*1720*/  @P3 SHF.L.U64.HI R66, R24, 0x1, R67 ;  /* 0x0000000118423819 */ /* 0x000fe40000010243 */
[----:B0-----:R-:W-:-:S04]  /*1730*/  @P3 IADD3 R22, P0, R25, R22, RZ ;  /* 0x0000001619163210 */ /* 0x001fc80007f1e0ff */
[----:B------:R-:W-:Y:S02]  /*1740*/  @P3 IADD3.X R23, R66, R23, RZ, P0, !PT ;  /* 0x0000001742173210 */ /* 0x000fe400007fe4ff */
[----:B-1----:R-:W-:-:S04]  /*1750*/  @P3 IADD3 R24, P0, R25, R74, RZ ;  /* 0x0000004a19183210 */ /* 0x002fc80007f1e0ff */
[----:B------:R-:W-:Y:S01]  /*1760*/  @P3 IADD3.X R25, R66, R75, RZ, P0, !PT ;  /* 0x0000004b42193210 */ /* 0x000fe200007fe4ff */
[----:B------:R-:W-:Y:S01]  /*1770*/  IMAD.WIDE.U32 R66, R14, -0x77777777, RZ ;  /* 0x888888890e427825 */ /* 0x000fe200078e00ff */
[----:B------:R-:W0:Y:S04]  /*1780*/  LDC R75, c[0x0][0x2ac] ;  /* 0x0000ab00ff4b7b82 */ /* 0x000e280000000800 */
[----:B------:R-:W-:-:S05]  /*1790*/  SHF.R.U32.HI R66, RZ, 0x4, R67 ;  /* 0x00000004ff427819 */ /* 0x000fca0000011643 */
[----:B0-----:R-:W-:-:S05]  /*17a0*/  IMAD R92, R75, UR7, R66 ;  /* 0x000000074b5c7c24 */ /* 0x001fca000f8e0242 */
[----:B------:R-:W-:-:S04]  /*17b0*/  IADD3 R66, R92, 0xc0, RZ ;  /* 0x000000c05c427810 */ /* 0x000fc80007ffe0ff */
[----:B------:R-:W-:Y:S02]  /*17c0*/  SHF.R.S32.HI R67, RZ, 0x1f, R66 ;  /* 0x0000001fff437819 */ /* 0x000fe40000011442 */
[----:B------:R-:W-:-:S04]  /*17d0*/  ISETP.GE.U32.AND P0, PT, R66, UR12, PT ;  /* 0x0000000c42007c0c */ /* 0x000fc8000bf06070 */
[----:B------:R-:W-:-:S04]  /*17e0*/  ISETP.GE.AND.EX P0, PT, R67, UR13, PT, P0 ;  /* 0x0000000d43007c0c */ /* 0x000fc8000bf06300 */
[----:B------:R-:W-:-:S13]  /*17f0*/  ISETP.LT.U32.AND P0, PT, R14, 0x1e0, !P0 ;  /* 0x000001e00e00780c */ /* 0x000fda0004701070 */
[----:B------:R-:W0:Y:S08]  /*1800*/  @P0 LDC.64 R74, c[0x0][0x288] ;  /* 0x0000a200ff4a0b82 */ /* 0x000e300000000a00 */
[----:B------:R-:W1:Y:S01]  /*1810*/  @P0 LDC.64 R66, c[0x0][0x230] ;  /* 0x00008c00ff420b82 */ /* 0x000e620000000a00 */
[----:B0-----:R-:W-:Y:S01]  /*1820*/  @P0 IMAD R76, R77, R74, RZ ;  /* 0x0000004a4d4c0224 */ /* 0x001fe200078e02ff */
[----:B------:R-:W-:-:S03]  /*1830*/  @P0 MOV R77, R111 ;  /* 0x0000006f004d0202 */ /* 0x000fc60000000f00 */
[----:B------:R-:W-:Y:S01]  /*1840*/  @P0 IMAD R79, R81, R75, R76 ;  /* 0x0000004b514f0224 */ /* 0x000fe200078e024c */
[----:B------:R-:W-:-:S05]  /*1850*/  @P0 MOV R76, R108 ;  /* 0x0000006c004c0202 */ /* 0x000fca0000000f00 */
[----:B------:R-:W-:Y:S02]  /*1860*/  @P0 IMAD.WIDE.U32 R74, R81, R74, R76 ;  /* 0x0000004a514a0225 */ /* 0x000fe400078e004c */
[----:B------:R-:W0:Y:S03]  /*1870*/  @P0 LDC.64 R76, c[0x0][0x228] ;  /* 0x00008a00ff4c0b82 */ /* 0x000e260000000a00 */
[----:B------:R-:W-:Y:S02]  /*1880*/  @P0 IADD3 R75, R75, R79, RZ ;  /* 0x0000004f4b4b0210 */ /* 0x000fe40007ffe0ff */
[C---:B------:R-:W-:Y:S02]  /*1890*/  @P0 SHF.L.U32 R81, R74.reuse, 0x1, RZ ;  /* 0x000000014a510819 */ /* 0x040fe400000006ff */
[----:B------:R-:W-:Y:S02]  /*18a0*/  @P0 SHF.L.U64.HI R74, R74, 0x1, R75 ;  /* 0x000000014a4a0819 */ /* 0x000fe4000001024b */
[----:B-1----:R-:W-:-:S04]  /*18b0*/  @P0 IADD3 R66, P6, R81, R66, RZ ;  /* 0x0000004251420210 */ /* 0x002fc80007fde0ff */
[----:B------:R-:W-:Y:S02]  /*18c0*/  @P0 IADD3.X R67, R74, R67, RZ, P6, !PT ;  /* 0x000000434a430210 */ /* 0x000fe400037fe4ff */
[----:B0-----:R-:W-:-:S04]  /*18d0*/  @P0 IADD3 R80, P6, R81, R76, RZ ;  /* 0x0000004c51500210 */ /* 0x001fc80007fde0ff */
[----:B------:R-:W-:Y:S02]  /*18e0*/  @P0 IADD3.X R81, R74, R77, RZ, P6, !PT ;  /* 0x0000004d4a510210 */ /* 0x000fe400037fe4ff */
[----:B------:R-:W-:Y:S02]  /*18f0*/  CS2R R74, SRZ ;  /* 0x00000000004a7805 */ /* 0x000fe4000001ff00 */
[----:B------:R-:W-:-:S04]  /*1900*/  IADD3 R76, R92, 0xd0, RZ ;  /* 0x000000d05c4c7810 */ /* 0x000fc80007ffe0ff */
[----:B------:R-:W-:Y:S01]  /*1910*/  SHF.R.S32.HI R77, RZ, 0x1f, R76 ;  /* 0x0000001fff4d7819 */ /* 0x000fe2000001144c */
[----:B------:R0:W5:Y:S04]  /*1920*/  @P0 LDG.E R74, desc[UR8][R66.64] ;  /* 0x00000008424a0981 */ /* 0x000168000c1e1900 */
[----:B------:R-:W5:Y:S01]  /*1930*/  @P0 LDG.E R75, desc[UR8][R80.64] ;  /* 0x00000008504b0981 */ /* 0x000f62000c1e1900 */
[----:B------:R-:W-:-:S04]  /*1940*/  ISETP.GE.U32.AND P0, PT, R76, UR12, PT ;  /* 0x0000000c4c007c0c */ /* 0x000fc8000bf06070 */
[----:B------:R-:W-:-:S04]  /*1950*/  ISETP.GE.AND.EX P0, PT, R77, UR13, PT, P0 ;  /* 0x0000000d4d007c0c */ /* 0x000fc8000bf06300 */
[----:B------:R-:W-:-:S13]  /*1960*/  ISETP.LT.U32.AND P0, PT, R14, 0x1e0, !P0 ;  /* 0x000001e00e00780c */ /* 0x000fda0004701070 */
[----:B------:R-:W1:Y:S01]  /*1970*/  @P0 LDC.64 R76, c[0x0][0x288] ;  /* 0x0000a200ff4c0b82 */ /* 0x000e620000000a00 */
[----:B0-----:R-:W-:-:S07]  /*1980*/  @P0 MOV R67, R111 ;  /* 0x0000006f00430202 */ /* 0x001fce0000000f00 */
[----:B------:R-:W0:Y:S01]  /*1990*/  @P0 LDC.64 R78, c[0x0][0x230] ;  /* 0x00008c00ff4e0b82 */ /* 0x000e220000000a00 */
[----:B-1----:R-:W-:-:S04]  /*19a0*/  @P0 IMAD R66, R87, R76, RZ ;  /* 0x0000004c57420224 */ /* 0x002fc800078e02ff */
[----:B------:R-:W-:Y:S01]  /*19b0*/  @P0 IMAD R77, R85, R77, R66 ;  /* 0x0000004d554d0224 */ /* 0x000fe200078e0242 */
[----:B------:R-:W-:-:S05]  /*19c0*/  @P0 MOV R66, R108 ;  /* 0x0000006c00420202 */ /* 0x000fca0000000f00 */
[----:B------:R-:W-:Y:S02]  /*19d0*/  @P0 IMAD.WIDE.U32 R66, R85, R76, R66 ;  /* 0x0000004c55420225 */ /* 0x000fe400078e0042 */
[----:B------:R-:W1:Y:S03]  /*19e0*/  @P0 LDC.64 R84, c[0x0][0x228] ;  /* 0x00008a00ff540b82 */ /* 0x000e660000000a00 */
[----:B------:R-:W-:Y:S02]  /*19f0*/  @P0 IADD3 R77, R67, R77, RZ ;  /* 0x0000004d434d0210 */ /* 0x000fe40007ffe0ff */
[C---:B------:R-:W-:Y:S02]  /*1a00*/  @P0 SHF.L.U32 R67, R66.reuse, 0x1, RZ ;  /* 0x0000000142430819 */ /* 0x040fe400000006ff */
[----:B------:R-:W-:Y:S02]  /*1a10*/  @P0 SHF.L.U64.HI R66, R66, 0x1, R77 ;  /* 0x0000000142420819 */ /* 0x000fe4000001024d */
[----:B------:R-:W-:-:S02]  /*1a20*/  CS2R R76, SRZ ;  /* 0x00000000004c7805 */ /* 0x000fc4000001ff00 */
[----:B0-----:R-:W-:-:S04]  /*1a30*/  @P0 IADD3 R78, P6, R67, R78, RZ ;  /* 0x0000004e434e0210 */ /* 0x001fc80007fde0ff */
[----:B------:R-:W-:-:S05]  /*1a40*/  @P0 IADD3.X R79, R66, R79, RZ, P6, !PT ;  /* 0x0000004f424f0210 */ /* 0x000fca00037fe4ff */
[----:B------:R0:W5:Y:S01]  /*1a50*/  @P0 LDG.E R76, desc[UR8][R78.64] ;  /* 0x000000084e4c0981 */ /* 0x000162000c1e1900 */
[----:B-1----:R-:W-:-:S04]  /*1a60*/  @P0 IADD3 R84, P6, R67, R84, RZ ;  /* 0x0000005443540210 */ /* 0x002fc80007fde0ff */
[----:B------:R-:W-:Y:S02]  /*1a70*/  @P0 IADD3.X R85, R66, R85, RZ, P6, !PT ;  /* 0x0000005542550210 */ /* 0x000fe400037fe4ff */
[----:B------:R-:W-:-:S03]  /*1a80*/  IADD3 R66, R92, 0xe0, RZ ;  /* 0x000000e05c427810 */ /* 0x000fc60007ffe0ff */
[----:B------:R1:W5:Y:S01]  /*1a90*/  @P0 LDG.E R77, desc[UR8][R84.64] ;  /* 0x00000008544d0981 */ /* 0x000362000c1e1900 */
[----:B------:R-:W-:Y:S02]  /*1aa0*/  SHF.R.S32.HI R67, RZ, 0x1f, R66 ;  /* 0x0000001fff437819 */ /* 0x000fe40000011442 */
[----:B------:R-:W-:-:S04]  /*1ab0*/  ISETP.GE.U32.AND P0, PT, R66, UR12, PT ;  /* 0x0000000c42007c0c */ /* 0x000fc8000bf06070 */
[----:B------:R-:W-:-:S04]  /*1ac0*/  ISETP.GE.AND.EX P0, PT, R67, UR13, PT, P0 ;  /* 0x0000000d43007c0c */ /* 0x000fc8000bf06300 */
[----:B------:R-:W-:-:S13]  /*1ad0*/  ISETP.LT.U32.AND P0, PT, R14, 0x1e0, !P0 ;  /* 0x000001e00e00780c */ /* 0x000fda0004701070 */
[----:B------:R-:W2:Y:S01]  /*1ae0*/  @P0 LDC.64 R66, c[0x0][0x288] ;  /* 0x0000a200ff420b82 */ /* 0x000ea20000000a00 */
[----:B------:R-:W-:-:S04]  /*1af0*/  IADD3 R87, R12, 0xe0, RZ ;  /* 0x000000e00c577810 */ /* 0x000fc80007ffe0ff */
[----:B------:R-:W-:Y:S02]  /*1b00*/  SHF.R.S32.HI R93, RZ, 0x1f, R87 ;  /* 0x0000001fff5d7819 */ /* 0x000fe40000011457 */
[----:B0-----:R-:W-:Y:S01]  /*1b10*/  @P0 MOV R79, R111 ;  /* 0x0000006f004f0202 */ /* 0x001fe20000000f00 */
[----:B------:R-:W0:Y:S02]  /*1b20*/  @P0 LDC.64 R80, c[0x0][0x230] ;  /* 0x00008c00ff500b82 */ /* 0x000e240000000a00 */
[----:B--2---:R-:W-:-:S04]  /*1b30*/  @P0 IMAD R78, R93, R66, RZ ;  /* 0x000000425d4e0224 */ /* 0x004fc800078e02ff */
[----:B------:R-:W-:Y:S01]  /*1b40*/  @P0 IMAD R67, R87, R67, R78 ;  /* 0x0000004357430224 */ /* 0x000fe200078e024e */
[----:B------:R-:W-:-:S05]  /*1b50*/  @P0 MOV R78, R108 ;  /* 0x0000006c004e0202 */ /* 0x000fca0000000f00 */
[----:B------:R-:W-:Y:S02]  /*1b60*/  @P0 IMAD.WIDE.U32 R78, R87, R66, R78 ;  /* 0x00000042574e0225 */ /* 0x000fe400078e004e */
[----:B------:R-:W2:Y:S03]  /*1b70*/  @P0 LDC.64 R86, c[0x0][0x228] ;  /* 0x00008a00ff560b82 */ /* 0x000ea60000000a00 */
[----:B------:R-:W-:Y:S02]  /*1b80*/  @P0 IADD3 R79, R79, R67, RZ ;  /* 0x000000434f4f0210 */ /* 0x000fe40007ffe0ff */
[C---:B------:R-:W-:Y:S02]  /*1b90*/  @P0 SHF.L.U32 R67, R78.reuse, 0x1, RZ ;  /* 0x000000014e430819 */ /* 0x040fe400000006ff */
[----:B------:R-:W-:Y:S02]  /*1ba0*/  @P0 SHF.L.U64.HI R78, R78, 0x1, R79 ;  /* 0x000000014e4e0819 */ /* 0x000fe4000001024f */
[----:B0-----:R-:W-:-:S04]  /*1bb0*/  @P0 IADD3 R80, P6, R67, R80, RZ ;  /* 0x0000005043500210 */ /* 0x001fc80007fde0ff */
[----:B------:R-:W-:Y:S02]  /*1bc0*/  @P0 IADD3.X R81, R78, R81, RZ, P6, !PT ;  /* 0x000000514e510210 */ /* 0x000fe400037fe4ff */
[----:B------:R-:W-:Y:S02]  /*1bd0*/  IADD3 R92, R92, 0xf0, RZ ;  /* 0x000000f05c5c7810 */ /* 0x000fe40007ffe0ff */
[----:B--2---:R-:W-:-:S04]  /*1be0*/  @P0 IADD3 R86, P6, R67, R86, RZ ;  /* 0x0000005643560210 */ /* 0x004fc80007fde0ff */
[----:B------:R-:W-:Y:S02]  /*1bf0*/  @P0 IADD3.X R87, R78, R87, RZ, P6, !PT ;  /* 0x000000574e570210 */ /* 0x000fe400037fe4ff */
[----:B------:R-:W-:Y:S02]  /*1c00*/  CS2R R78, SRZ ;  /* 0x00000000004e7805 */ /* 0x000fe4000001ff00 */
[----:B------:R-:W-:-:S04]  /*1c10*/  SHF.R.S32.HI R66, RZ, 0x1f, R92 ;  /* 0x0000001fff427819 */ /* 0x000fc8000001145c */
[----:B------:R0:W5:Y:S04]  /*1c20*/  @P0 LDG.E R78, desc[UR8][R80.64] ;  /* 0x00000008504e0981 */ /* 0x000168000c1e1900 */
[----:B------:R2:W5:Y:S01]  /*1c30*/  @P0 LDG.E R79, desc[UR8][R86.64] ;  /* 0x00000008564f0981 */ /* 0x000562000c1e1900 */
[----:B------:R-:W-:-:S04]  /*1c40*/  ISETP.GE.U32.AND P0, PT, R92, UR12, PT ;  /* 0x0000000c5c007c0c */ /* 0x000fc8000bf06070 */
[----:B------:R-:W-:-:S04]  /*1c50*/  ISETP.GE.AND.EX P0, PT, R66, UR13, PT, P0 ;  /* 0x0000000d42007c0c */ /* 0x000fc8000bf06300 */
[----:B------:R-:W-:-:S13]  /*1c60*/  ISETP.LT.U32.AND P0, PT, R14, 0x1e0, !P0 ;  /* 0x000001e00e00780c */ /* 0x000fda0004701070 */
[----:B------:R-:W3:Y:S01]  /*1c70*/  @P0 LDC.64 R66, c[0x0][0x288] ;  /* 0x0000a200ff420b82 */ /* 0x000ee20000000a00 */
[----:B------:R-:W-:-:S07]  /*1c80*/  SHF.R.S32.HI R93, RZ, 0x1f, R19 ;  /* 0x0000001fff5d7819 */ /* 0x000fce0000011413 */
[----:B-1----:R-:W1:Y:S01]  /*1c90*/  @P0 LDC.64 R84, c[0x0][0x230] ;  /* 0x00008c00ff540b82 */ /* 0x002e620000000a00 */
[----:B0-----:R-:W-:Y:S02]  /*1ca0*/  @P0 MOV R80, R108 ;  /* 0x0000006c00500202 */ /* 0x001fe40000000f00 */
[----:B------:R-:W-:-:S05]  /*1cb0*/  @P0 MOV R81, R111 ;  /* 0x0000006f00510202 */ /* 0x000fca0000000f00 */
[----:B--2---:R-:W0:Y:S01]  /*1cc0*/  @P0 LDC.64 R86, c[0x0][0x228] ;  /* 0x00008a00ff560b82 */ /* 0x004e220000000a00 */
[-C--:B---3--:R-:W-:Y:S02]  /*1cd0*/  @P0 IMAD R92, R93, R66.reuse, RZ ;  /* 0x000000425d5c0224 */ /* 0x088fe400078e02ff */
[----:B------:R-:W-:-:S04]  /*1ce0*/  @P0 IMAD.WIDE.U32 R80, R19, R66, R80 ;  /* 0x0000004213500225 */ /* 0x000fc800078e0050 */
[----:B------:R-:W-:-:S05]  /*1cf0*/  @P0 IMAD R67, R19, R67, R92 ;  /* 0x0000004313430224 */ /* 0x000fca00078e025c */
[----:B------:R-:W-:Y:S02]  /*1d00*/  @P0 IADD3 R81, R81, R67, RZ ;  /* 0x0000004351510210 */ /* 0x000fe40007ffe0ff */
[C---:B------:R-:W-:Y:S02]  /*1d10*/  @P0 SHF.L.U32 R67, R80.reuse, 0x1, RZ ;  /* 0x0000000150430819 */ /* 0x040fe400000006ff */
[----:B------:R-:W-:Y:S02]  /*1d20*/  @P0 SHF.L.U64.HI R80, R80, 0x1, R81 ;  /* 0x0000000150500819 */ /* 0x000fe40000010251 */
[----:B-1----:R-:W-:-:S04]  /*1d30*/  @P0 IADD3 R84, P6, R67, R84, RZ ;  /* 0x0000005443540210 */ /* 0x002fc80007fde0ff */
[----:B------:R-:W-:Y:S02]  /*1d40*/  @P0 IADD3.X R85, R80, R85, RZ, P6, !PT ;  /* 0x0000005550550210 */ /* 0x000fe400037fe4ff */
[----:B0-----:R-:W-:Y:S02]  /*1d50*/  @P0 IADD3 R86, P6, R67, R86, RZ ;  /* 0x0000005643560210 */ /* 0x001fe40007fde0ff */
[----:B------:R-:W0:Y:S02]  /*1d60*/  LDC.64 R66, c[0x0][0x248] ;  /* 0x00009200ff427b82 */ /* 0x000e240000000a00 */
[----:B0-----:R-:W-:-:S06]  /*1d70*/  IMAD.WIDE R66, R3, 0x8, R66 ;  /* 0x0000000803427825 */ /* 0x001fcc00078e0242 */
[----:B------:R-:W2:Y:S01]  /*1d80*/  LDG.E.64 R66, desc[UR8][R66.64] ;  /* 0x0000000842427981 */ /* 0x000ea2000c1e1b00 */
[----:B------:R-:W-:Y:S02]  /*1d90*/  @P0 IADD3.X R87, R80, R87, RZ, P6, !PT ;  /* 0x0000005750570210 */ /* 0x000fe400037fe4ff */
[----:B------:R-:W-:-:S06]  /*1da0*/  CS2R R80, SRZ ;  /* 0x0000000000507805 */ /* 0x000fcc000001ff00 */
[----:B------:R-:W5:Y:S04]  /*1db0*/  @P0 LDG.E R80, desc[UR8][R84.64] ;  /* 0x0000000854500981 */ /* 0x000f68000c1e1900 */
[----:B------:R0:W5:Y:S01]  /*1dc0*/  @P0 LDG.E R81, desc[UR8][R86.64] ;  /* 0x0000000856510981 */ /* 0x000162000c1e1900 */
[----:B------:R-:W-:-:S13]  /*1dd0*/  ISETP.NE.AND P5, PT, R90, RZ, PT ;  /* 0x000000ff5a00720c */ /* 0x000fda0003fa5270 */
[----:B------:R-:W5:Y:S04]  /*1de0*/  @P5 LDG.E R97, desc[UR8][R52.64] ;  /* 0x0000000834615981 */ /* 0x000f68000c1e1900 */
[----:B------:R-:W5:Y:S01]  /*1df0*/  @P5 LDG.E R96, desc[UR8][R50.64] ;  /* 0x0000000832605981 */ /* 0x000f62000c1e1900 */
[----:B------:R-:W-:Y:S02]  /*1e00*/  ISETP.NE.AND P5, PT, R89, RZ, PT ;  /* 0x000000ff5900720c */ /* 0x000fe40003fa5270 */
[----:B------:R-:W-:Y:S02]  /*1e10*/  MOV R107, 0x3f800000 ;  /* 0x3f800000006b7802 */ /* 0x000fe40000000f00 */
[----:B------:R-:W-:Y:S02]  /*1e20*/  CS2R R104, SRZ ;  /* 0x0000000000687805 */ /* 0x000fe4000001ff00 */
[----:B------:R-:W-:-:S04]  /*1e30*/  LOP3.LUT P6, RZ, R83, 0x2, RZ, 0xc0, !PT ;  /* 0x0000000253ff7812 */ /* 0x000fc800078cc0ff */
[----:B------:R-:W5:Y:S04]  /*1e40*/  @P2 LDG.E R105, desc[UR8][R72.64] ;  /* 0x0000000848692981 */ /* 0x000f68000c1e1900 */
[----:B------:R-:W5:Y:S04]  /*1e50*/  @P5 LDG.E R98, desc[UR8][R48.64] ;  /* 0x0000000830625981 */ /* 0x000f68000c1e1900 */
[----:B------:R-:W5:Y:S01]  /*1e60*/  @P5 LDG.E R95, desc[UR8][R46.64] ;  /* 0x000000082e5f5981 */ /* 0x000f62000c1e1900 */
[----:B------:R-:W-:-:S03]  /*1e70*/  ISETP.NE.AND P5, PT, R88, RZ, PT ;  /* 0x000000ff5800720c */ /* 0x000fc60003fa5270 */
[----:B------:R1:W5:Y:S01]  /*1e80*/  @P2 LDG.E R104, desc[UR8][R70.64] ;  /* 0x0000000846682981 */ /* 0x000362000c1e1900 */
[----:B------:R-:W-:Y:S02]  /*1e90*/  ISETP.NE.AND P2, PT, R91, RZ, PT ;  /* 0x000000ff5b00720c */ /* 0x000fe40003f45270 */
[----:B------:R-:W-:Y:S02]  /*1ea0*/  CS2R R100, SRZ ;  /* 0x0000000000647805 */ /* 0x000fe4000001ff00 */
[----:B------:R-:W-:Y:S02]  /*1eb0*/  CS2R R90, SRZ ;  /* 0x00000000005a7805 */ /* 0x000fe4000001ff00 */
[----:B------:R-:W-:Y:S02]  /*1ec0*/  CS2R R88, SRZ ;  /* 0x0000000000587805 */ /* 0x000fe4000001ff00 */
[----:B0-----:R-:W-:Y:S02]  /*1ed0*/  CS2R R86, SRZ ;  /* 0x0000000000567805 */ /* 0x001fe4000001ff00 */
[----:B------:R-:W-:Y:S01]  /*1ee0*/  CS2R R84, SRZ ;  /* 0x0000000000547805 */ /* 0x000fe2000001ff00 */
[----:B------:R-:W5:Y:S04]  /*1ef0*/  @P1 LDG.E R101, desc[UR8][R60.64] ;  /* 0x000000083c651981 */ /* 0x000f68000c1e1900 */
[----:B------:R-:W5:Y:S04]  /*1f00*/  @P1 LDG.E R100, desc[UR8][R58.64] ;  /* 0x000000083a641981 */ /* 0x000f68000c1e1900 */
[----:B------:R-:W5:Y:S04]  /*1f10*/  @P2 LDG.E R103, desc[UR8][R62.64] ;  /* 0x000000083e672981 */ /* 0x000f68000c1e1900 */
[----:B------:R-:W5:Y:S04]  /*1f20*/  @P6 LDG.E R89, desc[UR8][R36.64] ;  /* 0x0000000824596981 */ /* 0x000f68000c1e1900 */
[----:B------:R-:W5:Y:S04]  /*1f30*/  @P6 LDG.E R88, desc[UR8][R34.64] ;  /* 0x0000000822586981 */ /* 0x000f68000c1e1900 */
[----:B------:R-:W5:Y:S04]  /*1f40*/  @P4 LDG.E R85, desc[UR8][R28.64] ;  /* 0x000000081c554981 */ /* 0x000f68000c1e1900 */
[----:B------:R-:W5:Y:S04]  /*1f50*/  @P4 LDG.E R84, desc[UR8][R20.64] ;  /* 0x0000000814544981 */ /* 0x000f68000c1e1900 */
[----:B------:R-:W5:Y:S01]  /*1f60*/  @P3 LDG.E R86, desc[UR8][R22.64] ;  /* 0x0000000816563981 */ /* 0x000f62000c1e1900 */
[----:B--2---:R-:W-:-:S05]  /*1f70*/  FFMA.FTZ R93, -R66, R66, R67 ;  /* 0x00000042425d7223 */ /* 0x004fca0000010143 */
[----:B------:R-:W-:-:S13]  /*1f80*/  FSETP.GTU.FTZ.AND P0, PT, R93, RZ, PT ;  /* 0x000000ff5d00720b */ /* 0x000fda0003f1c000 */
[----:B------:R-:W0:Y:S01]  /*1f90*/  @P0 LDC R92, c[0x0][0x250] ;  /* 0x00009400ff5c0b82 */ /* 0x000e220000000800 */
[----:B------:R-:W-:-:S06]  /*1fa0*/  MOV R67, RZ ;  /* 0x000000ff00437202 */ /* 0x000fcc0000000f00 */
[----:B------:R-:W5:Y:S01]  /*1fb0*/  @P3 LDG.E R67, desc[UR8][R24.64] ;  /* 0x0000000818433981 */ /* 0x000f62000c1e1900 */
[----:B0-----:R-:W-:-:S04]  /*1fc0*/  @P0 FADD.FTZ R92, R93, R92 ;  /* 0x0000005c5d5c0221 */ /* 0x001fc80000010000 */
[----:B------:R0:W2:Y:S02]  /*1fd0*/  @P0 MUFU.RSQ R107, R92 ;  /* 0x0000005c006b0308 */ /* 0x0000a40000001400 */
[----:B0-----:R-:W-:-:S06]  /*1fe0*/  CS2R R92, SRZ ;  /* 0x00000000005c7805 */ /* 0x001fcc000001ff00 */
[----:B------:R-:W5:Y:S04]  /*1ff0*/  @P5 LDG.E R93, desc[UR8][R44.64] ;  /* 0x000000082c5d5981 */ /* 0x000f68000c1e1900 */
[----:B------:R-:W5:Y:S01]  /*2000*/  @P5 LDG.E R92, desc[UR8][R42.64] ;  /* 0x000000082a5c5981 */ /* 0x000f62000c1e1900 */
[----:B------:R-:W-:-:S13]  /*2010*/  ISETP.NE.AND P5, PT, R26, RZ, PT ;  /* 0x000000ff1a00720c */ /* 0x000fda0003fa5270 */
[----:B------:R-:W5:Y:S04]  /*2020*/  @P5 LDG.E R90, desc[UR8][R32.64] ;  /* 0x00000008205a5981 */ /* 0x000f68000c1e1900 */
[----:B------:R-:W5:Y:S01]  /*2030*/  @P5 LDG.E R87, desc[UR8][R30.64] ;  /* 0x000000081e575981 */ /* 0x000f62000c1e1900 */
[----:B------:R-:W-:Y:S02]  /*2040*/  LOP3.LUT P0, RZ, R83, 0x4, RZ, 0xc0, !PT ;  /* 0x0000000453ff7812 */ /* 0x000fe4000780c0ff */
[----:B------:R-:W-:Y:S01]  /*2050*/  MOV R106, RZ ;  /* 0x000000ff006a7202 */ /* 0x000fe20000000f00 */
[----:B------:R-:W-:Y:S01]  /*2060*/  BSSY B0, `(.L_x_102) ;  /* 0x0000012000007945 */ /* 0x000fe20003800000 */
[----:B-1----:R-:W-:-:S04]  /*2070*/  CS2R R70, SRZ ;  /* 0x0000000000467805 */ /* 0x002fc8000001ff00 */
[----:B------:R0:W5:Y:S05]  /*2080*/  @P2 LDG.E R106, desc[UR8][R68.64] ;  /* 0x00000008446a2981 */ /* 0x00016a000c1e1900 */
[----:B------:R1:W5:Y:S04]  /*2090*/  @P0 LDG.E R94, desc[UR8][R40.64] ;  /* 0x00000008285e0981 */ /* 0x000368000c1e1900 */
[----:B------:R1:W5:Y:S01]  /*20a0*/  @P0 LDG.E R91, desc[UR8][R38.64] ;  /* 0x00000008265b0981 */ /* 0x000362000c1e1900 */
[----:B------:R-:W-:-:S02]  /*20b0*/  ISETP.GT.U32.AND P0, PT, R14, 0x1df, PT ;  /* 0x000001df0e00780c */ /* 0x000fc40003f04070 */
[----:B0-----:R-:W-:-:S11]  /*20c0*/  CS2R R68, SRZ ;  /* 0x0000000000447805 */ /* 0x001fd6000001ff00 */
[----:B-12---:R-:W-:Y:S05]  /*20d0*/  @P0 BRA `(.L_x_103) ;  /* 0x0000000000280947 */ /* 0x006fea0003800000 */
        /* <DEDUP_REMOVED lines=8> */
[----:B0-----:R-:W-:-:S05]  /*2160*/  IMAD.WIDE R22, R113, 0x4, R22 ;  /* 0x0000000471167825 */ /* 0x001fca00078e0216 */
[----:B------:R1:W5:Y:S02]  /*2170*/  LDG.E.64 R68, desc[UR8][R22.64] ;  /* 0x0000000816447981 */ /* 0x000364000c1e1b00 */
.L_x_103:
[----:B------:R-:W-:Y:S05]  /*2180*/  BSYNC B0 ;  /* 0x0000000000007941 */ /* 0x000fea0003800000 */
.L_x_102:
[----:B------:R-:W-:Y:S02]  /*2190*/  ISETP.NE.AND P0, PT, RZ, UR10, PT ;  /* 0x0000000aff007c0c */ /* 0x000fe4000bf05270 */
[C---:B-1---5:R-:W-:Y:S02]  /*21a0*/  PRMT R20, R105.reuse, 0x7632, R20 ;  /* 0x0000763269147816 */ /* 0x062fe40000000014 */
[----:B------:R-:W-:Y:S02]  /*21b0*/  SHF.L.U32 R21, R105, 0x10, RZ ;  /* 0x0000001069157819 */ /* 0x000fe400000006ff */
[----:B------:R-:W-:Y:S02]  /*21c0*/  PRMT R22, R104, 0x7632, R22 ;  /* 0x0000763268167816 */ /* 0x000fe40000000016 */
[----:B------:R-:W-:Y:S02]  /*21d0*/  PRMT R24, R106, 0x7632, R24 ;  /* 0x000076326a187816 */ /* 0x000fe40000000018 */
[----:B------:R-:W-:Y:S01]  /*21e0*/  SHF.L.U32 R25, R20, 0x10, RZ ;  /* 0x0000001014197819 */ /* 0x000fe200000006ff */
[----:B------:R-:W-:Y:S01]  /*21f0*/  FADD.FTZ R20, -R66, R21 ;  /* 0x0000001542147221 */ /* 0x000fe20000010100 */
[----:B------:R-:W-:-:S02]  /*2200*/  SHF.L.U32 R29, R106, 0x10, RZ ;  /* 0x000000106a1d7819 */ /* 0x000fc400000006ff */
[----:B------:R-:W-:Y:S01]  /*2210*/  SHF.L.U32 R28, R22, 0x10, RZ ;  /* 0x00000010161c7819 */ /* 0x000fe200000006ff */
[----:B------:R-:W-:Y:S01]  /*2220*/  FADD.FTZ R22, -R66, R25 ;  /* 0x0000001942167221 */ /* 0x000fe20000010100 */
[----:B------:R-:W-:Y:S01]  /*2230*/  SHF.L.U32 R31, R24, 0x10, RZ ;  /* 0x00000010181f7819 */ /* 0x000fe200000006ff */
[----:B------:R-:W-:Y:S01]  /*2240*/  FADD.FTZ R36, -R66, R29 ;  /* 0x0000001d42247221 */ /* 0x000fe20000010100 */
[----:B------:R-:W-:Y:S01]  /*2250*/  PRMT R30, R103, 0x7632, R30 ;  /* 0x00007632671e7816 */ /* 0x000fe2000000001e */
[-C--:B------:R-:W-:Y:S01]  /*2260*/  FMUL.FTZ R21, R20, R107.reuse ;  /* 0x0000006b14157220 */ /* 0x080fe20000410000 */
[----:B------:R-:W-:Y:S01]  /*2270*/  LOP3.LUT R83, R83, 0xfffffeff, RZ, 0xc0, !PT ;  /* 0xfffffeff53537812 */ /* 0x000fe200078ec0ff */
[----:B------:R-:W-:Y:S01]  /*2280*/  FADD.FTZ R38, -R66, R31 ;  /* 0x0000001f42267221 */ /* 0x000fe20000010100 */
[----:B------:R-:W-:Y:S01]  /*2290*/  SHF.L.U32 R26, R104, 0x10, RZ ;  /* 0x00000010681a7819 */ /* 0x000fe200000006ff */
[----:B------:R-:W-:Y:S01]  /*22a0*/  FMUL.FTZ R22, R22, R107 ;  /* 0x0000006b16167220 */ /* 0x000fe20000410000 */
[----:B------:R-:W-:-:S02]  /*22b0*/  SHF.L.U32 R23, R103, 0x10, RZ ;  /* 0x0000001067177819 */ /* 0x000fc400000006ff */
[----:B------:R-:W-:Y:S02]  /*22c0*/  SHF.L.U32 R24, R30, 0x10, RZ ;  /* 0x000000101e187819 */ /* 0x000fe400000006ff */
[----:B------:R-:W-:Y:S01]  /*22d0*/  @P0 LOP3.LUT R83, R83, 0x100, RZ, 0xfc, !PT ;  /* 0x0000010053530812 */ /* 0x000fe200078efcff */
        /* <DEDUP_REMOVED lines=19> */
.L_x_104:
[----:B------:R-:W-:Y:S01]  /*2410*/  FMUL.FTZ R20, R26, R68 ;  /* 0x000000441a147220 */ /* 0x000fe20000410000 */
[C---:B------:R-:W-:Y:S01]  /*2420*/  FFMA.FTZ R40, R21.reuse, R26, RZ ;  /* 0x0000001a15287223 */ /* 0x040fe200000100ff */
        /* <DEDUP_REMOVED lines=24> */
.L_x_105:
[----:B------:R-:W-:Y:S01]  /*25b0*/  FADD.FTZ R26, RZ, R26 ;  /* 0x0000001aff1a7221 */ /* 0x000fe20000010000 */
[----:B------:R-:W-:Y:S01]  /*25c0*/  FFMA.FTZ R29, R22, R25, R21 ;  /* 0x00000019161d7223 */ /* 0x000fe20000010015 */
[----:B------:R-:W-:Y:S01]  /*25d0*/  FADD.FTZ R31, R25, R20 ;  /* 0x00000014191f7221 */ /* 0x000fe20000010000 */
[----:B------:R-:W-:Y:S01]  /*25e0*/  FFMA.FTZ R40, R39, R23, R40 ;  /* 0x0000001727287223 */ /* 0x000fe20000010028 */
[----:B------:R-:W-:Y:S01]  /*25f0*/  FMUL.FTZ R20, R23, R68 ;  /* 0x0000004417147220 */ /* 0x000fe20000410000 */
[--C-:B------:R-:W-:Y:S01]  /*2600*/  FADD.FTZ R72, R26, R23.reuse ;  /* 0x000000171a487221 */ /* 0x100fe20000010000 */
[----:B------:R-:W-:Y:S01]  /*2610*/  FFMA.FTZ R25, R22, R28, RZ ;  /* 0x0000001c16197223 */ /* 0x000fe200000100ff */
[----:B------:R-:W-:Y:S01]  /*2620*/  FADD.FTZ R21, RZ, R28 ;  /* 0x0000001cff157221 */ /* 0x000fe20000010000 */
[----:B------:R-:W-:Y:S01]  /*2630*/  PRMT R23, R101, 0x7632, R23 ;  /* 0x0000763265177816 */ /* 0x000fe20000000017 */
[----:B------:R-:W-:Y:S01]  /*2640*/  FFMA.FTZ R22, R39, R20, R29 ;  /* 0x0000001427167223 */ /* 0x000fe2000001001d */
[----:B------:R-:W-:Y:S01]  /*2650*/  FFMA.FTZ R63, R38, R24, R25 ;  /* 0x00000018263f7223 */ /* 0x000fe20000010019 */
[----:B------:R-:W-:Y:S01]  /*2660*/  FADD.FTZ R35, R21, R24 ;  /* 0x0000001815237221 */ /* 0x000fe20000010000 */
[----:B------:R-:W-:Y:S01]  /*2670*/  FMUL.FTZ R21, R24, R69 ;  /* 0x0000004518157220 */ /* 0x000fe20000410000 */
[----:B------:R-:W-:Y:S01]  /*2680*/  SHF.L.U32 R25, R101, 0x10, RZ ;  /* 0x0000001065197819 */ /* 0x000fe200000006ff */
[----:B------:R-:W-:Y:S01]  /*2690*/  FADD.FTZ R20, R31, R20 ;  /* 0x000000141f147221 */ /* 0x000fe20000010000 */
[----:B------:R-:W-:Y:S01]  /*26a0*/  SHF.L.U32 R23, R23, 0x10, RZ ;  /* 0x0000001017177819 */ /* 0x000fe200000006ff */
[--C-:B------:R-:W-:Y:S01]  /*26b0*/  FFMA.FTZ R37, R38, R21, R22.reuse ;  /* 0x0000001526257223 */ /* 0x100fe20000010016 */
[----:B------:R-:W-:Y:S01]  /*26c0*/  PRMT R22, R100, 0x7632, R22 ;  /* 0x0000763264167816 */ /* 0x000fe20000000016 */
[----:B------:R-:W-:-:S02]  /*26d0*/  FADD.FTZ R24, -R66, R25 ;  /* 0x0000001942187221 */ /* 0x000fc40000010100 */
        /* <DEDUP_REMOVED lines=24> */
.L_x_106:
[----:B------:R-:W-:Y:S01]  /*2860*/  FMUL.FTZ R24, R23, R68 ;  /* 0x0000004417187220 */ /* 0x000fe20000410000 */
[----:B------:R-:W-:Y:S01]  /*2870*/  FADD.FTZ R25, R21, R20 ;  /* 0x0000001415197221 */ /* 0x000fe20000010000 */
[--C-:B------:R-:W-:Y:S01]  /*2880*/  FADD.FTZ R72, R72, R23.reuse ;  /* 0x0000001748487221 */ /* 0x100fe20000010000 */
[C---:B------:R-:W-:Y:S01]  /*2890*/  FFMA.FTZ R116, R39.reuse, R23, R40 ;  /* 0x0000001727747223 */ /* 0x040fe20000010028 */
[----:B------:R-:W-:Y:S01]  /*28a0*/  PRMT R23, R102, 0x7632, R23 ;  /* 0x0000763266177816 */ /* 0x000fe20000000017 */
[----:B------:R-:W-:Y:S01]  /*28b0*/  FFMA.FTZ R20, R39, R24, R37 ;  /* 0x0000001827147223 */ /* 0x000fe20000010025 */
[----:B------:R-:W-:Y:S01]  /*28c0*/  FADD.FTZ R24, R25, R24 ;  /* 0x0000001819187221 */ /* 0x000fe20000010000 */
[----:B------:R-:W-:Y:S01]  /*28d0*/  FMUL.FTZ R21, R22, R69 ;  /* 0x0000004516157220 */ /* 0x000fe20000410000 */
[----:B------:R-:W-:Y:S01]  /*28e0*/  SHF.L.U32 R25, R102, 0x10, RZ ;  /* 0x0000001066197819 */ /* 0x000fe200000006ff */
[C---:B------:R-:W-:Y:S01]  /*28f0*/  FFMA.FTZ R63, R34.reuse, R22, R63 ;  /* 0x00000016223f7223 */ /* 0x040fe2000001003f */
[----:B------:R-:W-:Y:S01]  /*2900*/  SHF.L.U32 R23, R23, 0x10, RZ ;  /* 0x0000001017177819 */ /* 0x000fe200000006ff */
[----:B------:R-:W-:Y:S01]  /*2910*/  FFMA.FTZ R34, R34, R21, R20 ;  /* 0x0000001522227223 */ /* 0x000fe20000010014 */
[----:B------:R-:W-:Y:S01]  /*2920*/  PRMT R61, R99, 0x7632, R61 ;  /* 0x00007632633d7816 */ /* 0x000fe2000000003d */
[C---:B------:R-:W-:Y:S01]  /*2930*/  FADD.FTZ R20, -R66.reuse, R25 ;  /* 0x0000001942147221 */ /* 0x040fe20000010100 */
[----:B------:R-:W-:Y:S01]  /*2940*/  FADD.FTZ R112, R35, R22 ;  /* 0x0000001623707221 */ /* 0x000fe20000010000 */
[----:B------:R-:W-:Y:S01]  /*2950*/  FADD.FTZ R62, -R66, R23 ;  /* 0x00000017423e7221 */ /* 0x000fe20000010100 */
[----:B------:R-:W-:Y:S01]  /*2960*/  SHF.L.U32 R73, R99, 0x10, RZ ;  /* 0x0000001063497819 */ /* 0x000fe200000006ff */
[-C--:B------:R-:W-:Y:S01]  /*2970*/  FMUL.FTZ R113, R20, R107.reuse ;  /* 0x0000006b14717220 */ /* 0x080fe20000410000 */
[----:B------:R-:W-:Y:S01]  /*2980*/  PRMT R32, R97, 0x7632, R32 ;  /* 0x0000763261207816 */ /* 0x000fe20000000020 */
        /* <DEDUP_REMOVED lines=21> */
.L_x_107:
[----:B------:R-:W-:Y:S01]  /*2ae0*/  FMUL.FTZ R20, R73, R68 ;  /* 0x0000004449147220 */ /* 0x000fe20000410000 */
[----:B------:R-:W-:Y:S01]  /*2af0*/  FADD.FTZ R23, R21, R24 ;  /* 0x0000001815177221 */ /* 0x000fe20000010000 */
        /* <DEDUP_REMOVED lines=31> */
.L_x_108:
[----:B------:R-:W-:Y:S01]  /*2cf0*/  FFMA.FTZ R24, R62, R20, R21 ;  /* 0x000000143e187223 */ /* 0x000fe20000010015 */
[----:B------:R-:W-:Y:S01]  /*2d00*/  FADD.FTZ R23, R20, R23 ;  /* 0x0000001714177221 */ /* 0x000fe20000010000 */
[----:B------:R-:W-:Y:S01]  /*2d10*/  PRMT R20, R98, 0x7632, R20 ;  /* 0x0000763262147816 */ /* 0x000fe20000000014 */
[----:B------:R-:W-:Y:S01]  /*2d20*/  FMUL.FTZ R22, R60, R68 ;  /* 0x000000443c167220 */ /* 0x000fe20000410000 */
[----:B------:R-:W-:Y:S02]  /*2d30*/  SHF.L.U32 R25, R98, 0x10, RZ ;  /* 0x0000001062197819 */ /* 0x000fe400000006ff */
        /* <DEDUP_REMOVED lines=8> */
[----:B------:R-:W-:Y:S01]  /*2dc0*/  PRMT R32, R93, 0x7632, R32 ;  /* 0x000076325d207816 */ /* 0x000fe20000000020 */
[----:B------:R-:W-:Y:S01]  /*2dd0*/  FMUL.FTZ R20, R59, R69 ;  /* 0x000000453b147220 */ /* 0x000fe20000410000 */
        /* <DEDUP_REMOVED lines=21> */
.L_x_109:
[----:B------:R-:W-:Y:S01]  /*2f30*/  SHF.L.U32 R25, R93, 0x10, RZ ;  /* 0x000000105d197819 */ /* 0x000fe200000006ff */
[----:B------:R-:W-:Y:S01]  /*2f40*/  FFMA.FTZ R24, R58, R20, R21 ;  /* 0x000000143a187223 */ /* 0x000fe20000010015 */
[----:B------:R-:W-:Y:S01]  /*2f50*/  SHF.L.U32 R29, R32, 0x10, RZ ;  /* 0x00000010201d7819 */ /* 0x000fe200000006ff */
[----:B------:R-:W-:Y:S01]  /*2f60*/  FADD.FTZ R23, R20, R23 ;  /* 0x0000001714177221 */ /* 0x000fe20000010000 */
[----:B------:R-:W-:Y:S01]  /*2f70*/  FMUL.FTZ R22, R56, R68 ;  /* 0x0000004438167220 */ /* 0x000fe20000410000 */
[----:B------:R-:W-:Y:S01]  /*2f80*/  FADD.FTZ R20, -R66, R25 ;  /* 0x0000001942147221 */ /* 0x000fe20000010100 */
[----:B------:R-:W-:Y:S01]  /*2f90*/  PRMT R51, R92, 0x7632, R51 ;  /* 0x000076325c337816 */ /* 0x000fe20000000033 */
[----:B------:R-:W-:Y:S01]  /*2fa0*/  FADD.FTZ R50, -R66, R29 ;  /* 0x0000001d42327221 */ /* 0x000fe20000010100 */
[----:B------:R-:W-:Y:S01]  /*2fb0*/  FFMA.FTZ R21, R53, R22, R24 ;  /* 0x0000001635157223 */ /* 0x000fe20000010018 */
[----:B------:R-:W-:Y:S01]  /*2fc0*/  FMUL.FTZ R49, R20, R107 ;  /* 0x0000006b14317220 */ /* 0x000fe20000410000 */
[----:B------:R-:W-:Y:S01]  /*2fd0*/  FADD.FTZ R23, R23, R22 ;  /* 0x0000001617177221 */ /* 0x000fe20000010000 */
[----:B------:R-:W-:Y:S01]  /*2fe0*/  SHF.L.U32 R52, R92, 0x10, RZ ;  /* 0x000000105c347819 */ /* 0x000fe200000006ff */
        /* <DEDUP_REMOVED lines=22> */
.L_x_110:
        /* <DEDUP_REMOVED lines=36> */
.L_x_111:
        /* <DEDUP_REMOVED lines=34> */
.L_x_112:
[--C-:B------:R-:W-:Y:S01]  /*35b0*/  FADD.FTZ R29, R20, R23.reuse ;  /* 0x00000017141d7221 */ /* 0x100fe20000010000 */
[----:B------:R-:W-:Y:S01]  /*35c0*/  PRMT R23, R90, 0x7632, R23 ;  /* 0x000076325a177816 */ /* 0x000fe20000000017 */
[----:B------:R-:W-:Y:S01]  /*35d0*/  FFMA.FTZ R24, R46, R20, R21 ;  /* 0x000000142e187223 */ /* 0x000fe20000010015 */
[----:B------:R-:W-:Y:S01]  /*35e0*/  FMUL.FTZ R22, R44, R68 ;  /* 0x000000442c167220 */ /* 0x000fe20000410000 */
[----:B------:R-:W-:Y:S02]  /*35f0*/  SHF.L.U32 R25, R90, 0x10, RZ ;  /* 0x000000105a197819 */ /* 0x000fe400000006ff */
[----:B------:R-:W-:Y:S01]  /*3600*/  SHF.L.U32 R23, R23, 0x10, RZ ;  /* 0x0000001017177819 */ /* 0x000fe200000006ff */
[----:B------:R-:W-:Y:S01]  /*3610*/  FFMA.FTZ R21, R41, R22, R24 ;  /* 0x0000001629157223 */ /* 0x000fe20000010018 */
[----:B------:R-:W-:Y:S01]  /*3620*/  PRMT R39, R87, 0x7632, R39 ;  /* 0x0000763257277816 */ /* 0x000fe20000000027 */
[C---:B------:R-:W-:Y:S01]  /*3630*/  FADD.FTZ R24, -R66.reuse, R25 ;  /* 0x0000001942187221 */ /* 0x040fe20000010100 */
[--C-:B------:R-:W-:Y:S01]  /*3640*/  FADD.FTZ R20, R29, R22.reuse ;  /* 0x000000161d147221 */ /* 0x100fe20000010000 */
        /* <DEDUP_REMOVED lines=26> */
.L_x_113:
[----:B------:R-:W-:Y:S01]  /*37f0*/  FFMA.FTZ R26, R42, R23, R21 ;  /* 0x000000172a1a7223 */ /* 0x000fe20000010015 */
[----:B------:R-:W-:Y:S01]  /*3800*/  FADD.FTZ R29, R23, R20 ;  /* 0x00000014171d7221 */ /* 0x000fe20000010000 */
[----:B------:R-:W-:Y:S01]  /*3810*/  SHF.L.U32 R23, R85, 0x10, RZ ;  /* 0x0000001055177819 */ /* 0x000fe200000006ff */
[----:B------:R-:W-:Y:S01]  /*3820*/  FMUL.FTZ R24, R40, R68 ;  /* 0x0000004428187220 */ /* 0x000fe20000410000 */
[----:B------:R-:W-:Y:S02]  /*3830*/  SHF.L.U32 R25, R22, 0x10, RZ ;  /* 0x0000001016197819 */ /* 0x000fe400000006ff */
[----:B------:R-:W-:Y:S01]  /*3840*/  PRMT R35, R84, 0x7632, R35 ;  /* 0x0000763254237816 */ /* 0x000fe20000000023 */
[C---:B------:R-:W-:Y:S01]  /*3850*/  FADD.FTZ R22, -R66.reuse, R23 ;  /* 0x0000001742167221 */ /* 0x040fe20000010100 */
[----:B------:R-:W-:Y:S01]  /*3860*/  FFMA.FTZ R21, R37, R24, R26 ;  /* 0x0000001825157223 */ /* 0x000fe2000001001a */
[----:B------:R-:W-:Y:S01]  /*3870*/  FADD.FTZ R34, -R66, R25 ;  /* 0x0000001942227221 */ /* 0x000fe20000010100 */
[----:B------:R-:W-:Y:S01]  /*3880*/  FADD.FTZ R20, R29, R24 ;  /* 0x000000181d147221 */ /* 0x000fe20000010000 */
        /* <DEDUP_REMOVED lines=24> */
.L_x_114:
        /* <DEDUP_REMOVED lines=36> */
.L_x_115:
[----:B------:R-:W-:Y:S01]  /*3c50*/  FFMA.FTZ R26, R34, R23, R21 ;  /* 0x00000017221a7223 */ /* 0x000fe20000010015 */
[----:B------:R-:W-:Y:S01]  /*3c60*/  FADD.FTZ R115, R23, R20 ;  /* 0x0000001417737221 */ /* 0x000fe20000010000 */
[----:B------:R-:W-:Y:S01]  /*3c70*/  FMUL.FTZ R24, R32, R68 ;  /* 0x0000004420187220 */ /* 0x000fe20000410000 */
[----:B------:R-:W-:Y:S02]  /*3c80*/  SHF.L.U32 R23, R74, 0x10, RZ ;  /* 0x000000104a177819 */ /* 0x000fe400000006ff */
[----:B------:R-:W-:Y:S01]  /*3c90*/  SHF.L.U32 R25, R22, 0x10, RZ ;  /* 0x0000001016197819 */ /* 0x000fe200000006ff */
[----:B------:R-:W-:Y:S01]  /*3ca0*/  FFMA.FTZ R21, R29, R24, R26 ;  /* 0x000000181d157223 */ /* 0x000fe2000001001a */
[----:B------:R-:W-:Y:S01]  /*3cb0*/  FADD.FTZ R20, R115, R24 ;  /* 0x0000001873147221 */ /* 0x000fe20000010000 */
[C---:B------:R-:W-:Y:S01]  /*3cc0*/  PRMT R26, R75.reuse, 0x7632, R26 ;  /* 0x000076324b1a7816 */ /* 0x040fe2000000001a */
[C---:B------:R-:W-:Y:S01]  /*3cd0*/  FADD.FTZ R22, -R66.reuse, R23 ;  /* 0x0000001742167221 */ /* 0x040fe20000010100 */
[----:B------:R-:W-:Y:S01]  /*3ce0*/  FADD.FTZ R24, -R66, R25 ;  /* 0x0000001942187221 */ /* 0x000fe20000010100 */
[----:B------:R-:W-:Y:S01]  /*3cf0*/  SHF.L.U32 R28, R75, 0x10, RZ ;  /* 0x000000104b1c7819 */ /* 0x000fe200000006ff */
[----:B------:R-:W-:Y:S01]  /*3d00*/  FMUL.FTZ R23, R31, R69 ;  /* 0x000000451f177220 */ /* 0x000fe20000410000 */
[----:B------:R-:W-:Y:S01]  /*3d10*/  SHF.L.U32 R26, R26, 0x10, RZ ;  /* 0x000000101a1a7819 */ /* 0x000fe200000006ff */
[-C--:B------:R-:W-:Y:S01]  /*3d20*/  FMUL.FTZ R25, R22, R107.reuse ;  /* 0x0000006b16197220 */ /* 0x080fe20000410000 */
        /* <DEDUP_REMOVED lines=20> */
.L_x_116:
[----:B------:R-:W-:Y:S01]  /*3e70*/  FFMA.FTZ R114, R30, R23, R21 ;  /* 0x000000171e727223 */ /* 0x000fe20000010015 */
[----:B------:R-:W-:Y:S01]  /*3e80*/  FMUL.FTZ R22, R28, R68 ;  /* 0x000000441c167220 */ /* 0x000fe20000410000 */
[--C-:B------:R-:W-:Y:S01]  /*3e90*/  FADD.FTZ R23, R23, R20.reuse ;  /* 0x0000001417177221 */ /* 0x100fe20000010000 */
[----:B------:R-:W-:Y:S01]  /*3ea0*/  PRMT R20, R76, 0x7632, R20 ;  /* 0x000076324c147816 */ /* 0x000fe20000000014 */
[----:B------:R-:W-:Y:S01]  /*3eb0*/  FMUL.FTZ R117, R26, R69 ;  /* 0x000000451a757220 */ /* 0x000fe20000410000 */
[----:B------:R-:W-:Y:S01]  /*3ec0*/  FFMA.FTZ R21, R25, R22, R114 ;  /* 0x0000001619157223 */ /* 0x000fe20000010072 */
[----:B------:R-:W-:Y:S01]  /*3ed0*/  FADD.FTZ R22, R23, R22 ;  /* 0x0000001617167221 */ /* 0x000fe20000010000 */
[----:B------:R-:W-:Y:S02]  /*3ee0*/  SHF.L.U32 R23, R76, 0x10, RZ ;  /* 0x000000104c177819 */ /* 0x000fe400000006ff */
[----:B------:R-:W-:Y:S01]  /*3ef0*/  SHF.L.U32 R115, R20, 0x10, RZ ;  /* 0x0000001014737819 */ /* 0x000fe200000006ff */
[----:B------:R-:W-:Y:S01]  /*3f00*/  FFMA.FTZ R114, R24, R117, R21 ;  /* 0x0000007518727223 */ /* 0x000fe20000010015 */
[--C-:B------:R-:W-:Y:S01]  /*3f10*/  FADD.FTZ R117, R117, R22.reuse ;  /* 0x0000001675757221 */ /* 0x100fe20000010000 */
[C---:B------:R-:W-:Y:S01]  /*3f20*/  FADD.FTZ R20, -R66.reuse, R23 ;  /* 0x0000001742147221 */ /* 0x040fe20000010100 */
[C---:B------:R-:W-:Y:S01]  /*3f30*/  PRMT R22, R77.reuse, 0x7632, R22 ;  /* 0x000076324d167816 */ /* 0x040fe20000000016 */
        /* <DEDUP_REMOVED lines=24> */
.L_x_117:
[----:B------:R-:W-:Y:S01]  /*40c0*/  FMUL.FTZ R118, R23, R68 ;  /* 0x0000004417767220 */ /* 0x000fe20000410000 */
[----:B------:R-:W-:Y:S01]  /*40d0*/  FADD.FTZ R115, R72, R73 ;  /* 0x0000004948737221 */ /* 0x000fe20000010000 */
[----:B------:R-:W-:Y:S01]  /*40e0*/  PRMT R72, R78, 0x7632, R72 ;  /* 0x000076324e487816 */ /* 0x000fe20000000048 */
[----:B------:R-:W-:Y:S01]  /*40f0*/  FFMA.FTZ R116, R113, R73, R116 ;  /* 0x0000004971747223 */ /* 0x000fe20000010074 */
[----:B------:R-:W-:Y:S01]  /*4100*/  FFMA.FTZ R73, R21, R118, R114 ;  /* 0x0000007615497223 */ /* 0x000fe20000010072 */
[----:B------:R-:W-:Y:S01]  /*4110*/  FADD.FTZ R118, R117, R118 ;  /* 0x0000007675767221 */ /* 0x000fe20000010000 */
[----:B------:R-:W-:Y:S01]  /*4120*/  FMUL.FTZ R113, R22, R69 ;  /* 0x0000004516717220 */ /* 0x000fe20000410000 */
        /* <DEDUP_REMOVED lines=25> */
[----:B-1----:R-:W-:Y:S01]  /*42c0*/  FMUL.FTZ R118, R118, R125 ;  /* 0x0000007d76767220 */ /* 0x002fe20000410000 */
[----:B------:R-:W-:Y:S02]  /*42d0*/  FADD.FTZ R125, -R125, 1 ;  /* 0x3f8000007d7d7421 */ /* 0x000fe40000010100 */
[----:B------:R-:W-:Y:S02]  /*42e0*/  FMUL.FTZ R119, R119, R113 ;  /* 0x0000007177777220 */ /* 0x000fe40000410000 */
[----:B------:R-:W-:-:S04]  /*42f0*/  FFMA.FTZ R125, R114, R125, 1 ;  /* 0x3f800000727d7423 */ /* 0x000fc8000001007d */
[----:B------:R-:W-:-:S07]  /*4300*/  FMUL.FTZ R118, R118, R125 ;  /* 0x0000007d76767220 */ /* 0x000fce0000410000 */
.L_x_118:
[----:B------:R-:W-:Y:S01]  /*4310*/  FMUL.FTZ R114, R119, R68 ;  /* 0x0000004477727220 */ /* 0x000fe20000410000 */
[----:B------:R-:W-:-:S03]  /*4320*/  SHF.L.U32 R121, R80, 0x10, RZ ;  /* 0x0000001050797819 */ /* 0x000fc600000006ff */
[----:B------:R-:W-:Y:S01]  /*4330*/  FFMA.FTZ R113, R117, R114, R72 ;  /* 0x0000007275717223 */ /* 0x000fe20000010048 */
[----:B------:R-:W-:Y:S01]  /*4340*/  FADD.FTZ R114, R73, R114 ;  /* 0x0000007249727221 */ /* 0x000fe20000010000 */
[----:B------:R-:W-:Y:S01]  /*4350*/  FMUL.FTZ R73, R118, R69 ;  /* 0x0000004576497220 */ /* 0x000fe20000410000 */
[----:B------:R-:W-:-:S03]  /*4360*/  FADD.FTZ R122, -R66, R121 ;  /* 0x00000079427a7221 */ /* 0x000fc60000010100 */
[--C-:B------:R-:W-:Y:S01]  /*4370*/  FFMA.FTZ R72, R120, R73, R113.reuse ;  /* 0x0000004978487223 */ /* 0x100fe20000010071 */
[----:B------:R-:W-:Y:S01]  /*4380*/  PRMT R113, R80, 0x7632, R113 ;  /* 0x0000763250717816 */ /* 0x000fe20000000071 */
[--C-:B------:R-:W-:Y:S01]  /*4390*/  FADD.FTZ R73, R73, R114.reuse ;  /* 0x0000007249497221 */ /* 0x100fe20000010000 */
[----:B------:R-:W-:Y:S01]  /*43a0*/  PRMT R114, R81, 0x7632, R114 ;  /* 0x0000763251727816 */ /* 0x000fe20000000072 */
[----:B------:R-:W-:Y:S01]  /*43b0*/  FMUL.FTZ R121, R122, R107 ;  /* 0x0000006b7a797220 */ /* 0x000fe20000410000 */
[----:B------:R-:W-:Y:S02]  /*43c0*/  SHF.L.U32 R113, R113, 0x10, RZ ;  /* 0x0000001071717819 */ /* 0x000fe400000006ff */
[----:B------:R-:W-:-:S03]  /*43d0*/  SHF.L.U32 R114, R114, 0x10, RZ ;  /* 0x0000001072727819 */ /* 0x000fc600000006ff */
[----:B------:R-:W-:Y:S01]  /*43e0*/  FADD.FTZ R124, -R66, R113 ;  /* 0x00000071427c7221 */ /* 0x000fe20000010100 */
[----:B------:R-:W-:-:S03]  /*43f0*/  SHF.L.U32 R113, R81, 0x10, RZ ;  /* 0x0000001051717819 */ /* 0x000fc600000006ff */
        /* <DEDUP_REMOVED lines=9> */
[----:B------:R-:W-:-:S04]  /*4490*/  FFMA.FTZ R123, R123, R124, 1 ;  /* 0x3f8000007b7b7423 */ /* 0x000fc8000001007c */
[----:B------:R-:W-:Y:S01]  /*44a0*/  FMUL.FTZ R113, R113, R123 ;  /* 0x0000007b71717220 */ /* 0x000fe20000410000 */
        /* <DEDUP_REMOVED lines=9> */
.L_x_119:
[----:B------:R-:W-:Y:S01]  /*4540*/  FMUL.FTZ R124, R113, R68 ;  /* 0x00000044717c7220 */ /* 0x000fe20000410000 */
[----:B------:R-:W-:Y:S01]  /*4550*/  ISETP.GT.AND P0, PT, R5, 0x1e, PT ;  /* 0x0000001e0500780c */ /* 0x000fe20003f04270 */
[----:B------:R-:W-:Y:S01]  /*4560*/  FFMA.FTZ R63, R62, R61, R63 ;  /* 0x0000003d3e3f7223 */ /* 0x000fe2000001003f */
[----:B------:R-:W-:Y:S01]  /*4570*/  FADD.FTZ R112, R112, R61 ;  /* 0x0000003d70707221 */ /* 0x000fe20000010000 */
[----:B------:R-:W-:Y:S01]  /*4580*/  FFMA.FTZ R123, R121, R124, R72 ;  /* 0x0000007c797b7223 */ /* 0x000fe20000010048 */
[----:B------:R-:W-:Y:S01]  /*4590*/  FADD.FTZ R124, R73, R124 ;  /* 0x0000007c497c7221 */ /* 0x000fe20000010000 */
[----:B------:R-:W-:Y:S01]  /*45a0*/  FMUL.FTZ R73, R114, R69 ;  /* 0x0000004572497220 */ /* 0x000fe20000410000 */
[----:B------:R-:W-:Y:S01]  /*45b0*/  FFMA.FTZ R116, R57, R60, R116 ;  /* 0x0000003c39747223 */ /* 0x000fe20000010074 */
[----:B------:R-:W-:Y:S01]  /*45c0*/  FADD.FTZ R115, R115, R60 ;  /* 0x0000003c73737221 */ /* 0x000fe20000010000 */
[----:B------:R-:W-:Y:S01]  /*45d0*/  FFMA.FTZ R63, R58, R59, R63 ;  /* 0x0000003b3a3f7223 */ /* 0x000fe2000001003f */
[----:B------:R-:W-:Y:S01]  /*45e0*/  FFMA.FTZ R72, R122, R73, R123 ;  /* 0x000000497a487223 */ /* 0x000fe2000001007b */
[----:B------:R-:W-:Y:S01]  /*45f0*/  FADD.FTZ R73, R73, R124 ;  /* 0x0000007c49497221 */ /* 0x000fe20000010000 */
[----:B------:R-:W-:Y:S01]  /*4600*/  FADD.FTZ R112, R112, R59 ;  /* 0x0000003b70707221 */ /* 0x000fe20000010000 */
[----:B------:R-:W-:Y:S01]  /*4610*/  FFMA.FTZ R116, R53, R56, R116 ;  /* 0x0000003835747223 */ /* 0x000fe20000010074 */
[----:B------:R-:W-:Y:S01]  /*4620*/  FADD.FTZ R115, R115, R56 ;  /* 0x0000003873737221 */ /* 0x000fe20000010000 */
[----:B------:R-:W0:Y:S01]  /*4630*/  SHFL.DOWN PT, R123, R72, 0x1, 0x1f ;  /* 0x08201f00487b7f89 */ /* 0x000e2200000e0000 */
[----:B------:R-:W-:Y:S01]  /*4640*/  FFMA.FTZ R63, R54, R55, R63 ;  /* 0x00000037363f7223 */ /* 0x000fe2000001003f */
[----:B------:R-:W-:Y:S01]  /*4650*/  FADD.FTZ R112, R112, R55 ;  /* 0x0000003770707221 */ /* 0x000fe20000010000 */
[----:B------:R-:W-:Y:S01]  /*4660*/  FFMA.FTZ R116, R49, R52, R116 ;  /* 0x0000003431747223 */ /* 0x000fe20000010074 */
[----:B------:R-:W1:Y:S01]  /*4670*/  SHFL.DOWN PT, R124, R73, 0x1, 0x1f ;  /* 0x08201f00497c7f89 */ /* 0x000e6200000e0000 */
[----:B------:R-:W-:Y:S01]  /*4680*/  FADD.FTZ R115, R115, R52 ;  /* 0x0000003473737221 */ /* 0x000fe20000010000 */
[----:B------:R-:W-:Y:S01]  /*4690*/  FFMA.FTZ R63, R50, R51, R63 ;  /* 0x00000033323f7223 */ /* 0x000fe2000001003f */
[----:B------:R-:W-:Y:S01]  /*46a0*/  FADD.FTZ R112, R112, R51 ;  /* 0x0000003370707221 */ /* 0x000fe20000010000 */
[----:B------:R-:W-:Y:S01]  /*46b0*/  FFMA.FTZ R116, R45, R48, R116 ;  /* 0x000000302d747223 */ /* 0x000fe20000010074 */
[----:B------:R-:W-:Y:S01]  /*46c0*/  FADD.FTZ R115, R115, R48 ;  /* 0x0000003073737221 */ /* 0x000fe20000010000 */
[----:B------:R-:W-:Y:S01]  /*46d0*/  FFMA.FTZ R63, R46, R47, R63 ;  /* 0x0000002f2e3f7223 */ /* 0x000fe2000001003f */
[----:B------:R-:W-:Y:S01]  /*46e0*/  FADD.FTZ R112, R112, R47 ;  /* 0x0000002f70707221 */ /* 0x000fe20000010000 */
[----:B------:R-:W-:Y:S01]  /*46f0*/  FFMA.FTZ R116, R41, R44, R116 ;  /* 0x0000002c29747223 */ /* 0x000fe20000010074 */
[----:B------:R-:W2:Y:S01]  /*4700*/  S2UR UR11, SR_CgaCtaId ;  /* 0x00000000000b79c3 */ /* 0x000ea20000008800 */
        /* <DEDUP_REMOVED lines=10> */
[----:B0-----:R-:W-:Y:S01]  /*47b0*/  @!P0 FADD.FTZ R72, R72, R123 ;  /* 0x0000007b48488221 */ /* 0x001fe20000010000 */
[----:B------:R-:W-:Y:S01]  /*47c0*/  FADD.FTZ R112, R112, R35 ;  /* 0x0000002370707221 */ /* 0x000fe20000010000 */
[----:B------:R-:W-:Y:S01]  /*47d0*/  FFMA.FTZ R116, R29, R32, R116 ;  /* 0x000000201d747223 */ /* 0x000fe20000010074 */
[----:B------:R-:W-:Y:S01]  /*47e0*/  FADD.FTZ R115, R115, R32 ;  /* 0x0000002073737221 */ /* 0x000fe20000010000 */
[----:B-1----:R-:W-:Y:S01]  /*47f0*/  @!P0 FADD.FTZ R73, R73, R124 ;  /* 0x0000007c49498221 */ /* 0x002fe20000010000 */
[----:B------:R-:W0:Y:S01]  /*4800*/  SHFL.DOWN PT, R123, R72, 0x2, 0x1f ;  /* 0x08401f00487b7f89 */ /* 0x000e2200000e0000 */
[----:B------:R-:W-:Y:S01]  /*4810*/  ISETP.GT.AND P0, PT, R5, 0x1d, PT ;  /* 0x0000001d0500780c */ /* 0x000fe20003f04270 */
[----:B------:R-:W-:Y:S01]  /*4820*/  FFMA.FTZ R63, R30, R31, R63 ;  /* 0x0000001f1e3f7223 */ /* 0x000fe2000001003f */
[----:B------:R-:W-:Y:S01]  /*4830*/  FADD.FTZ R31, R112, R31 ;  /* 0x0000001f701f7221 */ /* 0x000fe20000010000 */
[----:B------:R-:W1:Y:S01]  /*4840*/  SHFL.DOWN PT, R124, R73, 0x2, 0x1f ;  /* 0x08401f00497c7f89 */ /* 0x000e6200000e0000 */
[----:B------:R-:W-:Y:S01]  /*4850*/  FFMA.FTZ R116, R25, R28, R116 ;  /* 0x0000001c19747223 */ /* 0x000fe20000010074 */
[----:B------:R-:W-:Y:S01]  /*4860*/  FADD.FTZ R28, R115, R28 ;  /* 0x0000001c731c7221 */ /* 0x000fe20000010000 */
[----:B------:R-:W-:Y:S01]  /*4870*/  FFMA.FTZ R63, R24, R26, R63 ;  /* 0x0000001a183f7223 */ /* 0x000fe2000001003f */
[----:B------:R-:W-:Y:S01]  /*4880*/  FADD.FTZ R31, R31, R26 ;  /* 0x0000001a1f1f7221 */ /* 0x000fe20000010000 */
[----:B------:R-:W-:Y:S01]  /*4890*/  UMOV UR6, 0x400 ;  /* 0x0000040000067882 */ /* 0x000fe20000000000 */
[----:B------:R-:W-:Y:S01]  /*48a0*/  FFMA.FTZ R116, R21, R23, R116 ;  /* 0x0000001715747223 */ /* 0x000fe20000010074 */
[----:B------:R-:W-:Y:S01]  /*48b0*/  UIADD3 UR5, UR6, 0xa0, URZ ;  /* 0x000000a006057890 */ /* 0x000fe2000fffe03f */
[----:B------:R-:W-:Y:S01]  /*48c0*/  FADD.FTZ R28, R28, R23 ;  /* 0x000000171c1c7221 */ /* 0x000fe20000010000 */
[----:B------:R-:W-:Y:S01]  /*48d0*/  FFMA.FTZ R63, R20, R22, R63 ;  /* 0x00000016143f7223 */ /* 0x000fe2000001003f */
[----:B------:R-:W-:Y:S01]  /*48e0*/  FADD.FTZ R31, R31, R22 ;  /* 0x000000161f1f7221 */ /* 0x000fe20000010000 */
[----:B--2---:R-:W-:Y:S01]  /*48f0*/  ULEA UR5, UR11, UR5, 0x18 ;  /* 0x000000050b057291 */ /* 0x004fe2000f8ec03f */
        /* <DEDUP_REMOVED lines=8> */
[----:B0-----:R-:W-:Y:S01]  /*4980*/  @!P0 FADD.FTZ R72, R72, R123 ;  /* 0x0000007b48488221 */ /* 0x001fe20000010000 */
[----:B------:R-:W-:Y:S01]  /*4990*/  LEA R113, R14, UR5, 0x4 ;  /* 0x000000050e717c11 */ /* 0x000fe2000f8e20ff */
[----:B------:R-:W0:Y:S01]  /*49a0*/  LDC.64 R114, c[0x0][0x268] ;  /* 0x00009a00ff727b82 */ /* 0x000e220000000a00 */
[----:B------:R-:W-:Y:S01]  /*49b0*/  BSSY B0, `(.L_x_120) ;  /* 0x000003d000007945 */ /* 0x000fe20003800000 */
[----:B-1----:R-:W-:Y:S01]  /*49c0*/  @!P0 FADD.FTZ R73, R73, R124 ;  /* 0x0000007c49498221 */ /* 0x002fe20000010000 */
[----:B------:R-:W1:Y:S01]  /*49d0*/  SHFL.DOWN PT, R123, R72, 0x4, 0x1f ;  /* 0x08801f00487b7f89 */ /* 0x000e6200000e0000 */
[----:B------:R-:W-:Y:S01]  /*49e0*/  ISETP.GT.AND P0, PT, R5, 0x1b, PT ;  /* 0x0000001b0500780c */ /* 0x000fe20003f04270 */
[----:B------:R-:W-:-:S02]  /*49f0*/  IMAD R112, R27, 0x1e, R14 ;  /* 0x0000001e1b707824 */ /* 0x000fc400078e020e */
[----:B------:R-:W2:Y:S04]  /*4a00*/  SHFL.DOWN PT, R124, R73, 0x4, 0x1f ;  /* 0x08801f00497c7f89 */ /* 0x000ea800000e0000 */
[----:B------:R-:W-:Y:S06]  /*4a10*/  STS.128 [R113], R52 ;  /* 0x0000003471007388 */ /* 0x000fec0000000c00 */
[----:B-1----:R-:W-:Y:S01]  /*4a20*/  @!P0 FADD.FTZ R72, R72, R123 ;  /* 0x0000007b48488221 */ /* 0x002fe20000010000 */
[----:B--2---:R-:W-:-:S04]  /*4a30*/  @!P0 FADD.FTZ R73, R73, R124 ;  /* 0x0000007c49498221 */ /* 0x004fc80000010000 */
[----:B------:R-:W1:Y:S01]  /*4a40*/  SHFL.DOWN PT, R123, R72, 0x8, 0x1f ;  /* 0x09001f00487b7f89 */ /* 0x000e6200000e0000 */
[----:B------:R-:W-:-:S03]  /*4a50*/  ISETP.GT.AND P0, PT, R5, 0x17, PT ;  /* 0x000000170500780c */ /* 0x000fc60003f04270 */
[----:B------:R-:W2:Y:S10]  /*4a60*/  SHFL.DOWN PT, R124, R73, 0x8, 0x1f ;  /* 0x09001f00497c7f89 */ /* 0x000eb400000e0000 */
[----:B-1----:R-:W-:Y:S01]  /*4a70*/  @!P0 FADD.FTZ R72, R72, R123 ;  /* 0x0000007b48488221 */ /* 0x002fe20000010000 */
[----:B--2---:R-:W-:-:S04]  /*4a80*/  @!P0 FADD.FTZ R73, R73, R124 ;  /* 0x0000007c49498221 */ /* 0x004fc80000010000 */
[----:B------:R-:W1:Y:S01]  /*4a90*/  SHFL.DOWN PT, R123, R72, 0x10, 0x1f ;  /* 0x0a001f00487b7f89 */ /* 0x000e6200000e0000 */
[----:B------:R-:W-:-:S03]  /*4aa0*/  ISETP.GT.AND P0, PT, R5, 0xf, PT ;  /* 0x0000000f0500780c */ /* 0x000fc60003f04270 */
[----:B------:R-:W2:Y:S10]  /*4ab0*/  SHFL.DOWN PT, R124, R73, 0x10, 0x1f ;  /* 0x0a001f00497c7f89 */ /* 0x000eb400000e0000 */
[----:B-1----:R-:W-:Y:S01]  /*4ac0*/  @!P0 FADD.FTZ R72, R72, R123 ;  /* 0x0000007b48488221 */ /* 0x002fe20000010000 */
[----:B--2---:R-:W-:Y:S01]  /*4ad0*/  @!P0 FADD.FTZ R73, R73, R124 ;  /* 0x0000007c49498221 */ /* 0x004fe20000010000 */
[----:B------:R-:W-:-:S13]  /*4ae0*/  ISETP.NE.AND P0, PT, R5, RZ, PT ;  /* 0x000000ff0500720c */ /* 0x000fda0003f05270 */
[----:B------:R1:W-:Y:S01]  /*4af0*/  @!P0 STS.64 [R18+0x10], R72 ;  /* 0x0000104812008388 */ /* 0x0003e20000000a00 */
[----:B------:R-:W-:Y:S01]  /*4b00*/  BAR.SYNC.DEFER_BLOCKING 0x0 ;  /* 0x0000000000007b1d */ /* 0x000fe20000010000 */
[----:B------:R-:W-:-:S13]  /*4b10*/  ISETP.NE.AND P0, PT, R14, RZ, PT ;  /* 0x000000ff0e00720c */ /* 0x000fda0003f05270 */
[----:B01----:R-:W-:Y:S05]  /*4b20*/  @P0 BRA `(.L_x_121) ;  /* 0x0000000000940947 */ /* 0x003fea0003800000 */
[----:B------:R-:W-:-:S09]  /*4b30*/  ULEA UR5, UR11, UR6, 0x18 ;  /* 0x000000060b057291 */ /* 0x000fd2000f8ec03f */
[----:B------:R-:W0:Y:S04]  /*4b40*/  LDS.64 R40, [UR5+0x18] ;  /* 0x00001805ff287984 */ /* 0x000e280008000a00 */
[----:B------:R-:W1:Y:S04]  /*4b50*/  LDS.128 R20, [UR5+0x20] ;  /* 0x00002005ff147984 */ /* 0x000e680008000c00 */
[----:B------:R-:W2:Y:S04]  /*4b60*/  LDS.128 R24, [UR5+0x30] ;  /* 0x00003005ff187984 */ /* 0x000ea80008000c00 */
[----:B------:R-:W3:Y:S04]  /*4b70*/  LDS.128 R36, [UR5+0x40] ;  /* 0x00004005ff247984 */ /* 0x000ee80008000c00 */
[----:B------:R-:W4:Y:S04]  /*4b80*/  LDS.128 R32, [UR5+0x50] ;  /* 0x00005005ff207984 */ /* 0x000f280008000c00 */
[----:B------:R-:W5:Y:S01]  /*4b90*/  LDS.128 R28, [UR5+0x60] ;  /* 0x00006005ff1c7984 */ /* 0x000f620008000c00 */
[----:B0-----:R-:W-:Y:S01]  /*4ba0*/  FADD.FTZ R43, R72, R40 ;  /* 0x00000028482b7221 */ /* 0x001fe20000010000 */
[----:B------:R-:W-:-:S02]  /*4bb0*/  FADD.FTZ R44, R73, R41 ;  /* 0x00000029492c7221 */ /* 0x000fc40000010000 */
[----:B------:R-:W-:Y:S01]  /*4bc0*/  LDS.64 R72, [UR5+0x80] ;  /* 0x00008005ff487984 */ /* 0x000fe20008000a00 */
[----:B-1----:R-:W-:Y:S01]  /*4bd0*/  FADD.FTZ R45, R43, R20 ;  /* 0x000000142b2d7221 */ /* 0x002fe20000010000 */
[----:B------:R-:W-:Y:S02]  /*4be0*/  FADD.FTZ R44, R44, R21 ;  /* 0x000000152c2c7221 */ /* 0x000fe40000010000 */
[----:B------:R-:W0:Y:S01]  /*4bf0*/  LDS.128 R40, [UR5+0x70] ;  /* 0x00007005ff287984 */ /* 0x000e220008000c00 */
[----:B------:R-:W-:Y:S01]  /*4c00*/  FADD.FTZ R45, R45, R22 ;  /* 0x000000162d2d7221 */ /* 0x000fe20000010000 */
[----:B------:R-:W-:-:S03]  /*4c10*/  FADD.FTZ R44, R44, R23 ;  /* 0x000000172c2c7221 */ /* 0x000fc60000010000 */
[----:B--2---:R-:W-:Y:S01]  /*4c20*/  FADD.FTZ R45, R45, R24 ;  /* 0x000000182d2d7221 */ /* 0x004fe20000010000 */
[----:B------:R-:W-:-:S03]  /*4c30*/  FADD.FTZ R44, R44, R25 ;  /* 0x000000192c2c7221 */ /* 0x000fc60000010000 */
[----:B------:R-:W-:Y:S01]  /*4c40*/  FADD.FTZ R45, R45, R26 ;  /* 0x0000001a2d2d7221 */ /* 0x000fe20000010000 */
[----:B------:R-:W-:-:S03]  /*4c50*/  FADD.FTZ R44, R44, R27 ;  /* 0x0000001b2c2c7221 */ /* 0x000fc60000010000 */
[----:B---3--:R-:W-:Y:S01]  /*4c60*/  FADD.FTZ R45, R45, R36 ;  /* 0x000000242d2d7221 */ /* 0x008fe20000010000 */
[----:B------:R-:W-:-:S03]  /*4c70*/  FADD.FTZ R44, R44, R37 ;  /* 0x000000252c2c7221 */ /* 0x000fc60000010000 */
[----:B------:R-:W-:Y:S01]  /*4c80*/  FADD.FTZ R45, R45, R38 ;  /* 0x000000262d2d7221 */ /* 0x000fe20000010000 */
[----:B------:R-:W-:-:S03]  /*4c90*/  FADD.FTZ R44, R44, R39 ;  /* 0x000000272c2c7221 */ /* 0x000fc60000010000 */
[----:B----4-:R-:W-:Y:S01]  /*4ca0*/  FADD.FTZ R45, R45, R32 ;  /* 0x000000202d2d7221 */ /* 0x010fe20000010000 */
[----:B------:R-:W-:-:S03]  /*4cb0*/  FADD.FTZ R44, R44, R33 ;  /* 0x000000212c2c7221 */ /* 0x000fc60000010000 */
        /* <DEDUP_REMOVED lines=10> */
[----:B------:R-:W-:Y:S01]  /*4d60*/  FADD.FTZ R72, R45, R72 ;  /* 0x000000482d487221 */ /* 0x000fe20000010000 */
[----:B------:R-:W-:-:S07]  /*4d70*/  FADD.FTZ R73, R44, R73 ;  /* 0x000000492c497221 */ /* 0x000fce0000010000 */
.L_x_121:
[----:B------:R-:W-:Y:S05]  /*4d80*/  BSYNC B0 ;  /* 0x0000000000007941 */ /* 0x000fea0003800000 */
.L_x_120:
[----:B------:R-:W-:Y:S01]  /*4d90*/  BAR.SYNC.DEFER_BLOCKING 0x0 ;  /* 0x0000000000007b1d */ /* 0x000fe20000010000 */
[----:B------:R-:W-:Y:S02]  /*4da0*/  ISETP.GT.U32.AND P6, PT, R14, 0x1d, PT ;  /* 0x0000001d0e00780c */ /* 0x000fe40003fc4070 */
[----:B------:R-:W-:-:S03]  /*4db0*/  LOP3.LUT R83, R83, 0xfffffffe, RZ, 0xc0, !PT ;  /* 0xfffffffe53537812 */ /* 0x000fc600078ec0ff */
[----:B------:R-:W-:Y:S08]  /*4dc0*/  BSSY B0, `(.L_x_122) ;  /* 0x000004e000007945 */ /* 0x000ff00003800000 */
[----:B------:R-:W-:Y:S01]  /*4dd0*/  @P6 LOP3.LUT R83, R83, 0x1, RZ, 0xfc, !PT ;  /* 0x0000000153536812 */ /* 0x000fe200078efcff */
[----:B------:R-:W-:Y:S06]  /*4de0*/  @P6 BRA `(.L_x_123) ;  /* 0x00000004002c6947 */ /* 0x000fec0003800000 */
[----:B------:R-:W0:Y:S04]  /*4df0*/  LDS.128 R60, [R113+0x1e0] ;  /* 0x0001e000713c7984 */ /* 0x000e280000000c00 */
[----:B------:R-:W1:Y:S04]  /*4e00*/  LDS.128 R20, [R113+0x3c0] ;  /* 0x0003c00071147984 */ /* 0x000e680000000c00 */
[----:B------:R-:W2:Y:S04]  /*4e10*/  LDS.128 R56, [R113+0x5a0] ;  /* 0x0005a00071387984 */ /* 0x000ea80000000c00 */
[----:B------:R-:W3:Y:S04]  /*4e20*/  LDS.128 R24, [R113+0x780] ;  /* 0x0007800071187984 */ /* 0x000ee80000000c00 */
[----:B------:R-:W4:Y:S04]  /*4e30*/  LDS.128 R28, [R113+0x960] ;  /* 0x00096000711c7984 */ /* 0x000f280000000c00 */
[----:B------:R-:W5:Y:S04]  /*4e40*/  LDS.128 R32, [R113+0xb40] ;  /* 0x000b400071207984 */ /* 0x000f680000000c00 */
[----:B------:R-:W5:Y:S04]  /*4e50*/  LDS.128 R36, [R113+0xd20] ;  /* 0x000d200071247984 */ /* 0x000f680000000c00 */
[----:B------:R-:W5:Y:S04]  /*4e60*/  LDS.128 R40, [R113+0xf00] ;  /* 0x000f000071287984 */ /* 0x000f680000000c00 */
[----:B------:R-:W5:Y:S04]  /*4e70*/  LDS.128 R44, [R113+0x10e0] ;  /* 0x0010e000712c7984 */ /* 0x000f680000000c00 */
[----:B------:R-:W5:Y:S01]  /*4e80*/  LDS.128 R48, [R113+0x12c0] ;  /* 0x0012c00071307984 */ /* 0x000f620000000c00 */
[----:B0-----:R-:W-:Y:S01]  /*4e90*/  FADD.FTZ R117, R52, R60 ;  /* 0x0000003c34757221 */ /* 0x001fe20000010000 */
[----:B------:R-:W-:Y:S01]  /*4ea0*/  FADD.FTZ R52, R53, R61 ;  /* 0x0000003d35347221 */ /* 0x000fe20000010000 */
[----:B------:R-:W-:Y:S01]  /*4eb0*/  FADD.FTZ R61, R54, R62 ;  /* 0x0000003e363d7221 */ /* 0x000fe20000010000 */
[----:B------:R-:W-:Y:S01]  /*4ec0*/  FADD.FTZ R60, R55, R63 ;  /* 0x0000003f373c7221 */ /* 0x000fe20000010000 */
[----:B-1----:R-:W-:Y:S01]  /*4ed0*/  FADD.FTZ R117, R117, R20 ;  /* 0x0000001475757221 */ /* 0x002fe20000010000 */
[----:B------:R-:W-:Y:S01]  /*4ee0*/  FADD.FTZ R62, R52, R21 ;  /* 0x00000015343e7221 */ /* 0x000fe20000010000 */
[----:B------:R-:W-:Y:S01]  /*4ef0*/  FADD.FTZ R61, R61, R22 ;  /* 0x000000163d3d7221 */ /* 0x000fe20000010000 */
[----:B------:R-:W0:Y:S01]  /*4f00*/  LDS.128 R52, [R113+0x14a0] ;  /* 0x0014a00071347984 */ /* 0x000e220000000c00 */
[----:B------:R-:W-:Y:S01]  /*4f10*/  FADD.FTZ R60, R60, R23 ;  /* 0x000000173c3c7221 */ /* 0x000fe20000010000 */
[----:B--2---:R-:W-:Y:S01]  /*4f20*/  FADD.FTZ R117, R117, R56 ;  /* 0x0000003875757221 */ /* 0x004fe20000010000 */
[----:B------:R-:W-:Y:S01]  /*4f30*/  FADD.FTZ R56, R62, R57 ;  /* 0x000000393e387221 */ /* 0x000fe20000010000 */
[----:B------:R-:W1:Y:S01]  /*4f40*/  LDS.128 R20, [R113+0x1680] ;  /* 0x0016800071147984 */ /* 0x000e620000000c00 */
        /* <DEDUP_REMOVED lines=8> */
[----:B----4-:R-:W-:Y:S01]  /*4fd0*/  FADD.FTZ R117, R117, R28 ;  /* 0x0000001c75757221 */ /* 0x010fe20000010000 */
[----:B------:R-:W-:Y:S01]  /*4fe0*/  FADD.FTZ R28, R24, R29 ;  /* 0x0000001d181c7221 */ /* 0x000fe20000010000 */
[----:B------:R-:W-:Y:S01]  /*4ff0*/  FADD.FTZ R119, R119, R30 ;  /* 0x0000001e77777221 */ /* 0x000fe20000010000 */
[----:B------:R-:W4:Y:S01]  /*5000*/  LDS.128 R24, [R113+0x1c20] ;  /* 0x001c200071187984 */ /* 0x000f220000000c00 */
[----:B------:R-:W-:Y:S01]  /*5010*/  FADD.FTZ R116, R116, R31 ;  /* 0x0000001f74747221 */ /* 0x000fe20000010000 */
[----:B-----5:R-:W-:Y:S01]  /*5020*/  FADD.FTZ R117, R117, R32 ;  /* 0x0000002075757221 */ /* 0x020fe20000010000 */
[----:B------:R-:W-:Y:S01]  /*5030*/  FADD.FTZ R28, R28, R33 ;  /* 0x000000211c1c7221 */ /* 0x000fe20000010000 */
        /* <DEDUP_REMOVED lines=18> */
[----:B0-----:R-:W-:Y:S01]  /*5160*/  FADD.FTZ R117, R117, R52 ;  /* 0x0000003475757221 */ /* 0x001fe20000010000 */
[----:B------:R-:W-:Y:S01]  /*5170*/  FADD.FTZ R28, R28, R53 ;  /* 0x000000351c1c7221 */ /* 0x000fe20000010000 */
[----:B------:R-:W-:Y:S01]  /*5180*/  FADD.FTZ R119, R119, R54 ;  /* 0x0000003677777221 */ /* 0x000fe20000010000 */
[----:B------:R-:W-:Y:S01]  /*5190*/  FADD.FTZ R116, R116, R55 ;  /* 0x0000003774747221 */ /* 0x000fe20000010000 */
        /* <DEDUP_REMOVED lines=11> */
[----:B------:R-:W-:Y:S01]  /*5250*/  FADD.FTZ R116, R116, R59 ;  /* 0x0000003b74747221 */ /* 0x000fe20000010000 */
[----:B----4-:R-:W-:Y:S01]  /*5260*/  FADD.FTZ R52, R117, R24 ;  /* 0x0000001875347221 */ /* 0x010fe20000010000 */
[----:B------:R-:W-:Y:S01]  /*5270*/  FADD.FTZ R53, R28, R25 ;  /* 0x000000191c357221 */ /* 0x000fe20000010000 */
[----:B------:R-:W-:Y:S01]  /*5280*/  FADD.FTZ R54, R119, R26 ;  /* 0x0000001a77367221 */ /* 0x000fe20000010000 */
[----:B------:R-:W-:-:S07]  /*5290*/  FADD.FTZ R55, R116, R27 ;  /* 0x0000001b74377221 */ /* 0x000fce0000010000 */
.L_x_123:
[----:B------:R-:W-:Y:S05]  /*52a0*/  BSYNC B0 ;  /* 0x0000000000007941 */ /* 0x000fea0003800000 */
.L_x_122:
[----:B------:R-:W-:Y:S01]  /*52b0*/  BSSY B0, `(.L_x_124) ;  /* 0x0000010000007945 */ /* 0x000fe20003800000 */
[----:B------:R-:W-:Y:S01]  /*52c0*/  PRMT R23, R105, 0x7632, R23 ;  /* 0x0000763269177816 */ /* 0x000fe20000000017 */
[----:B------:R-:W-:Y:S01]  /*52d0*/  IMAD.WIDE R112, R112, 0x4, R114 ;  /* 0x0000000470707825 */ /* 0x000fe200078e0272 */
[----:B------:R-:W-:Y:S01]  /*52e0*/  PRMT R22, R104, 0x7632, R22 ;  /* 0x0000763268167816 */ /* 0x000fe20000000016 */
[----:B------:R-:W-:Y:S06]  /*52f0*/  @P6 BRA `(.L_x_125) ;  /* 0x00000000002c6947 */ /* 0x000fec0003800000 */
[----:B------:R-:W0:Y:S01]  /*5300*/  LDC.64 R20, c[0x0][0x288] ;  /* 0x0000a200ff147b82 */ /* 0x000e220000000a00 */
[----:B------:R-:W-:Y:S01]  /*5310*/  LEA R28, P6, R16, R112, 0x2 ;  /* 0x00000070101c7211 */ /* 0x000fe200078c10ff */
[----:B------:R1:W-:Y:S03]  /*5320*/  REDG.E.ADD.F32.FTZ.RN.STRONG.GPU desc[UR8][R112.64], R52 ;  /* 0x00000034700079a6 */ /* 0x0003e6000c10f388 */
[----:B------:R-:W-:Y:S02]  /*5330*/  IADD3.X R29, R113, R64, RZ, P6, !PT ;  /* 0x00000040711d7210 */ /* 0x000fe400037fe4ff */
[----:B------:R-:W-:-:S03]  /*5340*/  LEA R24, P6, R17, R112, 0x2 ;  /* 0x0000007011187211 */ /* 0x000fc600078c10ff */
[----:B------:R1:W-:Y:S01]  /*5350*/  REDG.E.ADD.F32.FTZ.RN.STRONG.GPU desc[UR8][R28.64], R53 ;  /* 0x000000351c0079a6 */ /* 0x0003e2000c10f388 */
[----:B------:R-:W-:Y:S02]  /*5360*/  IADD3.X R25, R113, R65, RZ, P6, !PT ;  /* 0x0000004171197210 */ /* 0x000fe400037fe4ff */
[----:B0-----:R-:W-:-:S04]  /*5370*/  LEA R26, P6, R20, R112, 0x2 ;  /* 0x00000070141a7211 */ /* 0x001fc800078c10ff */
[----:B------:R-:W-:-:S05]  /*5380*/  LEA.HI.X R27, R20, R113, R21, 0x2, P6 ;  /* 0x00000071141b7211 */ /* 0x000fca00030f1415 */
[----:B------:R1:W-:Y:S04]  /*5390*/  REDG.E.ADD.F32.FTZ.RN.STRONG.GPU desc[UR8][R26.64], R54 ;  /* 0x000000361a0079a6 */ /* 0x0003e8000c10f388 */
[----:B------:R1:W-:Y:S02]  /*53a0*/  REDG.E.ADD.F32.FTZ.RN.STRONG.GPU desc[UR8][R24.64], R55 ;  /* 0x00000037180079a6 */ /* 0x0003e4000c10f388 */
.L_x_125:
[----:B------:R-:W-:Y:S05]  /*53b0*/  BSYNC B0 ;  /* 0x0000000000007941 */ /* 0x000fea0003800000 */
.L_x_124:
[----:B------:R-:W-:Y:S02]  /*53c0*/  ISETP.GE.U32.AND P6, PT, R7, 0x2, PT ;  /* 0x000000020700780c */ /* 0x000fe40003fc6070 */
[----:B-1----:R-:W-:Y:S02]  /*53d0*/  PRMT R53, R106, 0x7632, R53 ;  /* 0x000076326a357816 */ /* 0x002fe40000000035 */
[----:B------:R-:W-:Y:S02]  /*53e0*/  PRMT R52, R103, 0x7632, R52 ;  /* 0x0000763267347816 */ /* 0x000fe40000000034 */
[----:B------:R-:W-:Y:S02]  /*53f0*/  PRMT R51, R101, 0x7632, R51 ;  /* 0x0000763265337816 */ /* 0x000fe40000000033 */
[----:B------:R-:W-:Y:S02]  /*5400*/  PRMT R50, R100, 0x7632, R50 ;  /* 0x0000763264327816 */ /* 0x000fe40000000032 */
[----:B------:R-:W-:-:S02]  /*5410*/  PRMT R49, R102, 0x7632, R49 ;  /* 0x0000763266317816 */ /* 0x000fc40000000031 */
[----:B------:R-:W-:Y:S02]  /*5420*/  PRMT R48, R99, 0x7632, R48 ;  /* 0x0000763263307816 */ /* 0x000fe40000000030 */
[----:B------:R-:W-:Y:S02]  /*5430*/  PRMT R47, R97, 0x7632, R47 ;  /* 0x00007632612f7816 */ /* 0x000fe4000000002f */
        /* <DEDUP_REMOVED lines=22> */
[----:B------:R-:W-:Y:S01]  /*55a0*/  PRMT R24, R81, 0x7632, R24 ;  /* 0x0000763251187816 */ /* 0x000fe20000000018 */
[----:B------:R-:W-:Y:S06]  /*55b0*/  @!P6 BRA `(.L_x_126) ;  /* 0x0000001000a8e947 */ /* 0x000fec0003800000 */
[----:B------:R-:W0:Y:S01]  /*55c0*/  LDC.64 R20, c[0x0][0x258] ;  /* 0x00009600ff147b82 */ /* 0x000e220000000a00 */
[----:B------:R-:W-:-:S05]  /*55d0*/  LOP3.LUT R55, R4, 0x1, RZ, 0xc0, !PT ;  /* 0x0000000104377812 */ /* 0x000fca00078ec0ff */
[----:B------:R-:W-:Y:S02]  /*55e0*/  IMAD R54, R55, R6, RZ ;  /* 0x0000000637367224 */ /* 0x000fe400078e02ff */
[----:B------:R-:W1:Y:S02]  /*55f0*/  LDC.64 R56, c[0x0][0x260] ;  /* 0x00009800ff387b82 */ /* 0x000e640000000a00 */
[C---:B------:R-:W-:Y:S01]  /*5600*/  IMAD R58, R54.reuse, R7, RZ ;  /* 0x00000007363a7224 */ /* 0x040fe200078e02ff */
[----:B------:R-:W-:-:S04]  /*5610*/  IADD3 R55, R54, R15, RZ ;  /* 0x0000000f36377210 */ /* 0x000fc80007ffe0ff */
[----:B------:R-:W-:Y:S01]  /*5620*/  SHF.L.U32 R59, R58, 0x1, RZ ;  /* 0x000000013a3b7819 */ /* 0x000fe200000006ff */
[----:B0-----:R-:W-:-:S04]  /*5630*/  IMAD.WIDE.U32 R20, R55, 0x4, R20 ;  /* 0x0000000437147825 */ /* 0x001fc800078e0014 */
[----:B-1----:R-:W-:Y:S01]  /*5640*/  IMAD.WIDE R56, R59, 0x4, R56 ;  /* 0x000000043b387825 */ /* 0x002fe200078e0238 */
[----:B------:R-:W-:Y:S06]  /*5650*/  @P0 BRA `(.L_x_127) ;  /* 0x0000000000680947 */ /* 0x000fec0003800000 */
[----:B------:R-:W0:Y:S01]  /*5660*/  S2R R5, SR_LANEID ;  /* 0x0000000000057919 */ /* 0x000e220000000000 */
[C---:B------:R-:W-:Y:S01]  /*5670*/  LEA R54, P6, R2.reuse, R56, 0x3 ;  /* 0x0000003802367211 */ /* 0x040fe200078c18ff */
[----:B------:R-:W-:Y:S01]  /*5680*/  HFMA2.MMA R58, -RZ, RZ, 0, 5.9604644775390625e-08 ;  /* 0x00000001ff3a7435 */ /* 0x000fe200000001ff */
[----:B------:R-:W-:Y:S01]  /*5690*/  VOTEU.ANY UR5, UPT, PT ;  /* 0x0000000000057886 */ /* 0x000fe200038e0100 */
[----:B------:R-:W-:Y:S01]  /*56a0*/  P2R R60, PR, RZ, 0x1 ;  /* 0x00000001ff3c7803 */ /* 0x000fe20000000000 */
[----:B------:R-:W-:Y:S01]  /*56b0*/  UPOPC UR6, UR5 ;  /* 0x00000005000672bf */ /* 0x000fe20008000000 */
[----:B------:R-:W-:Y:S01]  /*56c0*/  LEA.HI.X R55, R2, R57, RZ, 0x3, P6 ;  /* 0x0000003902377211 */ /* 0x000fe200030f1cff */
[----:B------:R-:W-:Y:S01]  /*56d0*/  UFLO.U32 UR5, UR5 ;  /* 0x00000005000572bd */ /* 0x000fe200080e0000 */
[----:B------:R-:W-:-:S03]  /*56e0*/  LOP3.LUT P6, RZ, R4, 0x2, RZ, 0xc0, !PT ;  /* 0x0000000204ff7812 */ /* 0x000fc600078cc0ff */
[----:B------:R1:W-:Y:S01]  /*56f0*/  STG.E.64 desc[UR8][R54.64], R72 ;  /* 0x0000004836007986 */ /* 0x0003e2000c101b08 */
[----:B------:R-:W-:Y:S02]  /*5700*/  SEL R61, R7, RZ, !P6 ;  /* 0x000000ff073d7207 */ /* 0x000fe40007000000 */
[----:B------:R-:W-:Y:S02]  /*5710*/  SEL R58, R58, 0xffffffff, !P6 ;  /* 0xffffffff3a3a7807 */ /* 0x000fe40007000000 */
[----:B------:R-:W-:-:S03]  /*5720*/  ISETP.NE.AND P6, PT, R61, -0x1, PT ;  /* 0xffffffff3d00780c */ /* 0x000fc60003fc5270 */
[----:B------:R-:W-:Y:S01]  /*5730*/  IMAD R59, R58, UR6, RZ ;  /* 0x000000063a3b7c24 */ /* 0x000fe2000f8e02ff */
[----:B0-----:R-:W-:-:S13]  /*5740*/  ISETP.EQ.U32.AND P0, PT, R5, UR5, PT ;  /* 0x0000000505007c0c */ /* 0x001fda000bf02070 */
[----:B------:R-:W-:Y:S06]  /*5750*/  @P0 MEMBAR.ALL.GPU ;  /* 0x0000000000000992 */ /* 0x000fec000000a000 */
[----:B------:R-:W-:-:S00]  /*5760*/  @P0 ERRBAR ;  /* 0x00000000000009ab */ /* 0x000fc00000000000 */
[----:B------:R-:W-:Y:S06]  /*5770*/  @P0 CGAERRBAR ;  /* 0x00000000000005ab */ /* 0x000fec0000000000 */
[----:B------:R1:W-:Y:S01]  /*5780*/  @P0 REDG.E.ADD.S32.STRONG.GPU desc[UR8][R20.64], R59 ;  /* 0x0000003b1400098e */ /* 0x0003e2000c10e388 */
[----:B------:R-:W-:Y:S01]  /*5790*/  ISETP.NE.AND P0, PT, R60, RZ, PT ;  /* 0x000000ff3c00720c */ /* 0x000fe20003f05270 */
[----:B------:R-:W-:-:S12]  /*57a0*/  @!P6 BRA `(.L_x_127) ;  /* 0x000000000014e947 */ /* 0x000fd80003800000 */
.L_x_128:
[----:B-1----:R-:W2:Y:S04]  /*57b0*/  LDG.E.STRONG.GPU R54, desc[UR8][R20.64] ;  /* 0x0000000814367981 */ /* 0x002ea8000c1ef900 */
[----:B--2---:R-:W-:Y:S01]  /*57c0*/  CCTL.IVALL ;  /* 0x00000000ff00798f */ /* 0x004fe20002000000 */
[----:B------:R-:W-:Y:S05]  /*57d0*/  YIELD ;  /* 0x0000000000007946 */ /* 0x000fea0003800000 */
[----:B------:R-:W-:-:S13]  /*57e0*/  ISETP.NE.AND P6, PT, R54, R61, PT ;  /* 0x0000003d3600720c */ /* 0x000fda0003fc5270 */
[----:B------:R-:W-:Y:S05]  /*57f0*/  @P6 BRA `(.L_x_128) ;  /* 0xfffffffc00ec6947 */ /* 0x000fea000383ffff */
.L_x_127:
        /* <DEDUP_REMOVED lines=8> */
[----:B------:R-:W-:Y:S01]  /*5880*/  IADD3 R54, -R0, R7, RZ ;  /* 0x0000000700367210 */ /* 0x000fe20007ffe1ff */
[----:B------:R-:W-:-:S03]  /*5890*/  HFMA2.MMA R55, -RZ, RZ, 0, 0 ;  /* 0x00000000ff377435 */ /* 0x000fc600000001ff */
        /* <DEDUP_REMOVED lines=12> */
.L_x_132:
        /* <DEDUP_REMOVED lines=115> */
.L_x_131:
        /* <DEDUP_REMOVED lines=63> */
.L_x_133:
[----:B------:R-:W-:-:S04]  /*6480*/  LOP3.LUT P6, RZ, R83, 0x1, RZ, 0xc0, !PT ;  /* 0x0000000153ff7812 */ /* 0x000fc800078cc0ff */
[----:B------:R-:W-:-:S13]  /*6490*/  ISETP.NE.OR P6, PT, R54, RZ, P6 ;  /* 0x000000ff3600720c */ /* 0x000fda00037c5670 */
[----:B------:R-:W-:Y:S05]  /*64a0*/  @!P6 BRA `(.L_x_129) ;  /* 0x00000000007ce947 */ /* 0x000fea0003800000 */
.L_x_130:
        /* <DEDUP_REMOVED lines=31> */
.L_x_129:
[----:B------:R-:W-:-:S13]  /*66a0*/  ISETP.NE.AND P6, PT, R0, RZ, PT ;  /* 0x000000ff0000720c */ /* 0x000fda0003fc5270 */
        /* <DEDUP_REMOVED lines=9> */
.L_x_135:
[----:B------:R-:W-:Y:S05]  /*6740*/  BSYNC B0 ;  /* 0x0000000000007941 */ /* 0x000fea0003800000 */
.L_x_134:
        /* <DEDUP_REMOVED lines=17> */
.L_x_126:
[----:B------:R-:W0:Y:S01]  /*6860*/  S2UR UR6, SR_CgaCtaId ;  /* 0x00000000000679c3 */ /* 0x000e220000008800 */
[----:B------:R-:W-:Y:S01]  /*6870*/  UMOV UR5, 0x400 ;  /* 0x0000040000057882 */ /* 0x000fe20000000000 */
[----:B------:R-:W-:Y:S01]  /*6880*/  ISETP.NE.AND P6, PT, RZ, UR10, PT ;  /* 0x0000000aff007c0c */ /* 0x000fe2000bfc5270 */
[----:B-1----:R-:W-:Y:S01]  /*6890*/  IMAD.WIDE.U32 R54, R14, -0x77777777, RZ ;  /* 0x888888890e367825 */ /* 0x002fe200078e00ff */
[----:B------:R-:W-:Y:S02]  /*68a0*/  SHF.L.U32 R105, R105, 0x10, RZ ;  /* 0x0000001069697819 */ /* 0x000fe400000006ff */
[----:B------:R-:W-:Y:S02]  /*68b0*/  SHF.L.U32 R23, R23, 0x10, RZ ;  /* 0x0000001017177819 */ /* 0x000fe400000006ff */
[----:B------:R-:W1:Y:S01]  /*68c0*/  LDC R56, c[0x0][0x2ac] ;  /* 0x0000ab00ff387b82 */ /* 0x000e620000000800 */
[----:B------:R-:W-:Y:S02]  /*68d0*/  SHF.R.U32.HI R55, RZ, 0x4, R55 ;  /* 0x00000004ff377819 */ /* 0x000fe40000011637 */
[----:B------:R-:W-:Y:S01]  /*68e0*/  FADD.FTZ R60, -R66, R23 ;  /* 0x00000017423c7221 */ /* 0x000fe20000010100 */
[----:B------:R-:W-:-:S02]  /*68f0*/  SHF.L.U32 R61, R104, 0x10, RZ ;  /* 0x00000010683d7819 */ /* 0x000fc400000006ff */
[----:B------:R-:W-:Y:S01]  /*6900*/  SHF.L.U32 R58, R22, 0x10, RZ ;  /* 0x00000010163a7819 */ /* 0x000fe200000006ff */
[----:B------:R-:W-:Y:S01]  /*6910*/  FMUL.FTZ R60, R60, R107 ;  /* 0x0000006b3c3c7220 */ /* 0x000fe20000410000 */
[----:B------:R-:W-:Y:S02]  /*6920*/  SHF.L.U32 R59, R106, 0x10, RZ ;  /* 0x000000106a3b7819 */ /* 0x000fe400000006ff */
[----:B------:R-:W-:Y:S01]  /*6930*/  SHF.L.U32 R53, R53, 0x10, RZ ;  /* 0x0000001035357819 */ /* 0x000fe200000006ff */
[----:B0-----:R-:W-:-:S09]  /*6940*/  ULEA UR5, UR6, UR5, 0x18 ;  /* 0x0000000506057291 */ /* 0x001fd2000f8ec03f */
[----:B------:R-:W-:Y:S01]  /*6950*/  @!P0 STS.64 [UR5+0x90], R72 ;  /* 0x00009048ff008988 */ /* 0x000fe20008000a05 */
[----:B------:R-:W-:Y:S06]  /*6960*/  BAR.SYNC.DEFER_BLOCKING 0x0 ;  /* 0x0000000000007b1d */ /* 0x000fec0000010000 */
[----:B------:R-:W0:Y:S01]  /*6970*/  LDS.64 R20, [UR5+0x90] ;  /* 0x00009005ff147984 */ /* 0x000e220008000a00 */
[----:B------:R-:W-:Y:S02]  /*6980*/  ULDC UR5, c[0x0][0x2bc] ;  /* 0x0000af0000057ab9 */ /* 0x000fe40000000800 */
[----:B0-----:R-:W-:Y:S01]  /*6990*/  FMUL.FTZ R54, R20, UR5 ;  /* 0x0000000514367c20 */ /* 0x001fe20008410000 */
[----:B------:R-:W-:Y:S01]  /*69a0*/  FADD.FTZ R20, -R66, R105 ;  /* 0x0000006942147221 */ /* 0x000fe20000010100 */
[----:B------:R-:W-:-:S03]  /*69b0*/  FMUL.FTZ R57, R21, UR5 ;  /* 0x0000000515397c20 */ /* 0x000fc60008410000 */
[----:B------:R-:W-:Y:S01]  /*69c0*/  FMUL.FTZ R63, R20, R107 ;  /* 0x0000006b143f7220 */ /* 0x000fe20000410000 */
        /* <DEDUP_REMOVED lines=19> */
.L_x_136:
        /* <DEDUP_REMOVED lines=8> */
[----:B------:R-:W-:Y:S01]  /*6b80*/  IMAD.WIDE.U32 R20, R12, UR12, R20 ;  /* 0x0000000c0c147c25 */ /* 0x000fe2000f8e0014 */
[----:B------:R-:W-:-:S04]  /*6b90*/  ULDC.64 UR12, c[0x0][0x210] ;  /* 0x00008400000c7ab9 */ /* 0x000fc80000000a00 */
[----:B------:R-:W-:Y:S01]  /*6ba0*/  IADD3 R23, R21, R23, RZ ;  /* 0x0000001715177210 */ /* 0x000fe20007ffe0ff */
[----:B------:R-:W-:Y:S01]  /*6bb0*/  FFMA.FTZ R21, R54, R60, R57 ;  /* 0x0000003c36157223 */ /* 0x000fe20000010039 */
[----:B------:R-:W-:-:S03]  /*6bc0*/  LEA R22, P0, R20, UR12, 0x1 ;  /* 0x0000000c14167c11 */ /* 0x000fc6000f8008ff */
[----:B------:R-:W-:Y:S01]  /*6bd0*/  FFMA.FTZ R58, R58, R69, -R21 ;  /* 0x000000453a3a7223 */ /* 0x000fe20000010815 */
[----:B------:R-:W-:Y:S01]  /*6be0*/  LEA.HI.X R23, R20, UR13, R23, 0x1, P0 ;  /* 0x0000000d14177c11 */ /* 0x000fe200080f0c17 */
[----:B------:R-:W-:-:S04]  /*6bf0*/  FFMA.FTZ R20, R54, R63, R57 ;  /* 0x0000003f36147223 */ /* 0x000fc80000010039 */
[----:B------:R-:W-:-:S04]  /*6c00*/  FFMA.FTZ R20, R61, R68, -R20 ;  /* 0x000000443d147223 */ /* 0x000fc80000010814 */
[-C--:B------:R-:W-:Y:S01]  /*6c10*/  FMUL.FTZ R21, R20, R107.reuse ;  /* 0x0000006b14157220 */ /* 0x080fe20000410000 */
[----:B------:R-:W-:-:S05]  /*6c20*/  FMUL.FTZ R20, R58, R107 ;  /* 0x0000006b3a147220 */ /* 0x000fca0000410000 */
[----:B------:R-:W-:-:S05]  /*6c30*/  F2FP.BF16.F32.PACK_AB R21, R20, R21 ;  /* 0x000000151415723e */ /* 0x000fca00000010ff */
[----:B------:R0:W-:Y:S02]  /*6c40*/  STG.E desc[UR8][R22.64], R21 ;  /* 0x0000001516007986 */ /* 0x0001e4000c101908 */
.L_x_138:
[----:B------:R-:W-:Y:S05]  /*6c50*/  BSYNC B0 ;  /* 0x0000000000007941 */ /* 0x000fea0003800000 */
.L_x_137:
[----:B------:R-:W-:Y:S01]  /*6c60*/  ISETP.NE.AND P6, PT, RZ, UR10, PT ;  /* 0x0000000aff007c0c */ /* 0x000fe2000bfc5270 */
[C---:B0-----:R-:W-:Y:S01]  /*6c70*/  FADD.FTZ R22, -R66.reuse, R59 ;  /* 0x0000003b42167221 */ /* 0x041fe20000010100 */
        /* <DEDUP_REMOVED lines=26> */
.L_x_139:
[----:B------:R-:W-:Y:S04]  /*6e20*/  BSSY B0, `(.L_x_140) ;  /* 0x0000014000007945 */ /* 0x000fe80003800000 */
        /* <DEDUP_REMOVED lines=19> */
.L_x_141:
[----:B------:R-:W-:Y:S05]  /*6f60*/  BSYNC B0 ;  /* 0x0000000000007941 */ /* 0x000fea0003800000 */
.L_x_140:
[C---:B0-----:R-:W-:Y:S01]  /*6f70*/  FADD.FTZ R22, -R66.reuse, R101 ;  /* 0x0000006542167221 */ /* 0x041fe20000010100 */
        /* <DEDUP_REMOVED lines=26> */
.L_x_142:
        /* <DEDUP_REMOVED lines=20> */
.L_x_144:
[----:B------:R-:W-:Y:S05]  /*7260*/  BSYNC B0 ;  /* 0x0000000000007941 */ /* 0x000fea0003800000 */
.L_x_143:
        /* <DEDUP_REMOVED lines=27> */
.L_x_145:
[----:B------:R-:W-:Y:S01]  /*7420*/  LOP3.LUT P0, RZ, R83, 0x40, RZ, 0xc0, !PT ;  /* 0x0000004053ff7812 */ /* 0x000fe2000780c0ff */
[----:B------:R-:W-:-:S12]  /*7430*/  BSSY B0, `(.L_x_146) ;  /* 0x0000016000007945 */ /* 0x000fd80003800000 */
[----:B------:R-:W-:Y:S05]  /*7440*/  @!P0 BRA `(.L_x_147) ;  /* 0x0000000000508947 */ /* 0x000fea0003800000 */
[----:B------:R-:W-:Y:S01]  /*7450*/  IADD3 R23, R12, 0x30, RZ ;  /* 0x000000300c177810 */ /* 0x000fe20007ffe0ff */
[----:B------:R-:W-:Y:S01]  /*7460*/  ULDC.64 UR12, c[0x0][0x288] ;  /* 0x0000a200000c7ab9 */ /* 0x000fe20000000a00 */
[----:B------:R-:W-:Y:S02]  /*7470*/  MOV R20, R108 ;  /* 0x0000006c00147202 */ /* 0x000fe40000000f00 */
[----:B------:R-:W-:Y:S02]  /*7480*/  SHF.R.S32.HI R22, RZ, 0x1f, R23 ;  /* 0x0000001fff167819 */ /* 0x000fe40000011417 */
[----:B------:R-:W-:-:S03]  /*7490*/  MOV R21, R111 ;  /* 0x0000006f00157202 */ /* 0x000fc60000000f00 */
[----:B------:R-:W-:Y:S02]  /*74a0*/  IMAD R22, R22, UR12, RZ ;  /* 0x0000000c16167c24 */ /* 0x000fe4000f8e02ff */
[----:B------:R-:W-:-:S04]  /*74b0*/  IMAD.WIDE.U32 R20, R23, UR12, R20 ;  /* 0x0000000c17147c25 */ /* 0x000fc8000f8e0014 */
[----:B------:R-:W-:Y:S01]  /*74c0*/  IMAD R23, R23, UR13, R22 ;  /* 0x0000000d17177c24 */ /* 0x000fe2000f8e0216 */
[----:B------:R-:W-:Y:S02]  /*74d0*/  ULDC.64 UR12, c[0x0][0x210] ;  /* 0x00008400000c7ab9 */ /* 0x000fe40000000a00 */
[----:B------:R-:W-:Y:S02]  /*74e0*/  LEA R22, P0, R20, UR12, 0x1 ;  /* 0x0000000c14167c11 */ /* 0x000fe4000f8008ff */
[----:B------:R-:W-:Y:S01]  /*74f0*/  IADD3 R23, R21, R23, RZ ;  /* 0x0000001715177210 */ /* 0x000fe20007ffe0ff */
[----:B------:R-:W-:-:S03]  /*7500*/  FFMA.FTZ R21, R54, R58, R57 ;  /* 0x0000003a36157223 */ /* 0x000fc60000010039 */
[----:B------:R-:W-:Y:S01]  /*7510*/  LEA.HI.X R23, R20, UR13, R23, 0x1, P0 ;  /* 0x0000000d14177c11 */ /* 0x000fe200080f0c17 */
[----:B------:R-:W-:Y:S01]  /*7520*/  FFMA.FTZ R20, R54, R59, R57 ;  /* 0x0000003b36147223 */ /* 0x000fe20000010039 */
[----:B------:R-:W-:-:S03]  /*7530*/  FFMA.FTZ R48, R48, R69, -R21 ;  /* 0x0000004530307223 */ /* 0x000fc60000010815 */
[----:B------:R-:W-:-:S04]  /*7540*/  FFMA.FTZ R20, R99, R68, -R20 ;  /* 0x0000004463147223 */ /* 0x000fc80000010814 */
[-C--:B------:R-:W-:Y:S01]  /*7550*/  FMUL.FTZ R21, R20, R107.reuse ;  /* 0x0000006b14157220 */ /* 0x080fe20000410000 */
[----:B------:R-:W-:-:S05]  /*7560*/  FMUL.FTZ R20, R48, R107 ;  /* 0x0000006b30147220 */ /* 0x000fca0000410000 */
[----:B------:R-:W-:-:S05]  /*7570*/  F2FP.BF16.F32.PACK_AB R21, R20, R21 ;  /* 0x000000151415723e */ /* 0x000fca00000010ff */
[----:B------:R0:W-:Y:S02]  /*7580*/  STG.E desc[UR8][R22.64], R21 ;  /* 0x0000001516007986 */ /* 0x0001e4000c101908 */
.L_x_147:
[----:B------:R-:W-:Y:S05]  /*7590*/  BSYNC B0 ;  /* 0x0000000000007941 */ /* 0x000fea0003800000 */
.L_x_146:
        /* <DEDUP_REMOVED lines=28> */
.L_x_148:
        /* <DEDUP_REMOVED lines=23> */
.L_x_150:
[----:B------:R-:W-:Y:S05]  /*78d0*/  BSYNC B0 ;  /* 0x0000000000007941 */ /* 0x000fea0003800000 */
.L_x_149:
        /* <DEDUP_REMOVED lines=28> */
.L_x_151:
        /* <DEDUP_REMOVED lines=23> */
.L_x_153:
[----:B------:R-:W-:Y:S05]  /*7c10*/  BSYNC B0 ;  /* 0x0000000000007941 */ /* 0x000fea0003800000 */
.L_x_152:
        /* <DEDUP_REMOVED lines=28> */
.L_x_154:
        /* <DEDUP_REMOVED lines=23> */
.L_x_156:
[----:B------:R-:W-:Y:S05]  /*7f50*/  BSYNC B0 ;  /* 0x0000000000007941 */ /* 0x000fea0003800000 */
.L_x_155:
        /* <DEDUP_REMOVED lines=28> */
.L_x_157:
        /* <DEDUP_REMOVED lines=23> */
.L_x_159:
[----:B------:R-:W-:Y:S05]  /*8290*/  BSYNC B0 ;  /* 0x0000000000007941 */ /* 0x000fea0003800000 */
.L_x_158:
        /* <DEDUP_REMOVED lines=28> */
.L_x_160:
        /* <DEDUP_REMOVED lines=23> */
.L_x_162:
[----:B------:R-:W-:Y:S05]  /*85d0*/  BSYNC B0 ;  /* 0x0000000000007941 */ /* 0x000fea0003800000 */
.L_x_161:
        /* <DEDUP_REMOVED lines=28> */
.L_x_163:
[----:B------:R-:W-:Y:S04]  /*87a0*/  BSSY B0, `(.L_x_164) ;  /* 0x0000016000007945 */ /* 0x000fe80003800000 */
        /* <DEDUP_REMOVED lines=21> */
.L_x_165:
[----:B------:R-:W-:Y:S05]  /*8900*/  BSYNC B0 ;  /* 0x0000000000007941 */ /* 0x000fea0003800000 */
.L_x_164:
[C---:B------:R-:W-:Y:S01]  /*8910*/  FADD.FTZ R22, -R66.reuse, R85 ;  /* 0x0000005542167221 */ /* 0x040fe20000010100 */
[----:B0-----:R-:W-:Y:S01]  /*8920*/  FADD.FTZ R20, -R66, R41 ;  /* 0x0000002942147221 */ /* 0x001fe20000010100 */
        /* <DEDUP_REMOVED lines=25> */
.L_x_166:
        /* <DEDUP_REMOVED lines=22> */
.L_x_168:
[----:B------:R-:W-:Y:S05]  /*8c20*/  BSYNC B0 ;  /* 0x0000000000007941 */ /* 0x000fea0003800000 */
.L_x_167:
[C---:B------:R-:W-:Y:S01]  /*8c30*/  FADD.FTZ R22, -R66.reuse, R45 ;  /* 0x0000002d42167221 */ /* 0x040fe20000010100 */
[----:B0-----:R-:W-:Y:S01]  /*8c40*/  FADD.FTZ R20, -R66, R41 ;  /* 0x0000002942147221 */ /* 0x001fe20000010100 */
        /* <DEDUP_REMOVED lines=25> */
.L_x_169:
        /* <DEDUP_REMOVED lines=22> */
.L_x_171:
[----:B------:R-:W-:Y:S05]  /*8f40*/  BSYNC B0 ;  /* 0x0000000000007941 */ /* 0x000fea0003800000 */
.L_x_170:
[----:B------:R-:W-:Y:S01]  /*8f50*/  SHF.L.U32 R31, R31, 0x10, RZ ;  /* 0x000000101f1f7819 */ /* 0x000fe200000006ff */
[C---:B------:R-:W-:Y:S01]  /*8f60*/  FADD.FTZ R22, -R66.reuse, R41 ;  /* 0x0000002942167221 */ /* 0x040fe20000010100 */
[----:B------:R-:W-:Y:S01]  /*8f70*/  IADD3 R38, R55, 0xc0, RZ ;  /* 0x000000c037267810 */ /* 0x000fe20007ffe0ff */
[----:B------:R-:W-:Y:S01]  /*8f80*/  ULDC.64 UR12, c[0x0][0x290] ;  /* 0x0000a400000c7ab9 */ /* 0x000fe20000000a00 */
[----:B------:R-:W-:Y:S01]  /*8f90*/  SHF.L.U32 R75, R75, 0x10, RZ ;  /* 0x000000104b4b7819 */ /* 0x000fe200000006ff */
[----:B0-----:R-:W-:Y:S01]  /*8fa0*/  FADD.FTZ R20, -R66, R31 ;  /* 0x0000001f42147221 */ /* 0x001fe20000010100 */
[----:B------:R-:W-:Y:S01]  /*8fb0*/  SHF.L.U32 R30, R30, 0x10, RZ ;  /* 0x000000101e1e7819 */ /* 0x000fe200000006ff */
[-C--:B------:R-:W-:Y:S01]  /*8fc0*/  FMUL.FTZ R37, R22, R107.reuse ;  /* 0x0000006b16257220 */ /* 0x080fe20000410000 */
[----:B------:R-:W-:Y:S01]  /*8fd0*/  SHF.R.S32.HI R39, RZ, 0x1f, R38 ;  /* 0x0000001fff277819 */ /* 0x000fe20000011426 */
        /* <DEDUP_REMOVED lines=20> */
.L_x_172:
[----:B------:R-:W-:Y:S01]  /*9120*/  ISETP.GE.U32.AND P0, PT, R38, UR12, PT ;  /* 0x0000000c26007c0c */ /* 0x000fe2000bf06070 */
[----:B------:R-:W-:Y:S01]  /*9130*/  BSSY B0, `(.L_x_173) ;  /* 0x000001a000007945 */ /* 0x000fe20003800000 */
[----:B------:R-:W-:Y:S02]  /*9140*/  SHF.L.U32 R33, R76, 0x10, RZ ;  /* 0x000000104c217819 */ /* 0x000fe400000006ff */
[----:B------:R-:W-:Y:S02]  /*9150*/  ISETP.GE.AND.EX P0, PT, R39, UR13, PT, P0 ;  /* 0x0000000d27007c0c */ /* 0x000fe4000bf06300 */
[----:B------:R-:W-:Y:S02]  /*9160*/  SHF.L.U32 R29, R29, 0x10, RZ ;  /* 0x000000101d1d7819 */ /* 0x000fe400000006ff */
[----:B------:R-:W-:-:S13]  /*9170*/  ISETP.LT.U32.AND P0, PT, R14, 0x1e0, !P0 ;  /* 0x000001e00e00780c */ /* 0x000fda0004701070 */
        /* <DEDUP_REMOVED lines=21> */
.L_x_174:
[----:B------:R-:W-:Y:S05]  /*92d0*/  BSYNC B0 ;  /* 0x0000000000007941 */ /* 0x000fea0003800000 */
.L_x_173:
[C---:B------:R-:W-:Y:S01]  /*92e0*/  FADD.FTZ R22, -R66.reuse, R33 ;  /* 0x0000002142167221 */ /* 0x040fe20000010100 */
[----:B------:R-:W-:Y:S01]  /*92f0*/  IADD3 R36, R55, 0xd0, RZ ;  /* 0x000000d037247810 */ /* 0x000fe20007ffe0ff */
[----:B0-----:R-:W-:Y:S01]  /*9300*/  FADD.FTZ R20, -R66, R29 ;  /* 0x0000001d42147221 */ /* 0x001fe20000010100 */
[----:B------:R-:W-:Y:S01]  /*9310*/  SHF.L.U32 R77, R77, 0x10, RZ ;  /* 0x000000104d4d7819 */ /* 0x000fe200000006ff */
[-C--:B------:R-:W-:Y:S01]  /*9320*/  FMUL.FTZ R35, R22, R107.reuse ;  /* 0x0000006b16237220 */ /* 0x080fe20000410000 */
[----:B------:R-:W-:Y:S01]  /*9330*/  SHF.L.U32 R28, R28, 0x10, RZ ;  /* 0x000000101c1c7819 */ /* 0x000fe200000006ff */
[----:B------:R-:W-:Y:S01]  /*9340*/  FMUL.FTZ R34, R20, R107 ;  /* 0x0000006b14227220 */ /* 0x000fe20000410000 */
[----:B------:R-:W-:Y:S01]  /*9350*/  SHF.R.S32.HI R37, RZ, 0x1f, R36 ;  /* 0x0000001fff257819 */ /* 0x000fe20000011424 */
        /* <DEDUP_REMOVED lines=19> */
.L_x_175:
        /* <DEDUP_REMOVED lines=27> */
.L_x_177:
[----:B------:R-:W-:Y:S05]  /*9640*/  BSYNC B0 ;  /* 0x0000000000007941 */ /* 0x000fea0003800000 */
.L_x_176:
        /* <DEDUP_REMOVED lines=27> */
.L_x_178:
[----:B------:R-:W-:Y:S01]  /*9800*/  ISETP.GE.U32.AND P0, PT, R34, UR12, PT ;  /* 0x0000000c22007c0c */ /* 0x000fe2000bf06070 */
[----:B------:R-:W-:Y:S01]  /*9810*/  BSSY B0, `(.L_x_179) ;  /* 0x000001c000007945 */ /* 0x000fe20003800000 */
[----:B------:R-:W-:Y:S02]  /*9820*/  SHF.L.U32 R21, R80, 0x10, RZ ;  /* 0x0000001050157819 */ /* 0x000fe400000006ff */
[----:B------:R-:W-:Y:S02]  /*9830*/  ISETP.GE.AND.EX P0, PT, R35, UR13, PT, P0 ;  /* 0x0000000d23007c0c */ /* 0x000fe4000bf06300 */
[----:B------:R-:W-:Y:S01]  /*9840*/  SHF.L.U32 R25, R25, 0x10, RZ ;  /* 0x0000001019197819 */ /* 0x000fe200000006ff */
[----:B------:R-:W-:Y:S01]  /*9850*/  FADD.FTZ R28, -R66, R21 ;  /* 0x00000015421c7221 */ /* 0x000fe20000010100 */
[----:B------:R-:W-:-:S03]  /*9860*/  ISETP.LT.U32.AND P0, PT, R14, 0x1e0, !P0 ;  /* 0x000001e00e00780c */ /* 0x000fc60004701070 */
[----:B------:R-:W-:-:S10]  /*9870*/  FADD.FTZ R66, -R66, R25 ;  /* 0x0000001942427221 */ /* 0x000fd40000010100 */
        /* <DEDUP_REMOVED lines=21> */
.L_x_180:
[----:B------:R-:W-:Y:S05]  /*99d0*/  BSYNC B0 ;  /* 0x0000000000007941 */ /* 0x000fea0003800000 */
.L_x_179:
[----:B------:R-:W-:Y:S01]  /*99e0*/  IADD3 R55, R55, 0xf0, RZ ;  /* 0x000000f037377810 */ /* 0x000fe20007ffe0ff */
[-C--:B------:R-:W-:Y:S01]  /*99f0*/  FMUL.FTZ R29, R28, R107.reuse ;  /* 0x0000006b1c1d7220 */ /* 0x080fe20000410000 */
[----:B------:R-:W-:Y:S01]  /*9a00*/  SHF.L.U32 R81, R81, 0x10, RZ ;  /* 0x0000001051517819 */ /* 0x000fe200000006ff */
[----:B------:R-:W-:Y:S01]  /*9a10*/  FMUL.FTZ R66, R66, R107 ;  /* 0x0000006b42427220 */ /* 0x000fe20000410000 */
[----:B------:R-:W-:Y:S02]  /*9a20*/  SHF.L.U32 R24, R24, 0x10, RZ ;  /* 0x0000001018187819 */ /* 0x000fe400000006ff */
[----:B------:R-:W-:Y:S01]  /*9a30*/  SHF.R.S32.HI R28, RZ, 0x1f, R55 ;  /* 0x0000001fff1c7819 */ /* 0x000fe20000011437 */
[----:B------:R-:W-:Y:S06]  /*9a40*/  @!P6 BRA `(.L_x_181) ;  /* 0x000000000048e947 */ /* 0x000fec0003800000 */
        /* <DEDUP_REMOVED lines=18> */
.L_x_181:
[----:B------:R-:W-:Y:S01]  /*9b70*/  ISETP.GE.U32.AND P0, PT, R55, UR12, PT ;  /* 0x0000000c37007c0c */ /* 0x000fe2000bf06070 */
[----:B------:R-:W-:Y:S03]  /*9b80*/  BSSY B0, `(.L_x_182) ;  /* 0x0000016000007945 */ /* 0x000fe60003800000 */
[----:B------:R-:W-:-:S04]  /*9b90*/  ISETP.GE.AND.EX P0, PT, R28, UR13, PT, P0 ;  /* 0x0000000d1c007c0c */ /* 0x000fc8000bf06300 */
[----:B------:R-:W-:-:S13]  /*9ba0*/  ISETP.LT.U32.AND P0, PT, R14, 0x1e0, !P0 ;  /* 0x000001e00e00780c */ /* 0x000fda0004701070 */
[----:B------:R-:W-:Y:S05]  /*9bb0*/  @!P0 BRA `(.L_x_183) ;  /* 0x0000000000488947 */ /* 0x000fea0003800000 */
[----:B0-----:R-:W-:Y:S01]  /*9bc0*/  SHF.R.S32.HI R20, RZ, 0x1f, R19 ;  /* 0x0000001fff147819 */ /* 0x001fe20000011413 */
[----:B------:R-:W-:Y:S01]  /*9bd0*/  ULDC.64 UR12, c[0x0][0x288] ;  /* 0x0000a200000c7ab9 */ /* 0x000fe20000000a00 */
[----:B------:R-:W-:Y:S01]  /*9be0*/  MOV R109, R111 ;  /* 0x0000006f006d7202 */ /* 0x000fe20000000f00 */
[C-C-:B------:R-:W-:Y:S01]  /*9bf0*/  FFMA.FTZ R22, R54.reuse, R29, R57.reuse ;  /* 0x0000001d36167223 */ /* 0x140fe20000010039 */
[----:B------:R-:W-:Y:S01]  /*9c00*/  FFMA.FTZ R57, R54, R66, R57 ;  /* 0x0000004236397223 */ /* 0x000fe20000010039 */
[----:B------:R-:W-:Y:S02]  /*9c10*/  IMAD R20, R20, UR12, RZ ;  /* 0x0000000c14147c24 */ /* 0x000fe4000f8e02ff */
[----:B------:R-:W-:-:S04]  /*9c20*/  IMAD.WIDE.U32 R108, R19, UR12, R108 ;  /* 0x0000000c136c7c25 */ /* 0x000fc8000f8e006c */
[----:B------:R-:W-:Y:S01]  /*9c30*/  FFMA.FTZ R22, R81, R68, -R22 ;  /* 0x0000004451167223 */ /* 0x000fe20000010816 */
[----:B------:R-:W-:Y:S01]  /*9c40*/  FFMA.FTZ R24, R24, R69, -R57 ;  /* 0x0000004518187223 */ /* 0x000fe20000010839 */
[----:B------:R-:W-:Y:S01]  /*9c50*/  IMAD R21, R19, UR13, R20 ;  /* 0x0000000d13157c24 */ /* 0x000fe2000f8e0214 */
[----:B------:R-:W-:Y:S01]  /*9c60*/  ULDC.64 UR12, c[0x0][0x210] ;  /* 0x00008400000c7ab9 */ /* 0x000fe20000000a00 */
[-C--:B------:R-:W-:Y:S01]  /*9c70*/  FMUL.FTZ R22, R22, R107.reuse ;  /* 0x0000006b16167220 */ /* 0x080fe20000410000 */
[----:B------:R-:W-:Y:S01]  /*9c80*/  FMUL.FTZ R23, R24, R107 ;  /* 0x0000006b18177220 */ /* 0x000fe20000410000 */
[----:B------:R-:W-:Y:S02]  /*9c90*/  LEA R20, P0, R108, UR12, 0x1 ;  /* 0x0000000c6c147c11 */ /* 0x000fe4000f8008ff */
[----:B------:R-:W-:Y:S02]  /*9ca0*/  IADD3 R21, R109, R21, RZ ;  /* 0x000000156d157210 */ /* 0x000fe40007ffe0ff */
[----:B------:R-:W-:-:S02]  /*9cb0*/  F2FP.BF16.F32.PACK_AB R23, R23, R22 ;  /* 0x000000161717723e */ /* 0x000fc400000010ff */
[----:B------:R-:W-:-:S05]  /*9cc0*/  LEA.HI.X R21, R108, UR13, R21, 0x1, P0 ;  /* 0x0000000d6c157c11 */ /* 0x000fca00080f0c15 */
[----:B------:R1:W-:Y:S02]  /*9cd0*/  STG.E desc[UR8][R20.64], R23 ;  /* 0x0000001714007986 */ /* 0x0003e4000c101908 */
.L_x_183:
[----:B------:R-:W-:Y:S05]  /*9ce0*/  BSYNC B0 ;  /* 0x0000000000007941 */ /* 0x000fea0003800000 */
.L_x_182:
[----:B------:R-:W-:Y:S02]  /*9cf0*/  IADD3 R3, R6, R3, RZ ;  /* 0x0000000306037210 */ /* 0x000fe40007ffe0ff */
[----:B------:R-:W-:Y:S02]  /*9d00*/  IADD3 R4, R4, 0x1, RZ ;  /* 0x0000000104047810 */ /* 0x000fe40007ffe0ff */
[----:B------:R-:W-:-:S13]  /*9d10*/  ISETP.GE.AND P0, PT, R3, UR4, PT ;  /* 0x0000000403007c0c */ /* 0x000fda000bf06270 */
[----:B------:R-:W-:Y:S05]  /*9d20*/  @!P0 BRA `(.L_x_184) ;  /* 0xffffff6800688947 */ /* 0x000fea000383ffff */
.L_x_101:
[----:B------:R-:W2:Y:S01]  /*9d30*/  LDC R6, c[0x0][0xc] ;  /* 0x00000300ff067b82 */ /* 0x000ea20000000800 */
[----:B------:R-:W-:Y:S01]  /*9d40*/  ISETP.NE.AND P2, PT, R14, RZ, PT ;  /* 0x000000ff0e00720c */ /* 0x000fe20003f45270 */
[----:B------:R-:W-:Y:S06]  /*9d50*/  BSSY B0, `(.L_x_185) ;  /* 0x0000015000007945 */ /* 0x000fec0003800000 */
[----:B------:R-:W3:Y:S08]  /*9d60*/  LDC R7, c[0x0][0x10] ;  /* 0x00000400ff077b82 */ /* 0x000ef00000000800 */
[----:B------:R-:W4:Y:S01]  /*9d70*/  LDC.64 R2, c[0x0][0x258] ;  /* 0x00009600ff027b82 */ /* 0x000f220000000a00 */
[----:B--2---:R-:W-:-:S02]  /*9d80*/  IADD3 R0, R6, -0x1, RZ ;  /* 0xffffffff06007810 */ /* 0x004fc40007ffe0ff */
[----:B------:R-:W-:Y:S02]  /*9d90*/  ISETP.NE.AND P1, PT, R6, 0x1, PT ;  /* 0x000000010600780c */ /* 0x000fe40003f25270 */
[----:B------:R-:W-:Y:S02]  /*9da0*/  ISETP.NE.AND P0, PT, R0, UR7, PT ;  /* 0x0000000700007c0c */ /* 0x000fe4000bf05270 */
[C---:B---3--:R-:W-:Y:S02]  /*9db0*/  SHF.L.U32 R0, R7.reuse, 0x1, RZ ;  /* 0x0000000107007819 */ /* 0x048fe400000006ff */
[----:B------:R-:W-:Y:S02]  /*9dc0*/  IADD3 R4, R7, -0x1, RZ ;  /* 0xffffffff07047810 */ /* 0x000fe40007ffe0ff */
[----:B------:R-:W-:Y:S02]  /*9dd0*/  SEL R5, R0, RZ, P1 ;  /* 0x000000ff00057207 */ /* 0x000fe40000800000 */
[----:B------:R-:W-:-:S03]  /*9de0*/  ISETP.NE.OR P0, PT, R15, R4, P0 ;  /* 0x000000040f00720c */ /* 0x000fc60000705670 */
[----:B----4-:R-:W-:Y:S01]  /*9df0*/  IMAD.WIDE.U32 R2, R5, 0x4, R2 ;  /* 0x0000000405027825 */ /* 0x010fe200078e0002 */
[----:B------:R-:W-:Y:S09]  /*9e00*/  @P2 BRA `(.L_x_186) ;  /* 0x0000000000242947 */ /* 0x000ff20003800000 */
[----:B------:R-:W2:Y:S01]  /*9e10*/  S2R R0, SR_LANEID ;  /* 0x0000000000007919 */ /* 0x000ea20000000000 */
[----:B------:R-:W-:Y:S02]  /*9e20*/  VOTEU.ANY UR4, UPT, PT ;  /* 0x0000000000047886 */ /* 0x000fe400038e0100 */
[----:B------:R-:W-:Y:S02]  /*9e30*/  UFLO.U32 UR5, UR4 ;  /* 0x00000004000572bd */ /* 0x000fe400080e0000 */
[----:B------:R-:W3:Y:S04]  /*9e40*/  POPC R5, UR4 ;  /* 0x0000000400057d09 */ /* 0x000ee80008000000 */
[----:B--2---:R-:W-:-:S13]  /*9e50*/  ISETP.EQ.U32.AND P1, PT, R0, UR5, PT ;  /* 0x0000000500007c0c */ /* 0x004fda000bf22070 */
[----:B------:R-:W-:Y:S06]  /*9e60*/  @P1 MEMBAR.ALL.GPU ;  /* 0x0000000000001992 */ /* 0x000fec000000a000 */
[----:B------:R-:W-:-:S00]  /*9e70*/  @P1 ERRBAR ;  /* 0x00000000000019ab */ /* 0x000fc00000000000 */
[----:B------:R-:W-:Y:S06]  /*9e80*/  @P1 CGAERRBAR ;  /* 0x00000000000015ab */ /* 0x000fec0000000000 */
[----:B---3--:R2:W-:Y:S02]  /*9e90*/  @P1 REDG.E.ADD.S32.STRONG.GPU desc[UR8][R2.64], R5 ;  /* 0x000000050200198e */ /* 0x0085e4000c10e388 */
.L_x_186:
[----:B------:R-:W-:Y:S05]  /*9ea0*/  BSYNC B0 ;  /* 0x0000000000007941 */ /* 0x000fea0003800000 */
.L_x_185:
[----:B------:R-:W-:Y:S05]  /*9eb0*/  @P0 EXIT ;  /* 0x000000000000094d */ /* 0x000fea0003800000 */
[----:B------:R-:W-:Y:S05]  /*9ec0*/  @P2 BRA `(.L_x_187) ;  /* 0x0000000000202947 */ /* 0x000fea0003800000 */
[----:B------:R-:W-:-:S05]  /*9ed0*/  IMAD R0, R6, R7, RZ ;  /* 0x0000000706007224 */ /* 0x000fca00078e02ff */
[----:B------:R-:W-:-:S13]  /*9ee0*/  ISETP.NE.AND P0, PT, R0, -0x1, PT ;  /* 0xffffffff0000780c */ /* 0x000fda0003f05270 */
[----:B------:R-:W-:Y:S05]  /*9ef0*/  @!P0 BRA `(.L_x_187) ;  /* 0x0000000000148947 */ /* 0x000fea0003800000 */
.L_x_188:
[----:B--2---:R-:W2:Y:S04]  /*9f00*/  LDG.E.STRONG.GPU R5, desc[UR8][R2.64] ;  /* 0x0000000802057981 */ /* 0x004ea8000c1ef900 */
[----:B--2---:R-:W-:Y:S01]  /*9f10*/  CCTL.IVALL ;  /* 0x00000000ff00798f */ /* 0x004fe20002000000 */
[----:B------:R-:W-:Y:S05]  /*9f20*/  YIELD ;  /* 0x0000000000007946 */ /* 0x000fea0003800000 */
[----:B------:R-:W-:-:S13]  /*9f30*/  ISETP.NE.AND P0, PT, R5, R0, PT ;  /* 0x000000000500720c */ /* 0x000fda0003f05270 */
[----:B------:R-:W-:Y:S05]  /*9f40*/  @P0 BRA `(.L_x_188) ;  /* 0xfffffffc00ec0947 */ /* 0x000fea000383ffff */
.L_x_187:
[----:B------:R-:W-:Y:S05]  /*9f50*/  WARPSYNC.ALL ;  /* 0x0000000000007948 */ /* 0x000fea0003800000 */
[----:B------:R-:W3:Y:S08]  /*9f60*/  LDC.64 R24, c[0x0][0x288] ;  /* 0x0000a200ff187b82 */ /* 0x000ef00000000a00 */
[----:B------:R-:W-:Y:S01]  /*9f70*/  BAR.SYNC.DEFER_BLOCKING 0x0 ;  /* 0x0000000000007b1d */ /* 0x000fe20000010000 */
[----:B---3--:R-:W-:-:S04]  /*9f80*/  LEA.HI R0, P0, R25, R24, RZ, 0x1 ;  /* 0x0000001819007211 */ /* 0x008fc800078108ff */
[----:B--2---:R-:W-:-:S04]  /*9f90*/  IADD3.X R3, RZ, R25, RZ, P0, !PT ;  /* 0x00000019ff037210 */ /* 0x004fc800007fe4ff */
[--C-:B------:R-:W-:Y:S02]  /*9fa0*/  SHF.R.S64 R27, R0, 0x1, R3.reuse ;  /* 0x00000001001b7819 */ /* 0x100fe40000001003 */
[----:B------:R-:W-:Y:S02]  /*9fb0*/  SHF.R.S32.HI R0, RZ, 0x1f, R14 ;  /* 0x0000001fff007819 */ /* 0x000fe4000001140e */
[----:B------:R-:W-:Y:S02]  /*9fc0*/  SHF.R.S32.HI R29, RZ, 0x1, R3 ;  /* 0x00000001ff1d7819 */ /* 0x000fe40000011403 */
[----:B------:R-:W-:-:S04]  /*9fd0*/  ISETP.GT.U32.AND P0, PT, R27, R14, PT ;  /* 0x0000000e1b00720c */ /* 0x000fc80003f04070 */
[----:B------:R-:W-:-:S13]  /*9fe0*/  ISETP.GT.AND.EX P0, PT, R29, R0, PT, P0 ;  /* 0x000000001d00720c */ /* 0x000fda0003f04300 */
[----:B------:R-:W-:Y:S05]  /*9ff0*/  @!P0 EXIT ;  /* 0x000000000000894d */ /* 0x000fea0003800000 */
[C---:B------:R-:W-:Y:S01]  /*a000*/  IMAD.WIDE.U32 R2, R24.reuse, 0x3, RZ ;  /* 0x0000000318027825 */ /* 0x040fe200078e00ff */
[----:B------:R-:W-:Y:S01]  /*a010*/  LEA R5, R25, R25, 0x1 ;  /* 0x0000001919057211 */ /* 0x000fe200078e08ff */
[----:B------:R-:W2:Y:S01]  /*a020*/  LDC.64 R16, c[0x0][0x218] ;  /* 0x00008600ff107b82 */ /* 0x000ea20000000a00 */
[----:B------:R-:W-:Y:S01]  /*a030*/  SHF.L.U64.HI R15, R24, 0x2, R25 ;  /* 0x00000002180f7819 */ /* 0x000fe20000010219 */
[----:B------:R-:W-:Y:S01]  /*a040*/  ULDC.64 UR4, c[0x0][0x268] ;  /* 0x00009a0000047ab9 */ /* 0x000fe20000000a00 */
[----:B------:R-:W-:Y:S02]  /*a050*/  IADD3 R5, R3, R5, RZ ;  /* 0x0000000503057210 */ /* 0x000fe40007ffe0ff */
[----:B------:R-:W-:Y:S02]  /*a060*/  SHF.L.U64.HI R33, R27, 0x2, R29 ;  /* 0x000000021b217819 */ /* 0x000fe4000001021d */
[----:B------:R-:W-:Y:S01]  /*a070*/  LEA.HI R2, P0, R5, R2, RZ, 0x1 ;  /* 0x0000000205027211 */ /* 0x000fe200078108ff */
[----:B------:R-:W3:Y:S03]  /*a080*/  LDC.64 R18, c[0x0][0x220] ;  /* 0x00008800ff127b82 */ /* 0x000ee60000000a00 */
[----:B------:R-:W-:-:S04]  /*a090*/  IADD3.X R5, RZ, R5, RZ, P0, !PT ;  /* 0x00000005ff057210 */ /* 0x000fc800007fe4ff */
[--C-:B------:R-:W-:Y:S02]  /*a0a0*/  SHF.R.S64 R31, R2, 0x1, R5.reuse ;  /* 0x00000001021f7819 */ /* 0x100fe40000001005 */
[----:B------:R-:W-:-:S04]  /*a0b0*/  SHF.R.S32.HI R2, RZ, 0x1, R5 ;  /* 0x00000001ff027819 */ /* 0x000fc80000011405 */
[----:B------:R-:W-:-:S07]  /*a0c0*/  SHF.L.U64.HI R25, R31, 0x2, R2 ;  /* 0x000000021f197819 */ /* 0x000fce0000010202 */
.L_x_189:
[----:B------:R-:W-:-:S04]  /*a0d0*/  LEA R6, P0, R14, UR4, 0x2 ;  /* 0x000000040e067c11 */ /* 0x000fc8000f8010ff */
[----:B------:R-:W-:Y:S02]  /*a0e0*/  LEA.HI.X R7, R14, UR5, R0, 0x2, P0 ;  /* 0x000000050e077c11 */ /* 0x000fe400080f1400 */
[-C--:B------:R-:W-:Y:S02]  /*a0f0*/  LEA R8, P0, R27, R6.reuse, 0x2 ;  /* 0x000000061b087211 */ /* 0x080fe400078010ff */
[-C--:B------:R-:W-:Y:S01]  /*a100*/  LEA R12, P1, R24, R6.reuse, 0x2 ;  /* 0x00000006180c7211 */ /* 0x080fe200078210ff */
[----:B01--4-:R-:W4:Y:S01]  /*a110*/  LDG.E R20, desc[UR8][R6.64] ;  /* 0x0000000806147981 */ /* 0x013f22000c1e1900 */
[----:B------:R-:W-:Y:S02]  /*a120*/  LEA R10, P2, R31, R6, 0x2 ;  /* 0x000000061f0a7211 */ /* 0x000fe400078410ff */
[----:B------:R-:W-:Y:S02]  /*a130*/  IADD3.X R9, R7, R33, RZ, P0, !PT ;  /* 0x0000002107097210 */ /* 0x000fe400007fe4ff */
[----:B------:R-:W-:-:S02]  /*a140*/  IADD3.X R13, R15, R7, RZ, P1, !PT ;  /* 0x000000070f0d7210 */ /* 0x000fc40000ffe4ff */
[----:B------:R-:W-:Y:S01]  /*a150*/  IADD3.X R11, R7, R25, RZ, P2, !PT ;  /* 0x00000019070b7210 */ /* 0x000fe200017fe4ff */
[----:B------:R-:W4:Y:S04]  /*a160*/  LDG.E R21, desc[UR8][R8.64] ;  /* 0x0000000808157981 */ /* 0x000f28000c1e1900 */
[----:B------:R-:W5:Y:S04]  /*a170*/  LDG.E R22, desc[UR8][R12.64] ;  /* 0x000000080c167981 */ /* 0x000f68000c1e1900 */
[----:B------:R-:W5:Y:S01]  /*a180*/  LDG.E R23, desc[UR8][R10.64] ;  /* 0x000000080a177981 */ /* 0x000f62000c1e1900 */
[----:B------:R-:W-:-:S02]  /*a190*/  SHF.L.U32 R5, R14, 0x1, RZ ;  /* 0x000000010e057819 */ /* 0x000fc400000006ff */
[----:B------:R-:W-:-:S03]  /*a1a0*/  IADD3 R14, R14, 0x1e0, RZ ;  /* 0x000001e00e0e7810 */ /* 0x000fc60007ffe0ff */
[----:B--2---:R-:W-:-:S04]  /*a1b0*/  IMAD.WIDE R2, R5, 0x4, R16 ;  /* 0x0000000405027825 */ /* 0x004fc800078e0210 */
[----:B---3--:R-:W-:Y:S01]  /*a1c0*/  IMAD.WIDE R4, R5, 0x4, R18 ;  /* 0x0000000405047825 */ /* 0x008fe200078e0212 */
[----:B------:R-:W-:Y:S02]  /*a1d0*/  ISETP.GT.U32.AND P0, PT, R27, R14, PT ;  /* 0x0000000e1b00720c */ /* 0x000fe40003f04070 */
[----:B------:R-:W-:-:S04]  /*a1e0*/  SHF.R.S32.HI R0, RZ, 0x1f, R14 ;  /* 0x0000001fff007819 */ /* 0x000fc8000001140e */
[----:B------:R-:W-:Y:S01]  /*a1f0*/  ISETP.GT.AND.EX P0, PT, R29, R0, PT, P0 ;  /* 0x000000001d00720c */ /* 0x000fe20003f04300 */
[----:B----4-:R4:W-:Y:S04]  /*a200*/  STG.E.64 desc[UR8][R2.64], R20 ;  /* 0x0000001402007986 */ /* 0x0109e8000c101b08 */
[----:B-----5:R4:W-:Y:S08]  /*a210*/  STG.E.64 desc[UR8][R4.64], R22 ;  /* 0x0000001604007986 */ /* 0x0209f0000c101b08 */
[----:B------:R-:W-:Y:S05]  /*a220*/  @P0 BRA `(.L_x_189) ;  /* 0xfffffffc00a80947 */ /* 0x000fea000383ffff */
[----:B------:R-:W-:Y:S05]  /*a230*/  EXIT ;  /* 0x000000000000794d */ /* 0x000fea0003800000 */
.L_x_190:
        /* <DEDUP_REMOVED lines=12> */
.L_x_5143:


//--------------------- .text._Z35group_norm_nhwc_bwd_one_pass_kernelI11Bf16IOFp32WLi512ELi60ELi480EEv26Group_norm_nhwc_bwd_params --------------------------
	.section	.text._Z35group_norm_nhwc_bwd_one_pass_kernelI11Bf16IOFp32WLi512ELi60ELi480EEv26Group_norm_nhwc_bwd_params,"ax",@progbits
	.align	128
        .global         _Z35group_norm_nhwc_bwd_one_pass_kernelI11Bf16IOFp32WLi512ELi60ELi480EEv26Group_norm_nhwc_bwd_params
        .type           _Z35group_norm_nhwc_bwd_one_pass_kernelI11Bf16IOFp32WLi512ELi60ELi480EEv26Group_norm_nhwc_bwd_params,@function
        .size           _Z35group_norm_nhwc_bwd_one_pass_kernelI11Bf16IOFp32WLi512ELi60ELi480EEv26Group_norm_nhwc_bwd_params,(.L_x_5144 - _Z35group_norm_nhwc_bwd_one_pass_kernelI11Bf16IOFp32WLi512ELi60ELi480EEv26Group_norm_nhwc_bwd_params)
        .other          _Z35group_norm_nhwc_bwd_one_pass_kernelI11Bf16IOFp32WLi512ELi60ELi480EEv26Group_norm_nhwc_bwd_params,@"STO_CUDA_ENTRY STV_DEFAULT"
_Z35group_norm_nhwc_bwd_one_pass_kernelI11Bf16IOFp32WLi512ELi60ELi480EEv26Group_norm_nhwc_bwd_params:
.text._Z35group_norm_nhwc_bwd_one_pass_kernelI11Bf16IOFp32WLi512ELi60ELi480EEv26Group_norm_nhwc_bwd_params:
[----:B------:R-:W0:Y:S08]  /*0000*/  LDC R1, c[0x0][0x28] ;  /* 0x00000a00ff017b82 */ /* 0x000e300000000800 */
[----:B------:R-:W1:Y:S01]  /*0010*/  S2UR UR12, SR_CTAID.Y ;  /* 0x00000000000c79c3 */ /* 0x000e620000002600 */
[----:B------:R-:W-:Y:S01]  /*0020*/  ULDC UR4, c[0x0][0x2a0] ;  /* 0x0000a80000047ab9 */ /* 0x000fe20000000800 */
[----:B------:R-:W-:Y:S01]  /*0030*/  ULDC UR5, c[0x0][0x270] ;  /* 0x00009c0000057ab9 */ /* 0x000fe20000000800 */
[----:B------:R-:W2:Y:S01]  /*0040*/  S2R R7, SR_TID.X ;  /* 0x0000000000077919 */ /* 0x000ea20000002100 */
[----:B------:R-:W-:Y:S01]  /*0050*/  UIMAD UR4, UR4, UR5, URZ ;  /* 0x00000005040472a4 */ /* 0x000fe2000f8e023f */
[----:B0-----:R-:W-:Y:S01]  /*0060*/  IADD3 R1, R1, -0xa0, RZ ;  /* 0xffffff6001017810 */ /* 0x001fe20007ffe0ff */
[----:B------:R-:W-:-:S02]  /*0070*/  ULDC.64 UR20, c[0x0][0x208] ;  /* 0x0000820000147ab9 */ /* 0x000fc40000000a00 */
[----:B-1----:R-:W-:-:S06]  /*0080*/  UISETP.GE.AND UP0, UPT, UR12, UR4, UPT ;  /* 0x000000040c00728c */ /* 0x002fcc000bf06270 */
[----:B------:R-:W-:-:S13]  /*0090*/  PLOP3.LUT P0, PT, PT, PT, UP0, 0x80, 0x0 ;  /* 0x000000000000781c */ /* 0x000fda0003f0f008 */
[----:B--2---:R-:W-:Y:S05]  /*00a0*/  @P0 BRA `(.L_x_191) ;  /* 0x0000012c00580947 */ /* 0x004fea0003800000 */
[----:B------:R-:W0:Y:S01]  /*00b0*/  S2UR UR22, SR_CTAID.X ;  /* 0x00000000001679c3 */ /* 0x000e220000002500 */
[C---:B------:R-:W-:Y:S01]  /*00c0*/  IMAD.WIDE.U32 R2, R7.reuse, -0x77777777, RZ ;  /* 0x8888888907027825 */ /* 0x040fe200078e00ff */
[----:B------:R-:W-:Y:S01]  /*00d0*/  ULDC.64 UR4, c[0x0][0x290] ;  /* 0x0000a40000047ab9 */ /* 0x000fe20000000a00 */
[----:B------:R-:W-:Y:S01]  /*00e0*/  ISETP.GE.U32.AND P2, PT, R7, 0x1e0, PT ;  /* 0x000001e00700780c */ /* 0x000fe20003f46070 */
[----:B------:R-:W-:Y:S01]  /*00f0*/  ULDC.64 UR8, c[0x0][0x288] ;  /* 0x0000a20000087ab9 */ /* 0x000fe20000000a00 */
[----:B------:R-:W-:Y:S01]  /*0100*/  LOP3.LUT R5, R5, 0xffefffff, RZ, 0xc0, !PT ;  /* 0xffefffff05057812 */ /* 0x000fe200078ec0ff */
[----:B------:R-:W-:Y:S01]  /*0110*/  UIMAD UR11, UR9, 0x3, URZ ;  /* 0x00000003090b78a4 */ /* 0x000fe2000f8e023f */
[----:B------:R-:W-:Y:S01]  /*0120*/  SHF.R.U32.HI R2, RZ, 0x4, R3 ;  /* 0x00000004ff027819 */ /* 0x000fe20000011603 */
[----:B------:R-:W0:Y:S08]  /*0130*/  LDC R9, c[0x0][0x2ac] ;  /* 0x0000ab00ff097b82 */ /* 0x000e300000000800 */
[----:B------:R-:W1:Y:S01]  /*0140*/  S2UR UR6, SR_CgaCtaId ;  /* 0x00000000000679c3 */ /* 0x000e620000008800 */
[----:B0-----:R-:W-:-:S05]  /*0150*/  IMAD R6, R9, UR22, R2 ;  /* 0x0000001609067c24 */ /* 0x001fca000f8e0202 */
[C---:B------:R-:W-:Y:S02]  /*0160*/  IADD3 R0, R6.reuse, 0xf0, RZ ;  /* 0x000000f006007810 */ /* 0x040fe40007ffe0ff */
[----:B------:R-:W-:Y:S02]  /*0170*/  IADD3 R2, R6, 0x100, RZ ;  /* 0x0000010006027810 */ /* 0x000fe40007ffe0ff */
        /* <DEDUP_REMOVED lines=28> */
[----:B------:R-:W-:Y:S02]  /*0340*/  ISETP.LT.AND.EX P0, PT, R3, UR5, !P2, P0 ;  /* 0x0000000503007c0c */ /* 0x000fe4000d701300 */
[----:B------:R-:W-:Y:S02]  /*0350*/  LOP3.LUT R5, R5, 0xfffeffff, RZ, 0xc0, !PT ;  /* 0xfffeffff05057812 */ /* 0x000fe400078ec0ff */
[----:B------:R-:W-:Y:S02]  /*0360*/  IADD3 R0, R6, 0x150, RZ ;  /* 0x0000015006007810 */ /* 0x000fe40007ffe0ff */
[----:B------:R-:W-:Y:S02]  /*0370*/  @P1 LOP3.LUT R5, R5, 0x10000, RZ, 0xfc, !PT ;  /* 0x0001000005051812 */ /* 0x000fe400078efcff */
[----:B------:R-:W-:Y:S02]  /*0380*/  SHF.R.S32.HI R3, RZ, 0x1f, R0 ;  /* 0x0000001fff037819 */ /* 0x000fe40000011400 */
[----:B------:R-:W-:-:S02]  /*0390*/  LOP3.LUT R5, R5, 0xffff7fff, RZ, 0xc0, !PT ;  /* 0xffff7fff05057812 */ /* 0x000fc400078ec0ff */
[----:B------:R-:W-:Y:S02]  /*03a0*/  IADD3 R2, R6, 0x160, RZ ;  /* 0x0000016006027810 */ /* 0x000fe40007ffe0ff */
[----:B------:R-:W-:Y:S02]  /*03b0*/  @P0 LOP3.LUT R5, R5, 0x8000, RZ, 0xfc, !PT ;  /* 0x0000800005050812 */ /* 0x000fe400078efcff */
[----:B------:R-:W-:Y:S02]  /*03c0*/  ISETP.LT.U32.AND P0, PT, R0, UR4, PT ;  /* 0x0000000400007c0c */ /* 0x000fe4000bf01070 */
[----:B------:R-:W-:Y:S02]  /*03d0*/  LOP3.LUT R5, R5, 0xffffbfff, RZ, 0xc0, !PT ;  /* 0xffffbfff05057812 */ /* 0x000fe400078ec0ff */
[----:B------:R-:W-:Y:S02]  /*03e0*/  ISETP.LT.AND.EX P0, PT, R3, UR5, !P2, P0 ;  /* 0x0000000503007c0c */ /* 0x000fe4000d701300 */
[----:B------:R-:W-:-:S02]  /*03f0*/  SHF.R.S32.HI R3, RZ, 0x1f, R2 ;  /* 0x0000001fff037819 */ /* 0x000fc40000011402 */
[C---:B------:R-:W-:Y:S02]  /*0400*/  IADD3 R0, R6.reuse, 0x170, RZ ;  /* 0x0000017006007810 */ /* 0x040fe40007ffe0ff */
[----:B------:R-:W-:Y:S02]  /*0410*/  SHF.R.S32.HI R12, RZ, 0x1f, R6 ;  /* 0x0000001fff0c7819 */ /* 0x000fe40000011406 */
[C---:B------:R-:W-:Y:S02]  /*0420*/  IADD3 R31, R6.reuse, 0x10, RZ ;  /* 0x00000010061f7810 */ /* 0x040fe40007ffe0ff */
[----:B------:R-:W-:Y:S02]  /*0430*/  IADD3 R29, R6, 0x20, RZ ;  /* 0x00000020061d7810 */ /* 0x000fe40007ffe0ff */
[----:B------:R-:W-:Y:S02]  /*0440*/  SHF.R.S32.HI R30, RZ, 0x1f, R31 ;  /* 0x0000001fff1e7819 */ /* 0x000fe4000001141f */
[----:B------:R-:W-:-:S02]  /*0450*/  @P0 LOP3.LUT R5, R5, 0x4000, RZ, 0xfc, !PT ;  /* 0x0000400005050812 */ /* 0x000fc400078efcff */
[----:B------:R-:W-:Y:S02]  /*0460*/  ISETP.LT.U32.AND P0, PT, R2, UR4, PT ;  /* 0x0000000402007c0c */ /* 0x000fe4000bf01070 */
[----:B------:R-:W-:Y:S02]  /*0470*/  LOP3.LUT R5, R5, 0xffffdfff, RZ, 0xc0, !PT ;  /* 0xffffdfff05057812 */ /* 0x000fe400078ec0ff */
[----:B------:R-:W-:Y:S02]  /*0480*/  ISETP.LT.AND.EX P0, PT, R3, UR5, !P2, P0 ;  /* 0x0000000503007c0c */ /* 0x000fe4000d701300 */
[----:B------:R-:W-:Y:S02]  /*0490*/  SHF.R.S32.HI R3, RZ, 0x1f, R0 ;  /* 0x0000001fff037819 */ /* 0x000fe40000011400 */
[----:B------:R-:W-:Y:S02]  /*04a0*/  IADD3 R2, R6, 0x180, RZ ;  /* 0x0000018006027810 */ /* 0x000fe40007ffe0ff */
[----:B------:R-:W-:-:S02]  /*04b0*/  SHF.R.S32.HI R28, RZ, 0x1f, R29 ;  /* 0x0000001fff1c7819 */ /* 0x000fc4000001141d */
[C---:B------:R-:W-:Y:S02]  /*04c0*/  IADD3 R27, R6.reuse, 0x30, RZ ;  /* 0x00000030061b7810 */ /* 0x040fe40007ffe0ff */
[----:B------:R-:W-:Y:S02]  /*04d0*/  IADD3 R25, R6, 0x40, RZ ;  /* 0x0000004006197810 */ /* 0x000fe40007ffe0ff */
[----:B------:R-:W-:Y:S02]  /*04e0*/  SHF.R.S32.HI R26, RZ, 0x1f, R27 ;  /* 0x0000001fff1a7819 */ /* 0x000fe4000001141b */
[----:B------:R-:W-:Y:S02]  /*04f0*/  @P0 LOP3.LUT R5, R5, 0x2000, RZ, 0xfc, !PT ;  /* 0x0000200005050812 */ /* 0x000fe400078efcff */
[----:B------:R-:W-:Y:S02]  /*0500*/  ISETP.LT.U32.AND P0, PT, R0, UR4, PT ;  /* 0x0000000400007c0c */ /* 0x000fe4000bf01070 */
[----:B------:R-:W-:-:S02]  /*0510*/  SHF.R.S32.HI R0, RZ, 0x1f, R2 ;  /* 0x0000001fff007819 */ /* 0x000fc40000011402 */
[----:B------:R-:W-:Y:S02]  /*0520*/  ISETP.LT.AND.EX P1, PT, R3, UR5, !P2, P0 ;  /* 0x0000000503007c0c */ /* 0x000fe4000d721300 */
[----:B------:R-:W-:Y:S02]  /*0530*/  ISETP.LT.U32.AND P0, PT, R2, UR4, PT ;  /* 0x0000000402007c0c */ /* 0x000fe4000bf01070 */
[----:B------:R-:W-:Y:S02]  /*0540*/  LOP3.LUT R5, R5, 0xffffefff, RZ, 0xc0, !PT ;  /* 0xffffefff05057812 */ /* 0x000fe400078ec0ff */
[----:B------:R-:W-:Y:S02]  /*0550*/  ISETP.LT.AND.EX P0, PT, R0, UR5, !P2, P0 ;  /* 0x0000000500007c0c */ /* 0x000fe4000d701300 */
[----:B------:R-:W-:Y:S02]  /*0560*/  SHF.R.S32.HI R24, RZ, 0x1f, R25 ;  /* 0x0000001fff187819 */ /* 0x000fe40000011419 */
[----:B------:R-:W-:-:S02]  /*0570*/  IADD3 R23, R6, 0x50, RZ ;  /* 0x0000005006177810 */ /* 0x000fc40007ffe0ff */
[----:B------:R-:W-:Y:S02]  /*0580*/  IADD3 R21, R6, 0x60, RZ ;  /* 0x0000006006157810 */ /* 0x000fe40007ffe0ff */
[----:B------:R-:W-:Y:S02]  /*0590*/  @P1 LOP3.LUT R5, R5, 0x1000, RZ, 0xfc, !PT ;  /* 0x0000100005051812 */ /* 0x000fe400078efcff */
[----:B------:R-:W-:Y:S02]  /*05a0*/  SHF.R.S32.HI R22, RZ, 0x1f, R23 ;  /* 0x0000001fff167819 */ /* 0x000fe40000011417 */
[----:B------:R-:W-:Y:S02]  /*05b0*/  LOP3.LUT R5, R5, 0xfffff7ff, RZ, 0xc0, !PT ;  /* 0xfffff7ff05057812 */ /* 0x000fe400078ec0ff */
[----:B------:R-:W-:Y:S02]  /*05c0*/  SHF.R.S32.HI R20, RZ, 0x1f, R21 ;  /* 0x0000001fff147819 */ /* 0x000fe40000011415 */
[----:B------:R-:W-:-:S02]  /*05d0*/  @P0 LOP3.LUT R5, R5, 0x800, RZ, 0xfc, !PT ;  /* 0x0000080005050812 */ /* 0x000fc400078efcff */
[----:B------:R-:W-:Y:S02]  /*05e0*/  ISETP.LT.U32.AND P0, PT, R6, UR4, PT ;  /* 0x0000000406007c0c */ /* 0x000fe4000bf01070 */
[----:B------:R-:W-:Y:S02]  /*05f0*/  LOP3.LUT R5, R5, 0xffdfffff, RZ, 0xc0, !PT ;  /* 0xffdfffff05057812 */ /* 0x000fe400078ec0ff */
[----:B------:R-:W-:Y:S02]  /*0600*/  ISETP.LT.AND.EX P0, PT, R12, UR5, !P2, P0 ;  /* 0x000000050c007c0c */ /* 0x000fe4000d701300 */
[C---:B------:R-:W-:Y:S02]  /*0610*/  IADD3 R19, R6.reuse, 0x70, RZ ;  /* 0x0000007006137810 */ /* 0x040fe40007ffe0ff */
[----:B------:R-:W-:Y:S02]  /*0620*/  IADD3 R17, R6, 0x80, RZ ;  /* 0x0000008006117810 */ /* 0x000fe40007ffe0ff */
[----:B------:R-:W-:-:S02]  /*0630*/  SHF.R.S32.HI R18, RZ, 0x1f, R19 ;  /* 0x0000001fff127819 */ /* 0x000fc40000011413 */
[----:B------:R-:W-:Y:S02]  /*0640*/  SHF.R.S32.HI R16, RZ, 0x1f, R17 ;  /* 0x0000001fff107819 */ /* 0x000fe40000011411 */
[C---:B------:R-:W-:Y:S02]  /*0650*/  IADD3 R15, R6.reuse, 0x90, RZ ;  /* 0x00000090060f7810 */ /* 0x040fe40007ffe0ff */
[----:B------:R-:W-:Y:S02]  /*0660*/  IADD3 R13, R6, 0xa0, RZ ;  /* 0x000000a0060d7810 */ /* 0x000fe40007ffe0ff */
[----:B------:R-:W-:Y:S02]  /*0670*/  @P0 LOP3.LUT R5, R5, 0x200000, RZ, 0xfc, !PT ;  /* 0x0020000005050812 */ /* 0x000fe400078efcff */
[----:B------:R-:W-:Y:S02]  /*0680*/  ISETP.LT.U32.AND P0, PT, R31, UR4, PT ;  /* 0x000000041f007c0c */ /* 0x000fe4000bf01070 */
[----:B------:R-:W-:-:S02]  /*0690*/  LOP3.LUT R5, R5, 0xfffffbff, RZ, 0xc0, !PT ;  /* 0xfffffbff05057812 */ /* 0x000fc400078ec0ff */
[----:B------:R-:W-:Y:S02]  /*06a0*/  ISETP.LT.AND.EX P1, PT, R30, UR5, !P2, P0 ;  /* 0x000000051e007c0c */ /* 0x000fe4000d721300 */
[----:B------:R-:W-:Y:S02]  /*06b0*/  ISETP.LT.U32.AND P0, PT, R29, UR4, PT ;  /* 0x000000041d007c0c */ /* 0x000fe4000bf01070 */
[----:B------:R-:W-:Y:S02]  /*06c0*/  SHF.R.S32.HI R14, RZ, 0x1f, R15 ;  /* 0x0000001fff0e7819 */ /* 0x000fe4000001140f */
[----:B------:R-:W-:Y:S02]  /*06d0*/  ISETP.LT.AND.EX P3, PT, R28, UR5, !P2, P0 ;  /* 0x000000051c007c0c */ /* 0x000fe4000d761300 */
[----:B------:R-:W-:Y:S02]  /*06e0*/  ISETP.LT.U32.AND P0, PT, R27, UR4, PT ;  /* 0x000000041b007c0c */ /* 0x000fe4000bf01070 */
[----:B------:R-:W-:-:S02]  /*06f0*/  SHF.R.S32.HI R12, RZ, 0x1f, R13 ;  /* 0x0000001fff0c7819 */ /* 0x000fc4000001140d */
[----:B------:R-:W-:Y:S02]  /*0700*/  IADD3 R11, R6, 0xb0, RZ ;  /* 0x000000b0060b7810 */ /* 0x000fe40007ffe0ff */
[----:B------:R-:W-:Y:S02]  /*0710*/  @P1 LOP3.LUT R5, R5, 0x400, RZ, 0xfc, !PT ;  /* 0x0000040005051812 */ /* 0x000fe400078efcff */
[----:B------:R-:W-:Y:S02]  /*0720*/  ISETP.LT.AND.EX P1, PT, R26, UR5, !P2, P0 ;  /* 0x000000051a007c0c */ /* 0x000fe4000d721300 */
[----:B------:R-:W-:Y:S02]  /*0730*/  LOP3.LUT R5, R5, 0xfffffdff, RZ, 0xc0, !PT ;  /* 0xfffffdff05057812 */ /* 0x000fe400078ec0ff */
[----:B------:R-:W-:Y:S02]  /*0740*/  ISETP.LT.U32.AND P0, PT, R25, UR4, PT ;  /* 0x0000000419007c0c */ /* 0x000fe4000bf01070 */
[----:B------:R-:W-:-:S02]  /*0750*/  @P3 LOP3.LUT R5, R5, 0x200, RZ, 0xfc, !PT ;  /* 0x0000020005053812 */ /* 0x000fc400078efcff */
[----:B------:R-:W-:Y:S02]  /*0760*/  ISETP.LT.AND.EX P3, PT, R24, UR5, !P2, P0 ;  /* 0x0000000518007c0c */ /* 0x000fe4000d761300 */
[----:B------:R-:W-:Y:S02]  /*0770*/  LOP3.LUT R5, R5, 0xfffffeff, RZ, 0xc0, !PT ;  /* 0xfffffeff05057812 */ /* 0x000fe400078ec0ff */
[----:B------:R-:W-:Y:S02]  /*0780*/  ISETP.LT.U32.AND P0, PT, R23, UR4, PT ;  /* 0x0000000417007c0c */ /* 0x000fe4000bf01070 */
[----:B------:R-:W-:Y:S02]  /*0790*/  @P1 LOP3.LUT R5, R5, 0x100, RZ, 0xfc, !PT ;  /* 0x0000010005051812 */ /* 0x000fe400078efcff */
[----:B------:R-:W-:Y:S02]  /*07a0*/  ISETP.LT.AND.EX P1, PT, R22, UR5, !P2, P0 ;  /* 0x0000000516007c0c */ /* 0x000fe4000d721300 */
[----:B------:R-:W-:-:S02]  /*07b0*/  LOP3.LUT R5, R5, 0xffffff7f, RZ, 0xc0, !PT ;  /* 0xffffff7f05057812 */ /* 0x000fc400078ec0ff */
[----:B------:R-:W-:Y:S02]  /*07c0*/  ISETP.LT.U32.AND P0, PT, R21, UR4, PT ;  /* 0x0000000415007c0c */ /* 0x000fe4000bf01070 */
        /* <DEDUP_REMOVED lines=19> */
[C---:B------:R-:W-:Y:S02]  /*0900*/  IADD3 R10, R6.reuse, 0xc0, RZ ;  /* 0x000000c0060a7810 */ /* 0x040fe40007ffe0ff */
[----:B------:R-:W-:Y:S02]  /*0910*/  @P1 LOP3.LUT R5, R5, 0x4, RZ, 0xfc, !PT ;  /* 0x0000000405051812 */ /* 0x000fe400078efcff */
[----:B------:R-:W-:Y:S02]  /*0920*/  IADD3 R8, R6, 0xd0, RZ ;  /* 0x000000d006087810 */ /* 0x000fe40007ffe0ff */
[----:B------:R-:W-:-:S02]  /*0930*/  LOP3.LUT R5, R5, 0xfffffffd, RZ, 0xc0, !PT ;  /* 0xfffffffd05057812 */ /* 0x000fc400078ec0ff */
[----:B------:R-:W-:Y:S02]  /*0940*/  IADD3 R4, R6, 0xe0, RZ ;  /* 0x000000e006047810 */ /* 0x000fe40007ffe0ff */
[----:B------:R-:W-:Y:S02]  /*0950*/  SHF.R.S32.HI R9, RZ, 0x1f, R11 ;  /* 0x0000001fff097819 */ /* 0x000fe4000001140b */
[----:B------:R-:W-:Y:S02]  /*0960*/  SHF.R.S32.HI R3, RZ, 0x1f, R10 ;  /* 0x0000001fff037819 */ /* 0x000fe4000001140a */
[----:B------:R-:W-:Y:S02]  /*0970*/  SHF.R.S32.HI R2, RZ, 0x1f, R8 ;  /* 0x0000001fff027819 */ /* 0x000fe40000011408 */
[----:B------:R-:W-:Y:S02]  /*0980*/  ISETP.LT.U32.AND P5, PT, R11, UR4, PT ;  /* 0x000000040b007c0c */ /* 0x000fe4000bfa1070 */
[----:B------:R-:W-:-:S02]  /*0990*/  @P0 LOP3.LUT R5, R5, 0x2, RZ, 0xfc, !PT ;  /* 0x0000000205050812 */ /* 0x000fc400078efcff */
[----:B------:R-:W-:Y:S02]  /*09a0*/  ISETP.LT.U32.AND P4, PT, R10, UR4, PT ;  /* 0x000000040a007c0c */ /* 0x000fe4000bf81070 */
[----:B------:R-:W-:Y:S02]  /*09b0*/  ISETP.LT.U32.AND P3, PT, R8, UR4, PT ;  /* 0x0000000408007c0c */ /* 0x000fe4000bf61070 */
[----:B------:R-:W-:Y:S02]  /*09c0*/  SHF.R.S32.HI R0, RZ, 0x1f, R4 ;  /* 0x0000001fff007819 */ /* 0x000fe40000011404 */
[----:B------:R-:W-:Y:S02]  /*09d0*/  ISETP.LT.U32.AND P0, PT, R4, UR4, PT ;  /* 0x0000000404007c0c */ /* 0x000fe4000bf01070 */
[----:B------:R-:W-:Y:S02]  /*09e0*/  ISETP.LT.AND.EX P5, PT, R9, UR5, !P2, P5 ;  /* 0x0000000509007c0c */ /* 0x000fe4000d7a1350 */
[----:B------:R-:W-:-:S02]  /*09f0*/  ISETP.LT.AND.EX P4, PT, R3, UR5, !P2, P4 ;  /* 0x0000000503007c0c */ /* 0x000fc4000d781340 */
[----:B------:R-:W-:Y:S02]  /*0a00*/  ISETP.LT.AND.EX P3, PT, R2, UR5, !P2, P3 ;  /* 0x0000000502007c0c */ /* 0x000fe4000d761330 */
[----:B------:R-:W-:Y:S01]  /*0a10*/  ISETP.LT.AND.EX P2, PT, R0, UR5, !P2, P0 ;  /* 0x0000000500007c0c */ /* 0x000fe2000d741300 */
[----:B------:R-:W-:Y:S01]  /*0a20*/  UIMAD.WIDE.U32 UR4, UR8, 0x3, URZ ;  /* 0x00000003080478a5 */ /* 0x000fe2000f8e003f */
[----:B------:R-:W-:Y:S01]  /*0a30*/  SHF.R.S32.HI R0, RZ, 0x1f, R7 ;  /* 0x0000001fff007819 */ /* 0x000fe20000011407 */
[----:B------:R-:W-:Y:S02]  /*0a40*/  ULEA.HI UR8, UP0, UR9, UR8, URZ, 0x1 ;  /* 0x0000000809087291 */ /* 0x000fe4000f81083f */
[----:B------:R-:W-:Y:S01]  /*0a50*/  UIADD3 UR11, UR5, UR11, URZ ;  /* 0x0000000b050b7290 */ /* 0x000fe2000fffe03f */
[----:B------:R-:W-:Y:S01]  /*0a60*/  LEA.HI R0, R0, R7, RZ, 0x5 ;  /* 0x0000000700007211 */ /* 0x000fe200078f28ff */
[----:B------:R-:W-:Y:S02]  /*0a70*/  UIADD3.X UR10, URZ, UR9, URZ, UP0, !UPT ;  /* 0x000000093f0a7290 */ /* 0x000fe400087fe43f */
[----:B------:R-:W-:Y:S01]  /*0a80*/  ULEA.HI UR9, UP0, UR11, UR4, URZ, 0x1 ;  /* 0x000000040b097291 */ /* 0x000fe2000f81083f */
[----:B------:R-:W-:Y:S01]  /*0a90*/  SHF.R.S32.HI R0, RZ, 0x5, R0 ;  /* 0x00000005ff007819 */ /* 0x000fe20000011400 */
[----:B------:R-:W-:Y:S01]  /*0aa0*/  USHF.R.S64 UR8, UR8, 0x1, UR10 ;  /* 0x0000000108087899 */ /* 0x000fe2000800100a */
[----:B------:R-:W-:Y:S01]  /*0ab0*/  UMOV UR4, 0x400 ;  /* 0x0000040000047882 */ /* 0x000fe20000000000 */
[----:B------:R-:W-:-:S02]  /*0ac0*/  UIADD3.X UR11, URZ, UR11, URZ, UP0, !UPT ;  /* 0x0000000b3f0b7290 */ /* 0x000fc400087fe43f */
[----:B-1----:R-:W-:Y:S02]  /*0ad0*/  ULEA UR4, UR6, UR4, 0x18 ;  /* 0x0000000406047291 */ /* 0x002fe4000f8ec03f */
[----:B------:R-:W-:Y:S02]  /*0ae0*/  USHF.R.S64 UR9, UR9, 0x1, UR11 ;  /* 0x0000000109097899 */ /* 0x000fe4000800100b */
[----:B------:R-:W-:Y:S02]  /*0af0*/  USHF.R.S32.HI UR10, URZ, 0x1, UR10 ;  /* 0x000000013f0a7899 */ /* 0x000fe4000801140a */
[----:B------:R-:W-:Y:S01]  /*0b00*/  LEA R0, R0, UR4, 0x3 ;  /* 0x0000000400007c11 */ /* 0x000fe2000f8e18ff */
[----:B------:R-:W-:Y:S02]  /*0b10*/  USHF.R.S32.HI UR11, URZ, 0x1, UR11 ;  /* 0x000000013f0b7899 */ /* 0x000fe4000801140b */
[----:B------:R-:W-:Y:S02]  /*0b20*/  USHF.L.U64.HI UR10, UR8, 0x2, UR10 ;  /* 0x00000002080a7899 */ /* 0x000fe4000801020a */
[----:B------:R0:W-:Y:S01]  /*0b30*/  STL [R1+0x80], R0 ;  /* 0x0000800001007387 */ /* 0x0001e20000100800 */
[----:B------:R-:W-:Y:S01]  /*0b40*/  USHF.L.U64.HI UR11, UR9, 0x2, UR11 ;  /* 0x00000002090b7899 */ /* 0x000fe2000801020b */
[----:B------:R-:W-:-:S11]  /*0b50*/  UMOV UR4, URZ ;  /* 0x0000003f00047c82 */ /* 0x000fd60008000000 */
.L_x_338:
[----:B------:R-:W-:Y:S01]  /*0b60*/  ULDC UR15, c[0x0][0x2a0] ;  /* 0x0000a800000f7ab9 */ /* 0x000fe20000000800 */
[----:B------:R-:W-:Y:S01]  /*0b70*/  IABS R8, UR12 ;  /* 0x0000000c00087c13 */ /* 0x000fe20008000000 */
[----:B------:R-:W-:Y:S01]  /*0b80*/  UMOV UR6, URZ ;  /* 0x0000003f00067c82 */ /* 0x000fe20008000000 */
[----:B0-----:R-:W-:Y:S01]  /*0b90*/  MOV R2, UR15 ;  /* 0x0000000f00027c02 */ /* 0x001fe20008000f00 */
[----:B------:R-:W-:Y:S01]  /*0ba0*/  UISETP.GE.AND UP2, UPT, UR12, URZ, UPT ;  /* 0x0000003f0c00728c */ /* 0x000fe2000bf46270 */
[----:B------:R-:W-:Y:S01]  /*0bb0*/  R2UR UR13, R8 ;  /* 0x00000000080d72ca */ /* 0x000fe200000e0000 */
[----:B------:R-:W1:Y:S01]  /*0bc0*/  @P5 LDC.64 R80, c[0x0][0x228] ;  /* 0x00008a00ff505b82 */ /* 0x000e620000000a00 */
[----:B------:R-:W-:Y:S01]  /*0bd0*/  IABS R2, R2 ;  /* 0x0000000200027213 */ /* 0x000fe20000000000 */
[----:B------:R-:W2:Y:S01]  /*0be0*/  S2R R8, SR_TID.X ;  /* 0x0000000000087919 */ /* 0x000ea20000002100 */
[----:B------:R-:W-:Y:S02]  /*0bf0*/  P2R R4, PR, RZ, 0x8 ;  /* 0x00000008ff047803 */ /* 0x000fe40000000000 */
[----:B------:R-:W-:-:S02]  /*0c00*/  CS2R R50, SRZ ;  /* 0x0000000000327805 */ /* 0x000fc4000001ff00 */
[----:B------:R-:W-:Y:S02]  /*0c10*/  R2UR UR16, R2 ;  /* 0x00000000021072ca */ /* 0x000fe400000e0000 */
[C---:B------:R-:W-:Y:S01]  /*0c20*/  LOP3.LUT P3, RZ, R5.reuse, 0x200000, RZ, 0xc0, !PT ;  /* 0x0020000005ff7812 */ /* 0x040fe2000786c0ff */
[----:B------:R-:W3:Y:S01]  /*0c30*/  @P4 LDC.64 R78, c[0x0][0x230] ;  /* 0x00008c00ff4e4b82 */ /* 0x000ee20000000a00 */
[----:B------:R-:W-:Y:S02]  /*0c40*/  SHF.R.S32.HI R10, RZ, 0x1f, R6 ;  /* 0x0000001fff0a7819 */ /* 0x000fe40000011406 */
[----:B------:R-:W-:Y:S02]  /*0c50*/  LOP3.LUT P1, RZ, R5, 0x400, RZ, 0xc0, !PT ;  /* 0x0000040005ff7812 */ /* 0x000fe4000782c0ff */
[C---:B------:R-:W-:Y:S02]  /*0c60*/  IADD3 R13, R6.reuse, 0x10, RZ ;  /* 0x00000010060d7810 */ /* 0x040fe40007ffe0ff */
[----:B------:R-:W-:Y:S01]  /*0c70*/  IADD3 R12, R6, 0x10, RZ ;  /* 0x00000010060c7810 */ /* 0x000fe20007ffe0ff */
[----:B------:R-:W4:Y:S01]  /*0c80*/  @P4 LDC.64 R68, c[0x0][0x228] ;  /* 0x00008a00ff444b82 */ /* 0x000f220000000a00 */
[----:B------:R-:W-:Y:S01]  /*0c90*/  SHF.R.S32.HI R13, RZ, 0x1f, R13 ;  /* 0x0000001fff0d7819 */ /* 0x000fe2000001140d */
[----:B------:R-:W2:Y:S01]  /*0ca0*/  I2F.RP R2, UR16 ;  /* 0x0000001000027d06 */ /* 0x000ea20008209400 */
[----:B0-----:R-:W-:-:S02]  /*0cb0*/  P2R R0, PR, RZ, 0x4 ;  /* 0x00000004ff007803 */ /* 0x001fc40000000000 */
[----:B------:R-:W-:Y:S02]  /*0cc0*/  LOP3.LUT P2, RZ, R5, 0x200, RZ, 0xc0, !PT ;  /* 0x0000020005ff7812 */ /* 0x000fe4000784c0ff */
[C---:B------:R-:W-:Y:S01]  /*0cd0*/  IADD3 R15, R6.reuse, 0x30, RZ ;  /* 0x00000030060f7810 */ /* 0x040fe20007ffe0ff */
[----:B------:R-:W0:Y:S01]  /*0ce0*/  @P3 LDC.64 R114, c[0x0][0x230] ;  /* 0x00008c00ff723b82 */ /* 0x000e220000000a00 */
[C---:B------:R-:W-:Y:S02]  /*0cf0*/  IADD3 R14, R6.reuse, 0x30, RZ ;  /* 0x00000030060e7810 */ /* 0x040fe40007ffe0ff */
[----:B------:R-:W-:Y:S02]  /*0d00*/  SHF.R.S32.HI R15, RZ, 0x1f, R15 ;  /* 0x0000001fff0f7819 */ /* 0x000fe4000001140f */
[C---:B------:R-:W-:Y:S02]  /*0d10*/  IADD3 R17, R6.reuse, 0x50, RZ ;  /* 0x0000005006117810 */ /* 0x040fe40007ffe0ff */
[----:B------:R-:W-:Y:S01]  /*0d20*/  IADD3 R16, R6, 0x50, RZ ;  /* 0x0000005006107810 */ /* 0x000fe20007ffe0ff */
[----:B--2---:R-:W2:Y:S02]  /*0d30*/  MUFU.RCP R2, R2 ;  /* 0x0000000200027308 */ /* 0x004ea40000001000 */
[----:B------:R-:W1:Y:S01]  /*0d40*/  @P2 LDC.64 R108, c[0x0][0x230] ;  /* 0x00008c00ff6c2b82 */ /* 0x000e620000000a00 */
[----:B------:R-:W-:-:S02]  /*0d50*/  SHF.R.S32.HI R17, RZ, 0x1f, R17 ;  /* 0x0000001fff117819 */ /* 0x000fc40000011411 */
[C---:B------:R-:W-:Y:S02]  /*0d60*/  IADD3 R19, R6.reuse, 0x70, RZ ;  /* 0x0000007006137810 */ /* 0x040fe40007ffe0ff */
[C---:B------:R-:W-:Y:S02]  /*0d70*/  IADD3 R18, R6.reuse, 0x70, RZ ;  /* 0x0000007006127810 */ /* 0x040fe40007ffe0ff */
[----:B------:R-:W-:Y:S02]  /*0d80*/  SHF.R.S32.HI R19, RZ, 0x1f, R19 ;  /* 0x0000001fff137819 */ /* 0x000fe40000011413 */
[C---:B------:R-:W-:Y:S02]  /*0d90*/  IADD3 R21, R6.reuse, 0x90, RZ ;  /* 0x0000009006157810 */ /* 0x040fe40007ffe0ff */
[----:B------:R-:W-:Y:S02]  /*0da0*/  IADD3 R20, R6, 0x90, RZ ;  /* 0x0000009006147810 */ /* 0x000fe40007ffe0ff */
[----:B------:R-:W-:-:S02]  /*0db0*/  SHF.R.S32.HI R21, RZ, 0x1f, R21 ;  /* 0x0000001fff157819 */ /* 0x000fc40000011415 */
[----:B------:R-:W-:Y:S02]  /*0dc0*/  IADD3 R22, R6, 0xc0, RZ ;  /* 0x000000c006167810 */ /* 0x000fe40007ffe0ff */
[----:B--2---:R-:W-:Y:S02]  /*0dd0*/  IADD3 R3, R2, 0xffffffe, RZ ;  /* 0x0ffffffe02037810 */ /* 0x004fe40007ffe0ff */
[----:B------:R-:W-:Y:S02]  /*0de0*/  SHF.R.S32.HI R22, RZ, 0x1f, R22 ;  /* 0x0000001fff167819 */ /* 0x000fe40000011416 */
[----:B------:R-:W-:Y:S02]  /*0df0*/  LOP3.LUT P6, RZ, R5, 0x800, RZ, 0xc0, !PT ;  /* 0x0000080005ff7812 */ /* 0x000fe400078cc0ff */
[----:B------:R-:W2:Y:S01]  /*0e00*/  F2I.FTZ.U32.TRUNC.NTZ R3, R3 ;  /* 0x0000000300037305 */ /* 0x000ea2000021f000 */
[C---:B------:R-:W-:Y:S02]  /*0e10*/  IADD3 R28, R6.reuse, 0xe0, RZ ;  /* 0x000000e0061c7810 */ /* 0x040fe40007ffe0ff */
[----:B------:R-:W-:-:S02]  /*0e20*/  IADD3 R29, R6, 0xf0, RZ ;  /* 0x000000f0061d7810 */ /* 0x000fc40007ffe0ff */
[----:B------:R-:W-:Y:S02]  /*0e30*/  SHF.R.S32.HI R28, RZ, 0x1f, R28 ;  /* 0x0000001fff1c7819 */ /* 0x000fe4000001141c */
[----:B------:R-:W-:Y:S02]  /*0e40*/  IADD3 R31, R6, 0x110, RZ ;  /* 0x00000110061f7810 */ /* 0x000fe40007ffe0ff */
[----:B------:R-:W-:Y:S02]  /*0e50*/  LOP3.LUT R35, R35, 0xfffffffe, RZ, 0xc0, !PT ;  /* 0xfffffffe23237812 */ /* 0x000fe400078ec0ff */
[----:B--2---:R-:W-:Y:S01]  /*0e60*/  R2UR UR7, R3 ;  /* 0x00000000030772ca */ /* 0x004fe200000e0000 */
[----:B------:R-:W-:-:S05]  /*0e70*/  IMAD.WIDE.U32 R2, R8, -0x77777777, RZ ;  /* 0x8888888908027825 */ /* 0x000fca00078e00ff */
[----:B------:R-:W-:-:S05]  /*0e80*/  SHF.R.U32.HI R3, RZ, 0x4, R3 ;  /* 0x00000004ff037819 */ /* 0x000fca0000011603 */
[----:B------:R-:W-:Y:S02]  /*0e90*/  IMAD R3, R3, -0x1e, R8 ;  /* 0xffffffe203037824 */ /* 0x000fe400078e0208 */
[----:B------:R-:W-:Y:S01]  /*0ea0*/  UIADD3 UR5, URZ, -UR7, URZ ;  /* 0x800000073f057290 */ /* 0x000fe2000fffe03f */
[----:B------:R-:W2:Y:S02]  /*0eb0*/  @P3 LDC.64 R8, c[0x0][0x288] ;  /* 0x0000a200ff083b82 */ /* 0x000ea40000000a00 */
[----:B------:R-:W-:Y:S01]  /*0ec0*/  SHF.L.U32 R34, R3, 0x1, RZ ;  /* 0x0000000103227819 */ /* 0x000fe200000006ff */
[----:B------:R-:W-:-:S03]  /*0ed0*/  UIMAD UR5, UR5, UR16, URZ ;  /* 0x00000010050572a4 */ /* 0x000fc6000f8e023f */
[----:B------:R-:W-:Y:S01]  /*0ee0*/  SHF.R.S32.HI R2, RZ, 0x1f, R34 ;  /* 0x0000001fff027819 */ /* 0x000fe20000011422 */
[----:B------:R-:W-:-:S04]  /*0ef0*/  UIMAD.WIDE.U32 UR6, UR7, UR5, UR6 ;  /* 0x00000005070672a5 */ /* 0x000fc8000f8e0006 */
[----:B------:R-:W-:-:S04]  /*0f00*/  UIMAD.WIDE.U32 UR6, UR7, UR13, URZ ;  /* 0x0000000d070672a5 */ /* 0x000fc8000f8e003f */
[----:B------:R-:W-:-:S04]  /*0f10*/  UIADD3 UR5, -UR7, URZ, URZ ;  /* 0x0000003f07057290 */ /* 0x000fc8000fffe13f */
[----:B------:R-:W-:Y:S02]  /*0f20*/  UIMAD UR5, UR16, UR5, UR13 ;  /* 0x00000005100572a4 */ /* 0x000fe4000f8e020d */
[----:B------:R-:W-:Y:S02]  /*0f30*/  ULOP3.LUT UR13, URZ, UR15, URZ, 0x33, !UPT ;  /* 0x0000000f3f0d7292 */ /* 0x000fe4000f8e333f */
[----:B------:R-:W-:-:S11]  /*0f40*/  UISETP.GT.U32.AND UP1, UPT, UR16, UR5, UPT ;  /* 0x000000051000728c */ /* 0x000fd6000bf24070 */
[----:B------:R-:W-:Y:S02]  /*0f50*/  @!UP1 UIADD3 UR5, UR5, -UR16, URZ ;  /* 0x8000001005059290 */ /* 0x000fe4000fffe03f */
[----:B------:R-:W-:Y:S02]  /*0f60*/  @!UP1 UIADD3 UR7, UR7, 0x1, URZ ;  /* 0x0000000107079890 */ /* 0x000fe4000fffe03f */
[----:B------:R-:W-:Y:S02]  /*0f70*/  UIADD3 UR6, UR5, -UR16, URZ ;  /* 0x8000001005067290 */ /* 0x000fe4000fffe03f */
[----:B------:R-:W-:-:S04]  /*0f80*/  UISETP.GT.U32.AND UP0, UPT, UR16, UR5, UPT ;  /* 0x000000051000728c */ /* 0x000fc8000bf04070 */
[----:B------:R-:W-:Y:S02]  /*0f90*/  USEL UR6, UR6, UR5, !UP0 ;  /* 0x0000000506067287 */ /* 0x000fe4000c000000 */
[----:B------:R-:W-:Y:S02]  /*0fa0*/  UISETP.NE.AND UP0, UPT, UR15, URZ, UPT ;  /* 0x0000003f0f00728c */ /* 0x000fe4000bf05270 */
[----:B------:R-:W-:Y:S02]  /*0fb0*/  @!UP2 UIADD3 UR6, -UR6, URZ, URZ ;  /* 0x0000003f0606a290 */ /* 0x000fe4000fffe13f */
[----:B------:R-:W-:Y:S02]  /*0fc0*/  UISETP.GE.U32.AND UP2, UPT, UR5, UR16, UPT ;  /* 0x000000100500728c */ /* 0x000fe4000bf46070 */
[----:B------:R-:W-:Y:S02]  /*0fd0*/  ULOP3.LUT UR5, UR12, UR15, URZ, 0x3c, !UPT ;  /* 0x0000000f0c057292 */ /* 0x000fe4000f8e3c3f */
[----:B------:R-:W-:-:S02]  /*0fe0*/  USEL UR14, UR13, UR6, !UP0 ;  /* 0x000000060d0e7287 */ /* 0x000fc4000c000000 */
[----:B------:R-:W-:Y:S02]  /*0ff0*/  UISETP.GE.AND UP1, UPT, UR5, URZ, UPT ;  /* 0x0000003f0500728c */ /* 0x000fe4000bf26270 */
[----:B------:R-:W-:Y:S01]  /*1000*/  UIMAD UR18, UR14, 0x3c, URZ ;  /* 0x0000003c0e1278a4 */ /* 0x000fe2000f8e023f */
[----:B------:R-:W-:Y:S02]  /*1010*/  ULDC.64 UR16, c[0x0][0x298] ;  /* 0x0000a60000107ab9 */ /* 0x000fe40000000a00 */
[----:B------:R-:W-:-:S03]  /*1020*/  @UP2 UIADD3 UR7, UR7, 0x1, URZ ;  /* 0x0000000107072890 */ /* 0x000fc6000fffe03f */
[----:B------:R-:W-:Y:S02]  /*1030*/  MOV R3, UR18 ;  /* 0x0000001200037c02 */ /* 0x000fe40008000f00 */
[----:B------:R-:W-:Y:S01]  /*1040*/  IADD3 R24, P0, R34, UR18, RZ ;  /* 0x0000001222187c10 */ /* 0x000fe2000ff1e0ff */
[----:B------:R-:W-:-:S03]  /*1050*/  @!UP1 UIADD3 UR7, -UR7, URZ, URZ ;  /* 0x0000003f07079290 */ /* 0x000fc6000fffe13f */
[----:B------:R-:W-:Y:S01]  /*1060*/  LEA.HI.X.SX32 R25, R3, R2, 0x1, P0 ;  /* 0x0000000203197211 */ /* 0x000fe200000f0eff */
[----:B------:R-:W-:Y:S01]  /*1070*/  USEL UR7, UR13, UR7, !UP0 ;  /* 0x000000070d077287 */ /* 0x000fe2000c000000 */
[----:B------:R-:W-:Y:S01]  /*1080*/  MOV R3, UR16 ;  /* 0x0000001000037c02 */ /* 0x000fe20008000f00 */
[----:B--2---:R-:W-:Y:S02]  /*1090*/  @P3 IMAD R2, R10, R8, RZ ;  /* 0x000000080a023224 */ /* 0x004fe400078e02ff */
[----:B------:R-:W-:Y:S01]  /*10a0*/  USHF.R.S32.HI UR5, URZ, 0x1f, UR7 ;  /* 0x0000001f3f057899 */ /* 0x000fe20008011407 */
[----:B------:R-:W2:Y:S01]  /*10b0*/  @P1 LDC.64 R10, c[0x0][0x230] ;  /* 0x00008c00ff0a1b82 */ /* 0x000ea20000000a00 */
[----:B------:R-:W-:Y:S02]  /*10c0*/  IMAD.WIDE.U32 R24, R3, UR7, R24 ;  /* 0x0000000703187c25 */ /* 0x000fe4000f8e0018 */
[----:B------:R-:W-:Y:S02]  /*10d0*/  UIMAD UR5, UR5, UR16, URZ ;  /* 0x00000010050572a4 */ /* 0x000fe4000f8e023f */
[----:B------:R-:W-:Y:S01]  /*10e0*/  @P3 IMAD R9, R6, R9, R2 ;  /* 0x0000000906093224 */ /* 0x000fe200078e0202 */
[----:B------:R-:W-:Y:S01]  /*10f0*/  @P3 MOV R26, R24 ;  /* 0x00000018001a3202 */ /* 0x000fe20000000f00 */
[----:B------:R-:W-:-:S03]  /*1100*/  UIMAD UR5, UR7, UR17, UR5 ;  /* 0x00000011070572a4 */ /* 0x000fc6000f8e0205 */
[----:B------:R-:W-:-:S03]  /*1110*/  ULDC.64 UR6, c[0x0][0x290] ;  /* 0x0000a40000067ab9 */ /* 0x000fc60000000a00 */
[----:B------:R-:W-:-:S03]  /*1120*/  IADD3 R27, R25, UR5, RZ ;  /* 0x00000005191b7c10 */ /* 0x000fc6000fffe0ff */
[----:B------:R-:W-:-:S05]  /*1130*/  @P3 IMAD.WIDE.U32 R2, R6, R8, R26 ;  /* 0x0000000806023225 */ /* 0x000fca00078e001a */
[----:B------:R-:W-:Y:S02]  /*1140*/  @P3 IADD3 R3, R3, R9, RZ ;  /* 0x0000000903033210 */ /* 0x000fe40007ffe0ff */
[----:B------:R-:W3:Y:S01]  /*1150*/  @P3 LDC.64 R8, c[0x0][0x228] ;  /* 0x00008a00ff083b82 */ /* 0x000ee20000000a00 */
[C---:B------:R-:W-:Y:S02]  /*1160*/  @P3 SHF.L.U32 R113, R2.reuse, 0x1, RZ ;  /* 0x0000000102713819 */ /* 0x040fe400000006ff */
[----:B------:R-:W-:Y:S02]  /*1170*/  @P3 SHF.L.U64.HI R2, R2, 0x1, R3 ;  /* 0x0000000102023819 */ /* 0x000fe40000010203 */
[----:B0-----:R-:W-:Y:S02]  /*1180*/  @P3 IADD3 R114, P0, R113, R114, RZ ;  /* 0x0000007271723210 */ /* 0x001fe40007f1e0ff */
[----:B------:R-:W-:Y:S02]  /*1190*/  @P1 MOV R3, R27 ;  /* 0x0000001b00031202 */ /* 0x000fe40000000f00 */
[----:B------:R-:W-:-:S02]  /*11a0*/  @P3 IADD3.X R115, R2, R115, RZ, P0, !PT ;  /* 0x0000007302733210 */ /* 0x000fc400007fe4ff */
[----:B---3--:R-:W-:-:S04]  /*11b0*/  @P3 IADD3 R112, P0, R113, R8, RZ ;  /* 0x0000000871703210 */ /* 0x008fc80007f1e0ff */
[----:B------:R-:W-:Y:S02]  /*11c0*/  @P3 IADD3.X R113, R2, R9, RZ, P0, !PT ;  /* 0x0000000902713210 */ /* 0x000fe400007fe4ff */
[----:B------:R-:W0:Y:S01]  /*11d0*/  @P1 LDC.64 R8, c[0x0][0x288] ;  /* 0x0000a200ff081b82 */ /* 0x000e220000000a00 */
[----:B------:R-:W-:-:S13]  /*11e0*/  LOP3.LUT P3, RZ, R5, 0x8, RZ, 0xc0, !PT ;  /* 0x0000000805ff7812 */ /* 0x000fda000786c0ff */
[----:B------:R-:W3:Y:S01]  /*11f0*/  @P3 LDC.64 R90, c[0x0][0x230] ;  /* 0x00008c00ff5a3b82 */ /* 0x000ee20000000a00 */
[----:B0-----:R-:W-:Y:S01]  /*1200*/  @P1 IMAD R2, R13, R8, RZ ;  /* 0x000000080d021224 */ /* 0x001fe200078e02ff */
[----:B------:R-:W-:-:S03]  /*1210*/  IADD3 R13, R6, 0x20, RZ ;  /* 0x00000020060d7810 */ /* 0x000fc60007ffe0ff */
[----:B------:R-:W-:Y:S01]  /*1220*/  @P1 IMAD R9, R12, R9, R2 ;  /* 0x000000090c091224 */ /* 0x000fe200078e0202 */
[----:B------:R-:W-:Y:S02]  /*1230*/  @P1 MOV R2, R24 ;  /* 0x0000001800021202 */ /* 0x000fe40000000f00 */
[----:B------:R-:W-:-:S03]  /*1240*/  SHF.R.S32.HI R13, RZ, 0x1f, R13 ;  /* 0x0000001fff0d7819 */ /* 0x000fc6000001140d */
[----:B------:R-:W-:Y:S01]  /*1250*/  @P1 IMAD.WIDE.U32 R2, R12, R8, R2 ;  /* 0x000000080c021225 */ /* 0x000fe200078e0002 */
[----:B------:R-:W-:-:S04]  /*1260*/  IADD3 R12, R6, 0x20, RZ ;  /* 0x00000020060c7810 */ /* 0x000fc80007ffe0ff */
[----:B------:R-:W-:Y:S02]  /*1270*/  @P1 IADD3 R3, R3, R9, RZ ;  /* 0x0000000903031210 */ /* 0x000fe40007ffe0ff */
[C---:B------:R-:W-:Y:S02]  /*1280*/  @P1 SHF.L.U32 R111, R2.reuse, 0x1, RZ ;  /* 0x00000001026f1819 */ /* 0x040fe400000006ff */
[----:B------:R-:W-:Y:S02]  /*1290*/  @P1 SHF.L.U64.HI R2, R2, 0x1, R3 ;  /* 0x0000000102021819 */ /* 0x000fe40000010203 */
[----:B--2---:R-:W-:Y:S02]  /*12a0*/  @P1 IADD3 R8, P0, R111, R10, RZ ;  /* 0x0000000a6f081210 */ /* 0x004fe40007f1e0ff */
[----:B------:R-:W-:Y:S02]  /*12b0*/  @P2 MOV R3, R27 ;  /* 0x0000001b00032202 */ /* 0x000fe40000000f00 */
[----:B------:R-:W-:-:S02]  /*12c0*/  @P1 IADD3.X R9, R2, R11, RZ, P0, !PT ;  /* 0x0000000b02091210 */ /* 0x000fc400007fe4ff */
[----:B------:R-:W0:Y:S02]  /*12d0*/  @P1 LDC.64 R10, c[0x0][0x228] ;  /* 0x00008a00ff0a1b82 */ /* 0x000e240000000a00 */
[----:B0-----:R-:W-:-:S04]  /*12e0*/  @P1 IADD3 R110, P0, R111, R10, RZ ;  /* 0x0000000a6f6e1210 */ /* 0x001fc80007f1e0ff */
[----:B------:R-:W-:Y:S02]  /*12f0*/  @P1 IADD3.X R111, R2, R11, RZ, P0, !PT ;  /* 0x0000000b026f1210 */ /* 0x000fe400007fe4ff */
[----:B------:R-:W0:Y:S01]  /*1300*/  @P2 LDC.64 R10, c[0x0][0x288] ;  /* 0x0000a200ff0a2b82 */ /* 0x000e220000000a00 */
[----:B------:R-:W-:Y:S01]  /*1310*/  LOP3.LUT P1, RZ, R5, 0x100, RZ, 0xc0, !PT ;  /* 0x0000010005ff7812 */ /* 0x000fe2000782c0ff */
[----:B0-----:R-:W-:-:S04]  /*1320*/  @P2 IMAD R2, R13, R10, RZ ;  /* 0x0000000a0d022224 */ /* 0x001fc800078e02ff */
[----:B------:R-:W-:Y:S01]  /*1330*/  @P2 IMAD R11, R12, R11, R2 ;  /* 0x0000000b0c0b2224 */ /* 0x000fe200078e0202 */
[----:B------:R-:W-:-:S05]  /*1340*/  @P2 MOV R2, R24 ;  /* 0x0000001800022202 */ /* 0x000fca0000000f00 */
[----:B------:R-:W-:Y:S02]  /*1350*/  @P2 IMAD.WIDE.U32 R2, R12, R10, R2 ;  /* 0x0000000a0c022225 */ /* 0x000fe400078e0002 */
[----:B------:R-:W0:Y:S03]  /*1360*/  @P1 LDC.64 R12, c[0x0][0x230] ;  /* 0x00008c00ff0c1b82 */ /* 0x000e260000000a00 */
[----:B------:R-:W-:Y:S02]  /*1370*/  @P2 IADD3 R3, R3, R11, RZ ;  /* 0x0000000b03032210 */ /* 0x000fe40007ffe0ff */
[C---:B------:R-:W-:Y:S02]  /*1380*/  @P2 SHF.L.U32 R107, R2.reuse, 0x1, RZ ;  /* 0x00000001026b2819 */ /* 0x040fe400000006ff */
[----:B------:R-:W-:Y:S01]  /*1390*/  @P2 SHF.L.U64.HI R2, R2, 0x1, R3 ;  /* 0x0000000102022819 */ /* 0x000fe20000010203 */
[----:B------:R-:W2:Y:S01]  /*13a0*/  @P2 LDC.64 R10, c[0x0][0x228] ;  /* 0x00008a00ff0a2b82 */ /* 0x000ea20000000a00 */
[----:B-1----:R-:W-:-:S02]  /*13b0*/  @P2 IADD3 R108, P0, R107, R108, RZ ;  /* 0x0000006c6b6c2210 */ /* 0x002fc40007f1e0ff */
[----:B------:R-:W-:Y:S02]  /*13c0*/  @P1 MOV R3, R27 ;  /* 0x0000001b00031202 */ /* 0x000fe40000000f00 */
[----:B------:R-:W-:Y:S02]  /*13d0*/  @P2 IADD3.X R109, R2, R109, RZ, P0, !PT ;  /* 0x0000006d026d2210 */ /* 0x000fe400007fe4ff */
[----:B--2---:R-:W-:-:S04]  /*13e0*/  @P2 IADD3 R106, P0, R107, R10, RZ ;  /* 0x0000000a6b6a2210 */ /* 0x004fc80007f1e0ff */
[----:B------:R-:W-:Y:S02]  /*13f0*/  @P2 IADD3.X R107, R2, R11, RZ, P0, !PT ;  /* 0x0000000b026b2210 */ /* 0x000fe400007fe4ff */
[----:B------:R-:W1:Y:S01]  /*1400*/  @P1 LDC.64 R10, c[0x0][0x288] ;  /* 0x0000a200ff0a1b82 */ /* 0x000e620000000a00 */
[----:B------:R-:W-:-:S13]  /*1410*/  LOP3.LUT P2, RZ, R5, 0x80, RZ, 0xc0, !PT ;  /* 0x0000008005ff7812 */ /* 0x000fda000784c0ff */
[----:B------:R-:W2:Y:S01]  /*1420*/  @P2 LDC.64 R102, c[0x0][0x230] ;  /* 0x00008c00ff662b82 */ /* 0x000ea20000000a00 */
[----:B-1----:R-:W-:Y:S01]  /*1430*/  @P1 IMAD R2, R15, R10, RZ ;  /* 0x0000000a0f021224 */ /* 0x002fe200078e02ff */
        /* <DEDUP_REMOVED lines=9> */
[----:B0-----:R-:W-:Y:S02]  /*14d0*/  @P1 IADD3 R10, P0, R105, R12, RZ ;  /* 0x0000000c690a1210 */ /* 0x001fe40007f1e0ff */
        /* <DEDUP_REMOVED lines=15> */
[----:B------:R-:W1:Y:S01]  /*15d0*/  @P2 LDC.64 R12, c[0x0][0x228] ;  /* 0x00008a00ff0c2b82 */ /* 0x000e620000000a00 */
[----:B--2---:R-:W-:-:S02]  /*15e0*/  @P2 IADD3 R102, P0, R101, R102, RZ ;  /* 0x0000006665662210 */ /* 0x004fc40007f1e0ff */
[----:B------:R-:W-:Y:S02]  /*15f0*/  @P1 MOV R3, R27 ;  /* 0x0000001b00031202 */ /* 0x000fe40000000f00 */
[----:B------:R-:W-:Y:S02]  /*1600*/  @P2 IADD3.X R103, R2, R103, RZ, P0, !PT ;  /* 0x0000006702672210 */ /* 0x000fe400007fe4ff */
[----:B-1----:R-:W-:-:S04]  /*1610*/  @P2 IADD3 R100, P0, R101, R12, RZ ;  /* 0x0000000c65642210 */ /* 0x002fc80007f1e0ff */
        /* <DEDUP_REMOVED lines=35> */
[----:B------:R-:W-:Y:S01]  /*1850*/  @P2 IADD3.X R95, R2, R15, RZ, P0, !PT ;  /* 0x0000000f025f2210 */ /* 0x000fe200007fe4ff */
[----:B0-----:R-:W-:Y:S01]  /*1860*/  @P1 IMAD R2, R19, R16, RZ ;  /* 0x0000001013021224 */ /* 0x001fe200078e02ff */
[----:B------:R-:W0:Y:S01]  /*1870*/  @P1 LDC.64 R14, c[0x0][0x230] ;  /* 0x00008c00ff0e1b82 */ /* 0x000e220000000a00 */
[----:B------:R-:W-:Y:S02]  /*1880*/  IADD3 R19, R6, 0x80, RZ ;  /* 0x0000008006137810 */ /* 0x000fe40007ffe0ff */
[C---:B------:R-:W-:Y:S01]  /*1890*/  @P1 IMAD R17, R18.reuse, R17, R2 ;  /* 0x0000001112111224 */ /* 0x040fe200078e0202 */
[----:B------:R-:W-:Y:S02]  /*18a0*/  @P1 MOV R2, R24 ;  /* 0x0000001800021202 */ /* 0x000fe40000000f00 */
[----:B------:R-:W-:Y:S02]  /*18b0*/  SHF.R.S32.HI R19, RZ, 0x1f, R19 ;  /* 0x0000001fff137819 */ /* 0x000fe40000011413 */
[----:B------:R-:W-:Y:S01]  /*18c0*/  LOP3.LUT P2, RZ, R5, 0x4, RZ, 0xc0, !PT ;  /* 0x0000000405ff7812 */ /* 0x000fe2000784c0ff */
[----:B------:R-:W-:Y:S01]  /*18d0*/  @P1 IMAD.WIDE.U32 R2, R18, R16, R2 ;  /* 0x0000001012021225 */ /* 0x000fe200078e0002 */
[----:B------:R-:W-:-:S04]  /*18e0*/  IADD3 R18, R6, 0x80, RZ ;  /* 0x0000008006127810 */ /* 0x000fc80007ffe0ff */
[----:B------:R-:W-:Y:S02]  /*18f0*/  @P1 IADD3 R3, R3, R17, RZ ;  /* 0x0000001103031210 */ /* 0x000fe40007ffe0ff */
[----:B------:R-:W1:Y:S01]  /*1900*/  @P1 LDC.64 R16, c[0x0][0x228] ;  /* 0x00008a00ff101b82 */ /* 0x000e620000000a00 */
[C---:B------:R-:W-:Y:S02]  /*1910*/  @P1 SHF.L.U32 R93, R2.reuse, 0x1, RZ ;  /* 0x00000001025d1819 */ /* 0x040fe400000006ff */
[----:B------:R-:W-:Y:S02]  /*1920*/  @P1 SHF.L.U64.HI R2, R2, 0x1, R3 ;  /* 0x0000000102021819 */ /* 0x000fe40000010203 */
[----:B------:R-:W-:Y:S02]  /*1930*/  @P3 MOV R3, R27 ;  /* 0x0000001b00033202 */ /* 0x000fe40000000f00 */
[----:B0-----:R-:W-:-:S04]  /*1940*/  @P1 IADD3 R14, P0, R93, R14, RZ ;  /* 0x0000000e5d0e1210 */ /* 0x001fc80007f1e0ff */
[----:B------:R-:W-:Y:S02]  /*1950*/  @P1 IADD3.X R15, R2, R15, RZ, P0, !PT ;  /* 0x0000000f020f1210 */ /* 0x000fe400007fe4ff */
[----:B-1----:R-:W-:-:S04]  /*1960*/  @P1 IADD3 R92, P0, R93, R16, RZ ;  /* 0x000000105d5c1210 */ /* 0x002fc80007f1e0ff */
[----:B------:R-:W-:Y:S02]  /*1970*/  @P1 IADD3.X R93, R2, R17, RZ, P0, !PT ;  /* 0x00000011025d1210 */ /* 0x000fe400007fe4ff */
[----:B------:R-:W0:Y:S01]  /*1980*/  @P3 LDC.64 R16, c[0x0][0x288] ;  /* 0x0000a200ff103b82 */ /* 0x000e220000000a00 */
[----:B------:R-:W-:-:S13]  /*1990*/  LOP3.LUT P1, RZ, R5, 0x2, RZ, 0xc0, !PT ;  /* 0x0000000205ff7812 */ /* 0x000fda000782c0ff */
[----:B------:R-:W1:Y:S08]  /*19a0*/  @P1 LDC.64 R84, c[0x0][0x230] ;  /* 0x00008c00ff541b82 */ /* 0x000e700000000a00 */
[----:B------:R-:W2:Y:S01]  /*19b0*/  @P1 LDC.64 R82, c[0x0][0x228] ;  /* 0x00008a00ff521b82 */ /* 0x000ea20000000a00 */
        /* <DEDUP_REMOVED lines=8> */
[----:B------:R-:W4:Y:S01]  /*1a40*/  @P3 LDC.64 R16, c[0x0][0x228] ;  /* 0x00008a00ff103b82 */ /* 0x000f220000000a00 */
[----:B---3--:R-:W-:-:S02]  /*1a50*/  @P3 IADD3 R90, P0, R89, R90, RZ ;  /* 0x0000005a595a3210 */ /* 0x008fc40007f1e0ff */
[----:B------:R-:W-:Y:S02]  /*1a60*/  @P2 MOV R3, R27 ;  /* 0x0000001b00032202 */ /* 0x000fe40000000f00 */
[----:B------:R-:W-:Y:S02]  /*1a70*/  @P3 IADD3.X R91, R2, R91, RZ, P0, !PT ;  /* 0x0000005b025b3210 */ /* 0x000fe400007fe4ff */
[----:B----4-:R-:W-:-:S04]  /*1a80*/  @P3 IADD3 R88, P0, R89, R16, RZ ;  /* 0x0000001059583210 */ /* 0x010fc80007f1e0ff */
[----:B------:R-:W-:Y:S01]  /*1a90*/  @P3 IADD3.X R89, R2, R17, RZ, P0, !PT ;  /* 0x0000001102593210 */ /* 0x000fe200007fe4ff */
[----:B0-----:R-:W-:Y:S01]  /*1aa0*/  @P2 IMAD R2, R21, R18, RZ ;  /* 0x0000001215022224 */ /* 0x001fe200078e02ff */
[----:B------:R-:W0:Y:S01]  /*1ab0*/  @P2 LDC.64 R16, c[0x0][0x230] ;  /* 0x00008c00ff102b82 */ /* 0x000e220000000a00 */
[----:B------:R-:W-:Y:S02]  /*1ac0*/  IADD3 R21, R6, 0xa0, RZ ;  /* 0x000000a006157810 */ /* 0x000fe40007ffe0ff */
[----:B------:R-:W-:Y:S01]  /*1ad0*/  @P2 IMAD R19, R20, R19, R2 ;  /* 0x0000001314132224 */ /* 0x000fe200078e0202 */
[----:B------:R-:W-:Y:S02]  /*1ae0*/  @P2 MOV R2, R24 ;  /* 0x0000001800022202 */ /* 0x000fe40000000f00 */
[----:B------:R-:W-:Y:S02]  /*1af0*/  SHF.R.S32.HI R21, RZ, 0x1f, R21 ;  /* 0x0000001fff157819 */ /* 0x000fe40000011415 */
[----:B------:R-:W-:Y:S01]  /*1b00*/  ISETP.NE.AND P3, PT, R4, RZ, PT ;  /* 0x000000ff0400720c */ /* 0x000fe20003f65270 */
[----:B------:R-:W-:Y:S01]  /*1b10*/  @P2 IMAD.WIDE.U32 R2, R20, R18, R2 ;  /* 0x0000001214022225 */ /* 0x000fe200078e0002 */
[----:B------:R-:W-:-:S02]  /*1b20*/  IADD3 R20, R6, 0xa0, RZ ;  /* 0x000000a006147810 */ /* 0x000fc40007ffe0ff */
[----:B------:R-:W-:Y:S02]  /*1b30*/  IADD3 R4, R6, 0xb0, RZ ;  /* 0x000000b006047810 */ /* 0x000fe40007ffe0ff */
[----:B------:R-:W-:Y:S02]  /*1b40*/  @P2 IADD3 R3, R3, R19, RZ ;  /* 0x0000001303032210 */ /* 0x000fe40007ffe0ff */
[----:B------:R-:W3:Y:S01]  /*1b50*/  @P2 LDC.64 R18, c[0x0][0x228] ;  /* 0x00008a00ff122b82 */ /* 0x000ee20000000a00 */
[C---:B------:R-:W-:Y:S02]  /*1b60*/  @P2 SHF.L.U32 R87, R2.reuse, 0x1, RZ ;  /* 0x0000000102572819 */ /* 0x040fe400000006ff */
[----:B------:R-:W-:Y:S02]  /*1b70*/  @P2 SHF.L.U64.HI R2, R2, 0x1, R3 ;  /* 0x0000000102022819 */ /* 0x000fe40000010203 */
[----:B------:R-:W-:Y:S02]  /*1b80*/  @P3 MOV R23, R27 ;  /* 0x0000001b00173202 */ /* 0x000fe40000000f00 */
[----:B0-----:R-:W-:Y:S01]  /*1b90*/  @P2 IADD3 R16, P0, R87, R16, RZ ;  /* 0x0000001057102210 */ /* 0x001fe20007f1e0ff */
[----:B------:R-:W0:Y:S03]  /*1ba0*/  @P3 LDC.64 R66, c[0x0][0x228] ;  /* 0x00008a00ff423b82 */ /* 0x000e260000000a00 */
[----:B------:R-:W-:-:S02]  /*1bb0*/  @P2 IADD3.X R17, R2, R17, RZ, P0, !PT ;  /* 0x0000001102112210 */ /* 0x000fc400007fe4ff */
[----:B---3--:R-:W-:Y:S02]  /*1bc0*/  @P2 IADD3 R86, P0, R87, R18, RZ ;  /* 0x0000001257562210 */ /* 0x008fe40007f1e0ff */
[----:B------:R-:W-:Y:S02]  /*1bd0*/  @P1 MOV R18, R24 ;  /* 0x0000001800121202 */ /* 0x000fe40000000f00 */
[----:B------:R-:W-:Y:S02]  /*1be0*/  @P2 IADD3.X R87, R2, R19, RZ, P0, !PT ;  /* 0x0000001302572210 */ /* 0x000fe400007fe4ff */
[----:B------:R-:W3:Y:S01]  /*1bf0*/  @P1 LDC.64 R2, c[0x0][0x288] ;  /* 0x0000a200ff021b82 */ /* 0x000ee20000000a00 */
[----:B------:R-:W-:Y:S02]  /*1c00*/  ISETP.NE.AND P2, PT, R0, RZ, PT ;  /* 0x000000ff0000720c */ /* 0x000fe40003f45270 */
[----:B------:R-:W-:-:S11]  /*1c10*/  @P1 MOV R19, R27 ;  /* 0x0000001b00131202 */ /* 0x000fd60000000f00 */
[----:B------:R-:W4:Y:S01]  /*1c20*/  @P2 LDC.64 R76, c[0x0][0x230] ;  /* 0x00008c00ff4c2b82 */ /* 0x000f220000000a00 */
[----:B------:R-:W-:Y:S02]  /*1c30*/  @P2 LOP3.LUT R35, R35, 0x1, RZ, 0xfc, !PT ;  /* 0x0000000123232812 */ /* 0x000fe400078efcff */
[----:B------:R-:W-:Y:S02]  /*1c40*/  CS2R R124, SRZ ;  /* 0x00000000007c7805 */ /* 0x000fe4000001ff00 */
[----:B------:R-:W-:Y:S02]  /*1c50*/  CS2R R122, SRZ ;  /* 0x00000000007a7805 */ /* 0x000fe4000001ff00 */
[----:B------:R-:W-:Y:S02]  /*1c60*/  CS2R R120, SRZ ;  /* 0x0000000000787805 */ /* 0x000fe4000001ff00 */
[----:B------:R-:W-:Y:S02]  /*1c70*/  MOV R116, RZ ;  /* 0x000000ff00747202 */ /* 0x000fe40000000f00 */
[----:B------:R-:W-:Y:S01]  /*1c80*/  IADD3 R117, R6, 0x180, RZ ;  /* 0x0000018006757810 */ /* 0x000fe20007ffe0ff */
[----:B------:R-:W4:Y:S01]  /*1c90*/  @P2 LDC.64 R74, c[0x0][0x228] ;  /* 0x00008a00ff4a2b82 */ /* 0x000f220000000a00 */
[----:B------:R-:W-:Y:S01]  /*1ca0*/  LOP3.LUT R35, R35, 0xfffffffd, RZ, 0xc0, !PT ;  /* 0xfffffffd23237812 */ /* 0x000fe200078ec0ff */
[----:B---3--:R-:W-:-:S04]  /*1cb0*/  @P1 IMAD R0, R21, R2, RZ ;  /* 0x0000000215001224 */ /* 0x008fc800078e02ff */
[C---:B------:R-:W-:Y:S02]  /*1cc0*/  @P1 IMAD R21, R20.reuse, R3, R0 ;  /* 0x0000000314151224 */ /* 0x040fe400078e0200 */
[----:B------:R-:W-:Y:S01]  /*1cd0*/  @P1 IMAD.WIDE.U32 R2, R20, R2, R18 ;  /* 0x0000000214021225 */ /* 0x000fe200078e0012 */
[----:B------:R-:W-:-:S04]  /*1ce0*/  IADD3 R20, R6, 0xb0, RZ ;  /* 0x000000b006147810 */ /* 0x000fc80007ffe0ff */
[----:B------:R-:W-:Y:S02]  /*1cf0*/  @P1 IADD3 R19, R3, R21, RZ ;  /* 0x0000001503131210 */ /* 0x000fe40007ffe0ff */
[C---:B------:R-:W-:Y:S02]  /*1d00*/  @P1 SHF.L.U32 R3, R2.reuse, 0x1, RZ ;  /* 0x0000000102031819 */ /* 0x040fe400000006ff */
[----:B------:R-:W-:Y:S02]  /*1d10*/  @P1 SHF.L.U64.HI R2, R2, 0x1, R19 ;  /* 0x0000000102021819 */ /* 0x000fe40000010213 */
[----:B-1----:R-:W-:Y:S01]  /*1d20*/  @P1 IADD3 R84, P0, R3, R84, RZ ;  /* 0x0000005403541210 */ /* 0x002fe20007f1e0ff */
[----:B------:R-:W1:Y:S01]  /*1d30*/  @P5 LDC.64 R18, c[0x0][0x230] ;  /* 0x00008c00ff125b82 */ /* 0x000e620000000a00 */
[----:B------:R-:W-:Y:S02]  /*1d40*/  SHF.R.S32.HI R20, RZ, 0x1f, R20 ;  /* 0x0000001fff147819 */ /* 0x000fe40000011414 */
[----:B------:R-:W-:-:S02]  /*1d50*/  @P1 IADD3.X R85, R2, R85, RZ, P0, !PT ;  /* 0x0000005502551210 */ /* 0x000fc400007fe4ff */
[----:B--2---:R-:W-:Y:S02]  /*1d60*/  @P1 IADD3 R82, P0, R3, R82, RZ ;  /* 0x0000005203521210 */ /* 0x004fe40007f1e0ff */
[----:B------:R-:W-:Y:S02]  /*1d70*/  @P5 MOV R21, R27 ;  /* 0x0000001b00155202 */ /* 0x000fe40000000f00 */
[----:B------:R-:W-:Y:S02]  /*1d80*/  @P1 IADD3.X R83, R2, R83, RZ, P0, !PT ;  /* 0x0000005302531210 */ /* 0x000fe400007fe4ff */
[----:B------:R-:W2:Y:S01]  /*1d90*/  @P5 LDC.64 R2, c[0x0][0x288] ;  /* 0x0000a200ff025b82 */ /* 0x000ea20000000a00 */
[C---:B------:R-:W-:Y:S02]  /*1da0*/  LOP3.LUT P1, RZ, R5.reuse, 0x40000, RZ, 0xc0, !PT ;  /* 0x0004000005ff7812 */ /* 0x040fe4000782c0ff */
[----:B------:R-:W-:-:S04]  /*1db0*/  LOP3.LUT R5, R5, 0xdfffffff, RZ, 0xc0, !PT ;  /* 0xdfffffff05057812 */ /* 0x000fc800078ec0ff */
[----:B------:R-:W-:-:S07]  /*1dc0*/  @P5 LOP3.LUT R5, R5, 0x20000000, RZ, 0xfc, !PT ;  /* 0x2000000005055812 */ /* 0x000fce00078efcff */
[----:B------:R-:W3:Y:S01]  /*1dd0*/  @P1 LDC.64 R60, c[0x0][0x228] ;  /* 0x00008a00ff3c1b82 */ /* 0x000ee20000000a00 */
[----:B--2---:R-:W-:Y:S01]  /*1de0*/  @P5 IMAD R0, R20, R2, RZ ;  /* 0x0000000214005224 */ /* 0x004fe200078e02ff */
[----:B------:R-:W-:-:S03]  /*1df0*/  @P5 MOV R20, R24 ;  /* 0x0000001800145202 */ /* 0x000fc60000000f00 */
[C---:B------:R-:W-:Y:S02]  /*1e00*/  @P5 IMAD R3, R4.reuse, R3, R0 ;  /* 0x0000000304035224 */ /* 0x040fe400078e0200 */
[----:B------:R-:W-:Y:S01]  /*1e10*/  @P5 IMAD.WIDE.U32 R20, R4, R2, R20 ;  /* 0x0000000204145225 */ /* 0x000fe200078e0014 */
[----:B------:R-:W-:-:S04]  /*1e20*/  IADD3 R4, R6, 0xc0, RZ ;  /* 0x000000c006047810 */ /* 0x000fc80007ffe0ff */
[----:B------:R-:W-:Y:S02]  /*1e30*/  @P5 IADD3 R21, R21, R3, RZ ;  /* 0x0000000315155210 */ /* 0x000fe40007ffe0ff */
[C---:B------:R-:W-:Y:S02]  /*1e40*/  @P5 SHF.L.U32 R3, R20.reuse, 0x1, RZ ;  /* 0x0000000114035819 */ /* 0x040fe400000006ff */
[----:B------:R-:W-:Y:S02]  /*1e50*/  @P5 SHF.L.U64.HI R20, R20, 0x1, R21 ;  /* 0x0000000114145819 */ /* 0x000fe40000010215 */
[----:B-1----:R-:W-:Y:S02]  /*1e60*/  @P5 IADD3 R18, P0, R3, R18, RZ ;  /* 0x0000001203125210 */ /* 0x002fe40007f1e0ff */
[----:B------:R-:W-:Y:S02]  /*1e70*/  @P4 MOV R21, R27 ;  /* 0x0000001b00154202 */ /* 0x000fe40000000f00 */
[----:B------:R-:W-:-:S02]  /*1e80*/  @P5 IADD3.X R19, R20, R19, RZ, P0, !PT ;  /* 0x0000001314135210 */ /* 0x000fc400007fe4ff */
[----:B------:R-:W-:Y:S02]  /*1e90*/  @P5 IADD3 R80, P0, R3, R80, RZ ;  /* 0x0000005003505210 */ /* 0x000fe40007f1e0ff */
[----:B------:R-:W1:Y:S02]  /*1ea0*/  @P4 LDC.64 R2, c[0x0][0x288] ;  /* 0x0000a200ff024b82 */ /* 0x000e640000000a00 */
[----:B------:R-:W-:Y:S02]  /*1eb0*/  @P5 IADD3.X R81, R20, R81, RZ, P0, !PT ;  /* 0x0000005114515210 */ /* 0x000fe400007fe4ff */
[----:B------:R-:W-:Y:S02]  /*1ec0*/  @P4 MOV R20, R24 ;  /* 0x0000001800144202 */ /* 0x000fe40000000f00 */
[C---:B------:R-:W-:Y:S02]  /*1ed0*/  LOP3.LUT P5, RZ, R5.reuse, 0x80000, RZ, 0xc0, !PT ;  /* 0x0008000005ff7812 */ /* 0x040fe400078ac0ff */
[----:B------:R-:W-:-:S04]  /*1ee0*/  LOP3.LUT R5, R5, 0xbfffffff, RZ, 0xc0, !PT ;  /* 0xbfffffff05057812 */ /* 0x000fc800078ec0ff */
[----:B------:R-:W-:-:S07]  /*1ef0*/  @P4 LOP3.LUT R5, R5, 0x40000000, RZ, 0xfc, !PT ;  /* 0x4000000005054812 */ /* 0x000fce00078efcff */
[----:B------:R-:W2:Y:S01]  /*1f00*/  @P5 LDC.64 R70, c[0x0][0x230] ;  /* 0x00008c00ff465b82 */ /* 0x000ea20000000a00 */
[-C--:B-1----:R-:W-:Y:S01]  /*1f10*/  @P4 IMAD R0, R22, R2.reuse, RZ ;  /* 0x0000000216004224 */ /* 0x082fe200078e02ff */
[----:B------:R-:W-:Y:S01]  /*1f20*/  IADD3 R22, R6, 0xd0, RZ ;  /* 0x000000d006167810 */ /* 0x000fe20007ffe0ff */
[----:B------:R-:W-:-:S05]  /*1f30*/  @P4 IMAD.WIDE.U32 R20, R4, R2, R20 ;  /* 0x0000000204144225 */ /* 0x000fca00078e0014 */
[----:B------:R-:W1:Y:S01]  /*1f40*/  @P5 LDC.64 R62, c[0x0][0x228] ;  /* 0x00008a00ff3e5b82 */ /* 0x000e620000000a00 */
[----:B------:R-:W-:Y:S01]  /*1f50*/  SHF.R.S32.HI R22, RZ, 0x1f, R22 ;  /* 0x0000001fff167819 */ /* 0x000fe20000011416 */
[----:B------:R-:W-:Y:S01]  /*1f60*/  @P4 IMAD R3, R4, R3, R0 ;  /* 0x0000000304034224 */ /* 0x000fe200078e0200 */
[----:B------:R-:W-:-:S04]  /*1f70*/  IADD3 R4, R6, 0xd0, RZ ;  /* 0x000000d006047810 */ /* 0x000fc80007ffe0ff */
[----:B------:R-:W-:Y:S02]  /*1f80*/  @P4 IADD3 R21, R21, R3, RZ ;  /* 0x0000000315154210 */ /* 0x000fe40007ffe0ff */
[C---:B------:R-:W-:Y:S02]  /*1f90*/  @P4 SHF.L.U32 R3, R20.reuse, 0x1, RZ ;  /* 0x0000000114034819 */ /* 0x040fe400000006ff */
[----:B------:R-:W-:Y:S02]  /*1fa0*/  @P4 SHF.L.U64.HI R20, R20, 0x1, R21 ;  /* 0x0000000114144819 */ /* 0x000fe40000010215 */
[----:B------:R-:W-:-:S04]  /*1fb0*/  @P4 IADD3 R78, P0, R3, R78, RZ ;  /* 0x0000004e034e4210 */ /* 0x000fc80007f1e0ff */
[C---:B------:R-:W-:Y:S02]  /*1fc0*/  @P4 IADD3.X R79, R20.reuse, R79, RZ, P0, !PT ;  /* 0x0000004f144f4210 */ /* 0x040fe400007fe4ff */
[----:B------:R-:W-:Y:S02]  /*1fd0*/  @P4 IADD3 R68, P0, R3, R68, RZ ;  /* 0x0000004403444210 */ /* 0x000fe40007f1e0ff */
[----:B------:R-:W0:Y:S02]  /*1fe0*/  @P3 LDC.64 R2, c[0x0][0x288] ;  /* 0x0000a200ff023b82 */ /* 0x000e240000000a00 */
[----:B------:R-:W-:Y:S02]  /*1ff0*/  @P4 IADD3.X R69, R20, R69, RZ, P0, !PT ;  /* 0x0000004514454210 */ /* 0x000fe400007fe4ff */
[C---:B------:R-:W-:Y:S02]  /*2000*/  LOP3.LUT P4, RZ, R5.reuse, 0x100000, RZ, 0xc0, !PT ;  /* 0x0010000005ff7812 */ /* 0x040fe4000788c0ff */
[----:B------:R-:W-:-:S02]  /*2010*/  LOP3.LUT R5, R5, 0x7fffffff, RZ, 0xc0, !PT ;  /* 0x7fffffff05057812 */ /* 0x000fc400078ec0ff */
[----:B------:R-:W4:Y:S02]  /*2020*/  @P3 LDC.64 R20, c[0x0][0x230] ;  /* 0x00008c00ff143b82 */ /* 0x000f240000000a00 */
[----:B------:R-:W-:-:S07]  /*2030*/  @P3 LOP3.LUT R5, R5, 0x80000000, RZ, 0xfc, !PT ;  /* 0x8000000005053812 */ /* 0x000fce00078efcff */
[----:B------:R-:W3:Y:S01]  /*2040*/  @P4 LDC.64 R72, c[0x0][0x230] ;  /* 0x00008c00ff484b82 */ /* 0x000ee20000000a00 */
[----:B0-----:R-:W-:Y:S01]  /*2050*/  @P3 IMAD R0, R22, R2, RZ ;  /* 0x0000000216003224 */ /* 0x001fe200078e02ff */
[----:B------:R-:W-:-:S06]  /*2060*/  @P3 MOV R22, R24 ;  /* 0x0000001800163202 */ /* 0x000fcc0000000f00 */
[----:B------:R-:W0:Y:S01]  /*2070*/  @P4 LDC.64 R64, c[0x0][0x228] ;  /* 0x00008a00ff404b82 */ /* 0x000e220000000a00 */
[C---:B------:R-:W-:Y:S02]  /*2080*/  @P3 IMAD R3, R4.reuse, R3, R0 ;  /* 0x0000000304033224 */ /* 0x040fe400078e0200 */
[----:B------:R-:W-:Y:S01]  /*2090*/  @P3 IMAD.WIDE.U32 R22, R4, R2, R22 ;  /* 0x0000000204163225 */ /* 0x000fe200078e0016 */
[----:B------:R-:W-:-:S04]  /*20a0*/  IADD3 R4, R6, 0xe0, RZ ;  /* 0x000000e006047810 */ /* 0x000fc80007ffe0ff */
[----:B------:R-:W-:Y:S02]  /*20b0*/  @P3 IADD3 R23, R23, R3, RZ ;  /* 0x0000000317173210 */ /* 0x000fe40007ffe0ff */
[C---:B------:R-:W-:Y:S02]  /*20c0*/  @P3 SHF.L.U32 R3, R22.reuse, 0x1, RZ ;  /* 0x0000000116033819 */ /* 0x040fe400000006ff */
[----:B------:R-:W-:Y:S02]  /*20d0*/  @P3 SHF.L.U64.HI R22, R22, 0x1, R23 ;  /* 0x0000000116163819 */ /* 0x000fe40000010217 */
[----:B----4-:R-:W-:Y:S02]  /*20e0*/  @P3 IADD3 R20, P0, R3, R20, RZ ;  /* 0x0000001403143210 */ /* 0x010fe40007f1e0ff */
[----:B------:R-:W-:Y:S02]  /*20f0*/  @P2 MOV R23, R27 ;  /* 0x0000001b00172202 */ /* 0x000fe40000000f00 */
[----:B------:R-:W-:-:S02]  /*2100*/  @P3 IADD3.X R21, R22, R21, RZ, P0, !PT ;  /* 0x0000001516153210 */ /* 0x000fc400007fe4ff */
[----:B------:R-:W-:Y:S02]  /*2110*/  @P3 IADD3 R66, P0, R3, R66, RZ ;  /* 0x0000004203423210 */ /* 0x000fe40007f1e0ff */
[----:B------:R-:W4:Y:S02]  /*2120*/  @P2 LDC.64 R2, c[0x0][0x288] ;  /* 0x0000a200ff022b82 */ /* 0x000f240000000a00 */
[----:B------:R-:W-:Y:S02]  /*2130*/  @P3 IADD3.X R67, R22, R67, RZ, P0, !PT ;  /* 0x0000004316433210 */ /* 0x000fe400007fe4ff */
[----:B------:R-:W-:Y:S02]  /*2140*/  @P2 MOV R22, R24 ;  /* 0x0000001800162202 */ /* 0x000fe40000000f00 */
[----:B------:R-:W-:-:S13]  /*2150*/  LOP3.LUT P3, RZ, R5, 0x20000, RZ, 0xc0, !PT ;  /* 0x0002000005ff7812 */ /* 0x000fda000786c0ff */
[----:B------:R-:W1:Y:S01]  /*2160*/  @P3 LDC.64 R58, c[0x0][0x230] ;  /* 0x00008c00ff3a3b82 */ /* 0x000e620000000a00 */
[----:B----4-:R-:W-:Y:S01]  /*2170*/  @P2 IMAD R0, R28, R2, RZ ;  /* 0x000000021c002224 */ /* 0x010fe200078e02ff */
[----:B------:R-:W-:Y:S01]  /*2180*/  @P1 MOV R28, R24 ;  /* 0x00000018001c1202 */ /* 0x000fe20000000f00 */
[----:B------:R-:W-:-:S05]  /*2190*/  @P2 IMAD.WIDE.U32 R22, R4, R2, R22 ;  /* 0x0000000204162225 */ /* 0x000fca00078e0016 */
[----:B------:R-:W4:Y:S01]  /*21a0*/  @P3 LDC.64 R56, c[0x0][0x228] ;  /* 0x00008a00ff383b82 */ /* 0x000f220000000a00 */
[----:B------:R-:W-:-:S05]  /*21b0*/  @P2 IMAD R3, R4, R3, R0 ;  /* 0x0000000304032224 */ /* 0x000fca00078e0200 */
[----:B------:R-:W-:Y:S02]  /*21c0*/  @P2 IADD3 R23, R23, R3, RZ ;  /* 0x0000000317172210 */ /* 0x000fe40007ffe0ff */
[C---:B------:R-:W-:Y:S02]  /*21d0*/  @P2 SHF.L.U32 R3, R22.reuse, 0x1, RZ ;  /* 0x0000000116032819 */ /* 0x040fe400000006ff */
[----:B------:R-:W-:Y:S02]  /*21e0*/  @P2 SHF.L.U64.HI R22, R22, 0x1, R23 ;  /* 0x0000000116162819 */ /* 0x000fe40000010217 */
[----:B------:R-:W-:Y:S02]  /*21f0*/  @P2 IADD3 R76, P0, R3, R76, RZ ;  /* 0x0000004c034c2210 */ /* 0x000fe40007f1e0ff */
[----:B------:R-:W-:Y:S02]  /*2200*/  SHF.R.S32.HI R23, RZ, 0x1f, R29 ;  /* 0x0000001fff177819 */ /* 0x000fe4000001141d */
[----:B------:R-:W-:-:S02]  /*2210*/  @P2 IADD3.X R77, R22, R77, RZ, P0, !PT ;  /* 0x0000004d164d2210 */ /* 0x000fc400007fe4ff */
[----:B------:R-:W-:Y:S02]  /*2220*/  @P2 IADD3 R74, P0, R3, R74, RZ ;  /* 0x0000004a034a2210 */ /* 0x000fe40007f1e0ff */
[----:B------:R-:W2:Y:S02]  /*2230*/  @P4 LDC.64 R2, c[0x0][0x288] ;  /* 0x0000a200ff024b82 */ /* 0x000ea40000000a00 */
[----:B------:R-:W-:Y:S02]  /*2240*/  @P2 IADD3.X R75, R22, R75, RZ, P0, !PT ;  /* 0x0000004b164b2210 */ /* 0x000fe400007fe4ff */
[----:B------:R-:W-:Y:S02]  /*2250*/  @P4 MOV R22, R24 ;  /* 0x0000001800164202 */ /* 0x000fe40000000f00 */
[----:B------:R-:W-:-:S13]  /*2260*/  LOP3.LUT P2, RZ, R5, 0x10000, RZ, 0xc0, !PT ;  /* 0x0001000005ff7812 */ /* 0x000fda000784c0ff */
[----:B------:R-:W4:Y:S01]  /*2270*/  @P2 LDC.64 R54, c[0x0][0x230] ;  /* 0x00008c00ff362b82 */ /* 0x000f220000000a00 */
[----:B--2---:R-:W-:Y:S01]  /*2280*/  @P4 IMAD R0, R23, R2, RZ ;  /* 0x0000000217004224 */ /* 0x004fe200078e02ff */
[----:B------:R-:W-:-:S06]  /*2290*/  @P4 MOV R23, R27 ;  /* 0x0000001b00174202 */ /* 0x000fcc0000000f00 */
[----:B------:R-:W2:Y:S01]  /*22a0*/  @P2 LDC.64 R52, c[0x0][0x228] ;  /* 0x00008a00ff342b82 */ /* 0x000ea20000000a00 */
[C---:B------:R-:W-:Y:S02]  /*22b0*/  @P4 IMAD R3, R29.reuse, R3, R0 ;  /* 0x000000031d034224 */ /* 0x040fe400078e0200 */
[----:B------:R-:W-:Y:S01]  /*22c0*/  @P4 IMAD.WIDE.U32 R22, R29, R2, R22 ;  /* 0x000000021d164225 */ /* 0x000fe200078e0016 */
[----:B------:R-:W-:-:S04]  /*22d0*/  IADD3 R29, R6, 0x100, RZ ;  /* 0x00000100061d7810 */ /* 0x000fc80007ffe0ff */
[----:B------:R-:W-:Y:S02]  /*22e0*/  @P4 IADD3 R23, R23, R3, RZ ;  /* 0x0000000317174210 */ /* 0x000fe40007ffe0ff */
[C---:B------:R-:W-:Y:S02]  /*22f0*/  @P4 SHF.L.U32 R3, R22.reuse, 0x1, RZ ;  /* 0x0000000116034819 */ /* 0x040fe400000006ff */
[----:B------:R-:W-:Y:S02]  /*2300*/  @P4 SHF.L.U64.HI R22, R22, 0x1, R23 ;  /* 0x0000000116164819 */ /* 0x000fe40000010217 */
[----:B---3--:R-:W-:Y:S02]  /*2310*/  @P4 IADD3 R72, P0, R3, R72, RZ ;  /* 0x0000004803484210 */ /* 0x008fe40007f1e0ff */
[----:B------:R-:W-:Y:S02]  /*2320*/  SHF.R.S32.HI R23, RZ, 0x1f, R29 ;  /* 0x0000001fff177819 */ /* 0x000fe4000001141d */
[----:B------:R-:W-:-:S02]  /*2330*/  @P4 IADD3.X R73, R22, R73, RZ, P0, !PT ;  /* 0x0000004916494210 */ /* 0x000fc400007fe4ff */
[----:B0-----:R-:W-:Y:S02]  /*2340*/  @P4 IADD3 R64, P0, R3, R64, RZ ;  /* 0x0000004003404210 */ /* 0x001fe40007f1e0ff */
[----:B------:R-:W0:Y:S02]  /*2350*/  @P5 LDC.64 R2, c[0x0][0x288] ;  /* 0x0000a200ff025b82 */ /* 0x000e240000000a00 */
[----:B------:R-:W-:Y:S02]  /*2360*/  @P4 IADD3.X R65, R22, R65, RZ, P0, !PT ;  /* 0x0000004116414210 */ /* 0x000fe400007fe4ff */
[----:B------:R-:W-:Y:S02]  /*2370*/  @P5 MOV R22, R24 ;  /* 0x0000001800165202 */ /* 0x000fe40000000f00 */
[----:B------:R-:W-:Y:S01]  /*2380*/  LOP3.LUT P4, RZ, R5, 0x20, RZ, 0xc0, !PT ;  /* 0x0000002005ff7812 */ /* 0x000fe2000788c0ff */
[----:B0-----:R-:W-:Y:S01]  /*2390*/  @P5 IMAD R0, R23, R2, RZ ;  /* 0x0000000217005224 */ /* 0x001fe200078e02ff */
[----:B------:R-:W-:-:S03]  /*23a0*/  @P5 MOV R23, R27 ;  /* 0x0000001b00175202 */ /* 0x000fc60000000f00 */
[C---:B------:R-:W-:Y:S02]  /*23b0*/  @P5 IMAD R3, R29.reuse, R3, R0 ;  /* 0x000000031d035224 */ /* 0x040fe400078e0200 */
[----:B------:R-:W-:Y:S01]  /*23c0*/  @P5 IMAD.WIDE.U32 R22, R29, R2, R22 ;  /* 0x000000021d165225 */ /* 0x000fe200078e0016 */
[----:B------:R-:W-:-:S04]  /*23d0*/  SHF.R.S32.HI R29, RZ, 0x1f, R31 ;  /* 0x0000001fff1d7819 */ /* 0x000fc8000001141f */
[----:B------:R-:W-:Y:S02]  /*23e0*/  @P5 IADD3 R23, R23, R3, RZ ;  /* 0x0000000317175210 */ /* 0x000fe40007ffe0ff */
[C---:B------:R-:W-:Y:S02]  /*23f0*/  @P5 SHF.L.U32 R3, R22.reuse, 0x1, RZ ;  /* 0x0000000116035819 */ /* 0x040fe400000006ff */
[----:B------:R-:W-:Y:S02]  /*2400*/  @P5 SHF.L.U64.HI R22, R22, 0x1, R23 ;  /* 0x0000000116165819 */ /* 0x000fe40000010217 */
[----:B------:R-:W-:-:S04]  /*2410*/  @P5 IADD3 R70, P0, R3, R70, RZ ;  /* 0x0000004603465210 */ /* 0x000fc80007f1e0ff */
[C---:B------:R-:W-:Y:S02]  /*2420*/  @P5 IADD3.X R71, R22.reuse, R71, RZ, P0, !PT ;  /* 0x0000004716475210 */ /* 0x040fe400007fe4ff */
[----:B-1----:R-:W-:Y:S02]  /*2430*/  @P5 IADD3 R62, P0, R3, R62, RZ ;  /* 0x0000003e033e5210 */ /* 0x002fe40007f1e0ff */
[----:B------:R-:W0:Y:S02]  /*2440*/  @P1 LDC.64 R2, c[0x0][0x288] ;  /* 0x0000a200ff021b82 */ /* 0x000e240000000a00 */
[----:B------:R-:W-:Y:S02]  /*2450*/  @P5 IADD3.X R63, R22, R63, RZ, P0, !PT ;  /* 0x0000003f163f5210 */ /* 0x000fe400007fe4ff */
[----:B------:R-:W-:-:S04]  /*2460*/  LOP3.LUT P5, RZ, R5, 0x10, RZ, 0xc0, !PT ;  /* 0x0000001005ff7812 */ /* 0x000fc800078ac0ff */
[----:B------:R-:W1:Y:S01]  /*2470*/  @P1 LDC.64 R22, c[0x0][0x230] ;  /* 0x00008c00ff161b82 */ /* 0x000e620000000a00 */
[----:B0-----:R-:W-:Y:S01]  /*2480*/  @P1 IMAD R0, R29, R2, RZ ;  /* 0x000000021d001224 */ /* 0x001fe200078e02ff */
        /* <DEDUP_REMOVED lines=8> */
[----:B------:R-:W-:Y:S02]  /*2510*/  SHF.R.S32.HI R29, RZ, 0x1f, R31 ;  /* 0x0000001fff1d7819 */ /* 0x000fe4000001141f */
[----:B------:R-:W-:-:S02]  /*2520*/  @P1 IADD3.X R23, R28, R23, RZ, P0, !PT ;  /* 0x000000171c171210 */ /* 0x000fc400007fe4ff */
[----:B------:R-:W-:Y:S02]  /*2530*/  @P1 IADD3 R60, P0, R3, R60, RZ ;  /* 0x0000003c033c1210 */ /* 0x000fe40007f1e0ff */
[----:B------:R-:W0:Y:S02]  /*2540*/  @P3 LDC.64 R2, c[0x0][0x288] ;  /* 0x0000a200ff023b82 */ /* 0x000e240000000a00 */
[----:B------:R-:W-:Y:S02]  /*2550*/  @P1 IADD3.X R61, R28, R61, RZ, P0, !PT ;  /* 0x0000003d1c3d1210 */ /* 0x000fe400007fe4ff */
[----:B------:R-:W-:Y:S02]  /*2560*/  @P3 MOV R28, R24 ;  /* 0x00000018001c3202 */ /* 0x000fe40000000f00 */
[----:B------:R-:W-:-:S13]  /*2570*/  LOP3.LUT P1, RZ, R5, 0x8000, RZ, 0xc0, !PT ;  /* 0x0000800005ff7812 */ /* 0x000fda000782c0ff */
[----:B------:R-:W1:Y:S01]  /*2580*/  @P1 LDC.64 R48, c[0x0][0x230] ;  /* 0x00008c00ff301b82 */ /* 0x000e620000000a00 */
        /* <DEDUP_REMOVED lines=9> */
[----:B------:R-:W-:Y:S02]  /*2620*/  @P3 IADD3 R58, P0, R3, R58, RZ ;  /* 0x0000003a033a3210 */ /* 0x000fe40007f1e0ff */
[----:B------:R-:W-:Y:S02]  /*2630*/  SHF.R.S32.HI R29, RZ, 0x1f, R31 ;  /* 0x0000001fff1d7819 */ /* 0x000fe4000001141f */
[----:B------:R-:W-:-:S02]  /*2640*/  @P3 IADD3.X R59, R28, R59, RZ, P0, !PT ;  /* 0x0000003b1c3b3210 */ /* 0x000fc400007fe4ff */
[----:B----4-:R-:W-:Y:S02]  /*2650*/  @P3 IADD3 R56, P0, R3, R56, RZ ;  /* 0x0000003803383210 */ /* 0x010fe40007f1e0ff */
[----:B------:R-:W3:Y:S02]  /*2660*/  @P2 LDC.64 R2, c[0x0][0x288] ;  /* 0x0000a200ff022b82 */ /* 0x000ee40000000a00 */
[----:B------:R-:W-:Y:S02]  /*2670*/  @P3 IADD3.X R57, R28, R57, RZ, P0, !PT ;  /* 0x000000391c393210 */ /* 0x000fe400007fe4ff */
[----:B------:R-:W-:Y:S02]  /*2680*/  @P2 MOV R28, R24 ;  /* 0x00000018001c2202 */ /* 0x000fe40000000f00 */
[----:B------:R-:W-:-:S13]  /*2690*/  LOP3.LUT P3, RZ, R5, 0x4000, RZ, 0xc0, !PT ;  /* 0x0000400005ff7812 */ /* 0x000fda000786c0ff */
[----:B------:R-:W4:Y:S01]  /*26a0*/  @P3 LDC.64 R44, c[0x0][0x230] ;  /* 0x00008c00ff2c3b82 */ /* 0x000f220000000a00 */
[----:B---3--:R-:W-:Y:S01]  /*26b0*/  @P2 IMAD R0, R29, R2, RZ ;  /* 0x000000021d002224 */ /* 0x008fe200078e02ff */
[----:B------:R-:W-:-:S06]  /*26c0*/  @P2 MOV R29, R27 ;  /* 0x0000001b001d2202 */ /* 0x000fcc0000000f00 */
[----:B------:R-:W3:Y:S01]  /*26d0*/  @P3 LDC.64 R42, c[0x0][0x228] ;  /* 0x00008a00ff2a3b82 */ /* 0x000ee20000000a00 */
[C---:B------:R-:W-:Y:S02]  /*26e0*/  @P2 IMAD R3, R31.reuse, R3, R0 ;  /* 0x000000031f032224 */ /* 0x040fe400078e0200 */
[----:B------:R-:W-:-:S05]  /*26f0*/  @P2 IMAD.WIDE.U32 R28, R31, R2, R28 ;  /* 0x000000021f1c2225 */ /* 0x000fca00078e001c */
[----:B------:R-:W-:Y:S02]  /*2700*/  @P2 IADD3 R3, R29, R3, RZ ;  /* 0x000000031d032210 */ /* 0x000fe40007ffe0ff */
[C---:B------:R-:W-:Y:S02]  /*2710*/  @P2 SHF.L.U32 R0, R28.reuse, 0x1, RZ ;  /* 0x000000011c002819 */ /* 0x040fe400000006ff */
[----:B------:R-:W-:Y:S02]  /*2720*/  @P2 SHF.L.U64.HI R28, R28, 0x1, R3 ;  /* 0x000000011c1c2819 */ /* 0x000fe40000010203 */
[----:B------:R-:W1:Y:S01]  /*2730*/  @P1 LDC.64 R2, c[0x0][0x288] ;  /* 0x0000a200ff021b82 */ /* 0x000e620000000a00 */
[----:B------:R-:W-:Y:S02]  /*2740*/  @P2 IADD3 R54, P0, R0, R54, RZ ;  /* 0x0000003600362210 */ /* 0x000fe40007f1e0ff */
[----:B------:R-:W-:Y:S02]  /*2750*/  @P1 MOV R29, R27 ;  /* 0x0000001b001d1202 */ /* 0x000fe40000000f00 */
[----:B------:R-:W-:-:S02]  /*2760*/  @P2 IADD3.X R55, R28, R55, RZ, P0, !PT ;  /* 0x000000371c372210 */ /* 0x000fc400007fe4ff */
[----:B--2---:R-:W-:Y:S02]  /*2770*/  @P2 IADD3 R52, P0, R0, R52, RZ ;  /* 0x0000003400342210 */ /* 0x004fe40007f1e0ff */
[----:B------:R-:W-:Y:S02]  /*2780*/  IADD3 R0, R6, 0x140, RZ ;  /* 0x0000014006007810 */ /* 0x000fe40007ffe0ff */
[----:B------:R-:W-:Y:S02]  /*2790*/  @P2 IADD3.X R53, R28, R53, RZ, P0, !PT ;  /* 0x000000351c352210 */ /* 0x000fe400007fe4ff */
[----:B------:R-:W-:Y:S02]  /*27a0*/  SHF.R.S32.HI R4, RZ, 0x1f, R0 ;  /* 0x0000001fff047819 */ /* 0x000fe40000011400 */
[----:B------:R-:W-:Y:S02]  /*27b0*/  @P1 MOV R28, R24 ;  /* 0x00000018001c1202 */ /* 0x000fe40000000f00 */
[----:B------:R-:W-:Y:S01]  /*27c0*/  LOP3.LUT P2, RZ, R5, 0x2000, RZ, 0xc0, !PT ;  /* 0x0000200005ff7812 */ /* 0x000fe2000784c0ff */
[----:B-1----:R-:W-:-:S02]  /*27d0*/  @P1 IMAD R4, R4, R2, RZ ;  /* 0x0000000204041224 */ /* 0x002fc400078e02ff */
[----:B------:R-:W-:-:S04]  /*27e0*/  @P1 IMAD.WIDE.U32 R28, R0, R2, R28 ;  /* 0x00000002001c1225 */ /* 0x000fc800078e001c */
[----:B------:R-:W-:Y:S01]  /*27f0*/  @P1 IMAD R3, R0, R3, R4 ;  /* 0x0000000300031224 */ /* 0x000fe200078e0204 */
[----:B------:R-:W-:-:S05]  /*2800*/  @P1 SHF.L.U32 R0, R28, 0x1, RZ ;  /* 0x000000011c001819 */ /* 0x000fca00000006ff */
[----:B------:R-:W1:Y:S01]  /*2810*/  @P2 LDC.64 R40, c[0x0][0x230] ;  /* 0x00008c00ff282b82 */ /* 0x000e620000000a00 */
[----:B------:R-:W-:Y:S02]  /*2820*/  @P1 IADD3 R3, R29, R3, RZ ;  /* 0x000000031d031210 */ /* 0x000fe40007ffe0ff */
[----:B------:R-:W-:Y:S02]  /*2830*/  @P1 IADD3 R48, P0, R0, R48, RZ ;  /* 0x0000003000301210 */ /* 0x000fe40007f1e0ff */
[----:B------:R-:W-:-:S03]  /*2840*/  @P1 SHF.L.U64.HI R28, R28, 0x1, R3 ;  /* 0x000000011c1c1819 */ /* 0x000fc60000010203 */
[----:B------:R-:W2:Y:S01]  /*2850*/  @P2 LDC.64 R38, c[0x0][0x228] ;  /* 0x00008a00ff262b82 */ /* 0x000ea20000000a00 */
[----:B------:R-:W-:Y:S02]  /*2860*/  @P3 MOV R29, R27 ;  /* 0x0000001b001d3202 */ /* 0x000fe40000000f00 */
[----:B------:R-:W-:Y:S02]  /*2870*/  @P1 IADD3.X R49, R28, R49, RZ, P0, !PT ;  /* 0x000000311c311210 */ /* 0x000fe400007fe4ff */
[----:B0-----:R-:W-:Y:S02]  /*2880*/  @P1 IADD3 R46, P0, R0, R46, RZ ;  /* 0x0000002e002e1210 */ /* 0x001fe40007f1e0ff */
[----:B------:R-:W-:Y:S01]  /*2890*/  IADD3 R0, R6, 0x150, RZ ;  /* 0x0000015006007810 */ /* 0x000fe20007ffe0ff */
[----:B------:R-:W0:Y:S01]  /*28a0*/  @P3 LDC.64 R2, c[0x0][0x288] ;  /* 0x0000a200ff023b82 */ /* 0x000e220000000a00 */
[----:B------:R-:W-:Y:S02]  /*28b0*/  @P1 IADD3.X R47, R28, R47, RZ, P0, !PT ;  /* 0x0000002f1c2f1210 */ /* 0x000fe400007fe4ff */
[----:B------:R-:W-:-:S02]  /*28c0*/  SHF.R.S32.HI R4, RZ, 0x1f, R0 ;  /* 0x0000001fff047819 */ /* 0x000fc40000011400 */
[----:B------:R-:W-:Y:S02]  /*28d0*/  @P3 MOV R28, R24 ;  /* 0x00000018001c3202 */ /* 0x000fe40000000f00 */
[----:B------:R-:W-:-:S13]  /*28e0*/  LOP3.LUT P1, RZ, R5, 0x1000, RZ, 0xc0, !PT ;  /* 0x0000100005ff7812 */ /* 0x000fda000782c0ff */
[----:B------:R-:W2:Y:S01]  /*28f0*/  @P1 LDC.64 R36, c[0x0][0x230] ;  /* 0x00008c00ff241b82 */ /* 0x000ea20000000a00 */
[-C--:B0-----:R-:W-:Y:S02]  /*2900*/  @P3 IMAD R4, R4, R2.reuse, RZ ;  /* 0x0000000204043224 */ /* 0x081fe400078e02ff */
[----:B------:R-:W-:-:S04]  /*2910*/  @P3 IMAD.WIDE.U32 R28, R0, R2, R28 ;  /* 0x00000002001c3225 */ /* 0x000fc800078e001c */
[----:B------:R-:W-:Y:S01]  /*2920*/  @P3 IMAD R3, R0, R3, R4 ;  /* 0x0000000300033224 */ /* 0x000fe200078e0204 */
[----:B------:R-:W-:-:S04]  /*2930*/  @P3 SHF.L.U32 R0, R28, 0x1, RZ ;  /* 0x000000011c003819 */ /* 0x000fc800000006ff */
[----:B------:R-:W-:Y:S02]  /*2940*/  @P3 IADD3 R3, R29, R3, RZ ;  /* 0x000000031d033210 */ /* 0x000fe40007ffe0ff */
[----:B----4-:R-:W-:Y:S02]  /*2950*/  @P3 IADD3 R44, P0, R0, R44, RZ ;  /* 0x0000002c002c3210 */ /* 0x010fe40007f1e0ff */
[----:B------:R-:W-:Y:S02]  /*2960*/  @P3 SHF.L.U64.HI R28, R28, 0x1, R3 ;  /* 0x000000011c1c3819 */ /* 0x000fe40000010203 */
[----:B------:R-:W0:Y:S01]  /*2970*/  @P2 LDC.64 R2, c[0x0][0x288] ;  /* 0x0000a200ff022b82 */ /* 0x000e220000000a00 */
[----:B------:R-:W-:Y:S02]  /*2980*/  @P2 MOV R29, R27 ;  /* 0x0000001b001d2202 */ /* 0x000fe40000000f00 */
[----:B------:R-:W-:Y:S02]  /*2990*/  @P3 IADD3.X R45, R28, R45, RZ, P0, !PT ;  /* 0x0000002d1c2d3210 */ /* 0x000fe400007fe4ff */
[----:B---3--:R-:W-:-:S02]  /*29a0*/  @P3 IADD3 R42, P0, R0, R42, RZ ;  /* 0x0000002a002a3210 */ /* 0x008fc40007f1e0ff */
[----:B------:R-:W-:Y:S02]  /*29b0*/  IADD3 R0, R6, 0x160, RZ ;  /* 0x0000016006007810 */ /* 0x000fe40007ffe0ff */
[----:B------:R-:W-:Y:S02]  /*29c0*/  @P3 IADD3.X R43, R28, R43, RZ, P0, !PT ;  /* 0x0000002b1c2b3210 */ /* 0x000fe400007fe4ff */
[----:B------:R-:W-:Y:S02]  /*29d0*/  SHF.R.S32.HI R4, RZ, 0x1f, R0 ;  /* 0x0000001fff047819 */ /* 0x000fe40000011400 */
[----:B------:R-:W-:Y:S02]  /*29e0*/  @P2 MOV R28, R24 ;  /* 0x00000018001c2202 */ /* 0x000fe40000000f00 */
[----:B------:R-:W-:Y:S01]  /*29f0*/  LOP3.LUT P3, RZ, R5, 0x40, RZ, 0xc0, !PT ;  /* 0x0000004005ff7812 */ /* 0x000fe2000786c0ff */
[-C--:B0-----:R-:W-:Y:S02]  /*2a00*/  @P2 IMAD R4, R4, R2.reuse, RZ ;  /* 0x0000000204042224 */ /* 0x081fe400078e02ff */
[----:B------:R-:W-:-:S04]  /*2a10*/  @P2 IMAD.WIDE.U32 R28, R0, R2, R28 ;  /* 0x00000002001c2225 */ /* 0x000fc800078e001c */
[----:B------:R-:W-:Y:S01]  /*2a20*/  @P2 IMAD R3, R0, R3, R4 ;  /* 0x0000000300032224 */ /* 0x000fe200078e0204 */
[----:B------:R-:W-:-:S04]  /*2a30*/  @P2 SHF.L.U32 R0, R28, 0x1, RZ ;  /* 0x000000011c002819 */ /* 0x000fc800000006ff */
[----:B------:R-:W-:Y:S02]  /*2a40*/  @P2 IADD3 R3, R29, R3, RZ ;  /* 0x000000031d032210 */ /* 0x000fe40007ffe0ff */
[----:B-1----:R-:W-:Y:S02]  /*2a50*/  @P2 IADD3 R40, P0, R0, R40, RZ ;  /* 0x0000002800282210 */ /* 0x002fe40007f1e0ff */
[----:B------:R-:W-:Y:S02]  /*2a60*/  @P2 SHF.L.U64.HI R28, R28, 0x1, R3 ;  /* 0x000000011c1c2819 */ /* 0x000fe40000010203 */
[----:B------:R-:W0:Y:S01]  /*2a70*/  @P1 LDC.64 R2, c[0x0][0x288] ;  /* 0x0000a200ff021b82 */ /* 0x000e220000000a00 */
[----:B------:R-:W-:Y:S02]  /*2a80*/  @P1 MOV R29, R27 ;  /* 0x0000001b001d1202 */ /* 0x000fe40000000f00 */
[----:B------:R-:W-:Y:S02]  /*2a90*/  @P2 IADD3.X R41, R28, R41, RZ, P0, !PT ;  /* 0x000000291c292210 */ /* 0x000fe400007fe4ff */
[----:B--2---:R-:W-:-:S02]  /*2aa0*/  @P2 IADD3 R38, P0, R0, R38, RZ ;  /* 0x0000002600262210 */ /* 0x004fc40007f1e0ff */
[----:B------:R-:W-:Y:S02]  /*2ab0*/  IADD3 R0, R6, 0x170, RZ ;  /* 0x0000017006007810 */ /* 0x000fe40007ffe0ff */
[----:B------:R-:W-:Y:S02]  /*2ac0*/  @P2 IADD3.X R39, R28, R39, RZ, P0, !PT ;  /* 0x000000271c272210 */ /* 0x000fe400007fe4ff */
[----:B------:R-:W-:Y:S02]  /*2ad0*/  SHF.R.S32.HI R4, RZ, 0x1f, R0 ;  /* 0x0000001fff047819 */ /* 0x000fe40000011400 */
[----:B------:R-:W-:Y:S02]  /*2ae0*/  @P1 MOV R28, R24 ;  /* 0x00000018001c1202 */ /* 0x000fe40000000f00 */
[----:B------:R-:W-:Y:S01]  /*2af0*/  LOP3.LUT P2, RZ, R5, 0x80, RZ, 0xc0, !PT ;  /* 0x0000008005ff7812 */ /* 0x000fe2000784c0ff */
[-C--:B0-----:R-:W-:Y:S02]  /*2b00*/  @P1 IMAD R4, R4, R2.reuse, RZ ;  /* 0x0000000204041224 */ /* 0x081fe400078e02ff */
[----:B------:R-:W-:-:S10]  /*2b10*/  @P1 IMAD.WIDE.U32 R28, R0, R2, R28 ;  /* 0x00000002001c1225 */ /* 0x000fd400078e001c */
[----:B------:R-:W-:Y:S01]  /*2b20*/  @P2 LOP3.LUT R35, R35, 0x2, RZ, 0xfc, !PT ;  /* 0x0000000223232812 */ /* 0x000fe200078efcff */
[----:B------:R-:W-:Y:S01]  /*2b30*/  @P1 IMAD R3, R0, R3, R4 ;  /* 0x0000000300031224 */ /* 0x000fe200078e0204 */
[----:B------:R-:W-:Y:S02]  /*2b40*/  @P1 SHF.L.U32 R0, R28, 0x1, RZ ;  /* 0x000000011c001819 */ /* 0x000fe400000006ff */
[----:B------:R-:W-:Y:S02]  /*2b50*/  IADD3 R4, R6, 0x190, RZ ;  /* 0x0000019006047810 */ /* 0x000fe40007ffe0ff */
[----:B------:R-:W-:Y:S02]  /*2b60*/  @P1 IADD3 R2, R29, R3, RZ ;  /* 0x000000031d021210 */ /* 0x000fe40007ffe0ff */
[----:B------:R-:W-:Y:S02]  /*2b70*/  @P1 IADD3 R36, P0, R0, R36, RZ ;  /* 0x0000002400241210 */ /* 0x000fe40007f1e0ff */
[----:B------:R-:W-:-:S02]  /*2b80*/  @P1 SHF.L.U64.HI R2, R28, 0x1, R2 ;  /* 0x000000011c021819 */ /* 0x000fc40000010202 */
[----:B------:R-:W0:Y:S01]  /*2b90*/  @P1 LDC.64 R28, c[0x0][0x228] ;  /* 0x00008a00ff1c1b82 */ /* 0x000e220000000a00 */
[----:B------:R-:W-:Y:S02]  /*2ba0*/  SHF.R.S32.HI R32, RZ, 0x1f, R4 ;  /* 0x0000001fff207819 */ /* 0x000fe40000011404 */
[----:B------:R-:W-:Y:S02]  /*2bb0*/  @P1 IADD3.X R37, R2, R37, RZ, P0, !PT ;  /* 0x0000002502251210 */ /* 0x000fe400007fe4ff */
[----:B------:R-:W-:Y:S02]  /*2bc0*/  LOP3.LUT P2, RZ, R5, 0x100, RZ, 0xc0, !PT ;  /* 0x0000010005ff7812 */ /* 0x000fe4000784c0ff */
[----:B------:R-:W-:-:S11]  /*2bd0*/  LOP3.LUT R35, R35, 0xfffffffb, RZ, 0xc0, !PT ;  /* 0xfffffffb23237812 */ /* 0x000fd600078ec0ff */
[----:B------:R-:W-:Y:S02]  /*2be0*/  @P2 LOP3.LUT R35, R35, 0x4, RZ, 0xfc, !PT ;  /* 0x0000000423232812 */ /* 0x000fe400078efcff */
[----:B------:R-:W-:Y:S02]  /*2bf0*/  LOP3.LUT P2, RZ, R5, 0x200, RZ, 0xc0, !PT ;  /* 0x0000020005ff7812 */ /* 0x000fe4000784c0ff */
[----:B0-----:R-:W-:Y:S02]  /*2c00*/  @P1 IADD3 R28, P0, R0, R28, RZ ;  /* 0x0000001c001c1210 */ /* 0x001fe40007f1e0ff */
[----:B------:R-:W0:Y:S02]  /*2c10*/  LDC R0, c[0x0][0x2ac] ;  /* 0x0000ab00ff007b82 */ /* 0x000e240000000800 */
[----:B------:R-:W-:Y:S01]  /*2c20*/  @P1 IADD3.X R29, R2, R29, RZ, P0, !PT ;  /* 0x0000001d021d1210 */ /* 0x000fe200007fe4ff */
[----:B------:R-:W-:-:S05]  /*2c30*/  IMAD.WIDE.U32 R2, R7, -0x77777777, RZ ;  /* 0x8888888907027825 */ /* 0x000fca00078e00ff */
[----:B------:R-:W-:-:S05]  /*2c40*/  SHF.R.U32.HI R2, RZ, 0x4, R3 ;  /* 0x00000004ff027819 */ /* 0x000fca0000011603 */
[----:B0-----:R-:W-:-:S05]  /*2c50*/  IMAD R0, R0, UR22, R2 ;  /* 0x0000001600007c24 */ /* 0x001fca000f8e0202 */
[----:B------:R-:W-:-:S04]  /*2c60*/  IADD3 R2, R0, 0x190, RZ ;  /* 0x0000019000027810 */ /* 0x000fc80007ffe0ff */
[----:B------:R-:W-:Y:S02]  /*2c70*/  SHF.R.S32.HI R3, RZ, 0x1f, R2 ;  /* 0x0000001fff037819 */ /* 0x000fe40000011402 */
[----:B------:R-:W-:-:S04]  /*2c80*/  ISETP.GE.U32.AND P0, PT, R2, UR6, PT ;  /* 0x0000000602007c0c */ /* 0x000fc8000bf06070 */
[----:B------:R-:W-:-:S04]  /*2c90*/  ISETP.GE.AND.EX P0, PT, R3, UR7, PT, P0 ;  /* 0x0000000703007c0c */ /* 0x000fc8000bf06300 */
[----:B------:R-:W-:-:S13]  /*2ca0*/  ISETP.LT.U32.AND P0, PT, R7, 0x1e0, !P0 ;  /* 0x000001e00700780c */ /* 0x000fda0004701070 */
[----:B------:R-:W0:Y:S01]  /*2cb0*/  @P0 LDC.64 R30, c[0x0][0x288] ;  /* 0x0000a200ff1e0b82 */ /* 0x000e220000000a00 */
[----:B------:R-:W-:-:S07]  /*2cc0*/  @P0 MOV R33, R27 ;  /* 0x0000001b00210202 */ /* 0x000fce0000000f00 */
[----:B------:R-:W1:Y:S01]  /*2cd0*/  @P0 LDC.64 R2, c[0x0][0x230] ;  /* 0x00008c00ff020b82 */ /* 0x000e620000000a00 */
[----:B0-----:R-:W-:-:S04]  /*2ce0*/  @P0 IMAD R32, R32, R30, RZ ;  /* 0x0000001e20200224 */ /* 0x001fc800078e02ff */
[----:B------:R-:W-:Y:S01]  /*2cf0*/  @P0 IMAD R31, R4, R31, R32 ;  /* 0x0000001f041f0224 */ /* 0x000fe200078e0220 */
[----:B------:R-:W-:-:S05]  /*2d00*/  @P0 MOV R32, R24 ;  /* 0x0000001800200202 */ /* 0x000fca0000000f00 */
[----:B------:R-:W-:-:S05]  /*2d10*/  @P0 IMAD.WIDE.U32 R32, R4, R30, R32 ;  /* 0x0000001e04200225 */ /* 0x000fca00078e0020 */
[----:B------:R-:W-:Y:S02]  /*2d20*/  @P0 IADD3 R31, R33, R31, RZ ;  /* 0x0000001f211f0210 */ /* 0x000fe40007ffe0ff */
[C---:B------:R-:W-:Y:S02]  /*2d30*/  @P0 SHF.L.U32 R4, R32.reuse, 0x1, RZ ;  /* 0x0000000120040819 */ /* 0x040fe400000006ff */
[----:B------:R-:W-:Y:S02]  /*2d40*/  @P0 SHF.L.U64.HI R32, R32, 0x1, R31 ;  /* 0x0000000120200819 */ /* 0x000fe4000001021f */
[----:B------:R-:W0:Y:S01]  /*2d50*/  @P0 LDC.64 R30, c[0x0][0x228] ;  /* 0x00008a00ff1e0b82 */ /* 0x000e220000000a00 */
[----:B-1----:R-:W-:-:S04]  /*2d60*/  @P0 IADD3 R2, P1, R4, R2, RZ ;  /* 0x0000000204020210 */ /* 0x002fc80007f3e0ff */
[----:B------:R-:W-:-:S05]  /*2d70*/  @P0 IADD3.X R3, R32, R3, RZ, P1, !PT ;  /* 0x0000000320030210 */ /* 0x000fca0000ffe4ff */
[----:B------:R1:W2:Y:S01]  /*2d80*/  @P0 LDG.E R51, desc[UR20][R2.64] ;  /* 0x0000001402330981 */ /* 0x0002a2000c1e1900 */
[----:B0-----:R-:W-:-:S04]  /*2d90*/  @P0 IADD3 R30, P1, R4, R30, RZ ;  /* 0x0000001e041e0210 */ /* 0x001fc80007f3e0ff */
[----:B------:R-:W-:-:S05]  /*2da0*/  @P0 IADD3.X R31, R32, R31, RZ, P1, !PT ;  /* 0x0000001f201f0210 */ /* 0x000fca0000ffe4ff */
[----:B------:R0:W3:Y:S01]  /*2db0*/  @P0 LDG.E R50, desc[UR20][R30.64] ;  /* 0x000000141e320981 */ /* 0x0000e2000c1e1900 */
[----:B-1----:R-:W-:-:S04]  /*2dc0*/  IADD3 R2, R0, 0x1a0, RZ ;  /* 0x000001a000027810 */ /* 0x002fc80007ffe0ff */
[----:B------:R-:W-:Y:S02]  /*2dd0*/  SHF.R.S32.HI R3, RZ, 0x1f, R2 ;  /* 0x0000001fff037819 */ /* 0x000fe40000011402 */
[----:B------:R-:W-:-:S04]  /*2de0*/  ISETP.GE.U32.AND P0, PT, R2, UR6, PT ;  /* 0x0000000602007c0c */ /* 0x000fc8000bf06070 */
[----:B------:R-:W-:-:S04]  /*2df0*/  ISETP.GE.AND.EX P0, PT, R3, UR7, PT, P0 ;  /* 0x0000000703007c0c */ /* 0x000fc8000bf06300 */
[----:B------:R-:W-:-:S13]  /*2e00*/  ISETP.LT.U32.AND P0, PT, R7, 0x1e0, !P0 ;  /* 0x000001e00700780c */ /* 0x000fda0004701070 */
[----:B0-----:R-:W0:Y:S01]  /*2e10*/  @P0 LDC.64 R30, c[0x0][0x288] ;  /* 0x0000a200ff1e0b82 */ /* 0x001e220000000a00 */
[----:B------:R-:W-:-:S04]  /*2e20*/  IADD3 R4, R6, 0x1a0, RZ ;  /* 0x000001a006047810 */ /* 0x000fc80007ffe0ff */
[----:B------:R-:W-:-:S03]  /*2e30*/  SHF.R.S32.HI R32, RZ, 0x1f, R4 ;  /* 0x0000001fff207819 */ /* 0x000fc60000011404 */
[----:B------:R-:W1:Y:S01]  /*2e40*/  @P0 LDC.64 R2, c[0x0][0x230] ;  /* 0x00008c00ff020b82 */ /* 0x000e620000000a00 */
[----:B------:R-:W-:Y:S01]  /*2e50*/  @P0 MOV R33, R27 ;  /* 0x0000001b00210202 */ /* 0x000fe20000000f00 */
[----:B0-----:R-:W-:-:S04]  /*2e60*/  @P0 IMAD R32, R32, R30, RZ ;  /* 0x0000001e20200224 */ /* 0x001fc800078e02ff */
[----:B------:R-:W-:Y:S01]  /*2e70*/  @P0 IMAD R31, R4, R31, R32 ;  /* 0x0000001f041f0224 */ /* 0x000fe200078e0220 */
[----:B------:R-:W-:-:S05]  /*2e80*/  @P0 MOV R32, R24 ;  /* 0x0000001800200202 */ /* 0x000fca0000000f00 */
[----:B------:R-:W-:-:S05]  /*2e90*/  @P0 IMAD.WIDE.U32 R32, R4, R30, R32 ;  /* 0x0000001e04200225 */ /* 0x000fca00078e0020 */
[----:B------:R-:W-:Y:S02]  /*2ea0*/  @P0 IADD3 R31, R33, R31, RZ ;  /* 0x0000001f211f0210 */ /* 0x000fe40007ffe0ff */
[C---:B------:R-:W-:Y:S02]  /*2eb0*/  @P0 SHF.L.U32 R4, R32.reuse, 0x1, RZ ;  /* 0x0000000120040819 */ /* 0x040fe400000006ff */
[----:B------:R-:W-:Y:S02]  /*2ec0*/  @P0 SHF.L.U64.HI R32, R32, 0x1, R31 ;  /* 0x0000000120200819 */ /* 0x000fe4000001021f */
[----:B-1----:R-:W-:Y:S01]  /*2ed0*/  @P0 IADD3 R2, P1, R4, R2, RZ ;  /* 0x0000000204020210 */ /* 0x002fe20007f3e0ff */
[----:B------:R-:W0:Y:S03]  /*2ee0*/  @P0 LDC.64 R30, c[0x0][0x228] ;  /* 0x00008a00ff1e0b82 */ /* 0x000e260000000a00 */
[----:B------:R-:W-:-:S02]  /*2ef0*/  @P0 IADD3.X R3, R32, R3, RZ, P1, !PT ;  /* 0x0000000320030210 */ /* 0x000fc40000ffe4ff */
[----:B0-----:R-:W-:-:S04]  /*2f00*/  @P0 IADD3 R30, P1, R4, R30, RZ ;  /* 0x0000001e041e0210 */ /* 0x001fc80007f3e0ff */
[----:B------:R-:W-:-:S05]  /*2f10*/  @P0 IADD3.X R31, R32, R31, RZ, P1, !PT ;  /* 0x0000001f201f0210 */ /* 0x000fca0000ffe4ff */
[----:B------:R-:W4:Y:S01]  /*2f20*/  @P0 LDG.E R125, desc[UR20][R30.64] ;  /* 0x000000141e7d0981 */ /* 0x000f22000c1e1900 */
[----:B------:R-:W-:-:S04]  /*2f30*/  IADD3 R4, R6, 0x1b0, RZ ;  /* 0x000001b006047810 */ /* 0x000fc80007ffe0ff */
[----:B------:R-:W-:Y:S01]  /*2f40*/  SHF.R.S32.HI R32, RZ, 0x1f, R4 ;  /* 0x0000001fff207819 */ /* 0x000fe20000011404 */
[----:B---3--:R0:W-:Y:S02]  /*2f50*/  STL [R1+0x70], R50 ;  /* 0x0000703201007387 */ /* 0x0081e40000100800 */
[----:B0-----:R-:W-:-:S10]  /*2f60*/  HFMA2.MMA R50, -RZ, RZ, 0, 0 ;  /* 0x00000000ff327435 */ /* 0x001fd400000001ff */
[----:B------:R0:W3:Y:S02]  /*2f70*/  @P0 LDG.E R50, desc[UR20][R2.64] ;  /* 0x0000001402320981 */ /* 0x0000e4000c1e1900 */
[----:B0-----:R-:W-:-:S04]  /*2f80*/  IADD3 R2, R0, 0x1b0, RZ ;  /* 0x000001b000027810 */ /* 0x001fc80007ffe0ff */
        /* <DEDUP_REMOVED lines=17> */
[----:B------:R1:W4:Y:S01]  /*30a0*/  @P0 LDG.E R123, desc[UR20][R2.64] ;  /* 0x00000014027b0981 */ /* 0x000322000c1e1900 */
[----:B0-----:R-:W-:Y:S02]  /*30b0*/  @P0 IADD3 R30, P1, R4, R30, RZ ;  /* 0x0000001e041e0210 */ /* 0x001fe40007f3e0ff */
[----:B-1----:R-:W-:Y:S02]  /*30c0*/  IADD3 R2, R0, 0x1c0, RZ ;  /* 0x000001c000027810 */ /* 0x002fe40007ffe0ff */
[----:B------:R-:W-:Y:S02]  /*30d0*/  @P0 IADD3.X R31, R32, R31, RZ, P1, !PT ;  /* 0x0000001f201f0210 */ /* 0x000fe40000ffe4ff */
[----:B------:R-:W-:-:S03]  /*30e0*/  SHF.R.S32.HI R3, RZ, 0x1f, R2 ;  /* 0x0000001fff037819 */ /* 0x000fc60000011402 */
[----:B------:R0:W4:Y:S01]  /*30f0*/  @P0 LDG.E R122, desc[UR20][R30.64] ;  /* 0x000000141e7a0981 */ /* 0x000122000c1e1900 */
[----:B------:R-:W-:-:S04]  /*3100*/  ISETP.GE.U32.AND P0, PT, R2, UR6, PT ;  /* 0x0000000602007c0c */ /* 0x000fc8000bf06070 */
[----:B------:R-:W-:-:S04]  /*3110*/  ISETP.GE.AND.EX P0, PT, R3, UR7, PT, P0 ;  /* 0x0000000703007c0c */ /* 0x000fc8000bf06300 */
[----:B------:R-:W-:-:S13]  /*3120*/  ISETP.LT.U32.AND P0, PT, R7, 0x1e0, !P0 ;  /* 0x000001e00700780c */ /* 0x000fda0004701070 */
[----:B0-----:R-:W0:Y:S01]  /*3130*/  @P0 LDC.64 R30, c[0x0][0x288] ;  /* 0x0000a200ff1e0b82 */ /* 0x001e220000000a00 */
[----:B------:R-:W-:-:S04]  /*3140*/  IADD3 R4, R6, 0x1c0, RZ ;  /* 0x000001c006047810 */ /* 0x000fc80007ffe0ff */
[----:B------:R-:W-:Y:S02]  /*3150*/  SHF.R.S32.HI R32, RZ, 0x1f, R4 ;  /* 0x0000001fff207819 */ /* 0x000fe40000011404 */
[----:B------:R-:W-:Y:S01]  /*3160*/  @P0 MOV R33, R27 ;  /* 0x0000001b00210202 */ /* 0x000fe20000000f00 */
[----:B------:R-:W1:Y:S02]  /*3170*/  @P0 LDC.64 R2, c[0x0][0x230] ;  /* 0x00008c00ff020b82 */ /* 0x000e640000000a00 */
        /* <DEDUP_REMOVED lines=9> */
[----:B------:R-:W-:Y:S02]  /*3210*/  @P0 IADD3.X R3, R32, R3, RZ, P1, !PT ;  /* 0x0000000320030210 */ /* 0x000fe40000ffe4ff */
[----:B0-----:R-:W-:Y:S01]  /*3220*/  @P0 IADD3 R30, P1, R4, R30, RZ ;  /* 0x0000001e041e0210 */ /* 0x001fe20007f3e0ff */
[----:B------:R-:W-:-:S03]  /*3230*/  HFMA2.MMA R4, -RZ, RZ, 0, 0 ;  /* 0x00000000ff047435 */ /* 0x000fc600000001ff */
[----:B------:R-:W-:-:S05]  /*3240*/  @P0 IADD3.X R31, R32, R31, RZ, P1, !PT ;  /* 0x0000001f201f0210 */ /* 0x000fca0000ffe4ff */
[----:B------:R-:W4:Y:S04]  /*3250*/  @P0 LDG.E R121, desc[UR20][R30.64] ;  /* 0x000000141e790981 */ /* 0x000f28000c1e1900 */
[----:B------:R0:W5:Y:S02]  /*3260*/  @P0 LDG.E R4, desc[UR20][R2.64] ;  /* 0x0000001402040981 */ /* 0x000164000c1e1900 */
[----:B0-----:R-:W-:-:S04]  /*3270*/  IADD3 R2, R0, 0x1d0, RZ ;  /* 0x000001d000027810 */ /* 0x001fc80007ffe0ff */
[----:B------:R-:W-:Y:S02]  /*3280*/  SHF.R.S32.HI R3, RZ, 0x1f, R2 ;  /* 0x0000001fff037819 */ /* 0x000fe40000011402 */
[----:B------:R-:W-:-:S04]  /*3290*/  ISETP.GE.U32.AND P0, PT, R2, UR6, PT ;  /* 0x0000000602007c0c */ /* 0x000fc8000bf06070 */
[----:B------:R-:W-:-:S04]  /*32a0*/  ISETP.GE.AND.EX P0, PT, R3, UR7, PT, P0 ;  /* 0x0000000703007c0c */ /* 0x000fc8000bf06300 */
[----:B------:R-:W-:-:S13]  /*32b0*/  ISETP.LT.U32.AND P0, PT, R7, 0x1e0, !P0 ;  /* 0x000001e00700780c */ /* 0x000fda0004701070 */
[----:B------:R-:W0:Y:S01]  /*32c0*/  @P0 LDC.64 R2, c[0x0][0x288] ;  /* 0x0000a200ff020b82 */ /* 0x000e220000000a00 */
[----:B--2---:R-:W-:Y:S01]  /*32d0*/  STL [R1+0x74], R51 ;  /* 0x0000743301007387 */ /* 0x004fe20000100800 */
[----:B------:R-:W-:-:S06]  /*32e0*/  @P0 MOV R33, R27 ;  /* 0x0000001b00210202 */ /* 0x000fcc0000000f00 */
[----:B------:R-:W1:Y:S01]  /*32f0*/  @P0 LDC.64 R30, c[0x0][0x230] ;  /* 0x00008c00ff1e0b82 */ /* 0x000e620000000a00 */
[----:B---3--:R2:W-:Y:S02]  /*3300*/  STL [R1+0x48], R50 ;  /* 0x0000483201007387 */ /* 0x0085e40000100800 */
[----:B--2---:R-:W-:-:S04]  /*3310*/  IADD3 R50, R6, 0x1d0, RZ ;  /* 0x000001d006327810 */ /* 0x004fc80007ffe0ff */
[----:B------:R-:W-:-:S05]  /*3320*/  SHF.R.S32.HI R32, RZ, 0x1f, R50 ;  /* 0x0000001fff207819 */ /* 0x000fca0000011432 */
        /* <DEDUP_REMOVED lines=10> */
[----:B------:R-:W-:Y:S02]  /*33d0*/  IADD3 R0, R0, 0x1e0, RZ ;  /* 0x000001e000007810 */ /* 0x000fe40007ffe0ff */
[----:B0-----:R-:W-:-:S04]  /*33e0*/  @P0 IADD3 R32, P1, R2, R32, RZ ;  /* 0x0000002002200210 */ /* 0x001fc80007f3e0ff */
[----:B------:R-:W-:Y:S01]  /*33f0*/  @P0 IADD3.X R33, R3, R33, RZ, P1, !PT ;  /* 0x0000002103210210 */ /* 0x000fe20000ffe4ff */
[----:B------:R-:W-:Y:S01]  /*3400*/  HFMA2.MMA R3, -RZ, RZ, 0, 0 ;  /* 0x00000000ff037435 */ /* 0x000fe200000001ff */
[----:B------:R-:W-:-:S03]  /*3410*/  SHF.R.S32.HI R2, RZ, 0x1f, R0 ;  /* 0x0000001fff027819 */ /* 0x000fc60000011400 */
[----:B------:R0:W2:Y:S06]  /*3420*/  @P0 LDG.E R120, desc[UR20][R32.64] ;  /* 0x0000001420780981 */ /* 0x0000ac000c1e1900 */
[----:B------:R1:W5:Y:S01]  /*3430*/  @P0 LDG.E R3, desc[UR20][R30.64] ;  /* 0x000000141e030981 */ /* 0x000362000c1e1900 */
[----:B------:R-:W-:-:S04]  /*3440*/  ISETP.GE.U32.AND P0, PT, R0, UR6, PT ;  /* 0x0000000600007c0c */ /* 0x000fc8000bf06070 */
[----:B------:R-:W-:-:S04]  /*3450*/  ISETP.GE.AND.EX P0, PT, R2, UR7, PT, P0 ;  /* 0x0000000702007c0c */ /* 0x000fc8000bf06300 */
[----:B------:R-:W-:-:S13]  /*3460*/  ISETP.LT.U32.AND P0, PT, R7, 0x1e0, !P0 ;  /* 0x000001e00700780c */ /* 0x000fda0004701070 */
[----:B0-----:R-:W0:Y:S01]  /*3470*/  @P0 LDC.64 R32, c[0x0][0x288] ;  /* 0x0000a200ff200b82 */ /* 0x001e220000000a00 */
[----:B------:R-:W-:-:S04]  /*3480*/  IADD3 R0, R6, 0x1e0, RZ ;  /* 0x000001e006007810 */ /* 0x000fc80007ffe0ff */
[----:B------:R-:W-:Y:S02]  /*3490*/  SHF.R.S32.HI R2, RZ, 0x1f, R0 ;  /* 0x0000001fff027819 */ /* 0x000fe40000011400 */
[----:B------:R-:W-:Y:S01]  /*34a0*/  @P0 MOV R50, R24 ;  /* 0x0000001800320202 */ /* 0x000fe20000000f00 */
[----:B-1----:R-:W1:Y:S01]  /*34b0*/  @P0 LDC.64 R30, c[0x0][0x230] ;  /* 0x00008c00ff1e0b82 */ /* 0x002e620000000a00 */
[----:B------:R-:W-:Y:S01]  /*34c0*/  @P0 MOV R51, R27 ;  /* 0x0000001b00330202 */ /* 0x000fe20000000f00 */
[-C--:B0-----:R-:W-:Y:S02]  /*34d0*/  @P0 IMAD R2, R2, R32.reuse, RZ ;  /* 0x0000002002020224 */ /* 0x081fe400078e02ff */
[----:B------:R-:W-:-:S04]  /*34e0*/  @P0 IMAD.WIDE.U32 R50, R0, R32, R50 ;  /* 0x0000002000320225 */ /* 0x000fc800078e0032 */
[----:B------:R-:W-:Y:S01]  /*34f0*/  @P0 IMAD R33, R0, R33, R2 ;  /* 0x0000002100210224 */ /* 0x000fe200078e0202 */
[----:B------:R-:W-:-:S04]  /*3500*/  @P0 SHF.L.U32 R0, R50, 0x1, RZ ;  /* 0x0000000132000819 */ /* 0x000fc800000006ff */
[----:B------:R-:W-:-:S04]  /*3510*/  @P0 IADD3 R33, R51, R33, RZ ;  /* 0x0000002133210210 */ /* 0x000fc80007ffe0ff */
[----:B------:R-:W-:Y:S02]  /*3520*/  @P0 SHF.L.U64.HI R50, R50, 0x1, R33 ;  /* 0x0000000132320819 */ /* 0x000fe40000010221 */
[----:B------:R-:W0:Y:S01]  /*3530*/  @P0 LDC.64 R32, c[0x0][0x228] ;  /* 0x00008a00ff200b82 */ /* 0x000e220000000a00 */
[----:B-1----:R-:W-:Y:S01]  /*3540*/  @P0 IADD3 R30, P1, R0, R30, RZ ;  /* 0x0000001e001e0210 */ /* 0x002fe20007f3e0ff */
[----:B------:R-:W-:-:S03]  /*3550*/  HFMA2.MMA R2, -RZ, RZ, 0, 0 ;  /* 0x00000000ff027435 */ /* 0x000fc600000001ff */
[----:B------:R-:W-:-:S07]  /*3560*/  @P0 IADD3.X R31, R50, R31, RZ, P1, !PT ;  /* 0x0000001f321f0210 */ /* 0x000fce0000ffe4ff */
[----:B------:R-:W5:Y:S01]  /*3570*/  @P0 LDG.E R2, desc[UR20][R30.64] ;  /* 0x000000141e020981 */ /* 0x000f62000c1e1900 */
[----:B0-----:R-:W-:Y:S02]  /*3580*/  @P0 IADD3 R32, P1, R0, R32, RZ ;  /* 0x0000002000200210 */ /* 0x001fe40007f3e0ff */
[----:B------:R-:W-:Y:S02]  /*3590*/  IADD3 R0, R6, 0x1f0, RZ ;  /* 0x000001f006007810 */ /* 0x000fe40007ffe0ff */
[----:B------:R-:W-:Y:S02]  /*35a0*/  @P0 IADD3.X R33, R50, R33, RZ, P1, !PT ;  /* 0x0000002132210210 */ /* 0x000fe40000ffe4ff */
[----:B------:R-:W-:-:S03]  /*35b0*/  SHF.R.S32.HI R50, RZ, 0x1f, R0 ;  /* 0x0000001fff327819 */ /* 0x000fc60000011400 */
[----:B------:R0:W3:Y:S01]  /*35c0*/  @P0 LDG.E R124, desc[UR20][R32.64] ;  /* 0x00000014207c0981 */ /* 0x0000e2000c1e1900 */
[----:B------:R-:W-:-:S04]  /*35d0*/  ISETP.GE.U32.AND P0, PT, R0, UR6, PT ;  /* 0x0000000600007c0c */ /* 0x000fc8000bf06070 */
[----:B------:R-:W-:Y:S01]  /*35e0*/  ISETP.GE.AND.EX P0, PT, R50, UR7, PT, P0 ;  /* 0x0000000732007c0c */ /* 0x000fe2000bf06300 */
[----:B------:R-:W-:-:S03]  /*35f0*/  ULDC.64 UR6, c[0x0][0x248] ;  /* 0x0000920000067ab9 */ /* 0x000fc60000000a00 */
[----:B------:R-:W-:-:S13]  /*3600*/  ISETP.GT.U32.OR P0, PT, R7, 0x1df, P0 ;  /* 0x000001df0700780c */ /* 0x000fda0000704470 */
[----:B0-----:R-:W0:Y:S01]  /*3610*/  @!P0 LDC.64 R32, c[0x0][0x288] ;  /* 0x0000a200ff208b82 */ /* 0x001e220000000a00 */
[----:B------:R-:W-:-:S07]  /*3620*/  @!P0 MOV R51, R27 ;  /* 0x0000001b00338202 */ /* 0x000fce0000000f00 */
[----:B------:R-:W1:Y:S01]  /*3630*/  @!P0 LDC.64 R30, c[0x0][0x230] ;  /* 0x00008c00ff1e8b82 */ /* 0x000e620000000a00 */
[----:B0-----:R-:W-:-:S04]  /*3640*/  @!P0 IMAD R50, R50, R32, RZ ;  /* 0x0000002032328224 */ /* 0x001fc800078e02ff */
[----:B------:R-:W-:Y:S01]  /*3650*/  @!P0 IMAD R33, R0, R33, R50 ;  /* 0x0000002100218224 */ /* 0x000fe200078e0232 */
[----:B------:R-:W-:-:S05]  /*3660*/  @!P0 MOV R50, R24 ;  /* 0x0000001800328202 */ /* 0x000fca0000000f00 */
[----:B------:R-:W-:-:S05]  /*3670*/  @!P0 IMAD.WIDE.U32 R50, R0, R32, R50 ;  /* 0x0000002000328225 */ /* 0x000fca00078e0032 */
[----:B------:R-:W-:Y:S02]  /*3680*/  @!P0 IADD3 R33, R51, R33, RZ ;  /* 0x0000002133218210 */ /* 0x000fe40007ffe0ff */
[C---:B------:R-:W-:Y:S02]  /*3690*/  @!P0 SHF.L.U32 R0, R50.reuse, 0x1, RZ ;  /* 0x0000000132008819 */ /* 0x040fe400000006ff */
[----:B------:R-:W-:Y:S02]  /*36a0*/  @!P0 SHF.L.U64.HI R50, R50, 0x1, R33 ;  /* 0x0000000132328819 */ /* 0x000fe40000010221 */
[----:B------:R-:W0:Y:S01]  /*36b0*/  @!P0 LDC.64 R32, c[0x0][0x228] ;  /* 0x00008a00ff208b82 */ /* 0x000e220000000a00 */
[----:B-1----:R-:W-:-:S04]  /*36c0*/  @!P0 IADD3 R30, P1, R0, R30, RZ ;  /* 0x0000001e001e8210 */ /* 0x002fc80007f3e0ff */
[----:B------:R-:W-:Y:S01]  /*36d0*/  @!P0 IADD3.X R31, R50, R31, RZ, P1, !PT ;  /* 0x0000001f321f8210 */ /* 0x000fe20000ffe4ff */
[----:B------:R-:W-:Y:S01]  /*36e0*/  UIMAD.WIDE UR6, UR12, 0x8, UR6 ;  /* 0x000000080c0678a5 */ /* 0x000fe2000f8e0206 */
[----:B0-----:R-:W-:Y:S01]  /*36f0*/  @!P0 IADD3 R32, P1, R0, R32, RZ ;  /* 0x0000002000208210 */ /* 0x001fe20007f3e0ff */
[----:B------:R-:W-:-:S10]  /*3700*/  HFMA2.MMA R0, -RZ, RZ, 0, 0 ;  /* 0x00000000ff007435 */ /* 0x000fd400000001ff */
[----:B------:R0:W5:Y:S02]  /*3710*/  @!P0 LDG.E R0, desc[UR20][R30.64] ;  /* 0x000000141e008981 */ /* 0x000164000c1e1900 */
[----:B0-----:R-:W-:Y:S02]  /*3720*/  MOV R30, UR6 ;  /* 0x00000006001e7c02 */ /* 0x001fe40008000f00 */
[----:B------:R-:W-:-:S06]  /*3730*/  MOV R31, UR7 ;  /* 0x00000007001f7c02 */ /* 0x000fcc0008000f00 */
[----:B------:R-:W3:Y:S01]  /*3740*/  LDG.E.64 R30, desc[UR20][R30.64] ;  /* 0x000000141e1e7981 */ /* 0x000ee2000c1e1b00 */
[----:B------:R-:W-:-:S05]  /*3750*/  @!P0 IADD3.X R33, R50, R33, RZ, P1, !PT ;  /* 0x0000002132218210 */ /* 0x000fca0000ffe4ff */
[----:B------:R0:W3:Y:S02]  /*3760*/  @!P0 LDG.E R116, desc[UR20][R32.64] ;  /* 0x0000001420748981 */ /* 0x0000e4000c1e1900 */
[----:B0-----:R-:W0:Y:S02]  /*3770*/  @P6 LDC.64 R32, c[0x0][0x288] ;  /* 0x0000a200ff206b82 */ /* 0x001e240000000a00 */
[----:B----4-:R-:W-:Y:S04]  /*3780*/  STL [R1+0x68], R125 ;  /* 0x0000687d01007387 */ /* 0x010fe80000100800 */
[----:B------:R-:W-:Y:S04]  /*3790*/  STL [R1+0x6c], R123 ;  /* 0x00006c7b01007387 */ /* 0x000fe80000100800 */
[----:B------:R-:W-:Y:S04]  /*37a0*/  STL [R1+0x64], R122 ;  /* 0x0000647a01007387 */ /* 0x000fe80000100800 */
[----:B------:R-:W-:Y:S01]  /*37b0*/  STL [R1+0x60], R121 ;  /* 0x0000607901007387 */ /* 0x000fe20000100800 */
[----:B------:R-:W-:-:S02]  /*37c0*/  SHF.R.S32.HI R50, RZ, 0x1f, R117 ;  /* 0x0000001fff327819 */ /* 0x000fc40000011475 */
[----:B------:R-:W-:-:S03]  /*37d0*/  @P6 MOV R51, R27 ;  /* 0x0000001b00336202 */ /* 0x000fc60000000f00 */
[----:B0-----:R-:W-:-:S04]  /*37e0*/  @P6 IMAD R50, R50, R32, RZ ;  /* 0x0000002032326224 */ /* 0x001fc800078e02ff */
[----:B------:R-:W-:Y:S01]  /*37f0*/  @P6 IMAD R33, R117, R33, R50 ;  /* 0x0000002175216224 */ /* 0x000fe200078e0232 */
[----:B------:R-:W-:-:S05]  /*3800*/  @P6 MOV R50, R24 ;  /* 0x0000001800326202 */ /* 0x000fca0000000f00 */
[----:B------:R-:W-:Y:S01]  /*3810*/  @P6 IMAD.WIDE.U32 R50, R117, R32, R50 ;  /* 0x0000002075326225 */ /* 0x000fe200078e0032 */
[----:B--2---:R-:W-:Y:S04]  /*3820*/  STL [R1+0x5c], R120 ;  /* 0x00005c7801007387 */ /* 0x004fe80000100800 */
[----:B------:R-:W-:Y:S02]  /*3830*/  @P6 IADD3 R33, R51, R33, RZ ;  /* 0x0000002133216210 */ /* 0x000fe40007ffe0ff */
[C---:B------:R-:W-:Y:S02]  /*3840*/  @P6 SHF.L.U32 R51, R50.reuse, 0x1, RZ ;  /* 0x0000000132336819 */ /* 0x040fe400000006ff */
[----:B------:R-:W-:Y:S02]  /*3850*/  @P6 SHF.L.U64.HI R50, R50, 0x1, R33 ;  /* 0x0000000132326819 */ /* 0x000fe40000010221 */
[----:B------:R-:W0:Y:S01]  /*3860*/  @P6 LDC.64 R32, c[0x0][0x228] ;  /* 0x00008a00ff206b82 */ /* 0x000e220000000a00 */
[----:B------:R-:W-:-:S02]  /*3870*/  LOP3.LUT P1, RZ, R5, 0x400, RZ, 0xc0, !PT ;  /* 0x0000040005ff7812 */ /* 0x000fc4000782c0ff */
[----:B---3--:R-:W-:Y:S01]  /*3880*/  R2UR UR23, R30 ;  /* 0x000000001e1772ca */ /* 0x008fe200000e0000 */
[----:B------:R1:W-:-:S12]  /*3890*/  STL [R1+0x54], R116 ;  /* 0x0000547401007387 */ /* 0x0003d80000100800 */
[----:B-1----:R-:W-:-:S05]  /*38a0*/  MOV R116, UR23 ;  /* 0x0000001700747c02 */ /* 0x002fca0008000f00 */
[----:B------:R-:W-:Y:S02]  /*38b0*/  FFMA.FTZ R116, -R116, UR23, R31 ;  /* 0x0000001774747c23 */ /* 0x000fe4000801011f */
[----:B------:R-:W1:Y:S03]  /*38c0*/  @P6 LDC.64 R30, c[0x0][0x230] ;  /* 0x00008c00ff1e6b82 */ /* 0x000e660000000a00 */
[----:B------:R-:W-:-:S13]  /*38d0*/  FSETP.GTU.FTZ.AND P0, PT, R116, RZ, PT ;  /* 0x000000ff7400720b */ /* 0x000fda0003f1c000 */
[----:B------:R-:W-:-:S05]  /*38e0*/  VOTEU.ANY UP0, P0 ;  /* 0x00000000003f7886 */ /* 0x000fca0000000100 */
[----:B------:R-:W-:Y:S01]  /*38f0*/  @UP0 ULDC UR5, c[0x0][0x250] ;  /* 0x0000940000050ab9 */ /* 0x000fe20000000800 */
[----:B-1----:R-:W-:-:S04]  /*3900*/  @P6 IADD3 R30, P0, R51, R30, RZ ;  /* 0x0000001e331e6210 */ /* 0x002fc80007f1e0ff */
[----:B------:R-:W-:Y:S02]  /*3910*/  @P6 IADD3.X R31, R50, R31, RZ, P0, !PT ;  /* 0x0000001f321f6210 */ /* 0x000fe400007fe4ff */
[----:B------:R-:W-:-:S13]  /*3920*/  PLOP3.LUT P0, PT, PT, PT, UP0, 0x80, 0x0 ;  /* 0x000000000000781c */ /* 0x000fda0003f0f008 */
[----:B------:R-:W-:Y:S01]  /*3930*/  @P0 FADD.FTZ R116, R116, UR5 ;  /* 0x0000000574740e21 */ /* 0x000fe20008010000 */
[----:B------:R-:W-:-:S13]  /*3940*/  PLOP3.LUT P0, PT, PT, PT, UP0, 0x80, 0x0 ;  /* 0x000000000000781c */ /* 0x000fda0003f0f008 */
[----:B------:R-:W1:Y:S01]  /*3950*/  @P0 MUFU.RSQ R116, R116 ;  /* 0x0000007400740308 */ /* 0x000e620000001400 */
[----:B0-----:R-:W-:-:S04]  /*3960*/  @P6 IADD3 R32, P0, R51, R32, RZ ;  /* 0x0000002033206210 */ /* 0x001fc80007f1e0ff */
[----:B------:R-:W-:Y:S02]  /*3970*/  @P6 IADD3.X R33, R50, R33, RZ, P0, !PT ;  /* 0x0000002132216210 */ /* 0x000fe400007fe4ff */
[----:B------:R-:W-:-:S06]  /*3980*/  CS2R R50, SRZ ;  /* 0x0000000000327805 */ /* 0x000fcc000001ff00 */
[----:B------:R0:W5:Y:S04]  /*3990*/  @P1 LDG.E R51, desc[UR20][R8.64] ;  /* 0x0000001408331981 */ /* 0x000168000c1e1900 */
[----:B------:R-:W-:Y:S01]  /*39a0*/  STL [R1+0x58], R124 ;  /* 0x0000587c01007387 */ /* 0x000fe20000100800 */
[----:B0-----:R-:W-:-:S03]  /*39b0*/  CS2R R8, SRZ ;  /* 0x0000000000087805 */ /* 0x001fc6000001ff00 */
[----:B------:R-:W-:Y:S04]  /*39c0*/  STL [R1+0x28], RZ ;  /* 0x000028ff01007387 */ /* 0x000fe80000100800 */
[----:B------:R-:W5:Y:S04]  /*39d0*/  @P2 LDG.E R8, desc[UR20][R108.64] ;  /* 0x000000146c082981 */ /* 0x000f68000c1e1900 */
[----:B------:R-:W2:Y:S01]  /*39e0*/  LDL R109, [R1+0x28] ;  /* 0x00002800016d7983 */ /* 0x000ea20000100800 */
[----:B------:R-:W-:-:S04]  /*39f0*/  LOP3.LUT R5, R5, 0xffbfffff, RZ, 0xc0, !PT ;  /* 0xffbfffff05057812 */ /* 0x000fc800078ec0ff */
[----:B------:R-:W-:-:S04]  /*3a00*/  @P6 LOP3.LUT R5, R5, 0x400000, RZ, 0xfc, !PT ;  /* 0x0040000005056812 */ /* 0x000fc800078efcff */
[----:B------:R-:W-:Y:S02]  /*3a10*/  LOP3.LUT P6, RZ, R5, 0x200000, RZ, 0xc0, !PT ;  /* 0x0020000005ff7812 */ /* 0x000fe400078cc0ff */
[----:B------:R-:W-:-:S11]  /*3a20*/  CS2R R118, SRZ ;  /* 0x0000000000767805 */ /* 0x000fd6000001ff00 */
[----:B------:R0:W5:Y:S04]  /*3a30*/  @P6 LDG.E R50, desc[UR20][R114.64] ;  /* 0x0000001472326981 */ /* 0x000168000c1e1900 */
[----:B------:R3:W4:Y:S01]  /*3a40*/  @P6 LDG.E R118, desc[UR20][R112.64] ;  /* 0x0000001470766981 */ /* 0x000722000c1e1900 */
[----:B0-----:R-:W-:-:S10]  /*3a50*/  HFMA2.MMA R114, -RZ, RZ, 0, 0 ;  /* 0x00000000ff727435 */ /* 0x001fd400000001ff */
[----:B------:R0:W4:Y:S04]  /*3a60*/  @P1 LDG.E R114, desc[UR20][R110.64] ;  /* 0x000000146e721981 */ /* 0x000128000c1e1900 */
[----:B--2---:R-:W2:Y:S01]  /*3a70*/  @P2 LDG.E R109, desc[UR20][R106.64] ;  /* 0x000000146a6d2981 */ /* 0x004ea2000c1e1900 */
[----:B------:R-:W-:Y:S02]  /*3a80*/  PLOP3.LUT P0, PT, PT, PT, UP0, 0x80, 0x0 ;  /* 0x000000000000781c */ /* 0x000fe40003f0f008 */
[C---:B------:R-:W-:Y:S01]  /*3a90*/  LOP3.LUT P6, RZ, R5.reuse, 0x4, RZ, 0xc0, !PT ;  /* 0x0000000405ff7812 */ /* 0x040fe200078cc0ff */
[----:B------:R-:W-:Y:S01]  /*3aa0*/  UMOV UR24, 0x3f800000 ;  /* 0x3f80000000187882 */ /* 0x000fe20000000000 */
[----:B---3--:R-:W-:Y:S02]  /*3ab0*/  CS2R R112, SRZ ;  /* 0x0000000000707805 */ /* 0x008fe4000001ff00 */
[----:B------:R-:W-:-:S04]  /*3ac0*/  LOP3.LUT P1, RZ, R5, 0x2, RZ, 0xc0, !PT ;  /* 0x0000000205ff7812 */ /* 0x000fc8000782c0ff */
[----:B------:R-:W3:Y:S03]  /*3ad0*/  @P3 LDG.E R112, desc[UR20][R98.64] ;  /* 0x0000001462703981 */ /* 0x000ee6000c1e1900 */
[----:B-1----:R-:W-:Y:S02]  /*3ae0*/  @P0 R2UR UR24, R116 ;  /* 0x00000000741802ca */ /* 0x002fe400000e0000 */
[----:B------:R-:W-:Y:S01]  /*3af0*/  CS2R R116, SRZ ;  /* 0x0000000000747805 */ /* 0x000fe2000001ff00 */
[----:B------:R-:W3:Y:S05]  /*3b00*/  @P4 LDG.E R113, desc[UR20][R94.64] ;  /* 0x000000145e714981 */ /* 0x000eea000c1e1900 */
[----:B------:R-:W3:Y:S01]  /*3b10*/  @P6 LDG.E R116, desc[UR20][R86.64] ;  /* 0x0000001456746981 */ /* 0x000ee2000c1e1900 */
[----:B------:R-:W-:-:S02]  /*3b20*/  LOP3.LUT P0, RZ, R5, 0x8, RZ, 0xc0, !PT ;  /* 0x0000000805ff7812 */ /* 0x000fc4000780c0ff */
[----:B0-----:R-:W-:Y:S01]  /*3b30*/  CS2R R110, SRZ ;  /* 0x00000000006e7805 */ /* 0x001fe2000001ff00 */
[----:B------:R-:W3:Y:S04]  /*3b40*/  @P1 LDG.E R117, desc[UR20][R82.64] ;  /* 0x0000001452751981 */ /* 0x000ee8000c1e1900 */
[----:B--2---:R-:W-:Y:S01]  /*3b50*/  @P2 STL [R1+0x28], R109 ;  /* 0x0000286d01002387 */ /* 0x004fe20000100800 */
[----:B------:R-:W-:-:S13]  /*3b60*/  LOP3.LUT P2, RZ, R35, 0x4, RZ, 0xc0, !PT ;  /* 0x0000000423ff7812 */ /* 0x000fda000784c0ff */
[----:B------:R0:W5:Y:S04]  /*3b70*/  @P2 LDG.E R9, desc[UR20][R10.64] ;  /* 0x000000140a092981 */ /* 0x000168000c1e1900 */
[----:B----4-:R-:W-:Y:S04]  /*3b80*/  STL [R1+0x44], R118 ;  /* 0x0000447601007387 */ /* 0x010fe80000100800 */
[----:B------:R-:W2:Y:S01]  /*3b90*/  @P2 LDG.E R110, desc[UR20][R104.64] ;  /* 0x00000014686e2981 */ /* 0x000ea2000c1e1900 */
[----:B0-----:R-:W-:-:S06]  /*3ba0*/  CS2R R10, SRZ ;  /* 0x00000000000a7805 */ /* 0x001fcc000001ff00 */
[----:B------:R0:W5:Y:S02]  /*3bb0*/  @P3 LDG.E R11, desc[UR20][R12.64] ;  /* 0x000000140c0b3981 */ /* 0x000164000c1e1900 */
[----:B0-----:R-:W-:-:S06]  /*3bc0*/  CS2R R12, SRZ ;  /* 0x00000000000c7805 */ /* 0x001fcc000001ff00 */
[----:B------:R0:W5:Y:S04]  /*3bd0*/  @P5 LDG.E R13, desc[UR20][R14.64] ;  /* 0x000000140e0d5981 */ /* 0x000168000c1e1900 */
[----:B------:R1:W-:Y:S01]  /*3be0*/  STL [R1+0x40], R114 ;  /* 0x0000407201007387 */ /* 0x0003e20000100800 */
[----:B------:R-:W-:-:S03]  /*3bf0*/  LOP3.LUT P3, RZ, R5, 0x80000000, RZ, 0xc0, !PT ;  /* 0x8000000005ff7812 */ /* 0x000fc6000786c0ff */
[----:B------:R-:W5:Y:S01]  /*3c00*/  @P4 LDG.E R12, desc[UR20][R96.64] ;  /* 0x00000014600c4981 */ /* 0x000f62000c1e1900 */
[----:B0-----:R-:W-:Y:S02]  /*3c10*/  CS2R R14, SRZ ;  /* 0x00000000000e7805 */ /* 0x001fe4000001ff00 */
[----:B-1----:R-:W-:-:S04]  /*3c20*/  CS2R R114, SRZ ;  /* 0x0000000000727805 */ /* 0x002fc8000001ff00 */
[----:B------:R0:W5:Y:S01]  /*3c30*/  @P6 LDG.E R15, desc[UR20][R16.64] ;  /* 0x00000014100f6981 */ /* 0x000162000c1e1900 */
[C---:B------:R-:W-:Y:S02]  /*3c40*/  LOP3.LUT P6, RZ, R5.reuse, 0x4000, RZ, 0xc0, !PT ;  /* 0x0000400005ff7812 */ /* 0x040fe400078cc0ff */
[C---:B------:R-:W-:Y:S01]  /*3c50*/  LOP3.LUT P4, RZ, R5.reuse, 0x40000000, RZ, 0xc0, !PT ;  /* 0x4000000005ff7812 */ /* 0x040fe2000788c0ff */
[----:B------:R-:W4:Y:S01]  /*3c60*/  @P5 LDG.E R114, desc[UR20][R92.64] ;  /* 0x000000145c725981 */ /* 0x000f22000c1e1900 */
[C---:B------:R-:W-:Y:S02]  /*3c70*/  LOP3.LUT P5, RZ, R5.reuse, 0x20000000, RZ, 0xc0, !PT ;  /* 0x2000000005ff7812 */ /* 0x040fe400078ac0ff */
[----:B------:R-:W-:Y:S01]  /*3c80*/  LOP3.LUT R5, R5, 0xff7fffff, RZ, 0xc0, !PT ;  /* 0xff7fffff05057812 */ /* 0x000fe200078ec0ff */
[----:B------:R-:W4:Y:S01]  /*3c90*/  @P0 LDG.E R115, desc[UR20][R88.64] ;  /* 0x0000001458730981 */ /* 0x000f22000c1e1900 */
[----:B------:R-:W-:Y:S02]  /*3ca0*/  MOV R118, RZ ;  /* 0x000000ff00767202 */ /* 0x000fe40000000f00 */
[----:B------:R-:W-:Y:S01]  /*3cb0*/  LOP3.LUT P2, RZ, R35, 0x2, RZ, 0xc0, !PT ;  /* 0x0000000223ff7812 */ /* 0x000fe2000784c0ff */
[----:B------:R-:W5:Y:S02]  /*3cc0*/  @P0 LDG.E R14, desc[UR20][R90.64] ;  /* 0x000000145a0e0981 */ /* 0x000f64000c1e1900 */
[----:B------:R-:W-:-:S02]  /*3cd0*/  @P6 LOP3.LUT R5, R5, 0x800000, RZ, 0xfc, !PT ;  /* 0x0080000005056812 */ /* 0x000fc400078efcff */
[----:B------:R1:W4:Y:S02]  /*3ce0*/  @P4 LDG.E R118, desc[UR20][R68.64] ;  /* 0x0000001444764981 */ /* 0x000324000c1e1900 */
[C---:B------:R-:W-:Y:S02]  /*3cf0*/  LOP3.LUT P6, RZ, R5.reuse, 0x8000, RZ, 0xc0, !PT ;  /* 0x0000800005ff7812 */ /* 0x040fe400078cc0ff */
[----:B------:R-:W-:Y:S02]  /*3d00*/  LOP3.LUT R5, R5, 0xfeffffff, RZ, 0xc0, !PT ;  /* 0xfeffffff05057812 */ /* 0x000fe400078ec0ff */
[----:B0-----:R-:W-:Y:S01]  /*3d10*/  CS2R R16, SRZ ;  /* 0x0000000000107805 */ /* 0x001fe2000001ff00 */
[----:B------:R-:W4:Y:S01]  /*3d20*/  @P5 LDG.E R119, desc[UR20][R80.64] ;  /* 0x0000001450775981 */ /* 0x000f22000c1e1900 */
[----:B-1----:R-:W-:-:S04]  /*3d30*/  CS2R R68, SRZ ;  /* 0x0000000000447805 */ /* 0x002fc8000001ff00 */
[----:B------:R-:W5:Y:S03]  /*3d40*/  @P5 LDG.E R17, desc[UR20][R18.64] ;  /* 0x0000001412115981 */ /* 0x000f66000c1e1900 */
[----:B------:R-:W-:Y:S01]  /*3d50*/  @P6 LOP3.LUT R5, R5, 0x1000000, RZ, 0xfc, !PT ;  /* 0x0100000005056812 */ /* 0x000fe200078efcff */
[----:B------:R0:W5:Y:S03]  /*3d60*/  @P3 LDG.E R69, desc[UR20][R66.64] ;  /* 0x0000001442453981 */ /* 0x000166000c1e1900 */
[C---:B------:R-:W-:Y:S01]  /*3d70*/  LOP3.LUT P6, RZ, R5.reuse, 0x10000, RZ, 0xc0, !PT ;  /* 0x0001000005ff7812 */ /* 0x040fe200078cc0ff */
[----:B------:R-:W3:Y:S01]  /*3d80*/  @P2 LDG.E R111, desc[UR20][R100.64] ;  /* 0x00000014646f2981 */ /* 0x000ee2000c1e1900 */
[----:B------:R-:W-:-:S03]  /*3d90*/  LOP3.LUT R5, R5, 0xfdffffff, RZ, 0xc0, !PT ;  /* 0xfdffffff05057812 */ /* 0x000fc600078ec0ff */
[----:B------:R-:W5:Y:S04]  /*3da0*/  @P2 LDG.E R10, desc[UR20][R102.64] ;  /* 0x00000014660a2981 */ /* 0x000f68000c1e1900 */
[----:B------:R-:W5:Y:S04]  /*3db0*/  @P1 LDG.E R16, desc[UR20][R84.64] ;  /* 0x0000001454101981 */ /* 0x000f68000c1e1900 */
[----:B------:R-:W-:-:S04]  /*3dc0*/  @P6 LOP3.LUT R5, R5, 0x2000000, RZ, 0xfc, !PT ;  /* 0x0200000005056812 */ /* 0x000fc800078efcff */
[C---:B------:R-:W-:Y:S02]  /*3dd0*/  LOP3.LUT P6, RZ, R5.reuse, 0x20000, RZ, 0xc0, !PT ;  /* 0x0002000005ff7812 */ /* 0x040fe400078cc0ff */
[----:B------:R-:W-:-:S11]  /*3de0*/  LOP3.LUT R5, R5, 0xfbffffff, RZ, 0xc0, !PT ;  /* 0xfbffffff05057812 */ /* 0x000fd600078ec0ff */
[----:B------:R-:W-:-:S04]  /*3df0*/  @P6 LOP3.LUT R5, R5, 0x4000000, RZ, 0xfc, !PT ;  /* 0x0400000005056812 */ /* 0x000fc800078efcff */
[C---:B------:R-:W-:Y:S02]  /*3e00*/  LOP3.LUT P6, RZ, R5.reuse, 0x40000, RZ, 0xc0, !PT ;  /* 0x0004000005ff7812 */ /* 0x040fe400078cc0ff */
[----:B------:R-:W-:-:S11]  /*3e10*/  LOP3.LUT R5, R5, 0xf7ffffff, RZ, 0xc0, !PT ;  /* 0xf7ffffff05057812 */ /* 0x000fd600078ec0ff */
[----:B------:R-:W-:-:S04]  /*3e20*/  @P6 LOP3.LUT R5, R5, 0x8000000, RZ, 0xfc, !PT ;  /* 0x0800000005056812 */ /* 0x000fc800078efcff */
[C---:B------:R-:W-:Y:S02]  /*3e30*/  LOP3.LUT P6, RZ, R5.reuse, 0x80000, RZ, 0xc0, !PT ;  /* 0x0008000005ff7812 */ /* 0x040fe400078cc0ff */
[----:B------:R-:W-:-:S11]  /*3e40*/  LOP3.LUT R5, R5, 0xefffffff, RZ, 0xc0, !PT ;  /* 0xefffffff05057812 */ /* 0x000fd600078ec0ff */
[----:B------:R-:W-:-:S04]  /*3e50*/  @P6 LOP3.LUT R5, R5, 0x10000000, RZ, 0xfc, !PT ;  /* 0x1000000005056812 */ /* 0x000fc800078efcff */
[----:B------:R-:W-:Y:S02]  /*3e60*/  LOP3.LUT P6, RZ, R5, 0x100000, RZ, 0xc0, !PT ;  /* 0x0010000005ff7812 */ /* 0x000fe400078cc0ff */
[----:B0-----:R-:W-:Y:S02]  /*3e70*/  CS2R R66, SRZ ;  /* 0x0000000000427805 */ /* 0x001fe4000001ff00 */
[----:B------:R-:W-:-:S06]  /*3e80*/  CS2R R18, SRZ ;  /* 0x0000000000127805 */ /* 0x000fcc000001ff00 */
[----:B------:R0:W5:Y:S01]  /*3e90*/  @P3 LDG.E R19, desc[UR20][R20.64] ;  /* 0x0000001414133981 */ /* 0x000162000c1e1900 */
[----:B------:R-:W-:Y:S02]  /*3ea0*/  LOP3.LUT P2, RZ, R35, 0x1, RZ, 0xc0, !PT ;  /* 0x0000000123ff7812 */ /* 0x000fe4000784c0ff */
[C---:B------:R-:W-:Y:S01]  /*3eb0*/  LOP3.LUT P1, RZ, R5.reuse, 0x1000, RZ, 0xc0, !PT ;  /* 0x0000100005ff7812 */ /* 0x040fe2000782c0ff */
[----:B------:R-:W5:Y:S04]  /*3ec0*/  @P4 LDG.E R18, desc[UR20][R78.64] ;  /* 0x000000144e124981 */ /* 0x000f68000c1e1900 */
[----:B------:R-:W5:Y:S04]  /*3ed0*/  @P6 LDG.E R68, desc[UR20][R72.64] ;  /* 0x0000001448446981 */ /* 0x000f68000c1e1900 */
[----:B------:R1:W5:Y:S01]  /*3ee0*/  @P6 LDG.E R66, desc[UR20][R64.64] ;  /* 0x0000001440426981 */ /* 0x000362000c1e1900 */
[----:B------:R-:W-:-:S02]  /*3ef0*/  LOP3.LUT P6, RZ, R5, 0x10000000, RZ, 0xc0, !PT ;  /* 0x1000000005ff7812 */ /* 0x000fc400078cc0ff */
[----:B0-----:R-:W-:Y:S01]  /*3f00*/  CS2R R20, SRZ ;  /* 0x0000000000147805 */ /* 0x001fe2000001ff00 */
[----:B------:R-:W5:Y:S05]  /*3f10*/  @P2 LDG.E R67, desc[UR20][R74.64] ;  /* 0x000000144a432981 */ /* 0x000f6a000c1e1900 */
[----:B------:R-:W5:Y:S01]  /*3f20*/  @P2 LDG.E R20, desc[UR20][R76.64] ;  /* 0x000000144c142981 */ /* 0x000f62000c1e1900 */
[----:B-1----:R-:W-:-:S04]  /*3f30*/  CS2R R64, SRZ ;  /* 0x0000000000407805 */ /* 0x002fc8000001ff00 */
[----:B------:R-:W5:Y:S04]  /*3f40*/  @P6 LDG.E R21, desc[UR20][R70.64] ;  /* 0x0000001446156981 */ /* 0x000f68000c1e1900 */
[----:B------:R0:W5:Y:S01]  /*3f50*/  @P6 LDG.E R64, desc[UR20][R62.64] ;  /* 0x000000143e406981 */ /* 0x000162000c1e1900 */
[----:B------:R-:W-:Y:S02]  /*3f60*/  LOP3.LUT P6, RZ, R5, 0x8000000, RZ, 0xc0, !PT ;  /* 0x0800000005ff7812 */ /* 0x000fe400078cc0ff */
[----:B0-----:R-:W-:-:S11]  /*3f70*/  CS2R R62, SRZ ;  /* 0x00000000003e7805 */ /* 0x001fd6000001ff00 */
[----:B------:R0:W5:Y:S04]  /*3f80*/  @P6 LDG.E R65, desc[UR20][R22.64] ;  /* 0x0000001416416981 */ /* 0x000168000c1e1900 */
[----:B------:R1:W5:Y:S01]  /*3f90*/  @P6 LDG.E R63, desc[UR20][R60.64] ;  /* 0x000000143c3f6981 */ /* 0x000362000c1e1900 */
[----:B------:R-:W-:Y:S02]  /*3fa0*/  LOP3.LUT P6, RZ, R5, 0x4000000, RZ, 0xc0, !PT ;  /* 0x0400000005ff7812 */ /* 0x000fe400078cc0ff */
[----:B0-----:R-:W-:Y:S02]  /*3fb0*/  CS2R R22, SRZ ;  /* 0x0000000000167805 */ /* 0x001fe4000001ff00 */
[----:B-1----:R-:W-:-:S09]  /*3fc0*/  CS2R R60, SRZ ;  /* 0x00000000003c7805 */ /* 0x002fd2000001ff00 */
[----:B------:R0:W5:Y:S04]  /*3fd0*/  @P6 LDG.E R22, desc[UR20][R58.64] ;  /* 0x000000143a166981 */ /* 0x000168000c1e1900 */
[----:B------:R1:W5:Y:S01]  /*3fe0*/  @P6 LDG.E R61, desc[UR20][R56.64] ;  /* 0x00000014383d6981 */ /* 0x000362000c1e1900 */
[----:B------:R-:W-:Y:S02]  /*3ff0*/  LOP3.LUT P6, RZ, R5, 0x2000000, RZ, 0xc0, !PT ;  /* 0x0200000005ff7812 */ /* 0x000fe400078cc0ff */
[----:B0-----:R-:W-:-:S11]  /*4000*/  CS2R R58, SRZ ;  /* 0x00000000003a7805 */ /* 0x001fd6000001ff00 */
[----:B------:R-:W5:Y:S04]  /*4010*/  @P6 LDG.E R62, desc[UR20][R54.64] ;  /* 0x00000014363e6981 */ /* 0x000f68000c1e1900 */
[----:B------:R0:W5:Y:S01]  /*4020*/  @P6 LDG.E R60, desc[UR20][R52.64] ;  /* 0x00000014343c6981 */ /* 0x000162000c1e1900 */
[----:B------:R-:W-:Y:S02]  /*4030*/  LOP3.LUT P6, RZ, R5, 0x1000000, RZ, 0xc0, !PT ;  /* 0x0100000005ff7812 */ /* 0x000fe400078cc0ff */
[----:B-1----:R-:W-:-:S06]  /*4040*/  CS2R R56, SRZ ;  /* 0x0000000000387805 */ /* 0x002fcc000001ff00 */
[----:B------:R-:W5:Y:S05]  /*4050*/  @P1 LDG.E R56, desc[UR20][R36.64] ;  /* 0x0000001424381981 */ /* 0x000f6a000c1e1900 */
[----:B------:R1:W5:Y:S04]  /*4060*/  @P6 LDG.E R23, desc[UR20][R48.64] ;  /* 0x0000001430176981 */ /* 0x000368000c1e1900 */
[----:B------:R-:W5:Y:S01]  /*4070*/  @P6 LDG.E R58, desc[UR20][R46.64] ;  /* 0x000000142e3a6981 */ /* 0x000f62000c1e1900 */
[----:B------:R-:W-:Y:S01]  /*4080*/  LOP3.LUT P6, RZ, R5, 0x800000, RZ, 0xc0, !PT ;  /* 0x0080000005ff7812 */ /* 0x000fe200078cc0ff */
[----:B0-----:R-:W-:-:S12]  /*4090*/  HFMA2.MMA R52, -RZ, RZ, 0, 0 ;  /* 0x00000000ff347435 */ /* 0x001fd800000001ff */
[----:B------:R-:W5:Y:S04]  /*40a0*/  @P6 LDG.E R59, desc[UR20][R44.64] ;  /* 0x000000142c3b6981 */ /* 0x000f68000c1e1900 */
[----:B------:R-:W5:Y:S01]  /*40b0*/  @P6 LDG.E R57, desc[UR20][R42.64] ;  /* 0x000000142a396981 */ /* 0x000f62000c1e1900 */
[----:B------:R-:W-:-:S13]  /*40c0*/  LOP3.LUT P6, RZ, R5, 0x400000, RZ, 0xc0, !PT ;  /* 0x0040000005ff7812 */ /* 0x000fda00078cc0ff */
[----:B------:R-:W5:Y:S01]  /*40d0*/  @P6 LDG.E R52, desc[UR20][R32.64] ;  /* 0x0000001420346981 */ /* 0x000f62000c1e1900 */
[----:B------:R-:W-:Y:S02]  /*40e0*/  LOP3.LUT P0, RZ, R5, 0x2000, RZ, 0xc0, !PT ;  /* 0x0000200005ff7812 */ /* 0x000fe4000780c0ff */
[----:B-1----:R-:W-:Y:S02]  /*40f0*/  CS2R R48, SRZ ;  /* 0x0000000000307805 */ /* 0x002fe4000001ff00 */
[----:B------:R-:W-:Y:S01]  /*4100*/  CS2R R54, SRZ ;  /* 0x0000000000367805 */ /* 0x000fe2000001ff00 */
[----:B------:R-:W-:Y:S03]  /*4110*/  BSSY B0, `(.L_x_192) ;  /* 0x000001e000007945 */ /* 0x000fe60003800000 */
[----:B------:R-:W5:Y:S04]  /*4120*/  @P6 LDG.E R49, desc[UR20][R30.64] ;  /* 0x000000141e316981 */ /* 0x000f68000c1e1900 */
[----:B------:R0:W5:Y:S04]  /*4130*/  @P1 LDG.E R54, desc[UR20][R28.64] ;  /* 0x000000141c361981 */ /* 0x000168000c1e1900 */
[----:B--2---:R1:W-:Y:S04]  /*4140*/  STL [R1+0x24], R110 ;  /* 0x0000246e01007387 */ /* 0x0043e80000100800 */
[----:B------:R1:W5:Y:S04]  /*4150*/  @P0 LDG.E R48, desc[UR20][R40.64] ;  /* 0x0000001428300981 */ /* 0x000368000c1e1900 */
[----:B------:R1:W5:Y:S01]  /*4160*/  @P0 LDG.E R55, desc[UR20][R38.64] ;  /* 0x0000001426370981 */ /* 0x000362000c1e1900 */
[----:B------:R-:W-:-:S02]  /*4170*/  ISETP.GT.U32.AND P0, PT, R7, 0x1df, PT ;  /* 0x000001df0700780c */ /* 0x000fc40003f04070 */
[----:B0-----:R-:W-:Y:S02]  /*4180*/  CS2R R28, SRZ ;  /* 0x00000000001c7805 */ /* 0x001fe4000001ff00 */
[----:B------:R-:W-:Y:S01]  /*4190*/  CS2R R30, SRZ ;  /* 0x00000000001e7805 */ /* 0x000fe2000001ff00 */
[----:B---3--:R1:W-:Y:S04]  /*41a0*/  STL [R1+0x20], R111 ;  /* 0x0000206f01007387 */ /* 0x0083e80000100800 */
[----:B------:R1:W-:Y:S04]  /*41b0*/  STL [R1+0x1c], R112 ;  /* 0x00001c7001007387 */ /* 0x0003e80000100800 */
[----:B------:R1:W-:Y:S04]  /*41c0*/  STL [R1+0x18], R113 ;  /* 0x0000187101007387 */ /* 0x0003e80000100800 */
[----:B----4-:R1:W-:Y:S04]  /*41d0*/  STL [R1+0x14], R114 ;  /* 0x0000147201007387 */ /* 0x0103e80000100800 */
[----:B------:R1:W-:Y:S04]  /*41e0*/  STL [R1+0x10], R115 ;  /* 0x0000107301007387 */ /* 0x0003e80000100800 */
[----:B------:R1:W-:Y:S04]  /*41f0*/  STL [R1+0xc], R116 ;  /* 0x00000c7401007387 */ /* 0x0003e80000100800 */
[----:B------:R1:W-:Y:S04]  /*4200*/  STL [R1+0x8], R117 ;  /* 0x0000087501007387 */ /* 0x0003e80000100800 */
[----:B------:R1:W-:Y:S04]  /*4210*/  STL [R1+0x4], R119 ;  /* 0x0000047701007387 */ /* 0x0003e80000100800 */
[----:B------:R1:W-:Y:S01]  /*4220*/  STL [R1], R118 ;  /* 0x0000007601007387 */ /* 0x0003e20000100800 */
[----:B------:R-:W-:Y:S05]  /*4230*/  @P0 BRA `(.L_x_193) ;  /* 0x00000000002c0947 */ /* 0x000fea0003800000 */
[----:B------:R-:W-:Y:S01]  /*4240*/  ULDC.U8 UR5, c[0x0][0x2a4] ;  /* 0x0000a90000057ab9 */ /* 0x000fe20000000000 */
[----:B------:R-:W-:Y:S02]  /*4250*/  IADD3 R33, R34, UR18, RZ ;  /* 0x0000001222217c10 */ /* 0x000fe4000fffe0ff */
[----:B------:R-:W-:Y:S02]  /*4260*/  ISETP.NE.AND P0, PT, RZ, UR5, PT ;  /* 0x00000005ff007c0c */ /* 0x000fe4000bf05270 */
[----:B------:R-:W-:-:S11]  /*4270*/  SHF.R.S32.HI R32, RZ, 0x1f, R33 ;  /* 0x0000001fff207819 */ /* 0x000fd60000011421 */
[----:B------:R-:W0:Y:S02]  /*4280*/  @P0 LDC.64 R28, c[0x0][0x240] ;  /* 0x00009000ff1c0b82 */ /* 0x000e240000000a00 */
[----:B0-----:R-:W-:-:S04]  /*4290*/  @P0 LEA R28, P1, R33, R28, 0x2 ;  /* 0x0000001c211c0211 */ /* 0x001fc800078210ff */
[----:B------:R-:W-:-:S05]  /*42a0*/  @P0 LEA.HI.X R29, R33, R29, R32, 0x2, P1 ;  /* 0x0000001d211d0211 */ /* 0x000fca00008f1420 */
[----:B------:R0:W5:Y:S02]  /*42b0*/  @P0 LDG.E.64 R30, desc[UR20][R28.64] ;  /* 0x000000141c1e0981 */ /* 0x000164000c1e1b00 */
[----:B0-----:R-:W0:Y:S02]  /*42c0*/  LDC.64 R28, c[0x0][0x238] ;  /* 0x00008e00ff1c7b82 */ /* 0x001e240000000a00 */
[----:B0-----:R-:W-:-:S06]  /*42d0*/  IMAD.WIDE R28, R33, 0x4, R28 ;  /* 0x00000004211c7825 */ /* 0x001fcc00078e021c */
[----:B------:R-:W5:Y:S02]  /*42e0*/  LDG.E.64 R28, desc[UR20][R28.64] ;  /* 0x000000141c1c7981 */ /* 0x000f64000c1e1b00 */
.L_x_193:
[----:B------:R-:W-:Y:S05]  /*42f0*/  BSYNC B0 ;  /* 0x0000000000007941 */ /* 0x000fea0003800000 */
.L_x_192:
[----:B------:R-:W2:Y:S01]  /*4300*/  LDL R34, [R1+0x44] ;  /* 0x0000440001227983 */ /* 0x000ea20000100800 */
[----:B------:R-:W-:-:S03]  /*4310*/  ULDC.U8 UR5, c[0x0][0x2a4] ;  /* 0x0000a90000057ab9 */ /* 0x000fc60000000000 */
[----:B------:R-:W3:Y:S01]  /*4320*/  LDL R37, [R1+0x40] ;  /* 0x0000400001257983 */ /* 0x000ee20000100800 */
[----:B------:R-:W-:Y:S02]  /*4330*/  ISETP.NE.AND P1, PT, RZ, UR5, PT ;  /* 0x00000005ff007c0c */ /* 0x000fe4000bf25270 */
[C---:B-----5:R-:W-:Y:S02]  /*4340*/  PRMT R32, R50.reuse, 0x7632, R32 ;  /* 0x0000763232207816 */ /* 0x060fe40000000020 */
[----:B------:R-:W-:Y:S02]  /*4350*/  SHF.L.U32 R33, R50, 0x10, RZ ;  /* 0x0000001032217819 */ /* 0x000fe400000006ff */
[----:B------:R-:W-:Y:S02]  /*4360*/  SHF.L.U32 R32, R32, 0x10, RZ ;  /* 0x0000001020207819 */ /* 0x000fe400000006ff */
[----:B-1----:R-:W-:Y:S01]  /*4370*/  PRMT R40, R51, 0x7632, R40 ;  /* 0x0000763233287816 */ /* 0x002fe20000000028 */
[----:B------:R-:W-:-:S02]  /*4380*/  FADD.FTZ R33, R33, -UR23 ;  /* 0x8000001721217e21 */ /* 0x000fc40008010000 */
[----:B------:R-:W-:Y:S01]  /*4390*/  FADD.FTZ R32, R32, -UR23 ;  /* 0x8000001720207e21 */ /* 0x000fe20008010000 */
[----:B------:R-:W-:Y:S01]  /*43a0*/  SHF.L.U32 R40, R40, 0x10, RZ ;  /* 0x0000001028287819 */ /* 0x000fe200000006ff */
[----:B------:R-:W-:Y:S02]  /*43b0*/  FMUL.FTZ R33, R33, UR24 ;  /* 0x0000001821217c20 */ /* 0x000fe40008410000 */
[----:B------:R-:W-:Y:S01]  /*43c0*/  FMUL.FTZ R32, R32, UR24 ;  /* 0x0000001820207c20 */ /* 0x000fe20008410000 */
[C---:B--2---:R-:W-:Y:S02]  /*43d0*/  PRMT R35, R34.reuse, 0x7632, R35 ;  /* 0x0000763222237816 */ /* 0x044fe40000000023 */
[----:B------:R-:W-:Y:S02]  /*43e0*/  SHF.L.U32 R39, R34, 0x10, RZ ;  /* 0x0000001022277819 */ /* 0x000fe400000006ff */
[----:B------:R-:W-:Y:S02]  /*43f0*/  SHF.L.U32 R34, R51, 0x10, RZ ;  /* 0x0000001033227819 */ /* 0x000fe400000006ff */
[----:B---3--:R-:W-:-:S02]  /*4400*/  PRMT R36, R37, 0x7632, R36 ;  /* 0x0000763225247816 */ /* 0x008fc40000000024 */
[----:B------:R-:W-:Y:S01]  /*4410*/  SHF.L.U32 R38, R37, 0x10, RZ ;  /* 0x0000001025267819 */ /* 0x000fe200000006ff */
[----:B------:R-:W-:Y:S01]  /*4420*/  FADD.FTZ R34, R34, -UR23 ;  /* 0x8000001722227e21 */ /* 0x000fe20008010000 */
[----:B------:R-:W-:Y:S02]  /*4430*/  SHF.L.U32 R35, R35, 0x10, RZ ;  /* 0x0000001023237819 */ /* 0x000fe400000006ff */
[----:B------:R-:W-:Y:S01]  /*4440*/  SHF.L.U32 R36, R36, 0x10, RZ ;  /* 0x0000001024247819 */ /* 0x000fe200000006ff */
[----:B------:R-:W-:Y:S01]  /*4450*/  FMUL.FTZ R37, R34, UR24 ;  /* 0x0000001822257c20 */ /* 0x000fe20008410000 */
        /* <DEDUP_REMOVED lines=19> */
.L_x_194:
[----:B------:R-:W-:Y:S01]  /*4590*/  FMUL.FTZ R34, R39, R28 ;  /* 0x0000001c27227220 */ /* 0x000fe20000410000 */
[----:B------:R-:W-:Y:S01]  /*45a0*/  FADD.FTZ R43, R40, -UR23 ;  /* 0x80000017282b7e21 */ /* 0x000fe20008010000 */
[----:B------:R-:W-:Y:S01]  /*45b0*/  FFMA.FTZ R40, R33, R39, RZ ;  /* 0x0000002721287223 */ /* 0x000fe200000100ff */
[----:B------:R-:W-:Y:S01]  /*45c0*/  FMUL.FTZ R41, R35, R29 ;  /* 0x0000001d23297220 */ /* 0x000fe20000410000 */
[----:B------:R-:W-:Y:S01]  /*45d0*/  FFMA.FTZ R33, R33, R34, RZ ;  /* 0x0000002221217223 */ /* 0x000fe200000100ff */
[----:B------:R-:W-:Y:S01]  /*45e0*/  FADD.FTZ R42, RZ, R34 ;  /* 0x00000022ff2a7221 */ /* 0x000fe20000010000 */
        /* <DEDUP_REMOVED lines=20> */
.L_x_195:
[----:B------:R-:W-:Y:S01]  /*4730*/  FADD.FTZ R43, RZ, R39 ;  /* 0x00000027ff2b7221 */ /* 0x000fe20000010000 */
[----:B------:R-:W-:Y:S01]  /*4740*/  FFMA.FTZ R44, R32, R41, R33 ;  /* 0x00000029202c7223 */ /* 0x000fe20000010021 */
[----:B------:R-:W-:Y:S01]  /*4750*/  FFMA.FTZ R33, R37, R38, R40 ;  /* 0x0000002625217223 */ /* 0x000fe20000010028 */
[----:B------:R-:W-:Y:S01]  /*4760*/  FMUL.FTZ R39, R38, R28 ;  /* 0x0000001c26277220 */ /* 0x000fe20000410000 */
[----:B------:R-:W-:Y:S01]  /*4770*/  FADD.FTZ R38, R43, R38 ;  /* 0x000000262b267221 */ /* 0x000fe20000010000 */
[----:B------:R-:W-:Y:S01]  /*4780*/  FFMA.FTZ R43, R32, R35, RZ ;  /* 0x00000023202b7223 */ /* 0x000fe200000100ff */
[----:B------:R-:W-:Y:S01]  /*4790*/  FADD.FTZ R35, RZ, R35 ;  /* 0x00000023ff237221 */ /* 0x000fe20000010000 */
[----:B------:R-:W-:Y:S01]  /*47a0*/  PRMT R40, R8, 0x7632, R40 ;  /* 0x0000763208287816 */ /* 0x000fe20000000028 */
[----:B------:R-:W-:Y:S01]  /*47b0*/  FADD.FTZ R42, R41, R42 ;  /* 0x0000002a292a7221 */ /* 0x000fe20000010000 */
[----:B------:R-:W-:Y:S01]  /*47c0*/  FFMA.FTZ R41, R37, R39, R44 ;  /* 0x0000002725297223 */ /* 0x000fe2000001002c */
[----:B------:R-:W-:Y:S01]  /*47d0*/  FFMA.FTZ R32, R34, R36, R43 ;  /* 0x0000002422207223 */ /* 0x000fe2000001002b */
[----:B------:R-:W-:Y:S01]  /*47e0*/  FADD.FTZ R35, R35, R36 ;  /* 0x0000002423237221 */ /* 0x000fe20000010000 */
[----:B------:R-:W-:Y:S01]  /*47f0*/  FMUL.FTZ R37, R36, R29 ;  /* 0x0000001d24257220 */ /* 0x000fe20000410000 */
[----:B------:R-:W-:Y:S01]  /*4800*/  SHF.L.U32 R36, R8, 0x10, RZ ;  /* 0x0000001008247819 */ /* 0x000fe200000006ff */
[----:B------:R-:W-:Y:S01]  /*4810*/  FADD.FTZ R42, R42, R39 ;  /* 0x000000272a2a7221 */ /* 0x000fe20000010000 */
[----:B------:R-:W-:Y:S01]  /*4820*/  SHF.L.U32 R40, R40, 0x10, RZ ;  /* 0x0000001028287819 */ /* 0x000fe200000006ff */
[----:B------:R-:W-:Y:S01]  /*4830*/  FFMA.FTZ R39, R34, R37, R41 ;  /* 0x0000002522277223 */ /* 0x000fe20000010029 */
[C---:B------:R-:W-:Y:S01]  /*4840*/  PRMT R34, R109.reuse, 0x7632, R34 ;  /* 0x000076326d227816 */ /* 0x040fe20000000022 */
[----:B------:R-:W-:Y:S01]  /*4850*/  FADD.FTZ R43, R36, -UR23 ;  /* 0x80000017242b7e21 */ /* 0x000fe20008010000 */
[----:B------:R-:W-:Y:S01]  /*4860*/  SHF.L.U32 R41, R109, 0x10, RZ ;  /* 0x000000106d297819 */ /* 0x000fe200000006ff */
[----:B------:R-:W-:Y:S01]  /*4870*/  FADD.FTZ R44, R40, -UR23 ;  /* 0x80000017282c7e21 */ /* 0x000fe20008010000 */
[----:B------:R-:W-:Y:S01]  /*4880*/  SHF.L.U32 R36, R34, 0x10, RZ ;  /* 0x0000001022247819 */ /* 0x000fe200000006ff */
[----:B------:R-:W-:-:S02]  /*4890*/  FMUL.FTZ R40, R43, UR24 ;  /* 0x000000182b287c20 */ /* 0x000fc40008410000 */
        /* <DEDUP_REMOVED lines=20> */
.L_x_196:
[----:B------:R-:W-:Y:S01]  /*49e0*/  FMUL.FTZ R44, R41, R28 ;  /* 0x0000001c292c7220 */ /* 0x000fe20000410000 */
[C---:B------:R-:W-:Y:S01]  /*49f0*/  FFMA.FTZ R33, R40.reuse, R41, R33 ;  /* 0x0000002928217223 */ /* 0x040fe20000010021 */
[----:B------:R-:W-:Y:S01]  /*4a00*/  FADD.FTZ R43, R37, R42 ;  /* 0x0000002a252b7221 */ /* 0x000fe20000010000 */
[----:B------:R-:W-:Y:S01]  /*4a10*/  FADD.FTZ R35, R35, R36 ;  /* 0x0000002423237221 */ /* 0x000fe20000010000 */
[----:B------:R-:W-:Y:S01]  /*4a20*/  FFMA.FTZ R39, R40, R44, R39 ;  /* 0x0000002c28277223 */ /* 0x000fe20000010027 */
[C---:B------:R-:W-:Y:S01]  /*4a30*/  PRMT R40, R9.reuse, 0x7632, R40 ;  /* 0x0000763209287816 */ /* 0x040fe20000000028 */
[----:B------:R-:W-:Y:S01]  /*4a40*/  FFMA.FTZ R32, R34, R36, R32 ;  /* 0x0000002422207223 */ /* 0x000fe20000010020 */
[----:B------:R-:W-:Y:S01]  /*4a50*/  FMUL.FTZ R37, R36, R29 ;  /* 0x0000001d24257220 */ /* 0x000fe20000410000 */
[----:B------:R-:W-:Y:S01]  /*4a60*/  SHF.L.U32 R36, R9, 0x10, RZ ;  /* 0x0000001009247819 */ /* 0x000fe200000006ff */
[----:B------:R-:W-:Y:S01]  /*4a70*/  FADD.FTZ R44, R43, R44 ;  /* 0x0000002c2b2c7221 */ /* 0x000fe20000010000 */
[----:B------:R-:W-:Y:S01]  /*4a80*/  SHF.L.U32 R40, R40, 0x10, RZ ;  /* 0x0000001028287819 */ /* 0x000fe200000006ff */
[----:B------:R-:W-:Y:S01]  /*4a90*/  FFMA.FTZ R39, R34, R37, R39 ;  /* 0x0000002522277223 */ /* 0x000fe20000010027 */
[----:B------:R-:W-:Y:S01]  /*4aa0*/  PRMT R34, R110, 0x7632, R34 ;  /* 0x000076326e227816 */ /* 0x000fe20000000022 */
[----:B------:R-:W-:Y:S01]  /*4ab0*/  FADD.FTZ R42, R36, -UR23 ;  /* 0x80000017242a7e21 */ /* 0x000fe20008010000 */
[----:B------:R-:W-:Y:S01]  /*4ac0*/  FADD.FTZ R38, R38, R41 ;  /* 0x0000002926267221 */ /* 0x000fe20000010000 */
[----:B------:R-:W-:Y:S01]  /*4ad0*/  FADD.FTZ R43, R40, -UR23 ;  /* 0x80000017282b7e21 */ /* 0x000fe20008010000 */
[----:B------:R-:W-:Y:S01]  /*4ae0*/  SHF.L.U32 R36, R34, 0x10, RZ ;  /* 0x0000001022247819 */ /* 0x000fe200000006ff */
[----:B------:R-:W-:Y:S01]  /*4af0*/  FMUL.FTZ R40, R42, UR24 ;  /* 0x000000182a287c20 */ /* 0x000fe20008410000 */
        /* <DEDUP_REMOVED lines=21> */
.L_x_197:
[----:B------:R-:W-:Y:S01]  /*4c50*/  FMUL.FTZ R42, R41, R28 ;  /* 0x0000001c292a7220 */ /* 0x000fe20000410000 */
[C---:B------:R-:W-:Y:S01]  /*4c60*/  FFMA.FTZ R33, R40.reuse, R41, R33 ;  /* 0x0000002928217223 */ /* 0x040fe20000010021 */
[----:B------:R-:W-:Y:S01]  /*4c70*/  FADD.FTZ R43, R37, R44 ;  /* 0x0000002c252b7221 */ /* 0x000fe20000010000 */
[----:B------:R-:W-:Y:S01]  /*4c80*/  FADD.FTZ R35, R35, R36 ;  /* 0x0000002423237221 */ /* 0x000fe20000010000 */
[----:B------:R-:W-:Y:S01]  /*4c90*/  FFMA.FTZ R39, R40, R42, R39 ;  /* 0x0000002a28277223 */ /* 0x000fe20000010027 */
[----:B------:R-:W-:Y:S01]  /*4ca0*/  PRMT R40, R10, 0x7632, R40 ;  /* 0x000076320a287816 */ /* 0x000fe20000000028 */
        /* <DEDUP_REMOVED lines=33> */
.L_x_198:
        /* <DEDUP_REMOVED lines=39> */
.L_x_199:
        /* <DEDUP_REMOVED lines=39> */
.L_x_200:
        /* <DEDUP_REMOVED lines=39> */
.L_x_201:
        /* <DEDUP_REMOVED lines=39> */
.L_x_202:
        /* <DEDUP_REMOVED lines=39> */
.L_x_203:
        /* <DEDUP_REMOVED lines=39> */
.L_x_204:
        /* <DEDUP_REMOVED lines=12> */
[C---:B------:R-:W-:Y:S01]  /*5e20*/  PRMT R34, R119.reuse, 0x7632, R34 ;  /* 0x0000763277227816 */ /* 0x040fe20000000022 */
        /* <DEDUP_REMOVED lines=26> */
.L_x_205:
        /* <DEDUP_REMOVED lines=39> */
.L_x_206:
[----:B------:R-:W-:Y:S01]  /*6240*/  FMUL.FTZ R44, R41, R28 ;  /* 0x0000001c292c7220 */ /* 0x000fe20000410000 */
[----:B------:R-:W-:Y:S01]  /*6250*/  FFMA.FTZ R118, R40, R41, R33 ;  /* 0x0000002928767223 */ /* 0x000fe20000010021 */
[----:B------:R-:W-:Y:S01]  /*6260*/  FADD.FTZ R119, R38, R41 ;  /* 0x0000002926777221 */ /* 0x000fe20000010000 */
[----:B------:R-:W-:Y:S01]  /*6270*/  FFMA.FTZ R38, R34, R36, R32 ;  /* 0x0000002422267223 */ /* 0x000fe20000010020 */
[----:B------:R-:W-:Y:S01]  /*6280*/  FFMA.FTZ R39, R40, R44, R39 ;  /* 0x0000002c28277223 */ /* 0x000fe20000010027 */
[----:B------:R-:W-:Y:S01]  /*6290*/  FADD.FTZ R40, R35, R36 ;  /* 0x0000002423287221 */ /* 0x000fe20000010000 */
[----:B------:R-:W-:Y:S01]  /*62a0*/  PRMT R33, R19, 0x7632, R33 ;  /* 0x0000763213217816 */ /* 0x000fe20000000021 */
[----:B------:R-:W-:Y:S01]  /*62b0*/  FADD.FTZ R43, R37, R42 ;  /* 0x0000002a252b7221 */ /* 0x000fe20000010000 */
[----:B------:R-:W-:Y:S01]  /*62c0*/  SHF.L.U32 R32, R19, 0x10, RZ ;  /* 0x0000001013207819 */ /* 0x000fe200000006ff */
[----:B------:R-:W-:Y:S01]  /*62d0*/  FMUL.FTZ R37, R36, R29 ;  /* 0x0000001d24257220 */ /* 0x000fe20000410000 */
[----:B------:R0:W-:Y:S01]  /*62e0*/  STL [R1+0x7c], R40 ;  /* 0x00007c2801007387 */ /* 0x0001e20000100800 */
[----:B------:R-:W-:Y:S01]  /*62f0*/  SHF.L.U32 R33, R33, 0x10, RZ ;  /* 0x0000001021217819 */ /* 0x000fe200000006ff */
[----:B------:R-:W-:Y:S01]  /*6300*/  FADD.FTZ R44, R43, R44 ;  /* 0x0000002c2b2c7221 */ /* 0x000fe20000010000 */
[----:B------:R-:W-:Y:S01]  /*6310*/  PRMT R35, R69, 0x7632, R35 ;  /* 0x0000763245237816 */ /* 0x000fe20000000023 */
[----:B------:R0:W-:Y:S01]  /*6320*/  STL [R1+0x78], R38 ;  /* 0x0000782601007387 */ /* 0x0001e20000100800 */
[----:B------:R-:W-:Y:S01]  /*6330*/  FADD.FTZ R36, R32, -UR23 ;  /* 0x8000001720247e21 */ /* 0x000fe20008010000 */
[----:B------:R-:W-:Y:S01]  /*6340*/  FADD.FTZ R33, R33, -UR23 ;  /* 0x8000001721217e21 */ /* 0x000fe20008010000 */
[----:B------:R-:W-:Y:S01]  /*6350*/  FFMA.FTZ R42, R34, R37, R39 ;  /* 0x00000025222a7223 */ /* 0x000fe20000010027 */
[----:B------:R-:W-:Y:S01]  /*6360*/  SHF.L.U32 R32, R35, 0x10, RZ ;  /* 0x0000001023207819 */ /* 0x000fe200000006ff */
[----:B------:R-:W-:Y:S01]  /*6370*/  FMUL.FTZ R35, R36, UR24 ;  /* 0x0000001824237c20 */ /* 0x000fe20008410000 */
[----:B------:R-:W-:Y:S01]  /*6380*/  SHF.L.U32 R34, R69, 0x10, RZ ;  /* 0x0000001045227819 */ /* 0x000fe200000006ff */
[----:B------:R-:W-:Y:S01]  /*6390*/  FMUL.FTZ R33, R33, UR24 ;  /* 0x0000001821217c20 */ /* 0x000fe20008410000 */
        /* <DEDUP_REMOVED lines=19> */
.L_x_207:
[----:B------:R-:W-:Y:S01]  /*64d0*/  PRMT R36, R20, 0x7632, R36 ;  /* 0x0000763214247816 */ /* 0x000fe20000000024 */
[----:B0-----:R-:W-:Y:S01]  /*64e0*/  FMUL.FTZ R40, R34, R28 ;  /* 0x0000001c22287220 */ /* 0x001fe20000410000 */
[----:B------:R-:W-:Y:S01]  /*64f0*/  FADD.FTZ R39, R37, R44 ;  /* 0x0000002c25277221 */ /* 0x000fe20000010000 */
[----:B------:R-:W-:Y:S02]  /*6500*/  SHF.L.U32 R37, R20, 0x10, RZ ;  /* 0x0000001014257819 */ /* 0x000fe400000006ff */
[----:B------:R-:W-:Y:S01]  /*6510*/  SHF.L.U32 R38, R36, 0x10, RZ ;  /* 0x0000001024267819 */ /* 0x000fe200000006ff */
[----:B------:R-:W-:Y:S01]  /*6520*/  FFMA.FTZ R42, R35, R40, R42 ;  /* 0x00000028232a7223 */ /* 0x000fe2000001002a */
[----:B------:R-:W-:Y:S01]  /*6530*/  FADD.FTZ R40, R39, R40 ;  /* 0x0000002827287221 */ /* 0x000fe20000010000 */
[----:B------:R-:W-:Y:S01]  /*6540*/  PRMT R39, R67, 0x7632, R39 ;  /* 0x0000763243277816 */ /* 0x000fe20000000027 */
[----:B------:R-:W-:Y:S01]  /*6550*/  FADD.FTZ R41, R37, -UR23 ;  /* 0x8000001725297e21 */ /* 0x000fe20008010000 */
[----:B------:R-:W-:Y:S01]  /*6560*/  FADD.FTZ R44, R38, -UR23 ;  /* 0x80000017262c7e21 */ /* 0x000fe20008010000 */
[----:B------:R-:W-:-:S02]  /*6570*/  SHF.L.U32 R36, R67, 0x10, RZ ;  /* 0x0000001043247819 */ /* 0x000fc400000006ff */
[----:B------:R-:W-:Y:S01]  /*6580*/  SHF.L.U32 R37, R39, 0x10, RZ ;  /* 0x0000001027257819 */ /* 0x000fe200000006ff */
[----:B------:R-:W-:Y:S01]  /*6590*/  FMUL.FTZ R38, R41, UR24 ;  /* 0x0000001829267c20 */ /* 0x000fe20008410000 */
[----:B------:R-:W-:Y:S01]  /*65a0*/  PRMT R43, R68, 0x7632, R43 ;  /* 0x00007632442b7816 */ /* 0x000fe2000000002b */
[----:B------:R-:W-:Y:S01]  /*65b0*/  FMUL.FTZ R41, R32, R29 ;  /* 0x0000001d20297220 */ /* 0x000fe20000410000 */
[----:B------:R-:W-:Y:S01]  /*65c0*/  FMUL.FTZ R39, R44, UR24 ;  /* 0x000000182c277c20 */ /* 0x000fe20008410000 */
[----:B------:R-:W-:Y:S06]  /*65d0*/  @!P1 BRA `(.L_x_208) ;  /* 0x0000000000489947 */ /* 0x000fec0003800000 */
[----:B------:R-:W-:-:S04]  /*65e0*/  FFMA.FTZ R44, R38, R28, R30 ;  /* 0x0000001c262c7223 */ /* 0x000fc8000001001e */
[----:B------:R-:W-:-:S06]  /*65f0*/  FMUL.FTZ R45, R44, -1.4426950216293334961 ;  /* 0xbfb8aa3b2c2d7820 */ /* 0x000fcc0000410000 */
[----:B------:R-:W0:Y:S02]  /*6600*/  MUFU.EX2 R45, R45 ;  /* 0x0000002d002d7308 */ /* 0x000e240000000800 */
[----:B0-----:R-:W-:-:S06]  /*6610*/  FADD.FTZ R46, R45, 1 ;  /* 0x3f8000002d2e7421 */ /* 0x001fcc0000010000 */
[----:B------:R-:W0:Y:S02]  /*6620*/  MUFU.RCP R47, R46 ;  /* 0x0000002e002f7308 */ /* 0x000e240000001000 */
[----:B0-----:R-:W-:Y:S01]  /*6630*/  FMUL.FTZ R36, R36, R47 ;  /* 0x0000002f24247220 */ /* 0x001fe20000410000 */
[----:B------:R-:W-:-:S04]  /*6640*/  FADD.FTZ R47, -R47, 1 ;  /* 0x3f8000002f2f7421 */ /* 0x000fc80000010100 */
        /* <DEDUP_REMOVED lines=11> */
.L_x_208:
[----:B------:R-:W-:Y:S01]  /*6700*/  FFMA.FTZ R47, R33, R41, R42 ;  /* 0x00000029212f7223 */ /* 0x000fe2000001002a */
[----:B------:R-:W-:Y:S01]  /*6710*/  SHF.L.U32 R42, R68, 0x10, RZ ;  /* 0x00000010442a7819 */ /* 0x000fe200000006ff */
[----:B------:R-:W-:Y:S01]  /*6720*/  FMUL.FTZ R45, R36, R28 ;  /* 0x0000001c242d7220 */ /* 0x000fe20000410000 */
[----:B------:R-:W-:Y:S01]  /*6730*/  SHF.L.U32 R43, R43, 0x10, RZ ;  /* 0x000000102b2b7819 */ /* 0x000fe200000006ff */
[----:B------:R-:W-:Y:S01]  /*6740*/  FADD.FTZ R40, R41, R40 ;  /* 0x0000002829287221 */ /* 0x000fe20000010000 */
[----:B------:R-:W-:Y:S01]  /*6750*/  PRMT R41, R66, 0x7632, R41 ;  /* 0x0000763242297816 */ /* 0x000fe20000000029 */
[----:B------:R-:W-:Y:S01]  /*6760*/  FADD.FTZ R42, R42, -UR23 ;  /* 0x800000172a2a7e21 */ /* 0x000fe20008010000 */
[----:B------:R-:W-:Y:S01]  /*6770*/  FFMA.FTZ R46, R38, R45, R47 ;  /* 0x0000002d262e7223 */ /* 0x000fe2000001002f */
[----:B------:R-:W-:Y:S01]  /*6780*/  FADD.FTZ R43, R43, -UR23 ;  /* 0x800000172b2b7e21 */ /* 0x000fe20008010000 */
[----:B------:R-:W-:Y:S01]  /*6790*/  FADD.FTZ R44, R40, R45 ;  /* 0x0000002d282c7221 */ /* 0x000fe20000010000 */
[----:B------:R-:W-:Y:S01]  /*67a0*/  SHF.L.U32 R40, R66, 0x10, RZ ;  /* 0x0000001042287819 */ /* 0x000fe200000006ff */
[----:B------:R-:W-:Y:S01]  /*67b0*/  FMUL.FTZ R42, R42, UR24 ;  /* 0x000000182a2a7c20 */ /* 0x000fe20008410000 */
[----:B------:R-:W-:Y:S01]  /*67c0*/  SHF.L.U32 R41, R41, 0x10, RZ ;  /* 0x0000001029297819 */ /* 0x000fe200000006ff */
        /* <DEDUP_REMOVED lines=17> */
[----:B0-----:R-:W-:Y:S01]  /*68e0*/  FMUL.FTZ R41, R41, R53 ;  /* 0x0000003529297220 */ /* 0x001fe20000410000 */
[----:B------:R-:W-:-:S04]  /*68f0*/  FADD.FTZ R53, -R53, 1 ;  /* 0x3f80000035357421 */ /* 0x000fc80000010100 */
[----:B------:R-:W-:-:S04]  /*6900*/  FFMA.FTZ R53, R47, R53, 1 ;  /* 0x3f8000002f357423 */ /* 0x000fc80000010035 */
[----:B------:R-:W-:-:S07]  /*6910*/  FMUL.FTZ R41, R41, R53 ;  /* 0x0000003529297220 */ /* 0x000fce0000410000 */
.L_x_209:
[----:B------:R-:W-:Y:S01]  /*6920*/  PRMT R71, R21, 0x7632, R71 ;  /* 0x0000763215477816 */ /* 0x000fe20000000047 */
        /* <DEDUP_REMOVED lines=12> */
[----:B------:R-:W-:Y:S01]  /*69f0*/  PRMT R45, R65, 0x7632, R45 ;  /* 0x00007632412d7816 */ /* 0x000fe2000000002d */
[----:B------:R-:W-:Y:S01]  /*6a00*/  FMUL.FTZ R72, R41, R29 ;  /* 0x0000001d29487220 */ /* 0x000fe20000410000 */
[----:B------:R-:W-:Y:S01]  /*6a10*/  SHF.L.U32 R53, R53, 0x10, RZ ;  /* 0x0000001035357819 */ /* 0x000fe200000006ff */
        /* <DEDUP_REMOVED lines=20> */
.L_x_210:
[----:B------:R-:W-:Y:S01]  /*6b60*/  SHF.L.U32 R45, R45, 0x10, RZ ;  /* 0x000000102d2d7819 */ /* 0x000fe200000006ff */
[----:B------:R-:W-:Y:S01]  /*6b70*/  FFMA.FTZ R46, R43, R72, R46 ;  /* 0x000000482b2e7223 */ /* 0x000fe2000001002e */
[----:B------:R-:W-:Y:S01]  /*6b80*/  SHF.L.U32 R74, R65, 0x10, RZ ;  /* 0x00000010414a7819 */ /* 0x000fe200000006ff */
[----:B------:R-:W-:Y:S01]  /*6b90*/  FMUL.FTZ R75, R44, R28 ;  /* 0x0000001c2c4b7220 */ /* 0x000fe20000410000 */
[----:B------:R-:W-:Y:S01]  /*6ba0*/  FADD.FTZ R47, R72, R47 ;  /* 0x0000002f482f7221 */ /* 0x000fe20000010000 */
[----:B------:R-:W-:Y:S01]  /*6bb0*/  FADD.FTZ R45, R45, -UR23 ;  /* 0x800000172d2d7e21 */ /* 0x000fe20008010000 */
[----:B------:R-:W-:Y:S01]  /*6bc0*/  PRMT R73, R63, 0x7632, R73 ;  /* 0x000076323f497816 */ /* 0x000fe20000000049 */
[----:B------:R-:W-:Y:S01]  /*6bd0*/  FADD.FTZ R74, R74, -UR23 ;  /* 0x800000174a4a7e21 */ /* 0x000fe20008010000 */
[----:B------:R-:W-:Y:S01]  /*6be0*/  FFMA.FTZ R46, R70, R75, R46 ;  /* 0x0000004b462e7223 */ /* 0x000fe2000001002e */
[----:B------:R-:W-:Y:S01]  /*6bf0*/  FMUL.FTZ R79, R45, UR24 ;  /* 0x000000182d4f7c20 */ /* 0x000fe20008410000 */
[----:B------:R-:W-:Y:S01]  /*6c00*/  FADD.FTZ R75, R47, R75 ;  /* 0x0000004b2f4b7221 */ /* 0x000fe20000010000 */
[----:B------:R-:W-:Y:S01]  /*6c10*/  SHF.L.U32 R72, R63, 0x10, RZ ;  /* 0x000000103f487819 */ /* 0x000fe200000006ff */
[----:B------:R-:W-:Y:S01]  /*6c20*/  FMUL.FTZ R74, R74, UR24 ;  /* 0x000000184a4a7c20 */ /* 0x000fe20008410000 */
[----:B------:R-:W-:Y:S01]  /*6c30*/  SHF.L.U32 R73, R73, 0x10, RZ ;  /* 0x0000001049497819 */ /* 0x000fe200000006ff */
[----:B------:R0:W-:Y:S01]  /*6c40*/  STL [R1+0x38], R79 ;  /* 0x0000384f01007387 */ /* 0x0001e20000100800 */
[----:B------:R-:W-:Y:S01]  /*6c50*/  FMUL.FTZ R47, R53, R29 ;  /* 0x0000001d352f7220 */ /* 0x000fe20000410000 */
[----:B------:R-:W-:Y:S06]  /*6c60*/  @!P1 BRA `(.L_x_211) ;  /* 0x0000000000489947 */ /* 0x000fec0003800000 */
[----:B------:R-:W-:-:S04]  /*6c70*/  FFMA.FTZ R45, R74, R28, R30 ;  /* 0x0000001c4a2d7223 */ /* 0x000fc8000001001e */
[----:B------:R-:W-:-:S06]  /*6c80*/  FMUL.FTZ R76, R45, -1.4426950216293334961 ;  /* 0xbfb8aa3b2d4c7820 */ /* 0x000fcc0000410000 */
[----:B------:R-:W1:Y:S02]  /*6c90*/  MUFU.EX2 R76, R76 ;  /* 0x0000004c004c7308 */ /* 0x000e640000000800 */
[----:B-1----:R-:W-:-:S06]  /*6ca0*/  FADD.FTZ R76, R76, 1 ;  /* 0x3f8000004c4c7421 */ /* 0x002fcc0000010000 */
[----:B------:R-:W1:Y:S02]  /*6cb0*/  MUFU.RCP R76, R76 ;  /* 0x0000004c004c7308 */ /* 0x000e640000001000 */
[----:B-1----:R-:W-:Y:S01]  /*6cc0*/  FMUL.FTZ R72, R72, R76 ;  /* 0x0000004c48487220 */ /* 0x002fe20000410000 */
[----:B------:R-:W-:-:S04]  /*6cd0*/  FADD.FTZ R76, -R76, 1 ;  /* 0x3f8000004c4c7421 */ /* 0x000fc80000010100 */
[----:B------:R-:W-:Y:S01]  /*6ce0*/  FFMA.FTZ R76, R45, R76, 1 ;  /* 0x3f8000002d4c7423 */ /* 0x000fe2000001004c */
[----:B------:R-:W-:-:S03]  /*6cf0*/  FFMA.FTZ R45, R79, R29, R31 ;  /* 0x0000001d4f2d7223 */ /* 0x000fc6000001001f */
[----:B------:R-:W-:Y:S01]  /*6d00*/  FMUL.FTZ R72, R72, R76 ;  /* 0x0000004c48487220 */ /* 0x000fe20000410000 */
[----:B------:R-:W-:-:S06]  /*6d10*/  FMUL.FTZ R76, R45, -1.4426950216293334961 ;  /* 0xbfb8aa3b2d4c7820 */ /* 0x000fcc0000410000 */
[----:B------:R-:W1:Y:S02]  /*6d20*/  MUFU.EX2 R76, R76 ;  /* 0x0000004c004c7308 */ /* 0x000e640000000800 */
[----:B-1----:R-:W-:-:S06]  /*6d30*/  FADD.FTZ R76, R76, 1 ;  /* 0x3f8000004c4c7421 */ /* 0x002fcc0000010000 */
[----:B------:R-:W1:Y:S02]  /*6d40*/  MUFU.RCP R76, R76 ;  /* 0x0000004c004c7308 */ /* 0x000e640000001000 */
[----:B-1----:R-:W-:Y:S01]  /*6d50*/  FMUL.FTZ R73, R73, R76 ;  /* 0x0000004c49497220 */ /* 0x002fe20000410000 */
[----:B------:R-:W-:-:S04]  /*6d60*/  FADD.FTZ R76, -R76, 1 ;  /* 0x3f8000004c4c7421 */ /* 0x000fc80000010100 */
[----:B------:R-:W-:-:S04]  /*6d70*/  FFMA.FTZ R76, R45, R76, 1 ;  /* 0x3f8000002d4c7423 */ /* 0x000fc8000001004c */
[----:B------:R-:W-:-:S07]  /*6d80*/  FMUL.FTZ R73, R73, R76 ;  /* 0x0000004c49497220 */ /* 0x000fce0000410000 */
.L_x_211:
        /* <DEDUP_REMOVED lines=13> */
[----:B------:R-:W-:Y:S01]  /*6e60*/  PRMT R80, R62, 0x7632, R80 ;  /* 0x000076323e507816 */ /* 0x000fe20000000050 */
[----:B------:R-:W-:Y:S01]  /*6e70*/  FMUL.FTZ R83, R47, UR24 ;  /* 0x000000182f537c20 */ /* 0x000fe20008410000 */
[----:B------:R-:W-:Y:S01]  /*6e80*/  SHF.L.U32 R76, R76, 0x10, RZ ;  /* 0x000000104c4c7819 */ /* 0x000fe200000006ff */
[----:B------:R-:W-:-:S03]  /*6e90*/  FMUL.FTZ R77, R73, R29 ;  /* 0x0000001d494d7220 */ /* 0x000fc60000410000 */
[----:B------:R1:W-:Y:S04]  /*6ea0*/  STL [R1+0x34], R83 ;  /* 0x0000345301007387 */ /* 0x0003e80000100800 */
[----:B------:R1:W-:Y:S01]  /*6eb0*/  STL [R1+0x3c], R81 ;  /* 0x00003c5101007387 */ /* 0x0003e20000100800 */
[----:B------:R-:W-:Y:S05]  /*6ec0*/  @!P1 BRA `(.L_x_212) ;  /* 0x0000000000489947 */ /* 0x000fea0003800000 */
[----:B------:R-:W-:-:S04]  /*6ed0*/  FFMA.FTZ R47, R81, R28, R30 ;  /* 0x0000001c512f7223 */ /* 0x000fc8000001001e */
[----:B------:R-:W-:-:S06]  /*6ee0*/  FMUL.FTZ R78, R47, -1.4426950216293334961 ;  /* 0xbfb8aa3b2f4e7820 */ /* 0x000fcc0000410000 */
[----:B------:R-:W2:Y:S02]  /*6ef0*/  MUFU.EX2 R78, R78 ;  /* 0x0000004e004e7308 */ /* 0x000ea40000000800 */
[----:B--2---:R-:W-:-:S06]  /*6f00*/  FADD.FTZ R78, R78, 1 ;  /* 0x3f8000004e4e7421 */ /* 0x004fcc0000010000 */
[----:B------:R-:W2:Y:S02]  /*6f10*/  MUFU.RCP R78, R78 ;  /* 0x0000004e004e7308 */ /* 0x000ea40000001000 */
[----:B--2---:R-:W-:Y:S01]  /*6f20*/  FMUL.FTZ R75, R75, R78 ;  /* 0x0000004e4b4b7220 */ /* 0x004fe20000410000 */
[----:B------:R-:W-:-:S04]  /*6f30*/  FADD.FTZ R78, -R78, 1 ;  /* 0x3f8000004e4e7421 */ /* 0x000fc80000010100 */
[----:B------:R-:W-:Y:S01]  /*6f40*/  FFMA.FTZ R78, R47, R78, 1 ;  /* 0x3f8000002f4e7423 */ /* 0x000fe2000001004e */
[----:B------:R-:W-:-:S03]  /*6f50*/  FFMA.FTZ R47, R83, R29, R31 ;  /* 0x0000001d532f7223 */ /* 0x000fc6000001001f */
[----:B------:R-:W-:Y:S01]  /*6f60*/  FMUL.FTZ R75, R75, R78 ;  /* 0x0000004e4b4b7220 */ /* 0x000fe20000410000 */
[----:B------:R-:W-:-:S06]  /*6f70*/  FMUL.FTZ R78, R47, -1.4426950216293334961 ;  /* 0xbfb8aa3b2f4e7820 */ /* 0x000fcc0000410000 */
[----:B------:R-:W2:Y:S02]  /*6f80*/  MUFU.EX2 R78, R78 ;  /* 0x0000004e004e7308 */ /* 0x000ea40000000800 */
[----:B--2---:R-:W-:-:S06]  /*6f90*/  FADD.FTZ R78, R78, 1 ;  /* 0x3f8000004e4e7421 */ /* 0x004fcc0000010000 */
[----:B------:R-:W2:Y:S02]  /*6fa0*/  MUFU.RCP R78, R78 ;  /* 0x0000004e004e7308 */ /* 0x000ea40000001000 */
[----:B--2---:R-:W-:Y:S01]  /*6fb0*/  FMUL.FTZ R76, R76, R78 ;  /* 0x0000004e4c4c7220 */ /* 0x004fe20000410000 */
[----:B------:R-:W-:-:S04]  /*6fc0*/  FADD.FTZ R78, -R78, 1 ;  /* 0x3f8000004e4e7421 */ /* 0x000fc80000010100 */
[----:B------:R-:W-:-:S04]  /*6fd0*/  FFMA.FTZ R78, R47, R78, 1 ;  /* 0x3f8000002f4e7423 */ /* 0x000fc8000001004e */
[----:B------:R-:W-:-:S07]  /*6fe0*/  FMUL.FTZ R76, R76, R78 ;  /* 0x0000004e4c4c7220 */ /* 0x000fce0000410000 */
.L_x_212:
[----:B------:R-:W-:Y:S01]  /*6ff0*/  FFMA.FTZ R46, R79, R77, R46 ;  /* 0x0000004d4f2e7223 */ /* 0x000fe2000001002e */
[----:B0-----:R-:W-:Y:S01]  /*7000*/  SHF.L.U32 R79, R62, 0x10, RZ ;  /* 0x000000103e4f7819 */ /* 0x001fe200000006ff */
        /* <DEDUP_REMOVED lines=11> */
[----:B-1----:R-:W-:Y:S01]  /*70c0*/  FMUL.FTZ R81, R76, R29 ;  /* 0x0000001d4c517220 */ /* 0x002fe20000410000 */
        /* <DEDUP_REMOVED lines=20> */
.L_x_213:
        /* <DEDUP_REMOVED lines=36> */
.L_x_214:
[----:B------:R-:W-:Y:S01]  /*7450*/  SHF.L.U32 R87, R59, 0x10, RZ ;  /* 0x000000103b577819 */ /* 0x000fe200000006ff */
[----:B------:R-:W-:Y:S01]  /*7460*/  FFMA.FTZ R46, R80, R85, R46 ;  /* 0x00000055502e7223 */ /* 0x000fe2000001002e */
[----:B------:R-:W-:Y:S01]  /*7470*/  SHF.L.U32 R88, R88, 0x10, RZ ;  /* 0x0000001058587819 */ /* 0x000fe200000006ff */
[----:B------:R-:W-:Y:S01]  /*7480*/  FMUL.FTZ R47, R81, R28 ;  /* 0x0000001c512f7220 */ /* 0x000fe20000410000 */
[----:B------:R-:W-:Y:S01]  /*7490*/  FADD.FTZ R45, R85, R45 ;  /* 0x0000002d552d7221 */ /* 0x000fe20000010000 */
[----:B------:R-:W-:Y:S01]  /*74a0*/  PRMT R86, R57, 0x7632, R86 ;  /* 0x0000763239567816 */ /* 0x000fe20000000056 */
[----:B------:R-:W-:Y:S01]  /*74b0*/  FADD.FTZ R87, R87, -UR23 ;  /* 0x8000001757577e21 */ /* 0x000fe20008010000 */
[----:B------:R-:W-:Y:S01]  /*74c0*/  FADD.FTZ R88, R88, -UR23 ;  /* 0x8000001758587e21 */ /* 0x000fe20008010000 */
[----:B------:R-:W-:Y:S01]  /*74d0*/  FFMA.FTZ R46, R83, R47, R46 ;  /* 0x0000002f532e7223 */ /* 0x000fe2000001002e */
        /* <DEDUP_REMOVED lines=25> */
.L_x_215:
        /* <DEDUP_REMOVED lines=36> */
.L_x_216:
        /* <DEDUP_REMOVED lines=34> */
.L_x_217:
[----:B------:R-:W2:Y:S01]  /*7ad0*/  LDL R103, [R1+0x74] ;  /* 0x0000740001677983 */ /* 0x000ea20000100800 */
[C---:B------:R-:W-:Y:S01]  /*7ae0*/  PRMT R100, R49.reuse, 0x7632, R100 ;  /* 0x0000763231647816 */ /* 0x040fe20000000064 */
        /* <DEDUP_REMOVED lines=15> */
[----:B--2---:R-:W-:Y:S01]  /*7be0*/  PRMT R104, R103, 0x7632, R104 ;  /* 0x0000763267687816 */ /* 0x004fe20000000068 */
        /* <DEDUP_REMOVED lines=19> */
.L_x_218:
[----:B------:R-:W2:Y:S01]  /*7d20*/  LDL R105, [R1+0x70] ;  /* 0x0000700001697983 */ /* 0x000ea20000100800 */
[----:B------:R-:W-:Y:S01]  /*7d30*/  SHF.L.U32 R103, R103, 0x10, RZ ;  /* 0x0000001067677819 */ /* 0x000fe200000006ff */
[----:B------:R-:W-:Y:S01]  /*7d40*/  FFMA.FTZ R46, R96, R101, R46 ;  /* 0x00000065602e7223 */ /* 0x000fe2000001002e */
[----:B------:R-:W-:Y:S01]  /*7d50*/  SHF.L.U32 R104, R104, 0x10, RZ ;  /* 0x0000001068687819 */ /* 0x000fe200000006ff */
[----:B------:R-:W-:Y:S01]  /*7d60*/  FMUL.FTZ R47, R97, R28 ;  /* 0x0000001c612f7220 */ /* 0x000fe20000410000 */
[----:B------:R-:W-:Y:S01]  /*7d70*/  FADD.FTZ R45, R101, R45 ;  /* 0x0000002d652d7221 */ /* 0x000fe20000010000 */
[----:B------:R-:W-:Y:S02]  /*7d80*/  FADD.FTZ R103, R103, -UR23 ;  /* 0x8000001767677e21 */ /* 0x000fe40008010000 */
[----:B------:R-:W-:Y:S01]  /*7d90*/  FADD.FTZ R104, R104, -UR23 ;  /* 0x8000001768687e21 */ /* 0x000fe20008010000 */
[----:B------:R-:W-:Y:S01]  /*7da0*/  FFMA.FTZ R46, R99, R47, R46 ;  /* 0x0000002f632e7223 */ /* 0x000fe2000001002e */
[----:B------:R-:W-:Y:S01]  /*7db0*/  FADD.FTZ R47, R45, R47 ;  /* 0x0000002f2d2f7221 */ /* 0x000fe20000010000 */
[----:B------:R-:W-:Y:S01]  /*7dc0*/  FMUL.FTZ R103, R103, UR24 ;  /* 0x0000001867677c20 */ /* 0x000fe20008410000 */
[----:B------:R-:W-:Y:S01]  /*7dd0*/  FMUL.FTZ R104, R104, UR24 ;  /* 0x0000001868687c20 */ /* 0x000fe20008410000 */
[----:B--2---:R-:W-:-:S02]  /*7de0*/  PRMT R102, R105, 0x7632, R102 ;  /* 0x0000763269667816 */ /* 0x004fc40000000066 */
[----:B------:R-:W-:Y:S01]  /*7df0*/  SHF.L.U32 R101, R105, 0x10, RZ ;  /* 0x0000001069657819 */ /* 0x000fe200000006ff */
[----:B------:R-:W-:Y:S01]  /*7e00*/  FMUL.FTZ R105, R98, R29 ;  /* 0x0000001d62697220 */ /* 0x000fe20000410000 */
[----:B------:R-:W-:Y:S01]  /*7e10*/  SHF.L.U32 R102, R102, 0x10, RZ ;  /* 0x0000001066667819 */ /* 0x000fe200000006ff */
        /* <DEDUP_REMOVED lines=19> */
.L_x_219:
[----:B------:R-:W2:Y:S01]  /*7f50*/  LDL R107, [R1+0x48] ;  /* 0x00004800016b7983 */ /* 0x000ea20000100800 */
[----:B------:R-:W-:Y:S01]  /*7f60*/  FFMA.FTZ R46, R100, R105, R46 ;  /* 0x00000069642e7223 */ /* 0x000fe2000001002e */
[----:B------:R-:W-:Y:S01]  /*7f70*/  FMUL.FTZ R45, R101, R28 ;  /* 0x0000001c652d7220 */ /* 0x000fe20000410000 */
[----:B------:R-:W-:Y:S01]  /*7f80*/  FADD.FTZ R47, R105, R47 ;  /* 0x0000002f692f7221 */ /* 0x000fe20000010000 */
[----:B------:R-:W-:Y:S02]  /*7f90*/  PRMT R106, R125, 0x7632, R106 ;  /* 0x000076327d6a7816 */ /* 0x000fe4000000006a */
[----:B------:R-:W-:Y:S01]  /*7fa0*/  FFMA.FTZ R46, R103, R45, R46 ;  /* 0x0000002d672e7223 */ /* 0x000fe2000001002e */
[----:B------:R-:W-:Y:S01]  /*7fb0*/  FADD.FTZ R45, R47, R45 ;  /* 0x0000002d2f2d7221 */ /* 0x000fe20000010000 */
[----:B------:R-:W-:Y:S01]  /*7fc0*/  SHF.L.U32 R105, R125, 0x10, RZ ;  /* 0x000000107d697819 */ /* 0x000fe200000006ff */
[----:B------:R-:W-:Y:S01]  /*7fd0*/  FMUL.FTZ R47, R102, R29 ;  /* 0x0000001d662f7220 */ /* 0x000fe20000410000 */
[----:B------:R-:W-:-:S02]  /*7fe0*/  PRMT R112, R123, 0x7632, R112 ;  /* 0x000076327b707816 */ /* 0x000fc40000000070 */
[----:B------:R-:W-:Y:S02]  /*7ff0*/  SHF.L.U32 R106, R106, 0x10, RZ ;  /* 0x000000106a6a7819 */ /* 0x000fe400000006ff */
[C---:B--2---:R-:W-:Y:S02]  /*8000*/  PRMT R108, R107.reuse, 0x7632, R108 ;  /* 0x000076326b6c7816 */ /* 0x044fe4000000006c */
[----:B------:R-:W-:Y:S02]  /*8010*/  SHF.L.U32 R107, R107, 0x10, RZ ;  /* 0x000000106b6b7819 */ /* 0x000fe400000006ff */
[----:B------:R-:W-:-:S03]  /*8020*/  SHF.L.U32 R108, R108, 0x10, RZ ;  /* 0x000000106c6c7819 */ /* 0x000fc600000006ff */
[----:B------:R-:W-:Y:S02]  /*8030*/  FADD.FTZ R107, R107, -UR23 ;  /* 0x800000176b6b7e21 */ /* 0x000fe40008010000 */
[----:B------:R-:W-:Y:S02]  /*8040*/  FADD.FTZ R108, R108, -UR23 ;  /* 0x800000176c6c7e21 */ /* 0x000fe40008010000 */
[----:B------:R-:W-:Y:S02]  /*8050*/  FMUL.FTZ R107, R107, UR24 ;  /* 0x000000186b6b7c20 */ /* 0x000fe40008410000 */
        /* <DEDUP_REMOVED lines=20> */
.L_x_220:
        /* <DEDUP_REMOVED lines=34> */
.L_x_221:
[----:B------:R-:W-:Y:S01]  /*83c0*/  PRMT R116, R4, 0x7632, R116 ;  /* 0x0000763204747816 */ /* 0x000fe20000000074 */
[----:B------:R-:W-:Y:S01]  /*83d0*/  FFMA.FTZ R46, R108, R45, R46 ;  /* 0x0000002d6c2e7223 */ /* 0x000fe2000001002e */
[----:B------:R-:W-:Y:S01]  /*83e0*/  FMUL.FTZ R47, R109, R28 ;  /* 0x0000001c6d2f7220 */ /* 0x000fe20000410000 */
[----:B------:R-:W-:Y:S01]  /*83f0*/  SHF.L.U32 R115, R4, 0x10, RZ ;  /* 0x0000001004737819 */ /* 0x000fe200000006ff */
[----:B------:R-:W-:Y:S01]  /*8400*/  FADD.FTZ R113, R45, R113 ;  /* 0x000000712d717221 */ /* 0x000fe20000010000 */
[----:B------:R-:W-:Y:S01]  /*8410*/  SHF.L.U32 R116, R116, 0x10, RZ ;  /* 0x0000001074747819 */ /* 0x000fe200000006ff */
[----:B------:R-:W-:Y:S01]  /*8420*/  FFMA.FTZ R46, R111, R47, R46 ;  /* 0x0000002f6f2e7223 */ /* 0x000fe2000001002e */
        /* <DEDUP_REMOVED lines=30> */
.L_x_222:
[----:B------:R-:W-:Y:S01]  /*8610*/  FFMA.FTZ R118, R35, R34, R118 ;  /* 0x0000002223767223 */ /* 0x000fe20000010076 */
[----:B------:R-:W-:Y:S01]  /*8620*/  FADD.FTZ R35, R119, R34 ;  /* 0x0000002277237221 */ /* 0x000fe20000010000 */
[----:B------:R-:W-:Y:S01]  /*8630*/  PRMT R119, R3, 0x7632, R119 ;  /* 0x0000763203777816 */ /* 0x000fe20000000077 */
[----:B------:R-:W-:Y:S02]  /*8640*/  FMUL.FTZ R45, R113, R28 ;  /* 0x0000001c712d7220 */ /* 0x000fe40000410000 */
[----:B------:R0:W-:Y:S01]  /*8650*/  STL [R1+0x50], R118 ;  /* 0x0000507601007387 */ /* 0x0001e20000100800 */
[----:B------:R-:W-:Y:S01]  /*8660*/  SHF.L.U32 R119, R119, 0x10, RZ ;  /* 0x0000001077777819 */ /* 0x000fe200000006ff */
[----:B------:R-:W-:Y:S01]  /*8670*/  FFMA.FTZ R46, R115, R45, R117 ;  /* 0x0000002d732e7223 */ /* 0x000fe20000010075 */
[----:B------:R-:W-:Y:S01]  /*8680*/  FADD.FTZ R34, R47, R45 ;  /* 0x0000002d2f227221 */ /* 0x000fe20000010000 */
[----:B------:R1:W-:Y:S01]  /*8690*/  STL [R1+0x4c], R35 ;  /* 0x00004c2301007387 */ /* 0x0003e20000100800 */
[C---:B------:R-:W-:Y:S01]  /*86a0*/  PRMT R117, R120.reuse, 0x7632, R117 ;  /* 0x0000763278757816 */ /* 0x040fe20000000075 */
[----:B------:R-:W-:Y:S01]  /*86b0*/  FADD.FTZ R119, R119, -UR23 ;  /* 0x8000001777777e21 */ /* 0x000fe20008010000 */
[----:B------:R-:W-:-:S02]  /*86c0*/  SHF.L.U32 R120, R120, 0x10, RZ ;  /* 0x0000001078787819 */ /* 0x000fc400000006ff */
[----:B------:R-:W-:Y:S01]  /*86d0*/  SHF.L.U32 R117, R117, 0x10, RZ ;  /* 0x0000001075757819 */ /* 0x000fe200000006ff */
[----:B------:R-:W-:Y:S01]  /*86e0*/  FMUL.FTZ R119, R119, UR24 ;  /* 0x0000001877777c20 */ /* 0x000fe20008410000 */
[----:B0-----:R-:W-:Y:S01]  /*86f0*/  SHF.L.U32 R118, R3, 0x10, RZ ;  /* 0x0000001003767819 */ /* 0x001fe200000006ff */
[----:B-1----:R-:W-:-:S04]  /*8700*/  FMUL.FTZ R35, R114, R29 ;  /* 0x0000001d72237220 */ /* 0x002fc80000410000 */
[----:B------:R-:W-:Y:S01]  /*8710*/  FADD.FTZ R118, R118, -UR23 ;  /* 0x8000001776767e21 */ /* 0x000fe20008010000 */
[----:B------:R-:W-:Y:S01]  /*8720*/  FFMA.FTZ R45, R116, R35, R46 ;  /* 0x00000023742d7223 */ /* 0x000fe2000001002e */
[----:B------:R-:W-:Y:S02]  /*8730*/  FADD.FTZ R46, R35, R34 ;  /* 0x00000022232e7221 */ /* 0x000fe40000010000 */
        /* <DEDUP_REMOVED lines=9> */
[----:B------:R-:W-:-:S04]  /*87d0*/  FFMA.FTZ R35, R35, R34, 1 ;  /* 0x3f80000023237423 */ /* 0x000fc80000010022 */
[----:B------:R-:W-:Y:S01]  /*87e0*/  FMUL.FTZ R120, R120, R35 ;  /* 0x0000002378787220 */ /* 0x000fe20000410000 */
        /* <DEDUP_REMOVED lines=9> */
.L_x_223:
[----:B------:R-:W-:Y:S01]  /*8880*/  FMUL.FTZ R34, R120, R28 ;  /* 0x0000001c78227220 */ /* 0x000fe20000410000 */
[C---:B------:R-:W-:Y:S02]  /*8890*/  PRMT R121, R124.reuse, 0x7632, R121 ;  /* 0x000076327c797816 */ /* 0x040fe40000000079 */
[----:B------:R-:W-:Y:S01]  /*88a0*/  SHF.L.U32 R124, R124, 0x10, RZ ;  /* 0x000000107c7c7819 */ /* 0x000fe200000006ff */
[----:B------:R-:W-:Y:S01]  /*88b0*/  FFMA.FTZ R45, R118, R34, R45 ;  /* 0x00000022762d7223 */ /* 0x000fe2000001002d */
[----:B------:R-:W-:Y:S01]  /*88c0*/  FADD.FTZ R35, R46, R34 ;  /* 0x000000222e237221 */ /* 0x000fe20000010000 */
[----:B------:R-:W-:Y:S01]  /*88d0*/  FMUL.FTZ R34, R117, R29 ;  /* 0x0000001d75227220 */ /* 0x000fe20000410000 */
[----:B------:R-:W-:-:S03]  /*88e0*/  SHF.L.U32 R121, R121, 0x10, RZ ;  /* 0x0000001079797819 */ /* 0x000fc600000006ff */
[----:B------:R-:W-:Y:S01]  /*88f0*/  FFMA.FTZ R45, R119, R34, R45 ;  /* 0x00000022772d7223 */ /* 0x000fe2000001002d */
[----:B------:R-:W-:Y:S01]  /*8900*/  FADD.FTZ R46, R34, R35 ;  /* 0x00000023222e7221 */ /* 0x000fe20000010000 */
[C---:B------:R-:W-:Y:S02]  /*8910*/  PRMT R34, R2.reuse, 0x7632, R34 ;  /* 0x0000763202227816 */ /* 0x040fe40000000022 */
        /* <DEDUP_REMOVED lines=25> */
.L_x_224:
[----:B------:R-:W-:-:S04]  /*8ab0*/  FMUL.FTZ R34, R124, R28 ;  /* 0x0000001c7c227220 */ /* 0x000fc80000410000 */
[----:B------:R-:W-:Y:S01]  /*8ac0*/  FADD.FTZ R35, R46, R34 ;  /* 0x000000222e237221 */ /* 0x000fe20000010000 */
[----:B------:R-:W-:Y:S01]  /*8ad0*/  FFMA.FTZ R45, R122, R34, R45 ;  /* 0x000000227a2d7223 */ /* 0x000fe2000001002d */
[----:B------:R-:W2:Y:S01]  /*8ae0*/  LDL R46, [R1+0x54] ;  /* 0x00005400012e7983 */ /* 0x000ea20000100800 */
[----:B------:R-:W-:-:S04]  /*8af0*/  FMUL.FTZ R34, R121, R29 ;  /* 0x0000001d79227220 */ /* 0x000fc80000410000 */
[----:B------:R-:W-:Y:S01]  /*8b00*/  FFMA.FTZ R125, R123, R34, R45 ;  /* 0x000000227b7d7223 */ /* 0x000fe2000001002d */
[----:B------:R-:W-:Y:S01]  /*8b10*/  FADD.FTZ R45, R34, R35 ;  /* 0x00000023222d7221 */ /* 0x000fe20000010000 */
[C---:B------:R-:W-:Y:S02]  /*8b20*/  PRMT R34, R0.reuse, 0x7632, R34 ;  /* 0x0000763200227816 */ /* 0x040fe40000000022 */
[----:B------:R-:W-:Y:S01]  /*8b30*/  SHF.L.U32 R35, R0, 0x10, RZ ;  /* 0x0000001000237819 */ /* 0x000fe200000006ff */
[----:B------:R0:W-:Y:S01]  /*8b40*/  STL [R1+0x30], R125 ;  /* 0x0000307d01007387 */ /* 0x0001e20000100800 */
[----:B------:R-:W-:-:S03]  /*8b50*/  SHF.L.U32 R34, R34, 0x10, RZ ;  /* 0x0000001022227819 */ /* 0x000fc600000006ff */
[----:B------:R-:W-:Y:S01]  /*8b60*/  FADD.FTZ R35, R35, -UR23 ;  /* 0x8000001723237e21 */ /* 0x000fe20008010000 */
[----:B------:R1:W-:Y:S01]  /*8b70*/  STL [R1+0x2c], R45 ;  /* 0x00002c2d01007387 */ /* 0x0003e20000100800 */
[----:B------:R-:W-:Y:S02]  /*8b80*/  FADD.FTZ R34, R34, -UR23 ;  /* 0x8000001722227e21 */ /* 0x000fe40008010000 */
[----:B0-----:R-:W-:Y:S02]  /*8b90*/  FMUL.FTZ R125, R35, UR24 ;  /* 0x00000018237d7c20 */ /* 0x001fe40008410000 */
[----:B-1----:R-:W-:Y:S01]  /*8ba0*/  FMUL.FTZ R45, R34, UR24 ;  /* 0x00000018222d7c20 */ /* 0x002fe20008410000 */
[C---:B--2---:R-:W-:Y:S02]  /*8bb0*/  PRMT R47, R46.reuse, 0x7632, R47 ;  /* 0x000076322e2f7816 */ /* 0x044fe4000000002f */
[----:B------:R-:W-:Y:S02]  /*8bc0*/  SHF.L.U32 R46, R46, 0x10, RZ ;  /* 0x000000102e2e7819 */ /* 0x000fe400000006ff */
        /* <DEDUP_REMOVED lines=20> */
.L_x_225:
[----:B------:R-:W2:Y:S04]  /*8d10*/  LDL.LU R35, [R1+0x2c] ;  /* 0x00002c0001237983 */ /* 0x000ea80000300800 */
[----:B------:R0:W-:Y:S04]  /*8d20*/  STL [R1+0x9c], R8 ;  /* 0x00009c0801007387 */ /* 0x0001e80000100800 */
[----:B0-----:R-:W3:Y:S01]  /*8d30*/  LDL.LU R8, [R1+0x30] ;  /* 0x0000300001087983 */ /* 0x001ee20000300800 */
[----:B------:R-:W-:-:S03]  /*8d40*/  FMUL.FTZ R34, R46, R28 ;  /* 0x0000001c2e227220 */ /* 0x000fc60000410000 */
[----:B------:R-:W-:Y:S04]  /*8d50*/  STL [R1+0x98], R6 ;  /* 0x0000980601007387 */ /* 0x000fe80000100800 */
[----:B------:R-:W-:Y:S04]  /*8d60*/  STL [R1+0x94], R5 ;  /* 0x0000940501007387 */ /* 0x000fe80000100800 */
[----:B------:R0:W-:Y:S04]  /*8d70*/  STL [R1+0x90], R4 ;  /* 0x0000900401007387 */ /* 0x0001e80000100800 */
[----:B------:R1:W-:Y:S04]  /*8d80*/  STL [R1+0x8c], R3 ;  /* 0x00008c0301007387 */ /* 0x0003e80000100800 */
[----:B------:R4:W-:Y:S04]  /*8d90*/  STL [R1+0x88], R2 ;  /* 0x0000880201007387 */ /* 0x0009e80000100800 */
[----:B------:R4:W-:Y:S04]  /*8da0*/  STL [R1+0x84], R0 ;  /* 0x0000840001007387 */ /* 0x0009e80000100800 */
[----:B0-----:R-:W3:Y:S04]  /*8db0*/  LDL.LU R4, [R1+0x78] ;  /* 0x0000780001047983 */ /* 0x001ee80000300800 */
[----:B-1----:R-:W3:Y:S04]  /*8dc0*/  LDL.LU R3, [R1+0x7c] ;  /* 0x00007c0001037983 */ /* 0x002ee80000300800 */
[----:B----4-:R-:W4:Y:S04]  /*8dd0*/  LDL.LU R2, [R1+0x50] ;  /* 0x0000500001027983 */ /* 0x010f280000300800 */
[----:B------:R-:W4:Y:S01]  /*8de0*/  LDL.LU R0, [R1+0x4c] ;  /* 0x00004c0001007983 */ /* 0x000f220000300800 */
[----:B--2---:R-:W-:Y:S01]  /*8df0*/  FADD.FTZ R5, R35, R34 ;  /* 0x0000002223057221 */ /* 0x004fe20000010000 */
[----:B------:R-:W-:Y:S01]  /*8e00*/  FMUL.FTZ R35, R47, R29 ;  /* 0x0000001d2f237220 */ /* 0x000fe20000410000 */
[----:B---3--:R-:W-:-:S04]  /*8e10*/  FFMA.FTZ R8, R125, R34, R8 ;  /* 0x000000227d087223 */ /* 0x008fc80000010008 */
[----:B------:R-:W-:Y:S02]  /*8e20*/  FFMA.FTZ R34, R45, R35, R8 ;  /* 0x000000232d227223 */ /* 0x000fe40000010008 */
[----:B------:R-:W0:Y:S01]  /*8e30*/  S2R R8, SR_LANEID ;  /* 0x0000000000087919 */ /* 0x000e220000000000 */
[----:B------:R-:W-:Y:S02]  /*8e40*/  FADD.FTZ R35, R35, R5 ;  /* 0x0000000523237221 */ /* 0x000fe40000010000 */
[----:B------:R-:W1:Y:S04]  /*8e50*/  SHFL.DOWN PT, R6, R34, 0x1, 0x1f ;  /* 0x08201f0022067f89 */ /* 0x000e6800000e0000 */
[----:B------:R-:W2:Y:S01]  /*8e60*/  SHFL.DOWN PT, R5, R35, 0x1, 0x1f ;  /* 0x08201f0023057f89 */ /* 0x000ea200000e0000 */
[----:B0-----:R-:W-:-:S13]  /*8e70*/  ISETP.GT.AND P0, PT, R8, 0x1e, PT ;  /* 0x0000001e0800780c */ /* 0x001fda0003f04270 */
[----:B-1----:R-:W-:Y:S01]  /*8e80*/  @!P0 FADD.FTZ R34, R34, R6 ;  /* 0x0000000622228221 */ /* 0x002fe20000010000 */
[----:B--2---:R-:W-:-:S04]  /*8e90*/  @!P0 FADD.FTZ R35, R35, R5 ;  /* 0x0000000523238221 */ /* 0x004fc80000010000 */
[----:B------:R-:W0:Y:S04]  /*8ea0*/  SHFL.DOWN PT, R6, R34, 0x2, 0x1f ;  /* 0x08401f0022067f89 */ /* 0x000e2800000e0000 */
[----:B------:R-:W1:Y:S01]  /*8eb0*/  SHFL.DOWN PT, R5, R35, 0x2, 0x1f ;  /* 0x08401f0023057f89 */ /* 0x000e6200000e0000 */
[----:B------:R-:W-:-:S13]  /*8ec0*/  ISETP.GT.AND P0, PT, R8, 0x1d, PT ;  /* 0x0000001d0800780c */ /* 0x000fda0003f04270 */
[----:B0-----:R-:W-:Y:S01]  /*8ed0*/  @!P0 FADD.FTZ R34, R34, R6 ;  /* 0x0000000622228221 */ /* 0x001fe20000010000 */
[----:B-1----:R-:W-:-:S04]  /*8ee0*/  @!P0 FADD.FTZ R35, R35, R5 ;  /* 0x0000000523238221 */ /* 0x002fc80000010000 */
        /* <DEDUP_REMOVED lines=12> */
[----:B------:R-:W-:Y:S01]  /*8fb0*/  ISETP.GT.AND P0, PT, R8, 0xf, PT ;  /* 0x0000000f0800780c */ /* 0x000fe20003f04270 */
[----:B------:R-:W-:Y:S02]  /*8fc0*/  FFMA.FTZ R33, R33, R32, R4 ;  /* 0x0000002021217223 */ /* 0x000fe40000010004 */
[----:B------:R2:W5:Y:S01]  /*8fd0*/  LDL.LU R8, [R1+0x9c] ;  /* 0x00009c0001087983 */ /* 0x0005620000300800 */
[----:B------:R-:W-:Y:S01]  /*8fe0*/  FADD.FTZ R32, R3, R32 ;  /* 0x0000002003207221 */ /* 0x000fe20000010000 */
[----:B----4-:R-:W-:Y:S01]  /*8ff0*/  FFMA.FTZ R38, R38, R36, R2 ;  /* 0x0000002426267223 */ /* 0x010fe20000010002 */
[----:B------:R-:W-:Y:S01]  /*9000*/  FADD.FTZ R36, R0, R36 ;  /* 0x0000002400247221 */ /* 0x000fe20000010000 */
[----:B------:R-:W-:Y:S01]  /*9010*/  FFMA.FTZ R39, R39, R37, R33 ;  /* 0x0000002527277223 */ /* 0x000fe20000010021 */
[----:B------:R-:W-:-:S05]  /*9020*/  FADD.FTZ R37, R32, R37 ;  /* 0x0000002520257221 */ /* 0x000fca0000010000 */
[----:B0-----:R-:W-:Y:S02]  /*9030*/  @!P0 FADD.FTZ R34, R34, R6 ;  /* 0x0000000622228221 */ /* 0x001fe40000010000 */
[----:B------:R2:W5:Y:S01]  /*9040*/  LDL.LU R6, [R1+0x98] ;  /* 0x0000980001067983 */ /* 0x0005620000300800 */
[----:B-1----:R-:W-:-:S03]  /*9050*/  @!P0 FADD.FTZ R35, R35, R5 ;  /* 0x0000000523238221 */ /* 0x002fc60000010000 */
[----:B------:R2:W5:Y:S04]  /*9060*/  LDL.LU R5, [R1+0x94] ;  /* 0x0000940001057983 */ /* 0x0005680000300800 */
[----:B------:R2:W5:Y:S04]  /*9070*/  LDL.LU R4, [R1+0x90] ;  /* 0x0000900001047983 */ /* 0x0005680000300800 */
[----:B------:R2:W5:Y:S04]  /*9080*/  LDL.LU R3, [R1+0x8c] ;  /* 0x00008c0001037983 */ /* 0x0005680000300800 */
[----:B------:R2:W5:Y:S04]  /*9090*/  LDL.LU R2, [R1+0x88] ;  /* 0x0000880001027983 */ /* 0x0005680000300800 */
[----:B------:R2:W5:Y:S04]  /*90a0*/  LDL.LU R0, [R1+0x84] ;  /* 0x0000840001007983 */ /* 0x0005680000300800 */
[----:B------:R-:W3:Y:S04]  /*90b0*/  LDL.LU R33, [R1+0x34] ;  /* 0x0000340001217983 */ /* 0x000ee80000300800 */
[----:B------:R-:W4:Y:S01]  /*90c0*/  LDL.LU R32, [R1+0x3c] ;  /* 0x00003c0001207983 */ /* 0x000f220000300800 */
[----:B------:R-:W-:-:S03]  /*90d0*/  FFMA.FTZ R42, R42, R40, R38 ;  /* 0x000000282a2a7223 */ /* 0x000fc60000010026 */
[----:B------:R-:W2:Y:S01]  /*90e0*/  LDL.LU R38, [R1+0x38] ;  /* 0x0000380001267983 */ /* 0x000ea20000300800 */
[----:B------:R-:W-:-:S04]  /*90f0*/  FFMA.FTZ R70, R70, R44, R42 ;  /* 0x0000002c46467223 */ /* 0x000fc8000001002a */
[----:B------:R-:W-:Y:S01]  /*9100*/  FFMA.FTZ R70, R74, R72, R70 ;  /* 0x000000484a467223 */ /* 0x000fe20000010046 */
[----:B------:R-:W-:Y:S01]  /*9110*/  FFMA.FTZ R43, R43, R41, R39 ;  /* 0x000000292b2b7223 */ /* 0x000fe20000010027 */
[----:B------:R-:W-:Y:S01]  /*9120*/  FADD.FTZ R40, R36, R40 ;  /* 0x0000002824287221 */ /* 0x000fe20000010000 */
[----:B------:R-:W-:Y:S02]  /*9130*/  FADD.FTZ R41, R37, R41 ;  /* 0x0000002925297221 */ /* 0x000fe40000010000 */
[----:B------:R-:W-:Y:S01]  /*9140*/  FFMA.FTZ R71, R71, R53, R43 ;  /* 0x0000003547477223 */ /* 0x000fe2000001002b */
[----:B------:R-:W-:Y:S01]  /*9150*/  FADD.FTZ R44, R40, R44 ;  /* 0x0000002c282c7221 */ /* 0x000fe20000010000 */
[----:B------:R-:W-:-:S03]  /*9160*/  FADD.FTZ R53, R41, R53 ;  /* 0x0000003529357221 */ /* 0x000fc60000010000 */
        /* <DEDUP_REMOVED lines=11> */
[----:B------:R-:W-:Y:S01]  /*9220*/  FADD.FTZ R53, R53, R90 ;  /* 0x0000005a35357221 */ /* 0x000fe20000010000 */
[----:B----4-:R-:W-:Y:S02]  /*9230*/  FFMA.FTZ R70, R32, R75, R70 ;  /* 0x0000004b20467223 */ /* 0x010fe40000010046 */
[----:B------:R-:W4:Y:S01]  /*9240*/  LDL R32, [R1+0x80] ;  /* 0x0000800001207983 */ /* 0x000f220000100800 */
[----:B--2---:R-:W-:-:S04]  /*9250*/  FFMA.FTZ R71, R38, R73, R71 ;  /* 0x0000004926477223 */ /* 0x004fc80000010047 */
[----:B---3--:R-:W-:Y:S01]  /*9260*/  FFMA.FTZ R71, R33, R76, R71 ;  /* 0x0000004c21477223 */ /* 0x008fe20000010047 */
[----:B------:R-:W-:-:S03]  /*9270*/  FFMA.FTZ R70, R79, R77, R70 ;  /* 0x0000004d4f467223 */ /* 0x000fc60000010046 */
[----:B------:R-:W-:Y:S01]  /*9280*/  FFMA.FTZ R71, R80, R78, R71 ;  /* 0x0000004e50477223 */ /* 0x000fe20000010047 */
[----:B------:R-:W-:-:S03]  /*9290*/  FFMA.FTZ R70, R83, R81, R70 ;  /* 0x0000005153467223 */ /* 0x000fc60000010046 */
[----:B------:R-:W-:Y:S01]  /*92a0*/  FFMA.FTZ R71, R84, R82, R71 ;  /* 0x0000005254477223 */ /* 0x000fe20000010047 */
[----:B------:R-:W-:Y:S01]  /*92b0*/  FFMA.FTZ R70, R87, R85, R70 ;  /* 0x0000005557467223 */ /* 0x000fe20000010046 */
[----:B------:R-:W0:Y:S02]  /*92c0*/  S2R R38, SR_LANEID ;  /* 0x0000000000267919 */ /* 0x000e240000000000 */
[----:B------:R-:W-:Y:S01]  /*92d0*/  FFMA.FTZ R71, R88, R86, R71 ;  /* 0x0000005658477223 */ /* 0x000fe20000010047 */
[----:B------:R-:W-:-:S03]  /*92e0*/  FFMA.FTZ R70, R91, R89, R70 ;  /* 0x000000595b467223 */ /* 0x000fc60000010046 */
[----:B------:R-:W-:Y:S01]  /*92f0*/  FFMA.FTZ R71, R92, R90, R71 ;  /* 0x0000005a5c477223 */ /* 0x000fe20000010047 */
[----:B------:R-:W-:Y:S01]  /*9300*/  FFMA.FTZ R70, R95, R93, R70 ;  /* 0x0000005d5f467223 */ /* 0x000fe20000010046 */
[----:B------:R-:W-:Y:S01]  /*9310*/  FADD.FTZ R44, R44, R93 ;  /* 0x0000005d2c2c7221 */ /* 0x000fe20000010000 */
[----:B------:R-:W-:Y:S01]  /*9320*/  FADD.FTZ R53, R53, R94 ;  /* 0x0000005e35357221 */ /* 0x000fe20000010000 */
[----:B------:R-:W-:Y:S01]  /*9330*/  FFMA.FTZ R71, R96, R94, R71 ;  /* 0x0000005e60477223 */ /* 0x000fe20000010047 */
[----:B------:R-:W1:Y:S01]  /*9340*/  S2UR UR7, SR_CgaCtaId ;  /* 0x00000000000779c3 */ /* 0x000e620000008800 */
        /* <DEDUP_REMOVED lines=20> */
[----:B------:R-:W-:Y:S01]  /*9490*/  UMOV UR6, 0x400 ;  /* 0x0000040000067882 */ /* 0x000fe20000000000 */
[----:B------:R-:W-:Y:S01]  /*94a0*/  FFMA.FTZ R33, R118, R120, R70 ;  /* 0x0000007876217223 */ /* 0x000fe20000010046 */
[----:B------:R-:W-:Y:S01]  /*94b0*/  UIADD3 UR5, UR6, 0xa0, URZ ;  /* 0x000000a006057890 */ /* 0x000fe2000fffe03f */
[----:B------:R-:W-:Y:S01]  /*94c0*/  FFMA.FTZ R116, R119, R117, R116 ;  /* 0x0000007577747223 */ /* 0x000fe20000010074 */
[----:B------:R-:W-:Y:S01]  /*94d0*/  FADD.FTZ R37, R44, R120 ;  /* 0x000000782c257221 */ /* 0x000fe20000010000 */
[----:B------:R-:W-:Y:S01]  /*94e0*/  FADD.FTZ R114, R114, R117 ;  /* 0x0000007572727221 */ /* 0x000fe20000010000 */
[----:B0-----:R-:W-:Y:S01]  /*94f0*/  ISETP.NE.AND P0, PT, R38, RZ, PT ;  /* 0x000000ff2600720c */ /* 0x001fe20003f05270 */
[----:B-1----:R-:W-:Y:S01]  /*9500*/  ULEA UR5, UR7, UR5, 0x18 ;  /* 0x0000000507057291 */ /* 0x002fe2000f8ec03f */
        /* <DEDUP_REMOVED lines=8> */
[----:B------:R-:W-:-:S05]  /*9590*/  LEA R53, R7, UR5, 0x4 ;  /* 0x0000000507357c11 */ /* 0x000fca000f8e20ff */
[----:B------:R-:W-:Y:S01]  /*95a0*/  STS.128 [R53], R44 ;  /* 0x0000002c35007388 */ /* 0x000fe20000000c00 */
[----:B------:R-:W-:Y:S01]  /*95b0*/  MOV R36, UR14 ;  /* 0x0000000e00247c02 */ /* 0x000fe20008000f00 */
[----:B------:R-:W-:Y:S04]  /*95c0*/  BSSY B0, `(.L_x_226) ;  /* 0x000002e000007945 */ /* 0x000fe80003800000 */
[----:B------:R-:W-:Y:S01]  /*95d0*/  IMAD R37, R36, 0x1e, R7 ;  /* 0x0000001e24257824 */ /* 0x000fe200078e0207 */
[----:B------:R-:W-:Y:S01]  /*95e0*/  PRMT R106, R50, 0x7632, R106 ;  /* 0x00007632326a7816 */ /* 0x000fe2000000006a */
[----:B----4-:R0:W-:Y:S01]  /*95f0*/  @!P0 STS.64 [R32+0x10], R34 ;  /* 0x0000102220008388 */ /* 0x0101e20000000a00 */
[----:B------:R-:W-:Y:S08]  /*9600*/  BAR.SYNC.DEFER_BLOCKING 0x0 ;  /* 0x0000000000007b1d */ /* 0x000ff00000010000 */
[----:B0-----:R-:W0:Y:S01]  /*9610*/  LDC.64 R32, c[0x0][0x268] ;  /* 0x00009a00ff207b82 */ /* 0x001e220000000a00 */
[----:B------:R-:W-:Y:S01]  /*9620*/  ISETP.NE.AND P0, PT, R7, RZ, PT ;  /* 0x000000ff0700720c */ /* 0x000fe20003f05270 */
[----:B0-----:R-:W-:-:S12]  /*9630*/  IMAD.WIDE R32, R37, 0x4, R32 ;  /* 0x0000000425207825 */ /* 0x001fd800078e0220 */
[----:B------:R-:W-:Y:S05]  /*9640*/  @P0 BRA `(.L_x_227) ;  /* 0x0000000000940947 */ /* 0x000fea0003800000 */
[----:B------:R-:W-:-:S09]  /*9650*/  ULEA UR5, UR7, UR6, 0x18 ;  /* 0x0000000607057291 */ /* 0x000fd2000f8ec03f */
[----:B------:R-:W0:Y:S04]  /*9660*/  LDS.64 R40, [UR5+0x18] ;  /* 0x00001805ff287984 */ /* 0x000e280008000a00 */
[----:B------:R-:W1:Y:S01]  /*9670*/  LDS.128 R36, [UR5+0x20] ;  /* 0x00002005ff247984 */ /* 0x000e620008000c00 */
[----:B0-----:R-:W-:Y:S01]  /*9680*/  FADD.FTZ R43, R34, R40 ;  /* 0x00000028222b7221 */ /* 0x001fe20000010000 */
[----:B------:R-:W-:-:S03]  /*9690*/  FADD.FTZ R34, R35, R41 ;  /* 0x0000002923227221 */ /* 0x000fc60000010000 */
[----:B-1----:R-:W-:Y:S01]  /*96a0*/  FADD.FTZ R35, R43, R36 ;  /* 0x000000242b237221 */ /* 0x002fe20000010000 */
[----:B------:R-:W-:Y:S01]  /*96b0*/  FADD.FTZ R34, R34, R37 ;  /* 0x0000002522227221 */ /* 0x000fe20000010000 */
[----:B------:R-:W-:Y:S02]  /*96c0*/  LDS.128 R40, [UR5+0x40] ;  /* 0x00004005ff287984 */ /* 0x000fe40008000c00 */
[----:B------:R-:W-:Y:S01]  /*96d0*/  FADD.FTZ R35, R35, R38 ;  /* 0x0000002623237221 */ /* 0x000fe20000010000 */
[----:B------:R-:W-:Y:S02]  /*96e0*/  FADD.FTZ R34, R34, R39 ;  /* 0x0000002722227221 */ /* 0x000fe40000010000 */
[----:B------:R-:W0:Y:S02]  /*96f0*/  LDS.128 R36, [UR5+0x30] ;  /* 0x00003005ff247984 */ /* 0x000e240008000c00 */
[----:B0-----:R-:W-:Y:S01]  /*9700*/  FADD.FTZ R35, R35, R36 ;  /* 0x0000002423237221 */ /* 0x001fe20000010000 */
[----:B------:R-:W-:-:S03]  /*9710*/  FADD.FTZ R34, R34, R37 ;  /* 0x0000002522227221 */ /* 0x000fc60000010000 */
[----:B------:R-:W-:Y:S01]  /*9720*/  FADD.FTZ R35, R35, R38 ;  /* 0x0000002623237221 */ /* 0x000fe20000010000 */
[----:B------:R-:W-:Y:S02]  /*9730*/  FADD.FTZ R34, R34, R39 ;  /* 0x0000002722227221 */ /* 0x000fe40000010000 */
[----:B------:R-:W-:Y:S01]  /*9740*/  LDS.128 R36, [UR5+0x60] ;  /* 0x00006005ff247984 */ /* 0x000fe20008000c00 */
[----:B------:R-:W-:Y:S01]  /*9750*/  FADD.FTZ R35, R35, R40 ;  /* 0x0000002823237221 */ /* 0x000fe20000010000 */
[----:B------:R-:W-:-:S03]  /*9760*/  FADD.FTZ R34, R34, R41 ;  /* 0x0000002922227221 */ /* 0x000fc60000010000 */
[----:B------:R-:W-:Y:S01]  /*9770*/  FADD.FTZ R35, R35, R42 ;  /* 0x0000002a23237221 */ /* 0x000fe20000010000 */
[----:B------:R-:W-:Y:S02]  /*9780*/  FADD.FTZ R34, R34, R43 ;  /* 0x0000002b22227221 */ /* 0x000fe40000010000 */
[----:B------:R-:W0:Y:S02]  /*9790*/  LDS.128 R40, [UR5+0x50] ;  /* 0x00005005ff287984 */ /* 0x000e240008000c00 */
[----:B0-----:R-:W-:Y:S01]  /*97a0*/  FADD.FTZ R35, R35, R40 ;  /* 0x0000002823237221 */ /* 0x001fe20000010000 */
[----:B------:R-:W-:-:S03]  /*97b0*/  FADD.FTZ R34, R34, R41 ;  /* 0x0000002922227221 */ /* 0x000fc60000010000 */
[----:B------:R-:W-:Y:S01]  /*97c0*/  FADD.FTZ R35, R35, R42 ;  /* 0x0000002a23237221 */ /* 0x000fe20000010000 */
[----:B------:R-:W-:Y:S02]  /*97d0*/  FADD.FTZ R34, R34, R43 ;  /* 0x0000002b22227221 */ /* 0x000fe40000010000 */
[----:B------:R-:W0:Y:S01]  /*97e0*/  LDS.128 R40, [UR5+0x70] ;  /* 0x00007005ff287984 */ /* 0x000e220008000c00 */
[----:B------:R-:W-:Y:S01]  /*97f0*/  FADD.FTZ R71, R35, R36 ;  /* 0x0000002423477221 */ /* 0x000fe20000010000 */
[----:B------:R-:W-:Y:S02]  /*9800*/  FADD.FTZ R36, R34, R37 ;  /* 0x0000002522247221 */ /* 0x000fe40000010000 */
[----:B------:R-:W1:Y:S01]  /*9810*/  LDS.64 R34, [UR5+0x80] ;  /* 0x00008005ff227984 */ /* 0x000e620008000a00 */
[----:B------:R-:W-:Y:S01]  /*9820*/  FADD.FTZ R71, R71, R38 ;  /* 0x0000002647477221 */ /* 0x000fe20000010000 */
[----:B------:R-:W-:-:S03]  /*9830*/  FADD.FTZ R36, R36, R39 ;  /* 0x0000002724247221 */ /* 0x000fc60000010000 */
[----:B0-----:R-:W-:Y:S01]  /*9840*/  FADD.FTZ R71, R71, R40 ;  /* 0x0000002847477221 */ /* 0x001fe20000010000 */
[----:B------:R-:W-:-:S03]  /*9850*/  FADD.FTZ R36, R36, R41 ;  /* 0x0000002924247221 */ /* 0x000fc60000010000 */
[----:B------:R-:W-:Y:S01]  /*9860*/  FADD.FTZ R71, R71, R42 ;  /* 0x0000002a47477221 */ /* 0x000fe20000010000 */
[----:B------:R-:W-:-:S03]  /*9870*/  FADD.FTZ R36, R36, R43 ;  /* 0x0000002b24247221 */ /* 0x000fc60000010000 */
[----:B-1----:R-:W-:Y:S01]  /*9880*/  FADD.FTZ R34, R71, R34 ;  /* 0x0000002247227221 */ /* 0x002fe20000010000 */
[----:B------:R-:W-:-:S07]  /*9890*/  FADD.FTZ R35, R36, R35 ;  /* 0x0000002324237221 */ /* 0x000fce0000010000 */
.L_x_227:
[----:B------:R-:W-:Y:S05]  /*98a0*/  BSYNC B0 ;  /* 0x0000000000007941 */ /* 0x000fea0003800000 */
.L_x_226:
[----:B------:R-:W-:Y:S01]  /*98b0*/  BAR.SYNC.DEFER_BLOCKING 0x0 ;  /* 0x0000000000007b1d */ /* 0x000fe20000010000 */
[----:B------:R-:W-:Y:S02]  /*98c0*/  ISETP.GT.U32.AND P6, PT, R7, 0x1d, PT ;  /* 0x0000001d0700780c */ /* 0x000fe40003fc4070 */
[----:B-----5:R-:W-:-:S03]  /*98d0*/  LOP3.LUT R5, R5, 0xfffffffe, RZ, 0xc0, !PT ;  /* 0xfffffffe05057812 */ /* 0x020fc600078ec0ff */
[----:B------:R-:W-:Y:S08]  /*98e0*/  BSSY B0, `(.L_x_228) ;  /* 0x000004e000007945 */ /* 0x000ff00003800000 */
[----:B------:R-:W-:Y:S01]  /*98f0*/  @P6 LOP3.LUT R5, R5, 0x1, RZ, 0xfc, !PT ;  /* 0x0000000105056812 */ /* 0x000fe200078efcff */
[----:B------:R-:W-:Y:S06]  /*9900*/  @P6 BRA `(.L_x_229) ;  /* 0x00000004002c6947 */ /* 0x000fec0003800000 */
[----:B------:R-:W0:Y:S04]  /*9910*/  LDS.128 R36, [R53+0x1e0] ;  /* 0x0001e00035247984 */ /* 0x000e280000000c00 */
[----:B------:R-:W-:Y:S01]  /*9920*/  LDS.128 R40, [R53+0x5a0] ;  /* 0x0005a00035287984 */ /* 0x000fe20000000c00 */
[----:B0-----:R-:W-:Y:S01]  /*9930*/  FADD.FTZ R71, R46, R38 ;  /* 0x000000262e477221 */ /* 0x001fe20000010000 */
[----:B------:R-:W-:Y:S01]  /*9940*/  FADD.FTZ R44, R44, R36 ;  /* 0x000000242c2c7221 */ /* 0x000fe20000010000 */
[----:B------:R-:W-:Y:S01]  /*9950*/  FADD.FTZ R45, R45, R37 ;  /* 0x000000252d2d7221 */ /* 0x000fe20000010000 */
[----:B------:R-:W-:Y:S02]  /*9960*/  FADD.FTZ R46, R47, R39 ;  /* 0x000000272f2e7221 */ /* 0x000fe40000010000 */
[----:B------:R-:W0:Y:S02]  /*9970*/  LDS.128 R36, [R53+0x3c0] ;  /* 0x0003c00035247984 */ /* 0x000e240000000c00 */
[----:B0-----:R-:W-:Y:S01]  /*9980*/  FADD.FTZ R47, R44, R36 ;  /* 0x000000242c2f7221 */ /* 0x001fe20000010000 */
[----:B------:R-:W-:Y:S01]  /*9990*/  FADD.FTZ R44, R45, R37 ;  /* 0x000000252d2c7221 */ /* 0x000fe20000010000 */
[----:B------:R-:W-:Y:S01]  /*99a0*/  FADD.FTZ R71, R71, R38 ;  /* 0x0000002647477221 */ /* 0x000fe20000010000 */
[----:B------:R-:W-:Y:S01]  /*99b0*/  FADD.FTZ R46, R46, R39 ;  /* 0x000000272e2e7221 */ /* 0x000fe20000010000 */
[----:B------:R-:W-:Y:S01]  /*99c0*/  FADD.FTZ R45, R47, R40 ;  /* 0x000000282f2d7221 */ /* 0x000fe20000010000 */
[----:B------:R-:W0:Y:S01]  /*99d0*/  LDS.128 R36, [R53+0x780] ;  /* 0x0007800035247984 */ /* 0x000e220000000c00 */
[----:B------:R-:W-:Y:S01]  /*99e0*/  FADD.FTZ R44, R44, R41 ;  /* 0x000000292c2c7221 */ /* 0x000fe20000010000 */
[----:B------:R-:W-:Y:S01]  /*99f0*/  FADD.FTZ R47, R71, R42 ;  /* 0x0000002a472f7221 */ /* 0x000fe20000010000 */
[----:B------:R-:W-:-:S02]  /*9a00*/  FADD.FTZ R46, R46, R43 ;  /* 0x0000002b2e2e7221 */ /* 0x000fc40000010000 */
[----:B------:R-:W1:Y:S01]  /*9a10*/  LDS.128 R40, [R53+0x960] ;  /* 0x0009600035287984 */ /* 0x000e620000000c00 */
[----:B0-----:R-:W-:Y:S01]  /*9a20*/  FADD.FTZ R45, R45, R36 ;  /* 0x000000242d2d7221 */ /* 0x001fe20000010000 */
[----:B------:R-:W-:Y:S01]  /*9a30*/  FADD.FTZ R44, R44, R37 ;  /* 0x000000252c2c7221 */ /* 0x000fe20000010000 */
[----:B------:R-:W-:Y:S01]  /*9a40*/  FADD.FTZ R47, R47, R38 ;  /* 0x000000262f2f7221 */ /* 0x000fe20000010000 */
[----:B------:R-:W-:Y:S02]  /*9a50*/  FADD.FTZ R46, R46, R39 ;  /* 0x000000272e2e7221 */ /* 0x000fe40000010000 */
[----:B------:R-:W0:Y:S01]  /*9a60*/  LDS.128 R36, [R53+0xb40] ;  /* 0x000b400035247984 */ /* 0x000e220000000c00 */
[----:B-1----:R-:W-:Y:S01]  /*9a70*/  FADD.FTZ R45, R45, R40 ;  /* 0x000000282d2d7221 */ /* 0x002fe20000010000 */
        /* <DEDUP_REMOVED lines=28> */
[----:B------:R-:W-:Y:S01]  /*9c40*/  LDS.128 R36, [R53+0x1860] ;  /* 0x0018600035247984 */ /* 0x000fe20000000c00 */
[----:B-1----:R-:W-:Y:S01]  /*9c50*/  FADD.FTZ R45, R45, R40 ;  /* 0x000000282d2d7221 */ /* 0x002fe20000010000 */
[----:B------:R-:W-:Y:S01]  /*9c60*/  FADD.FTZ R44, R44, R41 ;  /* 0x000000292c2c7221 */ /* 0x000fe20000010000 */
[----:B------:R-:W-:Y:S01]  /*9c70*/  FADD.FTZ R47, R47, R42 ;  /* 0x0000002a2f2f7221 */ /* 0x000fe20000010000 */
[----:B------:R-:W-:-:S02]  /*9c80*/  FADD.FTZ R70, R46, R43 ;  /* 0x0000002b2e467221 */ /* 0x000fc40000010000 */
        /* <DEDUP_REMOVED lines=9> */
[----:B------:R-:W-:Y:S01]  /*9d20*/  FADD.FTZ R70, R70, R39 ;  /* 0x0000002746467221 */ /* 0x000fe20000010000 */
[----:B------:R-:W1:Y:S01]  /*9d30*/  LDS.128 R44, [R53+0x1c20] ;  /* 0x001c2000352c7984 */ /* 0x000e620000000c00 */
[----:B0-----:R-:W-:Y:S01]  /*9d40*/  FADD.FTZ R71, R71, R40 ;  /* 0x0000002847477221 */ /* 0x001fe20000010000 */
[----:B------:R-:W-:Y:S01]  /*9d50*/  FADD.FTZ R36, R36, R41 ;  /* 0x0000002924247221 */ /* 0x000fe20000010000 */
[----:B------:R-:W-:Y:S01]  /*9d60*/  FADD.FTZ R37, R37, R42 ;  /* 0x0000002a25257221 */ /* 0x000fe20000010000 */
[----:B------:R-:W-:Y:S01]  /*9d70*/  FADD.FTZ R70, R70, R43 ;  /* 0x0000002b46467221 */ /* 0x000fe20000010000 */
[----:B-1----:R-:W-:Y:S01]  /*9d80*/  FADD.FTZ R44, R71, R44 ;  /* 0x0000002c472c7221 */ /* 0x002fe20000010000 */
[----:B------:R-:W-:Y:S01]  /*9d90*/  FADD.FTZ R45, R36, R45 ;  /* 0x0000002d242d7221 */ /* 0x000fe20000010000 */
[----:B------:R-:W-:Y:S01]  /*9da0*/  FADD.FTZ R46, R37, R46 ;  /* 0x0000002e252e7221 */ /* 0x000fe20000010000 */
[----:B------:R-:W-:-:S07]  /*9db0*/  FADD.FTZ R47, R70, R47 ;  /* 0x0000002f462f7221 */ /* 0x000fce0000010000 */
.L_x_229:
[----:B------:R-:W-:Y:S05]  /*9dc0*/  BSYNC B0 ;  /* 0x0000000000007941 */ /* 0x000fea0003800000 */
.L_x_228:
[----:B------:R-:W-:Y:S01]  /*9dd0*/  ULDC UR15, c[0x0][0xc] ;  /* 0x00000300000f7ab9 */ /* 0x000fe20000000800 */
[----:B------:R-:W-:Y:S04]  /*9de0*/  BSSY B0, `(.L_x_230) ;  /* 0x000000f000007945 */ /* 0x000fe80003800000 */
[----:B------:R-:W-:Y:S05]  /*9df0*/  @P6 BRA `(.L_x_231) ;  /* 0x0000000000346947 */ /* 0x000fea0003800000 */
[----:B------:R-:W0:Y:S01]  /*9e00*/  LDC.64 R38, c[0x0][0x288] ;  /* 0x0000a200ff267b82 */ /* 0x000e220000000a00 */
[----:B------:R-:W-:Y:S01]  /*9e10*/  MOV R41, UR9 ;  /* 0x0000000900297c02 */ /* 0x000fe20008000f00 */
[----:B------:R1:W-:Y:S01]  /*9e20*/  REDG.E.ADD.F32.FTZ.RN.STRONG.GPU desc[UR20][R32.64], R44 ;  /* 0x0000002c200079a6 */ /* 0x0003e2000c10f394 */
[----:B0-----:R-:W-:-:S04]  /*9e30*/  LEA R36, P6, R38, R32, 0x2 ;  /* 0x0000002026247211 */ /* 0x001fc800078c10ff */
[----:B------:R-:W-:Y:S02]  /*9e40*/  LEA.HI.X R37, R38, R33, R39, 0x2, P6 ;  /* 0x0000002126257211 */ /* 0x000fe400030f1427 */
[----:B------:R-:W-:-:S04]  /*9e50*/  MOV R39, UR8 ;  /* 0x0000000800277c02 */ /* 0x000fc80008000f00 */
[----:B------:R-:W-:-:S04]  /*9e60*/  LEA R38, P6, R39, R32, 0x2 ;  /* 0x0000002027267211 */ /* 0x000fc800078c10ff */
[----:B------:R-:W-:Y:S02]  /*9e70*/  IADD3.X R39, R33, UR10, RZ, P6, !PT ;  /* 0x0000000a21277c10 */ /* 0x000fe4000b7fe4ff */
[----:B------:R-:W-:-:S03]  /*9e80*/  LEA R40, P6, R41, R32, 0x2 ;  /* 0x0000002029287211 */ /* 0x000fc600078c10ff */
[----:B------:R1:W-:Y:S01]  /*9e90*/  REDG.E.ADD.F32.FTZ.RN.STRONG.GPU desc[UR20][R38.64], R45 ;  /* 0x0000002d260079a6 */ /* 0x0003e2000c10f394 */
[----:B------:R-:W-:-:S03]  /*9ea0*/  IADD3.X R41, R33, UR11, RZ, P6, !PT ;  /* 0x0000000b21297c10 */ /* 0x000fc6000b7fe4ff */
[----:B------:R1:W-:Y:S04]  /*9eb0*/  REDG.E.ADD.F32.FTZ.RN.STRONG.GPU desc[UR20][R36.64], R46 ;  /* 0x0000002e240079a6 */ /* 0x0003e8000c10f394 */
[----:B------:R1:W-:Y:S02]  /*9ec0*/  REDG.E.ADD.F32.FTZ.RN.STRONG.GPU desc[UR20][R40.64], R47 ;  /* 0x0000002f280079a6 */ /* 0x0003e4000c10f394 */
.L_x_231:
[----:B------:R-:W-:Y:S05]  /*9ed0*/  BSYNC B0 ;  /* 0x0000000000007941 */ /* 0x000fea0003800000 */
.L_x_230:
[----:B------:R0:W-:Y:S04]  /*9ee0*/  STL [R1+0x98], R26 ;  /* 0x0000981a01007387 */ /* 0x0001e80000100800 */
[----:B0-----:R-:W2:Y:S04]  /*9ef0*/  LDL R26, [R1+0x44] ;  /* 0x00004400011a7983 */ /* 0x001ea80000100800 */
[----:B------:R0:W-:Y:S04]  /*9f00*/  STL [R1+0x94], R25 ;  /* 0x0000941901007387 */ /* 0x0001e80000100800 */
[----:B0-----:R-:W3:Y:S04]  /*9f10*/  LDL R25, [R1+0x40] ;  /* 0x0000400001197983 */ /* 0x001ee80000100800 */
[----:B------:R0:W-:Y:S04]  /*9f20*/  STL [R1+0x90], R24 ;  /* 0x0000901801007387 */ /* 0x0001e80000100800 */
[----:B------:R-:W4:Y:S04]  /*9f30*/  LDL R125, [R1+0x18] ;  /* 0x00001800017d7983 */ /* 0x000f280000100800 */
[----:B------:R-:W4:Y:S04]  /*9f40*/  LDL R124, [R1+0x14] ;  /* 0x00001400017c7983 */ /* 0x000f280000100800 */
[----:B0-----:R-:W4:Y:S04]  /*9f50*/  LDL R24, [R1+0x28] ;  /* 0x0000280001187983 */ /* 0x001f280000100800 */
[----:B------:R-:W4:Y:S04]  /*9f60*/  LDL R123, [R1+0x10] ;  /* 0x00001000017b7983 */ /* 0x000f280000100800 */
[----:B-1----:R-:W4:Y:S04]  /*9f70*/  LDL R37, [R1+0xc] ;  /* 0x00000c0001257983 */ /* 0x002f280000100800 */
[----:B------:R-:W4:Y:S04]  /*9f80*/  LDL R36, [R1+0x8] ;  /* 0x0000080001247983 */ /* 0x000f280000100800 */
[----:B------:R-:W4:Y:S04]  /*9f90*/  LDL R33, [R1+0x4] ;  /* 0x0000040001217983 */ /* 0x000f280000100800 */
[----:B------:R-:W4:Y:S04]  /*9fa0*/  LDL R32, [R1] ;  /* 0x0000000001207983 */ /* 0x000f280000100800 */
[----:B------:R0:W-:Y:S04]  /*9fb0*/  STL [R1+0x8c], R7 ;  /* 0x00008c0701007387 */ /* 0x0001e80000100800 */
[----:B0-----:R-:W4:Y:S04]  /*9fc0*/  LDL R7, [R1+0x1c] ;  /* 0x00001c0001077983 */ /* 0x001f280000100800 */
[----:B------:R0:W-:Y:S04]  /*9fd0*/  STL [R1+0x88], R6 ;  /* 0x0000880601007387 */ /* 0x0001e80000100800 */
[----:B0-----:R-:W4:Y:S04]  /*9fe0*/  LDL R6, [R1+0x20] ;  /* 0x0000200001067983 */ /* 0x001f280000100800 */
[----:B------:R0:W-:Y:S04]  /*9ff0*/  STL [R1+0x84], R5 ;  /* 0x0000840501007387 */ /* 0x0001e80000100800 */
[----:B0-----:R-:W4:Y:S01]  /*a000*/  LDL R5, [R1+0x24] ;  /* 0x0000240001057983 */ /* 0x001f220000100800 */
[----:B--2---:R-:W-:-:S03]  /*a010*/  PRMT R39, R26, 0x7632, R39 ;  /* 0x000076321a277816 */ /* 0x004fc60000000027 */
[----:B------:R0:W5:Y:S01]  /*a020*/  LDL.LU R26, [R1+0x98] ;  /* 0x00009800011a7983 */ /* 0x0001620000300800 */
[----:B---3--:R-:W-:-:S03]  /*a030*/  PRMT R42, R25, 0x7632, R42 ;  /* 0x00007632192a7816 */ /* 0x008fc6000000002a */
[----:B------:R0:W5:Y:S01]  /*a040*/  LDL.LU R25, [R1+0x94] ;  /* 0x0000940001197983 */ /* 0x0001620000300800 */
[----:B----4-:R-:W-:-:S03]  /*a050*/  PRMT R46, R24, 0x7632, R46 ;  /* 0x00007632182e7816 */ /* 0x010fc6000000002e */
[----:B------:R0:W5:Y:S01]  /*a060*/  LDL.LU R24, [R1+0x90] ;  /* 0x0000900001187983 */ /* 0x0001620000300800 */
[----:B------:R-:W-:-:S03]  /*a070*/  PRMT R80, R7, 0x7632, R80 ;  /* 0x0000763207507816 */ /* 0x000fc60000000050 */
[----:B------:R-:W2:Y:S01]  /*a080*/  LDL R7, [R1+0x74] ;  /* 0x0000740001077983 */ /* 0x000ea20000100800 */
[----:B------:R-:W-:-:S03]  /*a090*/  PRMT R76, R6, 0x7632, R76 ;  /* 0x00007632064c7816 */ /* 0x000fc6000000004c */
[----:B------:R-:W3:Y:S01]  /*a0a0*/  LDL R6, [R1+0x70] ;  /* 0x0000700001067983 */ /* 0x000ee20000100800 */
[----:B------:R-:W-:-:S03]  /*a0b0*/  PRMT R71, R5, 0x7632, R71 ;  /* 0x0000763205477816 */ /* 0x000fc60000000047 */
[----:B------:R-:W4:Y:S01]  /*a0c0*/  LDL R5, [R1+0x48] ;  /* 0x0000480001057983 */ /* 0x000f220000100800 */
[----:B------:R-:W-:Y:S02]  /*a0d0*/  PRMT R83, R125, 0x7632, R83 ;  /* 0x000076327d537816 */ /* 0x000fe40000000053 */
[----:B------:R-:W-:Y:S01]  /*a0e0*/  PRMT R86, R124, 0x7632, R86 ;  /* 0x000076327c567816 */ /* 0x000fe20000000056 */
[----:B------:R-:W4:Y:S01]  /*a0f0*/  LDL R125, [R1+0x68] ;  /* 0x00006800017d7983 */ /* 0x000f220000100800 */
[----:B------:R-:W-:Y:S02]  /*a100*/  PRMT R89, R123, 0x7632, R89 ;  /* 0x000076327b597816 */ /* 0x000fe40000000059 */
[----:B------:R-:W-:Y:S01]  /*a110*/  PRMT R91, R37, 0x7632, R91 ;  /* 0x00007632255b7816 */ /* 0x000fe2000000005b */
[----:B------:R-:W4:Y:S01]  /*a120*/  LDL R124, [R1+0x6c] ;  /* 0x00006c00017c7983 */ /* 0x000f220000100800 */
[----:B------:R-:W-:Y:S02]  /*a130*/  PRMT R93, R36, 0x7632, R93 ;  /* 0x00007632245d7816 */ /* 0x000fe4000000005d */
[----:B------:R-:W-:Y:S01]  /*a140*/  PRMT R96, R33, 0x7632, R96 ;  /* 0x0000763221607816 */ /* 0x000fe20000000060 */
[----:B------:R-:W4:Y:S01]  /*a150*/  LDL R123, [R1+0x64] ;  /* 0x00006400017b7983 */ /* 0x000f220000100800 */
[----:B------:R-:W-:-:S03]  /*a160*/  PRMT R99, R32, 0x7632, R99 ;  /* 0x0000763220637816 */ /* 0x000fc60000000063 */
[----:B------:R-:W4:Y:S04]  /*a170*/  LDL R37, [R1+0x60] ;  /* 0x0000600001257983 */ /* 0x000f280000100800 */
[----:B------:R-:W4:Y:S04]  /*a180*/  LDL R36, [R1+0x5c] ;  /* 0x00005c0001247983 */ /* 0x000f280000100800 */
[----:B------:R-:W4:Y:S04]  /*a190*/  LDL R33, [R1+0x58] ;  /* 0x0000580001217983 */ /* 0x000f280000100800 */
[----:B------:R-:W4:Y:S01]  /*a1a0*/  LDL R32, [R1+0x54] ;  /* 0x0000540001207983 */ /* 0x000f220000100800 */
[----:B--2---:R-:W-:-:S03]  /*a1b0*/  PRMT R94, R7, 0x7632, R94 ;  /* 0x00007632075e7816 */ /* 0x004fc6000000005e */
[----:B------:R0:W5:Y:S01]  /*a1c0*/  LDL.LU R7, [R1+0x8c] ;  /* 0x00008c0001077983 */ /* 0x0001620000300800 */
[----:B---3--:R-:W-:-:S03]  /*a1d0*/  PRMT R87, R6, 0x7632, R87 ;  /* 0x0000763206577816 */ /* 0x008fc60000000057 */
[----:B------:R0:W5:Y:S01]  /*a1e0*/  LDL.LU R6, [R1+0x88] ;  /* 0x0000880001067983 */ /* 0x0001620000300800 */
[----:B----4-:R-:W-:-:S03]  /*a1f0*/  PRMT R84, R5, 0x7632, R84 ;  /* 0x0000763205547816 */ /* 0x010fc60000000054 */
[----:B------:R0:W5:Y:S01]  /*a200*/  LDL.LU R5, [R1+0x84] ;  /* 0x0000840001057983 */ /* 0x0001620000300800 */
[----:B------:R-:W-:-:S06]  /*a210*/  UISETP.GE.U32.AND UP0, UPT, UR15, 0x2, UPT ;  /* 0x000000020f00788c */ /* 0x000fcc000bf06070 */
[----:B------:R-:W-:Y:S02]  /*a220*/  PLOP3.LUT P6, PT, PT, PT, UP0, 0x40, 0x0 ;  /* 0x000000000000781c */ /* 0x000fe40003fce808 */
        /* <DEDUP_REMOVED lines=46> */
[----:B------:R-:W-:Y:S01]  /*a510*/  PRMT R97, R52, 0x7632, R97 ;  /* 0x0000763234617816 */ /* 0x000fe20000000061 */
[----:B0-----:R-:W-:Y:S06]  /*a520*/  @P6 BRA `(.L_x_232) ;  /* 0x0000001800706947 */ /* 0x001fec0003800000 */
[----:B------:R-:W0:Y:S01]  /*a530*/  S2UR UR13, SR_CTAID.Y ;  /* 0x00000000000d79c3 */ /* 0x000e220000002600 */
[----:B------:R-:W-:Y:S01]  /*a540*/  ULOP3.LUT UR5, UR4, 0x1, URZ, 0xc0, !UPT ;  /* 0x0000000104057892 */ /* 0x000fe2000f8ec03f */
[----:B------:R-:W-:Y:S01]  /*a550*/  ULDC UR14, c[0x0][0x10] ;  /* 0x00000400000e7ab9 */ /* 0x000fe20000000800 */
[----:B------:R-:W-:Y:S02]  /*a560*/  ULDC.64 UR16, c[0x0][0x260] ;  /* 0x0000980000107ab9 */ /* 0x000fe40000000a00 */
[----:B------:R-:W-:-:S04]  /*a570*/  UIMAD UR5, UR5, UR14, URZ ;  /* 0x0000000e050572a4 */ /* 0x000fc8000f8e023f */
[----:B------:R-:W-:Y:S02]  /*a580*/  UIMAD UR6, UR5, UR15, URZ ;  /* 0x0000000f050672a4 */ /* 0x000fe4000f8e023f */
[----:B0-----:R-:W-:Y:S02]  /*a590*/  UIADD3 UR18, UR5, UR13, URZ ;  /* 0x0000000d05127290 */ /* 0x001fe4000fffe03f */
[----:B------:R-:W-:-:S03]  /*a5a0*/  USHF.L.U32 UR5, UR6, 0x1, URZ ;  /* 0x0000000106057899 */ /* 0x000fc6000800063f */
[----:B------:R-:W-:Y:S02]  /*a5b0*/  ULDC.64 UR6, c[0x0][0x258] ;  /* 0x0000960000067ab9 */ /* 0x000fe40000000a00 */
[----:B------:R-:W-:Y:S02]  /*a5c0*/  UIMAD.WIDE.U32 UR18, UR18, 0x4, UR6 ;  /* 0x00000004121278a5 */ /* 0x000fe4000f8e0006 */
[----:B------:R-:W-:Y:S01]  /*a5d0*/  UIMAD.WIDE UR6, UR5, 0x4, UR16 ;  /* 0x00000004050678a5 */ /* 0x000fe2000f8e0210 */
[----:B------:R-:W-:Y:S11]  /*a5e0*/  @P0 BRA `(.L_x_233) ;  /* 0x0000000000800947 */ /* 0x000ff60003800000 */
[----:B------:R-:W0:Y:S01]  /*a5f0*/  S2R R37, SR_LANEID ;  /* 0x0000000000257919 */ /* 0x000e220000000000 */
[----:B------:R-:W-:Y:S02]  /*a600*/  UIMAD UR16, UR22, UR14, UR13 ;  /* 0x0000000e161072a4 */ /* 0x000fe4000f8e020d */
[----:B------:R-:W-:Y:S02]  /*a610*/  ULOP3.LUT UP0, URZ, UR4, 0x2, URZ, 0xc0, !UPT ;  /* 0x00000002043f7892 */ /* 0x000fe4000f80c03f */
[----:B------:R-:W-:Y:S01]  /*a620*/  UIMAD.WIDE.U32 UR16, UR16, 0x8, UR6 ;  /* 0x00000008101078a5 */ /* 0x000fe2000f8e0006 */
[----:B------:R-:W-:Y:S02]  /*a630*/  UMOV UR5, 0x1 ;  /* 0x0000000100057882 */ /* 0x000fe40000000000 */
[----:B------:R-:W-:-:S03]  /*a640*/  USEL UR5, UR5, 0xffffffff, !UP0 ;  /* 0xffffffff05057887 */ /* 0x000fc6000c000000 */
[----:B------:R-:W-:Y:S01]  /*a650*/  MOV R32, UR16 ;  /* 0x0000001000207c02 */ /* 0x000fe20008000f00 */
[----:B------:R-:W-:Y:S01]  /*a660*/  VOTEU.ANY UR16, UPT, PT ;  /* 0x0000000000107886 */ /* 0x000fe200038e0100 */
[----:B------:R-:W-:Y:S01]  /*a670*/  MOV R33, UR17 ;  /* 0x0000001100217c02 */ /* 0x000fe20008000f00 */
[----:B------:R-:W-:Y:S02]  /*a680*/  UPOPC UR17, UR16 ;  /* 0x00000010001172bf */ /* 0x000fe40008000000 */
[----:B------:R-:W-:Y:S02]  /*a690*/  UFLO.U32 UR16, UR16 ;  /* 0x00000010001072bd */ /* 0x000fe400080e0000 */
[----:B------:R-:W-:Y:S01]  /*a6a0*/  UIMAD UR5, UR5, UR17, URZ ;  /* 0x00000011050572a4 */ /* 0x000fe2000f8e023f */
[----:B------:R1:W-:Y:S05]  /*a6b0*/  STG.E.64 desc[UR20][R32.64], R34 ;  /* 0x0000002220007986 */ /* 0x0003ea000c101b14 */
[----:B------:R-:W-:-:S02]  /*a6c0*/  MOV R36, UR5 ;  /* 0x0000000500247c02 */ /* 0x000fc40008000f00 */
[----:B0-----:R-:W-:Y:S02]  /*a6d0*/  ISETP.EQ.U32.AND P6, PT, R37, UR16, PT ;  /* 0x0000001025007c0c */ /* 0x001fe4000bfc2070 */
[----:B-1----:R-:W-:Y:S02]  /*a6e0*/  MOV R32, UR18 ;  /* 0x0000001200207c02 */ /* 0x002fe40008000f00 */
[----:B------:R-:W-:-:S09]  /*a6f0*/  MOV R33, UR19 ;  /* 0x0000001300217c02 */ /* 0x000fd20008000f00 */
[----:B------:R-:W-:Y:S06]  /*a700*/  @P6 MEMBAR.ALL.GPU ;  /* 0x0000000000006992 */ /* 0x000fec000000a000 */
[----:B------:R-:W-:-:S00]  /*a710*/  @P6 ERRBAR ;  /* 0x00000000000069ab */ /* 0x000fc00000000000 */
[----:B------:R-:W-:Y:S06]  /*a720*/  @P6 CGAERRBAR ;  /* 0x00000000000065ab */ /* 0x000fec0000000000 */
[----:B------:R0:W-:Y:S01]  /*a730*/  @P6 REDG.E.ADD.S32.STRONG.GPU desc[UR20][R32.64], R36 ;  /* 0x000000242000698e */ /* 0x0001e2000c10e394 */
[----:B------:R-:W-:-:S04]  /*a740*/  PLOP3.LUT P6, PT, PT, PT, UP0, 0x40, 0x0 ;  /* 0x000000000000781c */ /* 0x000fc80003fce808 */
[----:B0-----:R-:W-:-:S04]  /*a750*/  SEL R36, RZ, UR15, !P6 ;  /* 0x0000000fff247c07 */ /* 0x001fc8000f000000 */
[----:B------:R-:W-:-:S13]  /*a760*/  ISETP.NE.AND P6, PT, R36, -0x1, PT ;  /* 0xffffffff2400780c */ /* 0x000fda0003fc5270 */
[----:B------:R-:W-:Y:S05]  /*a770*/  @!P6 BRA `(.L_x_233) ;  /* 0x00000000001ce947 */ /* 0x000fea0003800000 */
.L_x_234:
[----:B------:R-:W-:Y:S02]  /*a780*/  MOV R32, UR18 ;  /* 0x0000001200207c02 */ /* 0x000fe40008000f00 */
[----:B------:R-:W-:-:S05]  /*a790*/  MOV R33, UR19 ;  /* 0x0000001300217c02 */ /* 0x000fca0008000f00 */
[----:B------:R-:W2:Y:S04]  /*a7a0*/  LDG.E.STRONG.GPU R32, desc[UR20][R32.64] ;  /* 0x0000001420207981 */ /* 0x000ea8000c1ef900 */
[----:B--2---:R-:W-:Y:S01]  /*a7b0*/  CCTL.IVALL ;  /* 0x00000000ff00798f */ /* 0x004fe20002000000 */
[----:B------:R-:W-:Y:S05]  /*a7c0*/  YIELD ;  /* 0x0000000000007946 */ /* 0x000fea0003800000 */
[----:B------:R-:W-:-:S13]  /*a7d0*/  ISETP.NE.AND P6, PT, R32, R36, PT ;  /* 0x000000242000720c */ /* 0x000fda0003fc5270 */
[----:B------:R-:W-:Y:S05]  /*a7e0*/  @P6 BRA `(.L_x_234) ;  /* 0xfffffffc00e46947 */ /* 0x000fea000383ffff */
.L_x_233:
[----:B------:R-:W-:Y:S01]  /*a7f0*/  ISETP.NE.AND P6, PT, RZ, UR15, PT ;  /* 0x0000000fff007c0c */ /* 0x000fe2000bfc5270 */
[----:B------:R-:W-:Y:S05]  /*a800*/  WARPSYNC.ALL ;  /* 0x0000000000007948 */ /* 0x000fea0003800000 */
[----:B------:R-:W-:Y:S07]  /*a810*/  BAR.SYNC.DEFER_BLOCKING 0x0 ;  /* 0x0000000000007b1d */ /* 0x000fee0000010000 */
[----:B------:R-:W-:Y:S05]  /*a820*/  @!P6 BRA `(.L_x_232) ;  /* 0x0000001400b0e947 */ /* 0x000fea0003800000 */
[----:B------:R-:W-:-:S04]  /*a830*/  UIADD3 UR5, UR15, -0x1, URZ ;  /* 0xffffffff0f057890 */ /* 0x000fc8000fffe03f */
[----:B------:R-:W-:-:S03]  /*a840*/  UISETP.GE.U32.AND UP0, UPT, UR5, 0x3, UPT ;  /* 0x000000030500788c */ /* 0x000fc6000bf06070 */
[----:B------:R-:W-:-:S03]  /*a850*/  UMOV UR5, URZ ;  /* 0x0000003f00057c82 */ /* 0x000fc60008000000 */
[----:B------:R-:W-:-:S13]  /*a860*/  PLOP3.LUT P6, PT, PT, PT, UP0, 0x40, 0x0 ;  /* 0x000000000000781c */ /* 0x000fda0003fce808 */
[----:B------:R-:W-:Y:S05]  /*a870*/  @P6 BRA `(.L_x_235) ;  /* 0x0000001000fc6947 */ /* 0x000fea0003800000 */
[----:B------:R-:W-:Y:S01]  /*a880*/  ULOP3.LUT UR16, UR15, 0x3, URZ, 0xc0, !UPT ;  /* 0x000000030f107892 */ /* 0x000fe2000f8ec03f */
[----:B------:R-:W-:-:S03]  /*a890*/  UMOV UR5, URZ ;  /* 0x0000003f00057c82 */ /* 0x000fc60008000000 */
[----:B------:R-:W-:-:S06]  /*a8a0*/  UIADD3 UR16, -UR16, UR15, URZ ;  /* 0x0000000f10107290 */ /* 0x000fcc000fffe13f */
[----:B------:R-:W-:-:S13]  /*a8b0*/  ISETP.LT.AND P6, PT, RZ, UR16, PT ;  /* 0x00000010ff007c0c */ /* 0x000fda000bfc1270 */
[----:B------:R-:W-:Y:S05]  /*a8c0*/  @!P6 BRA `(.L_x_236) ;  /* 0x000000100034e947 */ /* 0x000fea0003800000 */
[----:B-----5:R-:W-:Y:S01]  /*a8d0*/  LOP3.LUT R5, R5, 0xffbfffff, RZ, 0xc0, !PT ;  /* 0xffbfffff05057812 */ /* 0x020fe200078ec0ff */
[----:B------:R-:W-:-:S03]  /*a8e0*/  UISETP.GT.AND UP0, UPT, UR16, 0xc, UPT ;  /* 0x0000000c1000788c */ /* 0x000fc6000bf04270 */
[----:B------:R-:W-:Y:S02]  /*a8f0*/  @P0 LOP3.LUT R5, R5, 0x400000, RZ, 0xfc, !PT ;  /* 0x0040000005050812 */ /* 0x000fe400078efcff */
[----:B------:R-:W-:Y:S02]  /*a900*/  PLOP3.LUT P0, PT, PT, PT, PT, 0x80, 0x0 ;  /* 0x000000000000781c */ /* 0x000fe40003f0f070 */
[----:B------:R-:W-:Y:S02]  /*a910*/  PLOP3.LUT P6, PT, PT, PT, UP0, 0x40, 0x0 ;  /* 0x000000000000781c */ /* 0x000fe40003fce808 */
[----:B------:R-:W-:-:S09]  /*a920*/  LOP3.LUT R5, R5, 0xfffffffe, RZ, 0xc0, !PT ;  /* 0xfffffffe05057812 */ /* 0x000fd200078ec0ff */
[----:B------:R-:W-:-:S04]  /*a930*/  @P0 LOP3.LUT R5, R5, 0x1, RZ, 0xfc, !PT ;  /* 0x0000000105050812 */ /* 0x000fc800078efcff */
[----:B------:R-:W-:Y:S01]  /*a940*/  LOP3.LUT P0, RZ, R5, 0x400000, RZ, 0xc0, !PT ;  /* 0x0040000005ff7812 */ /* 0x000fe2000780c0ff */
[----:B------:R-:W-:-:S12]  /*a950*/  @P6 BRA `(.L_x_237) ;  /* 0x0000000800a06947 */ /* 0x000fd80003800000 */
[----:B------:R-:W-:Y:S02]  /*a960*/  PLOP3.LUT P6, PT, PT, PT, PT, 0x8, 0x0 ;  /* 0x000000000000781c */ /* 0x000fe40003fce170 */
[----:B------:R-:W-:-:S11]  /*a970*/  LOP3.LUT R5, R5, 0xfffffffe, RZ, 0xc0, !PT ;  /* 0xfffffffe05057812 */ /* 0x000fd600078ec0ff */
[----:B------:R-:W-:-:S07]  /*a980*/  @P6 LOP3.LUT R5, R5, 0x1, RZ, 0xfc, !PT ;  /* 0x0000000105056812 */ /* 0x000fce00078efcff */
.L_x_238:
[----:B------:R-:W0:Y:S02]  /*a990*/  S2R R32, SR_CTAID.X ;  /* 0x0000000000207919 */ /* 0x000e240000002500 */
[----:B0-----:R-:W-:-:S13]  /*a9a0*/  ISETP.EQ.OR P6, PT, R32, UR5, P0 ;  /* 0x0000000520007c0c */ /* 0x001fda00087c2670 */
[----:B------:R-:W-:-:S05]  /*a9b0*/  VOTEU.ALL UP0, P6 ;  /* 0x00000000003f7886 */ /* 0x000fca0003000000 */
[----:B------:R-:W-:-:S04]  /*a9c0*/  @!UP0 UIMAD UR18, UR14, UR5, UR13 ;  /* 0x000000050e1282a4 */ /* 0x000fc8000f8e020d */
[----:B------:R-:W-:-:S06]  /*a9d0*/  @!UP0 UIMAD.WIDE.U32 UR18, UR18, 0x8, UR6 ;  /* 0x00000008121288a5 */ /* 0x000fcc000f8e0006 */
[----:B------:R-:W-:Y:S02]  /*a9e0*/  MOV R36, UR18 ;  /* 0x0000001200247c02 */ /* 0x000fe40008000f00 */
[----:B------:R-:W-:-:S06]  /*a9f0*/  MOV R37, UR19 ;  /* 0x0000001300257c02 */ /* 0x000fcc0008000f00 */
[----:B------:R-:W2:Y:S01]  /*aa00*/  @!P6 LDG.E.64 R36, desc[UR20][R36.64] ;  /* 0x000000142424e981 */ /* 0x000ea2000c1e1b00 */
[----:B------:R-:W-:Y:S01]  /*aa10*/  UIADD3 UR18, UR5, 0x1, URZ ;  /* 0x0000000105127890 */ /* 0x000fe2000fffe03f */
[----:B--2---:R-:W-:Y:S01]  /*aa20*/  @!P6 FADD.FTZ R34, R34, R36 ;  /* 0x000000242222e221 */ /* 0x004fe20000010000 */
[----:B------:R-:W-:-:S04]  /*aa30*/  @!P6 FADD.FTZ R35, R35, R37 ;  /* 0x000000252323e221 */ /* 0x000fc80000010000 */
[----:B------:R-:W-:-:S13]  /*aa40*/  ISETP.EQ.OR P6, PT, R32, UR18, P0 ;  /* 0x0000001220007c0c */ /* 0x000fda00087c2670 */
        /* <DEDUP_REMOVED lines=146> */
[----:B------:R-:W-:Y:S02]  /*b370*/  UIADD3 UR16, UR16, -0x10, URZ ;  /* 0xfffffff010107890 */ /* 0x000fe4000fffe03f */
[----:B------:R-:W-:Y:S02]  /*b380*/  UIADD3 UR5, UR5, 0x10, URZ ;  /* 0x0000001005057890 */ /* 0x000fe4000fffe03f */
[----:B------:R-:W-:Y:S01]  /*b390*/  UISETP.GT.AND UP0, UPT, UR16, 0xc, UPT ;  /* 0x0000000c1000788c */ /* 0x000fe2000bf04270 */
[----:B--2---:R-:W-:Y:S01]  /*b3a0*/  @!P6 FADD.FTZ R34, R34, R32 ;  /* 0x000000202222e221 */ /* 0x004fe20000010000 */
[----:B------:R-:W-:-:S04]  /*b3b0*/  @!P6 FADD.FTZ R35, R35, R33 ;  /* 0x000000212323e221 */ /* 0x000fc80000010000 */
[----:B------:R-:W-:-:S13]  /*b3c0*/  PLOP3.LUT P6, PT, PT, PT, UP0, 0x80, 0x0 ;  /* 0x000000000000781c */ /* 0x000fda0003fcf008 */
[----:B------:R-:W-:Y:S05]  /*b3d0*/  @P6 BRA `(.L_x_238) ;  /* 0xfffffff4006c6947 */ /* 0x000fea000383ffff */
.L_x_237:
[----:B------:R-:W-:-:S06]  /*b3e0*/  UISETP.GT.AND UP0, UPT, UR16, 0x4, UPT ;  /* 0x000000041000788c */ /* 0x000fcc000bf04270 */
[----:B------:R-:W-:-:S13]  /*b3f0*/  PLOP3.LUT P6, PT, PT, PT, UP0, 0x40, 0x0 ;  /* 0x000000000000781c */ /* 0x000fda0003fce808 */
[----:B------:R-:W-:Y:S05]  /*b400*/  @P6 BRA `(.L_x_239) ;  /* 0x0000000400586947 */ /* 0x000fea0003800000 */
        /* <DEDUP_REMOVED lines=78> */
[----:B------:R-:W-:Y:S01]  /*b8f0*/  LOP3.LUT R5, R5, 0xfffffffe, RZ, 0xc0, !PT ;  /* 0xfffffffe05057812 */ /* 0x000fe200078ec0ff */
[----:B------:R-:W-:Y:S02]  /*b900*/  UIADD3 UR16, UR16, -0x4, URZ ;  /* 0xfffffffc10107890 */ /* 0x000fe4000fffe03f */
[----:B------:R-:W-:Y:S02]  /*b910*/  UIADD3 UR5, UR5, 0x4, URZ ;  /* 0x0000000405057890 */ /* 0x000fe4000fffe03f */
[----:B------:R-:W-:Y:S01]  /*b920*/  UIADD3 UR16, UR16, -0x4, URZ ;  /* 0xfffffffc10107890 */ /* 0x000fe2000fffe03f */
[----:B--2---:R-:W-:Y:S01]  /*b930*/  @!P6 FADD.FTZ R34, R34, R32 ;  /* 0x000000202222e221 */ /* 0x004fe20000010000 */
[----:B------:R-:W-:Y:S01]  /*b940*/  @!P6 FADD.FTZ R35, R35, R33 ;  /* 0x000000212323e221 */ /* 0x000fe20000010000 */
[----:B------:R-:W-:-:S13]  /*b950*/  PLOP3.LUT P6, PT, PT, PT, PT, 0x8, 0x0 ;  /* 0x000000000000781c */ /* 0x000fda0003fce170 */
[----:B------:R-:W-:-:S07]  /*b960*/  @P6 LOP3.LUT R5, R5, 0x1, RZ, 0xfc, !PT ;  /* 0x0000000105056812 */ /* 0x000fce00078efcff */
.L_x_239:
[----:B------:R-:W-:-:S04]  /*b970*/  LOP3.LUT P6, RZ, R5, 0x1, RZ, 0xc0, !PT ;  /* 0x0000000105ff7812 */ /* 0x000fc800078cc0ff */
[----:B------:R-:W-:-:S13]  /*b980*/  ISETP.NE.OR P6, PT, RZ, UR16, P6 ;  /* 0x00000010ff007c0c */ /* 0x000fda000b7c5670 */
[----:B------:R-:W-:Y:S05]  /*b990*/  @!P6 BRA `(.L_x_235) ;  /* 0x0000000000b4e947 */ /* 0x000fea0003800000 */
.L_x_236:
        /* <DEDUP_REMOVED lines=40> */
[----:B------:R-:W-:Y:S01]  /*bc20*/  UISETP.NE.AND UP0, UPT, UR16, URZ, UPT ;  /* 0x0000003f1000728c */ /* 0x000fe2000bf05270 */
[----:B--2---:R-:W-:Y:S01]  /*bc30*/  @!P6 FADD.FTZ R34, R34, R32 ;  /* 0x000000202222e221 */ /* 0x004fe20000010000 */
[----:B------:R-:W-:-:S04]  /*bc40*/  @!P6 FADD.FTZ R35, R35, R33 ;  /* 0x000000212323e221 */ /* 0x000fc80000010000 */
[----:B------:R-:W-:-:S13]  /*bc50*/  PLOP3.LUT P6, PT, PT, PT, UP0, 0x80, 0x0 ;  /* 0x000000000000781c */ /* 0x000fda0003fcf008 */
[----:B------:R-:W-:Y:S05]  /*bc60*/  @P6 BRA `(.L_x_236) ;  /* 0xfffffffc004c6947 */ /* 0x000fea000383ffff */
.L_x_235:
[----:B------:R-:W-:-:S06]  /*bc70*/  ULOP3.LUT UP0, UR15, UR15, 0x3, URZ, 0xc0, !UPT ;  /* 0x000000030f0f7892 */ /* 0x000fcc000f80c03f */
[----:B------:R-:W-:-:S13]  /*bc80*/  PLOP3.LUT P6, PT, PT, PT, UP0, 0x40, 0x0 ;  /* 0x000000000000781c */ /* 0x000fda0003fce808 */
[----:B------:R-:W-:Y:S05]  /*bc90*/  @P6 BRA `(.L_x_232) ;  /* 0x0000000000946947 */ /* 0x000fea0003800000 */
[----:B------:R-:W0:Y:S01]  /*bca0*/  S2R R36, SR_CTAID.X ;  /* 0x0000000000247919 */ /* 0x000e220000002500 */
[----:B------:R-:W-:Y:S01]  /*bcb0*/  BSSY B0, `(.L_x_240) ;  /* 0x000000a000007945 */ /* 0x000fe20003800000 */
[----:B0-----:R-:W-:-:S13]  /*bcc0*/  ISETP.EQ.OR P6, PT, R36, UR5, P0 ;  /* 0x0000000524007c0c */ /* 0x001fda00087c2670 */
[----:B------:R-:W-:Y:S05]  /*bcd0*/  @P6 BRA `(.L_x_241) ;  /* 0x00000000001c6947 */ /* 0x000fea0003800000 */
[----:B------:R-:W-:-:S04]  /*bce0*/  UIMAD UR16, UR14, UR5, UR13 ;  /* 0x000000050e1072a4 */ /* 0x000fc8000f8e020d */
[----:B------:R-:W-:-:S06]  /*bcf0*/  UIMAD.WIDE.U32 UR16, UR16, 0x8, UR6 ;  /* 0x00000008101078a5 */ /* 0x000fcc000f8e0006 */
[----:B------:R-:W-:Y:S02]  /*bd00*/  MOV R32, UR16 ;  /* 0x0000001000207c02 */ /* 0x000fe40008000f00 */
[----:B------:R-:W-:-:S06]  /*bd10*/  MOV R33, UR17 ;  /* 0x0000001100217c02 */ /* 0x000fcc0008000f00 */
[----:B------:R-:W2:Y:S02]  /*bd20*/  LDG.E.64 R32, desc[UR20][R32.64] ;  /* 0x0000001420207981 */ /* 0x000ea4000c1e1b00 */
[----:B--2---:R-:W-:Y:S01]  /*bd30*/  FADD.FTZ R34, R34, R32 ;  /* 0x0000002022227221 */ /* 0x004fe20000010000 */
[----:B------:R-:W-:-:S07]  /*bd40*/  FADD.FTZ R35, R35, R33 ;  /* 0x0000002123237221 */ /* 0x000fce0000010000 */
.L_x_241:
[----:B------:R-:W-:Y:S05]  /*bd50*/  BSYNC B0 ;  /* 0x0000000000007941 */ /* 0x000fea0003800000 */
.L_x_240:
[----:B------:R-:W-:-:S06]  /*bd60*/  UISETP.NE.AND UP0, UPT, UR15, 0x1, UPT ;  /* 0x000000010f00788c */ /* 0x000fcc000bf05270 */
[----:B------:R-:W-:-:S13]  /*bd70*/  PLOP3.LUT P6, PT, PT, PT, UP0, 0x40, 0x0 ;  /* 0x000000000000781c */ /* 0x000fda0003fce808 */
[----:B------:R-:W-:Y:S05]  /*bd80*/  @P6 BRA `(.L_x_232) ;  /* 0x0000000000586947 */ /* 0x000fea0003800000 */
[----:B------:R-:W-:-:S06]  /*bd90*/  UIADD3 UR16, UR5, 0x1, URZ ;  /* 0x0000000105107890 */ /* 0x000fcc000fffe03f */
        /* <DEDUP_REMOVED lines=10> */
[----:B------:R-:W-:Y:S02]  /*be40*/  ISETP.EQ.OR P6, PT, R36, UR5, P0 ;  /* 0x0000000524007c0c */ /* 0x000fe400087c2670 */
[----:B------:R-:W-:-:S04]  /*be50*/  MOV R32, UR15 ;  /* 0x0000000f00207c02 */ /* 0x000fc80008000f00 */
[----:B------:R-:W-:-:S13]  /*be60*/  ISETP.EQ.OR P6, PT, R32, 0x2, P6 ;  /* 0x000000022000780c */ /* 0x000fda00037c2670 */
[----:B------:R-:W-:-:S05]  /*be70*/  VOTEU.ALL UP0, P6 ;  /* 0x00000000003f7886 */ /* 0x000fca0003000000 */
[----:B------:R-:W-:-:S04]  /*be80*/  @!UP0 UIMAD UR13, UR5, UR14, UR13 ;  /* 0x0000000e050d82a4 */ /* 0x000fc8000f8e020d */
[----:B------:R-:W-:-:S06]  /*be90*/  @!UP0 UIMAD.WIDE.U32 UR6, UR13, 0x8, UR6 ;  /* 0x000000080d0688a5 */ /* 0x000fcc000f8e0006 */
[----:B------:R-:W-:Y:S02]  /*bea0*/  MOV R32, UR6 ;  /* 0x0000000600207c02 */ /* 0x000fe40008000f00 */
[----:B------:R-:W-:-:S06]  /*beb0*/  MOV R33, UR7 ;  /* 0x0000000700217c02 */ /* 0x000fcc0008000f00 */
[----:B------:R-:W2:Y:S02]  /*bec0*/  @!P6 LDG.E.64 R32, desc[UR20][R32.64] ;  /* 0x000000142020e981 */ /* 0x000ea4000c1e1b00 */
[----:B--2---:R-:W-:Y:S01]  /*bed0*/  @!P6 FADD.FTZ R34, R34, R32 ;  /* 0x000000202222e221 */ /* 0x004fe20000010000 */
[----:B------:R-:W-:-:S07]  /*bee0*/  @!P6 FADD.FTZ R35, R35, R33 ;  /* 0x000000212323e221 */ /* 0x000fce0000010000 */
.L_x_232:
[----:B------:R-:W2:Y:S01]  /*bef0*/  LDL.LU R36, [R1+0x44] ;  /* 0x0000440001247983 */ /* 0x000ea20000300800 */
[----:B------:R-:W0:Y:S01]  /*bf00*/  S2UR UR6, SR_CgaCtaId ;  /* 0x00000000000679c3 */ /* 0x000e220000008800 */
[----:B------:R-:W-:Y:S01]  /*bf10*/  UMOV UR5, 0x400 ;  /* 0x0000040000057882 */ /* 0x000fe20000000000 */
[----:B------:R-:W-:Y:S01]  /*bf20*/  SHF.L.U32 R39, R39, 0x10, RZ ;  /* 0x0000001027277819 */ /* 0x000fe200000006ff */
[----:B0-----:R-:W-:-:S03]  /*bf30*/  ULEA UR5, UR6, UR5, 0x18 ;  /* 0x0000000506057291 */ /* 0x001fc6000f8ec03f */
[----:B------:R-:W-:-:S06]  /*bf40*/  ULDC UR6, c[0x0][0x2bc] ;  /* 0x0000af0000067ab9 */ /* 0x000fcc0000000800 */
[----:B------:R0:W-:Y:S01]  /*bf50*/  @!P0 STS.64 [UR5+0x90], R34 ;  /* 0x00009022ff008988 */ /* 0x0001e20008000a05 */
[----:B------:R-:W-:Y:S01]  /*bf60*/  BAR.SYNC.DEFER_BLOCKING 0x0 ;  /* 0x0000000000007b1d */ /* 0x000fe20000010000 */
[----:B0-----:R-:W-:-:S05]  /*bf70*/  SHF.L.U32 R34, R50, 0x10, RZ ;  /* 0x0000001032227819 */ /* 0x001fca00000006ff */
[----:B------:R-:W-:-:S04]  /*bf80*/  FADD.FTZ R34, R34, -UR23 ;  /* 0x8000001722227e21 */ /* 0x000fc80008010000 */
[----:B------:R-:W-:Y:S01]  /*bf90*/  FMUL.FTZ R34, R34, UR24 ;  /* 0x0000001822227c20 */ /* 0x000fe20008410000 */
[----:B------:R-:W0:Y:S02]  /*bfa0*/  LDS.64 R32, [UR5+0x90] ;  /* 0x00009005ff207984 */ /* 0x000e240008000a00 */
[----:B0-----:R-:W-:Y:S01]  /*bfb0*/  FMUL.FTZ R33, R33, UR6 ;  /* 0x0000000621217c20 */ /* 0x001fe20008410000 */
[----:B------:R-:W-:-:S04]  /*bfc0*/  FMUL.FTZ R32, R32, UR6 ;  /* 0x0000000620207c20 */ /* 0x000fc80008410000 */
[----:B------:R-:W-:Y:S02]  /*bfd0*/  R2UR UR6, R33 ;  /* 0x00000000210672ca */ /* 0x000fe400000e0000 */
[----:B------:R-:W-:Y:S02]  /*bfe0*/  SHF.L.U32 R33, R106, 0x10, RZ ;  /* 0x000000106a217819 */ /* 0x000fe400000006ff */
[----:B------:R-:W-:-:S03]  /*bff0*/  R2UR UR5, R32 ;  /* 0x00000000200572ca */ /* 0x000fc600000e0000 */
[----:B------:R-:W-:-:S04]  /*c000*/  FADD.FTZ R33, R33, -UR23 ;  /* 0x8000001721217e21 */ /* 0x000fc80008010000 */
[----:B------:R-:W-:Y:S01]  /*c010*/  FMUL.FTZ R33, R33, UR24 ;  /* 0x0000001821217c20 */ /* 0x000fe20008410000 */
[----:B--2---:R-:W-:Y:S01]  /*c020*/  SHF.L.U32 R32, R36, 0x10, RZ ;  /* 0x0000001024207819 */ /* 0x004fe200000006ff */
        /* <DEDUP_REMOVED lines=19> */
.L_x_242:
[----:B-----5:R-:W-:Y:S01]  /*c160*/  LOP3.LUT P0, RZ, R5, 0x200000, RZ, 0xc0, !PT ;  /* 0x0020000005ff7812 */ /* 0x020fe2000780c0ff */
[----:B------:R-:W-:-:S12]  /*c170*/  BSSY B0, `(.L_x_243) ;  /* 0x0000017000007945 */ /* 0x000fd80003800000 */
[----:B------:R-:W-:Y:S05]  /*c180*/  @!P0 BRA `(.L_x_244) ;  /* 0x0000000000548947 */ /* 0x000fea0003800000 */
[----:B------:R-:W-:Y:S01]  /*c190*/  MOV R35, UR5 ;  /* 0x0000000500237c02 */ /* 0x000fe20008000f00 */
[----:B------:R-:W-:Y:S01]  /*c1a0*/  ULDC.64 UR14, c[0x0][0x288] ;  /* 0x0000a200000e7ab9 */ /* 0x000fe20000000a00 */
[----:B------:R-:W-:-:S03]  /*c1b0*/  SHF.R.S32.HI R37, RZ, 0x1f, R6 ;  /* 0x0000001fff257819 */ /* 0x000fc60000011406 */
[----:B------:R-:W-:Y:S02]  /*c1c0*/  FFMA.FTZ R35, R34, R35, UR6 ;  /* 0x0000000622237e23 */ /* 0x000fe40008010023 */
[----:B------:R-:W-:Y:S02]  /*c1d0*/  IMAD R34, R37, UR14, RZ ;  /* 0x0000000e25227c24 */ /* 0x000fe4000f8e02ff */
[----:B------:R-:W-:Y:S01]  /*c1e0*/  FFMA.FTZ R35, R32, R28, -R35 ;  /* 0x0000001c20237223 */ /* 0x000fe20000010823 */
[----:B------:R-:W-:Y:S01]  /*c1f0*/  MOV R32, UR5 ;  /* 0x0000000500207c02 */ /* 0x000fe20008000f00 */
[----:B------:R-:W-:Y:S02]  /*c200*/  IMAD R34, R6, UR15, R34 ;  /* 0x0000000f06227c24 */ /* 0x000fe4000f8e0222 */
[----:B------:R-:W-:Y:S02]  /*c210*/  FMUL.FTZ R35, R35, UR24 ;  /* 0x0000001823237c20 */ /* 0x000fe40008410000 */
[----:B------:R-:W-:Y:S01]  /*c220*/  FFMA.FTZ R32, R33, R32, UR6 ;  /* 0x0000000621207e23 */ /* 0x000fe20008010020 */
[----:B------:R-:W-:-:S03]  /*c230*/  MOV R33, R27 ;  /* 0x0000001b00217202 */ /* 0x000fc60000000f00 */
[----:B------:R-:W-:-:S04]  /*c240*/  FFMA.FTZ R32, R39, R29, -R32 ;  /* 0x0000001d27207223 */ /* 0x000fc80000010820 */
[----:B------:R-:W-:-:S05]  /*c250*/  FMUL.FTZ R32, R32, UR24 ;  /* 0x0000001820207c20 */ /* 0x000fca0008410000 */
[----:B------:R-:W-:Y:S02]  /*c260*/  F2FP.BF16.F32.PACK_AB R36, R32, R35 ;  /* 0x000000232024723e */ /* 0x000fe400000010ff */
[----:B------:R-:W-:-:S05]  /*c270*/  MOV R32, R24 ;  /* 0x0000001800207202 */ /* 0x000fca0000000f00 */
[----:B------:R-:W-:Y:S01]  /*c280*/  IMAD.WIDE.U32 R32, R6, UR14, R32 ;  /* 0x0000000e06207c25 */ /* 0x000fe2000f8e0020 */
[----:B------:R-:W-:-:S04]  /*c290*/  ULDC.64 UR14, c[0x0][0x210] ;  /* 0x00008400000e7ab9 */ /* 0x000fc80000000a00 */
[----:B------:R-:W-:Y:S02]  /*c2a0*/  IADD3 R33, R33, R34, RZ ;  /* 0x0000002221217210 */ /* 0x000fe40007ffe0ff */
[----:B------:R-:W-:-:S04]  /*c2b0*/  LEA R34, P0, R32, UR14, 0x1 ;  /* 0x0000000e20227c11 */ /* 0x000fc8000f8008ff */
[----:B------:R-:W-:-:S05]  /*c2c0*/  LEA.HI.X R35, R32, UR15, R33, 0x1, P0 ;  /* 0x0000000f20237c11 */ /* 0x000fca00080f0c21 */
[----:B------:R0:W-:Y:S04]  /*c2d0*/  STG.E desc[UR20][R34.64], R36 ;  /* 0x0000002422007986 */ /* 0x0001e8000c101914 */
.L_x_244:
[----:B------:R-:W-:Y:S05]  /*c2e0*/  BSYNC B0 ;  /* 0x0000000000007941 */ /* 0x000fea0003800000 */
.L_x_243:
[----:B------:R-:W2:Y:S01]  /*c2f0*/  LDL.LU R32, [R1+0x40] ;  /* 0x0000400001207983 */ /* 0x000ea20000300800 */
[----:B0-----:R-:W-:Y:S02]  /*c300*/  SHF.L.U32 R34, R51, 0x10, RZ ;  /* 0x0000001033227819 */ /* 0x001fe400000006ff */
[----:B------:R-:W-:Y:S02]  /*c310*/  SHF.L.U32 R33, R43, 0x10, RZ ;  /* 0x000000102b217819 */ /* 0x000fe400000006ff */
[----:B------:R-:W-:Y:S01]  /*c320*/  SHF.L.U32 R42, R42, 0x10, RZ ;  /* 0x000000102a2a7819 */ /* 0x000fe200000006ff */
[----:B------:R-:W-:Y:S02]  /*c330*/  FADD.FTZ R34, R34, -UR23 ;  /* 0x8000001722227e21 */ /* 0x000fe40008010000 */
[----:B------:R-:W-:Y:S02]  /*c340*/  FADD.FTZ R33, R33, -UR23 ;  /* 0x8000001721217e21 */ /* 0x000fe40008010000 */
[----:B------:R-:W-:-:S02]  /*c350*/  FMUL.FTZ R34, R34, UR24 ;  /* 0x0000001822227c20 */ /* 0x000fc40008410000 */
        /* <DEDUP_REMOVED lines=21> */
.L_x_245:
[----:B------:R-:W-:Y:S01]  /*c4b0*/  LOP3.LUT P0, RZ, R5, 0x400, RZ, 0xc0, !PT ;  /* 0x0000040005ff7812 */ /* 0x000fe2000780c0ff */
[----:B------:R-:W-:-:S12]  /*c4c0*/  BSSY B0, `(.L_x_246) ;  /* 0x0000019000007945 */ /* 0x000fd80003800000 */
[----:B------:R-:W-:Y:S05]  /*c4d0*/  @!P0 BRA `(.L_x_247) ;  /* 0x00000000005c8947 */ /* 0x000fea0003800000 */
[----:B------:R-:W-:Y:S01]  /*c4e0*/  MOV R35, UR5 ;  /* 0x0000000500237c02 */ /* 0x000fe20008000f00 */
[----:B------:R-:W-:Y:S01]  /*c4f0*/  ULDC.64 UR14, c[0x0][0x288] ;  /* 0x0000a200000e7ab9 */ /* 0x000fe20000000a00 */
[C---:B------:R-:W-:Y:S02]  /*c500*/  IADD3 R39, R6.reuse, 0x10, RZ ;  /* 0x0000001006277810 */ /* 0x040fe40007ffe0ff */
[----:B------:R-:W-:Y:S01]  /*c510*/  IADD3 R37, R6, 0x10, RZ ;  /* 0x0000001006257810 */ /* 0x000fe20007ffe0ff */
[----:B------:R-:W-:Y:S01]  /*c520*/  FFMA.FTZ R35, R34, R35, UR6 ;  /* 0x0000000622237e23 */ /* 0x000fe20008010023 */
[----:B------:R-:W-:-:S03]  /*c530*/  SHF.R.S32.HI R39, RZ, 0x1f, R39 ;  /* 0x0000001fff277819 */ /* 0x000fc60000011427 */
[----:B------:R-:W-:Y:S01]  /*c540*/  FFMA.FTZ R35, R32, R28, -R35 ;  /* 0x0000001c20237223 */ /* 0x000fe20000010823 */
[----:B------:R-:W-:Y:S01]  /*c550*/  MOV R32, UR5 ;  /* 0x0000000500207c02 */ /* 0x000fe20008000f00 */
[----:B------:R-:W-:Y:S02]  /*c560*/  IMAD R34, R39, UR14, RZ ;  /* 0x0000000e27227c24 */ /* 0x000fe4000f8e02ff */
[----:B------:R-:W-:Y:S02]  /*c570*/  FMUL.FTZ R35, R35, UR24 ;  /* 0x0000001823237c20 */ /* 0x000fe40008410000 */
[----:B------:R-:W-:Y:S01]  /*c580*/  FFMA.FTZ R32, R33, R32, UR6 ;  /* 0x0000000621207e23 */ /* 0x000fe20008010020 */
[----:B------:R-:W-:Y:S01]  /*c590*/  MOV R33, R27 ;  /* 0x0000001b00217202 */ /* 0x000fe20000000f00 */
[----:B------:R-:W-:Y:S02]  /*c5a0*/  IMAD R34, R37, UR15, R34 ;  /* 0x0000000f25227c24 */ /* 0x000fe4000f8e0222 */
        /* <DEDUP_REMOVED lines=10> */
.L_x_247:
[----:B------:R-:W-:Y:S05]  /*c650*/  BSYNC B0 ;  /* 0x0000000000007941 */ /* 0x000fea0003800000 */
.L_x_246:
[----:B0-----:R-:W2:Y:S01]  /*c660*/  LDL.LU R34, [R1+0x28] ;  /* 0x0000280001227983 */ /* 0x001ea20000300800 */
[----:B------:R-:W-:Y:S02]  /*c670*/  SHF.L.U32 R33, R8, 0x10, RZ ;  /* 0x0000001008217819 */ /* 0x000fe400000006ff */
        /* <DEDUP_REMOVED lines=26> */
.L_x_248:
        /* <DEDUP_REMOVED lines=8> */
[----:B------:R-:W-:Y:S02]  /*c8a0*/  SHF.R.S32.HI R36, RZ, 0x1f, R36 ;  /* 0x0000001fff247819 */ /* 0x000fe40000011424 */
[----:B------:R-:W-:Y:S01]  /*c8b0*/  MOV R33, R27 ;  /* 0x0000001b00217202 */ /* 0x000fe20000000f00 */
[----:B------:R-:W-:Y:S01]  /*c8c0*/  FFMA.FTZ R34, R8, R28, -R34 ;  /* 0x0000001c08227223 */ /* 0x000fe20000010822 */
[----:B------:R-:W-:-:S03]  /*c8d0*/  MOV R8, UR5 ;  /* 0x0000000500087c02 */ /* 0x000fc60008000f00 */
[----:B------:R-:W-:Y:S02]  /*c8e0*/  FMUL.FTZ R34, R34, UR24 ;  /* 0x0000001822227c20 */ /* 0x000fe40008410000 */
[----:B------:R-:W-:Y:S01]  /*c8f0*/  FFMA.FTZ R8, R32, R8, UR6 ;  /* 0x0000000620087e23 */ /* 0x000fe20008010008 */
[----:B------:R-:W-:-:S03]  /*c900*/  MOV R32, R24 ;  /* 0x0000001800207202 */ /* 0x000fc60000000f00 */
[----:B------:R-:W-:Y:S02]  /*c910*/  FFMA.FTZ R8, R46, R29, -R8 ;  /* 0x0000001d2e087223 */ /* 0x000fe40000010808 */
[----:B------:R-:W-:-:S04]  /*c920*/  IMAD.WIDE.U32 R32, R35, UR14, R32 ;  /* 0x0000000e23207c25 */ /* 0x000fc8000f8e0020 */
[----:B------:R-:W-:-:S05]  /*c930*/  FMUL.FTZ R8, R8, UR24 ;  /* 0x0000001808087c20 */ /* 0x000fca0008410000 */
[----:B------:R-:W-:Y:S01]  /*c940*/  F2FP.BF16.F32.PACK_AB R8, R8, R34 ;  /* 0x000000220808723e */ /* 0x000fe200000010ff */
[----:B------:R-:W-:-:S04]  /*c950*/  IMAD R34, R36, UR14, RZ ;  /* 0x0000000e24227c24 */ /* 0x000fc8000f8e02ff */
[----:B------:R-:W-:Y:S01]  /*c960*/  IMAD R34, R35, UR15, R34 ;  /* 0x0000000f23227c24 */ /* 0x000fe2000f8e0222 */
[----:B------:R-:W-:-:S04]  /*c970*/  ULDC.64 UR14, c[0x0][0x210] ;  /* 0x00008400000e7ab9 */ /* 0x000fc80000000a00 */
[----:B------:R-:W-:Y:S02]  /*c980*/  IADD3 R33, R33, R34, RZ ;  /* 0x0000002221217210 */ /* 0x000fe40007ffe0ff */
[----:B------:R-:W-:-:S04]  /*c990*/  LEA R34, P0, R32, UR14, 0x1 ;  /* 0x0000000e20227c11 */ /* 0x000fc8000f8008ff */
[----:B------:R-:W-:-:S05]  /*c9a0*/  LEA.HI.X R35, R32, UR15, R33, 0x1, P0 ;  /* 0x0000000f20237c11 */ /* 0x000fca00080f0c21 */
[----:B------:R0:W-:Y:S04]  /*c9b0*/  STG.E desc[UR20][R34.64], R8 ;  /* 0x0000000822007986 */ /* 0x0001e8000c101914 */
.L_x_250:
[----:B------:R-:W-:Y:S05]  /*c9c0*/  BSYNC B0 ;  /* 0x0000000000007941 */ /* 0x000fea0003800000 */
.L_x_249:
[----:B0-----:R-:W2:Y:S01]  /*c9d0*/  LDL.LU R8, [R1+0x24] ;  /* 0x0000240001087983 */ /* 0x001ea20000300800 */
[----:B------:R-:W0:Y:S01]  /*c9e0*/  LDC R35, c[0x0][0x2ac] ;  /* 0x0000ab00ff237b82 */ /* 0x000e220000000800 */
        /* <DEDUP_REMOVED lines=8> */
[----:B0-----:R-:W-:Y:S06]  /*ca70*/  @!P1 BRA `(.L_x_251) ;  /* 0x0000000000489947 */ /* 0x001fec0003800000 */
        /* <DEDUP_REMOVED lines=18> */
.L_x_251:
        /* <DEDUP_REMOVED lines=26> */
.L_x_253:
[----:B------:R-:W-:Y:S05]  /*cd40*/  BSYNC B0 ;  /* 0x0000000000007941 */ /* 0x000fea0003800000 */
.L_x_252:
[----:B0-----:R-:W2:Y:S01]  /*cd50*/  LDL.LU R33, [R1+0x20] ;  /* 0x0000200001217983 */ /* 0x001ea20000300800 */
[----:B------:R-:W-:Y:S01]  /*cd60*/  SHF.L.U32 R10, R10, 0x10, RZ ;  /* 0x000000100a0a7819 */ /* 0x000fe200000006ff */
[----:B------:R-:W-:Y:S01]  /*cd70*/  IMAD.WIDE.U32 R8, R7, -0x77777777, RZ ;  /* 0x8888888907087825 */ /* 0x000fe200078e00ff */
[----:B------:R-:W-:Y:S02]  /*cd80*/  SHF.L.U32 R77, R77, 0x10, RZ ;  /* 0x000000104d4d7819 */ /* 0x000fe400000006ff */
[----:B------:R-:W-:Y:S01]  /*cd90*/  SHF.L.U32 R76, R76, 0x10, RZ ;  /* 0x000000104c4c7819 */ /* 0x000fe200000006ff */
[----:B------:R-:W-:Y:S01]  /*cda0*/  FADD.FTZ R10, R10, -UR23 ;  /* 0x800000170a0a7e21 */ /* 0x000fe20008010000 */
[----:B------:R-:W-:Y:S01]  /*cdb0*/  SHF.R.U32.HI R32, RZ, 0x4, R9 ;  /* 0x00000004ff207819 */ /* 0x000fe20000011609 */
[----:B------:R-:W-:Y:S01]  /*cdc0*/  FADD.FTZ R77, R77, -UR23 ;  /* 0x800000174d4d7e21 */ /* 0x000fe20008010000 */
[----:B------:R-:W-:Y:S01]  /*cdd0*/  SHF.L.U32 R75, R75, 0x10, RZ ;  /* 0x000000104b4b7819 */ /* 0x000fe200000006ff */
[----:B------:R-:W-:-:S02]  /*cde0*/  FMUL.FTZ R10, R10, UR24 ;  /* 0x000000180a0a7c20 */ /* 0x000fc40008410000 */
[----:B------:R-:W-:Y:S01]  /*cdf0*/  FMUL.FTZ R77, R77, UR24 ;  /* 0x000000184d4d7c20 */ /* 0x000fe20008410000 */
[----:B--2---:R-:W-:Y:S02]  /*ce00*/  SHF.L.U32 R8, R33, 0x10, RZ ;  /* 0x0000001021087819 */ /* 0x004fe400000006ff */
        /* <DEDUP_REMOVED lines=20> */
.L_x_254:
        /* <DEDUP_REMOVED lines=14> */
[----:B------:R-:W-:-:S03]  /*d030*/  IMAD R10, R11, UR15, R10 ;  /* 0x0000000f0b0a7c24 */ /* 0x000fc6000f8e020a */
[----:B------:R-:W-:-:S04]  /*d040*/  FFMA.FTZ R8, R76, R29, -R8 ;  /* 0x0000001d4c087223 */ /* 0x000fc80000010808 */
[----:B------:R-:W-:-:S05]  /*d050*/  FMUL.FTZ R8, R8, UR24 ;  /* 0x0000001808087c20 */ /* 0x000fca0008410000 */
[----:B------:R-:W-:Y:S02]  /*d060*/  F2FP.BF16.F32.PACK_AB R34, R8, R9 ;  /* 0x000000090822723e */ /* 0x000fe400000010ff */
[----:B------:R-:W-:Y:S02]  /*d070*/  MOV R8, R24 ;  /* 0x0000001800087202 */ /* 0x000fe40000000f00 */
[----:B------:R-:W-:-:S03]  /*d080*/  MOV R9, R27 ;  /* 0x0000001b00097202 */ /* 0x000fc60000000f00 */
[----:B------:R-:W-:Y:S01]  /*d090*/  IMAD.WIDE.U32 R8, R11, UR14, R8 ;  /* 0x0000000e0b087c25 */ /* 0x000fe2000f8e0008 */
[----:B------:R-:W-:-:S04]  /*d0a0*/  ULDC.64 UR14, c[0x0][0x210] ;  /* 0x00008400000e7ab9 */ /* 0x000fc80000000a00 */
[----:B------:R-:W-:Y:S02]  /*d0b0*/  IADD3 R9, R9, R10, RZ ;  /* 0x0000000a09097210 */ /* 0x000fe40007ffe0ff */
[----:B------:R-:W-:-:S04]  /*d0c0*/  LEA R10, P0, R8, UR14, 0x1 ;  /* 0x0000000e080a7c11 */ /* 0x000fc8000f8008ff */
[----:B------:R-:W-:-:S05]  /*d0d0*/  LEA.HI.X R11, R8, UR15, R9, 0x1, P0 ;  /* 0x0000000f080b7c11 */ /* 0x000fca00080f0c09 */
[----:B------:R0:W-:Y:S04]  /*d0e0*/  STG.E desc[UR20][R10.64], R34 ;  /* 0x000000220a007986 */ /* 0x0001e8000c101914 */
.L_x_256:
[----:B------:R-:W-:Y:S05]  /*d0f0*/  BSYNC B0 ;  /* 0x0000000000007941 */ /* 0x000fea0003800000 */
.L_x_255:
[----:B------:R-:W2:Y:S01]  /*d100*/  LDL.LU R8, [R1+0x1c] ;  /* 0x00001c0001087983 */ /* 0x000ea20000300800 */
[----:B------:R-:W-:Y:S01]  /*d110*/  FADD.FTZ R33, R33, -UR23 ;  /* 0x8000001721217e21 */ /* 0x000fe20008010000 */
[----:B------:R-:W-:Y:S01]  /*d120*/  FADD.FTZ R75, R75, -UR23 ;  /* 0x800000174b4b7e21 */ /* 0x000fe20008010000 */
[----:B------:R-:W-:Y:S02]  /*d130*/  SHF.L.U32 R80, R80, 0x10, RZ ;  /* 0x0000001050507819 */ /* 0x000fe400000006ff */
[----:B------:R-:W-:Y:S01]  /*d140*/  SHF.L.U32 R12, R12, 0x10, RZ ;  /* 0x000000100c0c7819 */ /* 0x000fe200000006ff */
[----:B------:R-:W-:Y:S01]  /*d150*/  FMUL.FTZ R33, R33, UR24 ;  /* 0x0000001821217c20 */ /* 0x000fe20008410000 */
[----:B------:R-:W-:Y:S01]  /*d160*/  SHF.L.U32 R79, R79, 0x10, RZ ;  /* 0x000000104f4f7819 */ /* 0x000fe200000006ff */
[----:B------:R-:W-:Y:S01]  /*d170*/  FMUL.FTZ R75, R75, UR24 ;  /* 0x000000184b4b7c20 */ /* 0x000fe20008410000 */
[----:B--2---:R-:W-:Y:S01]  /*d180*/  SHF.L.U32 R8, R8, 0x10, RZ ;  /* 0x0000001008087819 */ /* 0x004fe200000006ff */
[----:B------:R-:W-:Y:S06]  /*d190*/  @!P1 BRA `(.L_x_257) ;  /* 0x0000000000489947 */ /* 0x000fec0003800000 */
[----:B------:R-:W-:-:S04]  /*d1a0*/  FFMA.FTZ R9, R33, R28, R30 ;  /* 0x0000001c21097223 */ /* 0x000fc8000001001e */
[----:B0-----:R-:W-:-:S06]  /*d1b0*/  FMUL.FTZ R10, R9, -1.4426950216293334961 ;  /* 0xbfb8aa3b090a7820 */ /* 0x001fcc0000410000 */
        /* <DEDUP_REMOVED lines=16> */
.L_x_257:
[----:B------:R-:W-:Y:S01]  /*d2c0*/  LOP3.LUT P0, RZ, R5, 0x40, RZ, 0xc0, !PT ;  /* 0x0000004005ff7812 */ /* 0x000fe2000780c0ff */
[----:B------:R-:W-:-:S12]  /*d2d0*/  BSSY B0, `(.L_x_258) ;  /* 0x0000019000007945 */ /* 0x000fd80003800000 */
[----:B------:R-:W-:Y:S05]  /*d2e0*/  @!P0 BRA `(.L_x_259) ;  /* 0x00000000005c8947 */ /* 0x000fea0003800000 */
[----:B------:R-:W-:Y:S01]  /*d2f0*/  MOV R9, UR5 ;  /* 0x0000000500097c02 */ /* 0x000fe20008000f00 */
[----:B------:R-:W-:Y:S01]  /*d300*/  ULDC.64 UR14, c[0x0][0x288] ;  /* 0x0000a200000e7ab9 */ /* 0x000fe20000000a00 */
[C---:B0-----:R-:W-:Y:S02]  /*d310*/  IADD3 R10, R6.reuse, 0x50, RZ ;  /* 0x00000050060a7810 */ /* 0x041fe40007ffe0ff */
        /* <DEDUP_REMOVED lines=20> */
.L_x_259:
[----:B------:R-:W-:Y:S05]  /*d460*/  BSYNC B0 ;  /* 0x0000000000007941 */ /* 0x000fea0003800000 */
.L_x_258:
        /* <DEDUP_REMOVED lines=11> */
[----:B01----:R-:W-:-:S06]  /*d520*/  FMUL.FTZ R10, R9, -1.4426950216293334961 ;  /* 0xbfb8aa3b090a7820 */ /* 0x003fcc0000410000 */
        /* <DEDUP_REMOVED lines=16> */
.L_x_260:
[----:B------:R-:W-:Y:S01]  /*d630*/  LOP3.LUT P0, RZ, R5, 0x20, RZ, 0xc0, !PT ;  /* 0x0000002005ff7812 */ /* 0x000fe2000780c0ff */
[----:B------:R-:W-:-:S12]  /*d640*/  BSSY B0, `(.L_x_261) ;  /* 0x0000019000007945 */ /* 0x000fd80003800000 */
[----:B------:R-:W-:Y:S05]  /*d650*/  @!P0 BRA `(.L_x_262) ;  /* 0x00000000005c8947 */ /* 0x000fea0003800000 */
[----:B------:R-:W-:Y:S01]  /*d660*/  MOV R9, UR5 ;  /* 0x0000000500097c02 */ /* 0x000fe20008000f00 */
[----:B------:R-:W-:Y:S01]  /*d670*/  ULDC.64 UR14, c[0x0][0x288] ;  /* 0x0000a200000e7ab9 */ /* 0x000fe20000000a00 */
[C---:B01----:R-:W-:Y:S02]  /*d680*/  IADD3 R10, R6.reuse, 0x60, RZ ;  /* 0x00000060060a7810 */ /* 0x043fe40007ffe0ff */
        /* <DEDUP_REMOVED lines=20> */
.L_x_262:
[----:B------:R-:W-:Y:S05]  /*d7d0*/  BSYNC B0 ;  /* 0x0000000000007941 */ /* 0x000fea0003800000 */
.L_x_261:
[----:B------:R-:W3:Y:S01]  /*d7e0*/  LDL.LU R8, [R1+0x14] ;  /* 0x0000140001087983 */ /* 0x000ee20000300800 */
[----:B------:R-:W-:Y:S01]  /*d7f0*/  FADD.FTZ R13, R13, -UR23 ;  /* 0x800000170d0d7e21 */ /* 0x000fe20008010000 */
[----:B------:R-:W-:Y:S01]  /*d800*/  FADD.FTZ R82, R82, -UR23 ;  /* 0x8000001752527e21 */ /* 0x000fe20008010000 */
[----:B------:R-:W-:Y:S02]  /*d810*/  SHF.L.U32 R86, R86, 0x10, RZ ;  /* 0x0000001056567819 */ /* 0x000fe400000006ff */
[----:B------:R-:W-:Y:S01]  /*d820*/  SHF.L.U32 R14, R14, 0x10, RZ ;  /* 0x000000100e0e7819 */ /* 0x000fe200000006ff */
[----:B------:R-:W-:Y:S01]  /*d830*/  FMUL.FTZ R13, R13, UR24 ;  /* 0x000000180d0d7c20 */ /* 0x000fe20008410000 */
[----:B------:R-:W-:Y:S01]  /*d840*/  SHF.L.U32 R85, R85, 0x10, RZ ;  /* 0x0000001055557819 */ /* 0x000fe200000006ff */
[----:B------:R-:W-:Y:S01]  /*d850*/  FMUL.FTZ R82, R82, UR24 ;  /* 0x0000001852527c20 */ /* 0x000fe20008410000 */
[----:B---3--:R-:W-:Y:S01]  /*d860*/  SHF.L.U32 R8, R8, 0x10, RZ ;  /* 0x0000001008087819 */ /* 0x008fe200000006ff */
[----:B------:R-:W-:Y:S06]  /*d870*/  @!P1 BRA `(.L_x_263) ;  /* 0x0000000000489947 */ /* 0x000fec0003800000 */
[----:B------:R-:W-:-:S04]  /*d880*/  FFMA.FTZ R9, R13, R28, R30 ;  /* 0x0000001c0d097223 */ /* 0x000fc8000001001e */
[----:B012---:R-:W-:-:S06]  /*d890*/  FMUL.FTZ R10, R9, -1.4426950216293334961 ;  /* 0xbfb8aa3b090a7820 */ /* 0x007fcc0000410000 */
        /* <DEDUP_REMOVED lines=16> */
.L_x_263:
[----:B------:R-:W-:Y:S01]  /*d9a0*/  LOP3.LUT P0, RZ, R5, 0x10, RZ, 0xc0, !PT ;  /* 0x0000001005ff7812 */ /* 0x000fe2000780c0ff */
[----:B------:R-:W-:-:S12]  /*d9b0*/  BSSY B0, `(.L_x_264) ;  /* 0x0000019000007945 */ /* 0x000fd80003800000 */
[----:B------:R-:W-:Y:S05]  /*d9c0*/  @!P0 BRA `(.L_x_265) ;  /* 0x00000000005c8947 */ /* 0x000fea0003800000 */
[----:B------:R-:W-:Y:S01]  /*d9d0*/  MOV R9, UR5 ;  /* 0x0000000500097c02 */ /* 0x000fe20008000f00 */
[----:B------:R-:W-:Y:S01]  /*d9e0*/  ULDC.64 UR14, c[0x0][0x288] ;  /* 0x0000a200000e7ab9 */ /* 0x000fe20000000a00 */
[C---:B012---:R-:W-:Y:S02]  /*d9f0*/  IADD3 R10, R6.reuse, 0x70, RZ ;  /* 0x00000070060a7810 */ /* 0x047fe40007ffe0ff */
        /* <DEDUP_REMOVED lines=20> */
.L_x_265:
[----:B------:R-:W-:Y:S05]  /*db40*/  BSYNC B0 ;  /* 0x0000000000007941 */ /* 0x000fea0003800000 */
.L_x_264:
[----:B------:R-:W4:Y:S01]  /*db50*/  LDL.LU R8, [R1+0x10] ;  /* 0x0000100001087983 */ /* 0x000f220000300800 */
[----:B------:R-:W-:Y:S01]  /*db60*/  FADD.FTZ R14, R14, -UR23 ;  /* 0x800000170e0e7e21 */ /* 0x000fe20008010000 */
[----:B------:R-:W-:Y:S01]  /*db70*/  FADD.FTZ R85, R85, -UR23 ;  /* 0x8000001755557e21 */ /* 0x000fe20008010000 */
[----:B------:R-:W-:Y:S02]  /*db80*/  SHF.L.U32 R89, R89, 0x10, RZ ;  /* 0x0000001059597819 */ /* 0x000fe400000006ff */
[----:B------:R-:W-:Y:S01]  /*db90*/  SHF.L.U32 R15, R15, 0x10, RZ ;  /* 0x000000100f0f7819 */ /* 0x000fe200000006ff */
[----:B------:R-:W-:Y:S01]  /*dba0*/  FMUL.FTZ R14, R14, UR24 ;  /* 0x000000180e0e7c20 */ /* 0x000fe20008410000 */
[----:B------:R-:W-:Y:S01]  /*dbb0*/  SHF.L.U32 R88, R88, 0x10, RZ ;  /* 0x0000001058587819 */ /* 0x000fe200000006ff */
[----:B------:R-:W-:Y:S01]  /*dbc0*/  FMUL.FTZ R85, R85, UR24 ;  /* 0x0000001855557c20 */ /* 0x000fe20008410000 */
[----:B----4-:R-:W-:Y:S01]  /*dbd0*/  SHF.L.U32 R8, R8, 0x10, RZ ;  /* 0x0000001008087819 */ /* 0x010fe200000006ff */
[----:B------:R-:W-:Y:S06]  /*dbe0*/  @!P1 BRA `(.L_x_266) ;  /* 0x0000000000489947 */ /* 0x000fec0003800000 */
[----:B------:R-:W-:-:S04]  /*dbf0*/  FFMA.FTZ R9, R14, R28, R30 ;  /* 0x0000001c0e097223 */ /* 0x000fc8000001001e */
[----:B0123--:R-:W-:-:S06]  /*dc00*/  FMUL.FTZ R10, R9, -1.4426950216293334961 ;  /* 0xbfb8aa3b090a7820 */ /* 0x00ffcc0000410000 */
        /* <DEDUP_REMOVED lines=16> */
.L_x_266:
[----:B------:R-:W-:Y:S01]  /*dd10*/  LOP3.LUT P0, RZ, R5, 0x8, RZ, 0xc0, !PT ;  /* 0x0000000805ff7812 */ /* 0x000fe2000780c0ff */
[----:B------:R-:W-:-:S12]  /*dd20*/  BSSY B0, `(.L_x_267) ;  /* 0x0000019000007945 */ /* 0x000fd80003800000 */
[----:B------:R-:W-:Y:S05]  /*dd30*/  @!P0 BRA `(.L_x_268) ;  /* 0x00000000005c8947 */ /* 0x000fea0003800000 */
[----:B------:R-:W-:Y:S01]  /*dd40*/  MOV R9, UR5 ;  /* 0x0000000500097c02 */ /* 0x000fe20008000f00 */
[----:B------:R-:W-:Y:S01]  /*dd50*/  ULDC.64 UR14, c[0x0][0x288] ;  /* 0x0000a200000e7ab9 */ /* 0x000fe20000000a00 */
[C---:B0123--:R-:W-:Y:S02]  /*dd60*/  IADD3 R10, R6.reuse, 0x80, RZ ;  /* 0x00000080060a7810 */ /* 0x04ffe40007ffe0ff */
        /* <DEDUP_REMOVED lines=20> */
.L_x_268:
[----:B------:R-:W-:Y:S05]  /*deb0*/  BSYNC B0 ;  /* 0x0000000000007941 */ /* 0x000fea0003800000 */
.L_x_267:
[----:B------:R-:W5:Y:S01]  /*dec0*/  LDL.LU R8, [R1+0xc] ;  /* 0x00000c0001087983 */ /* 0x000f620000300800 */
[----:B------:R-:W-:Y:S01]  /*ded0*/  FADD.FTZ R15, R15, -UR23 ;  /* 0x800000170f0f7e21 */ /* 0x000fe20008010000 */
[----:B------:R-:W-:Y:S01]  /*dee0*/  FADD.FTZ R88, R88, -UR23 ;  /* 0x8000001758587e21 */ /* 0x000fe20008010000 */
[----:B------:R-:W-:Y:S02]  /*def0*/  SHF.L.U32 R91, R91, 0x10, RZ ;  /* 0x000000105b5b7819 */ /* 0x000fe400000006ff */
[----:B------:R-:W-:Y:S01]  /*df00*/  SHF.L.U32 R16, R16, 0x10, RZ ;  /* 0x0000001010107819 */ /* 0x000fe200000006ff */
[----:B------:R-:W-:Y:S01]  /*df10*/  FMUL.FTZ R15, R15, UR24 ;  /* 0x000000180f0f7c20 */ /* 0x000fe20008410000 */
[----:B------:R-:W-:Y:S01]  /*df20*/  SHF.L.U32 R90, R90, 0x10, RZ ;  /* 0x000000105a5a7819 */ /* 0x000fe200000006ff */
[----:B------:R-:W-:Y:S01]  /*df30*/  FMUL.FTZ R88, R88, UR24 ;  /* 0x0000001858587c20 */ /* 0x000fe20008410000 */
[----:B-----5:R-:W-:Y:S01]  /*df40*/  SHF.L.U32 R8, R8, 0x10, RZ ;  /* 0x0000001008087819 */ /* 0x020fe200000006ff */
[----:B------:R-:W-:Y:S06]  /*df50*/  @!P1 BRA `(.L_x_269) ;  /* 0x0000000000489947 */ /* 0x000fec0003800000 */
[----:B------:R-:W-:-:S04]  /*df60*/  FFMA.FTZ R9, R15, R28, R30 ;  /* 0x0000001c0f097223 */ /* 0x000fc8000001001e */
[----:B01234-:R-:W-:-:S06]  /*df70*/  FMUL.FTZ R10, R9, -1.4426950216293334961 ;  /* 0xbfb8aa3b090a7820 */ /* 0x01ffcc0000410000 */
        /* <DEDUP_REMOVED lines=16> */
.L_x_269:
[----:B------:R-:W-:Y:S01]  /*e080*/  LOP3.LUT P0, RZ, R5, 0x4, RZ, 0xc0, !PT ;  /* 0x0000000405ff7812 */ /* 0x000fe2000780c0ff */
[----:B------:R-:W-:-:S12]  /*e090*/  BSSY B0, `(.L_x_270) ;  /* 0x0000019000007945 */ /* 0x000fd80003800000 */
[----:B------:R-:W-:Y:S05]  /*e0a0*/  @!P0 BRA `(.L_x_271) ;  /* 0x00000000005c8947 */ /* 0x000fea0003800000 */
[----:B------:R-:W-:Y:S01]  /*e0b0*/  MOV R9, UR5 ;  /* 0x0000000500097c02 */ /* 0x000fe20008000f00 */
[----:B------:R-:W-:Y:S01]  /*e0c0*/  ULDC.64 UR14, c[0x0][0x288] ;  /* 0x0000a200000e7ab9 */ /* 0x000fe20000000a00 */
[C---:B01234-:R-:W-:Y:S02]  /*e0d0*/  IADD3 R10, R6.reuse, 0x90, RZ ;  /* 0x00000090060a7810 */ /* 0x05ffe40007ffe0ff */
        /* <DEDUP_REMOVED lines=20> */
.L_x_271:
[----:B------:R-:W-:Y:S05]  /*e220*/  BSYNC B0 ;  /* 0x0000000000007941 */ /* 0x000fea0003800000 */
.L_x_270:
        /* <DEDUP_REMOVED lines=28> */
.L_x_272:
        /* <DEDUP_REMOVED lines=26> */
.L_x_274:
[----:B------:R-:W-:Y:S05]  /*e590*/  BSYNC B0 ;  /* 0x0000000000007941 */ /* 0x000fea0003800000 */
.L_x_273:
        /* <DEDUP_REMOVED lines=28> */
.L_x_275:
[----:B------:R-:W-:Y:S04]  /*e760*/  BSSY B0, `(.L_x_276) ;  /* 0x0000019000007945 */ /* 0x000fe80003800000 */
        /* <DEDUP_REMOVED lines=24> */
.L_x_277:
[----:B------:R-:W-:Y:S05]  /*e8f0*/  BSYNC B0 ;  /* 0x0000000000007941 */ /* 0x000fea0003800000 */
.L_x_276:
[----:B------:R-:W0:Y:S01]  /*e900*/  LDL.LU R8, [R1] ;  /* 0x0000000001087983 */ /* 0x000e220000300800 */
[----:B------:R-:W-:Y:S01]  /*e910*/  FADD.FTZ R18, R18, -UR23 ;  /* 0x8000001712127e21 */ /* 0x000fe20008010000 */
[----:B------:R-:W-:Y:S01]  /*e920*/  FADD.FTZ R95, R95, -UR23 ;  /* 0x800000175f5f7e21 */ /* 0x000fe20008010000 */
[----:B------:R-:W-:Y:S02]  /*e930*/  SHF.L.U32 R13, R99, 0x10, RZ ;  /* 0x00000010630d7819 */ /* 0x000fe400000006ff */
[----:B------:R-:W-:Y:S01]  /*e940*/  SHF.L.U32 R19, R19, 0x10, RZ ;  /* 0x0000001013137819 */ /* 0x000fe200000006ff */
[----:B------:R-:W-:Y:S01]  /*e950*/  FMUL.FTZ R18, R18, UR24 ;  /* 0x0000001812127c20 */ /* 0x000fe20008410000 */
[----:B------:R-:W-:Y:S01]  /*e960*/  SHF.L.U32 R98, R98, 0x10, RZ ;  /* 0x0000001062627819 */ /* 0x000fe200000006ff */
[----:B------:R-:W-:Y:S01]  /*e970*/  FMUL.FTZ R95, R95, UR24 ;  /* 0x000000185f5f7c20 */ /* 0x000fe20008410000 */
[----:B0-234-:R-:W-:Y:S01]  /*e980*/  SHF.L.U32 R12, R8, 0x10, RZ ;  /* 0x00000010080c7819 */ /* 0x01dfe200000006ff */
        /* <DEDUP_REMOVED lines=17> */
[----:B-1----:R-:W-:-:S04]  /*eaa0*/  FFMA.FTZ R10, R9, R8, 1 ;  /* 0x3f800000090a7423 */ /* 0x002fc80000010008 */
[----:B------:R-:W-:-:S07]  /*eab0*/  FMUL.FTZ R13, R13, R10 ;  /* 0x0000000a0d0d7220 */ /* 0x000fce0000410000 */
.L_x_278:
[----:B------:R-:W-:Y:S04]  /*eac0*/  BSSY B0, `(.L_x_279) ;  /* 0x0000019000007945 */ /* 0x000fe80003800000 */
[----:B------:R-:W-:Y:S05]  /*ead0*/  @!P4 BRA `(.L_x_280) ;  /* 0x00000000005cc947 */ /* 0x000fea0003800000 */
[----:B------:R-:W-:Y:S01]  /*eae0*/  MOV R9, UR5 ;  /* 0x0000000500097c02 */ /* 0x000fe20008000f00 */
[----:B------:R-:W-:Y:S01]  /*eaf0*/  ULDC.64 UR14, c[0x0][0x288] ;  /* 0x0000a200000e7ab9 */ /* 0x000fe20000000a00 */
[----:B------:R-:W-:Y:S02]  /*eb00*/  MOV R8, UR5 ;  /* 0x0000000500087c02 */ /* 0x000fe40008000f00 */
[----:B-1----:R-:W-:Y:S01]  /*eb10*/  IADD3 R10, R6, 0xc0, RZ ;  /* 0x000000c0060a7810 */ /* 0x002fe20007ffe0ff */
[----:B------:R-:W-:Y:S01]  /*eb20*/  FFMA.FTZ R9, R18, R9, UR6 ;  /* 0x0000000612097e23 */ /* 0x000fe20008010009 */
[----:B------:R-:W-:Y:S01]  /*eb30*/  IADD3 R11, R6, 0xc0, RZ ;  /* 0x000000c0060b7810 */ /* 0x000fe20007ffe0ff */
[----:B------:R-:W-:Y:S01]  /*eb40*/  FFMA.FTZ R8, R95, R8, UR6 ;  /* 0x000000065f087e23 */ /* 0x000fe20008010008 */
[----:B------:R-:W-:Y:S01]  /*eb50*/  SHF.R.S32.HI R10, RZ, 0x1f, R10 ;  /* 0x0000001fff0a7819 */ /* 0x000fe2000001140a */
[----:B------:R-:W-:Y:S01]  /*eb60*/  FFMA.FTZ R12, R12, R28, -R9 ;  /* 0x0000001c0c0c7223 */ /* 0x000fe20000010809 */
[----:B------:R-:W-:Y:S01]  /*eb70*/  MOV R9, R27 ;  /* 0x0000001b00097202 */ /* 0x000fe20000000f00 */
[----:B------:R-:W-:Y:S01]  /*eb80*/  FFMA.FTZ R13, R13, R29, -R8 ;  /* 0x0000001d0d0d7223 */ /* 0x000fe20000010808 */
[----:B------:R-:W-:Y:S01]  /*eb90*/  MOV R8, R24 ;  /* 0x0000001800087202 */ /* 0x000fe20000000f00 */
[----:B------:R-:W-:-:S02]  /*eba0*/  IMAD R10, R10, UR14, RZ ;  /* 0x0000000e0a0a7c24 */ /* 0x000fc4000f8e02ff */
[----:B------:R-:W-:Y:S01]  /*ebb0*/  FMUL.FTZ R12, R12, UR24 ;  /* 0x000000180c0c7c20 */ /* 0x000fe20008410000 */
[----:B------:R-:W-:Y:S01]  /*ebc0*/  FMUL.FTZ R13, R13, UR24 ;  /* 0x000000180d0d7c20 */ /* 0x000fe20008410000 */
[----:B------:R-:W-:-:S04]  /*ebd0*/  IMAD.WIDE.U32 R8, R11, UR14, R8 ;  /* 0x0000000e0b087c25 */ /* 0x000fc8000f8e0008 */
[----:B------:R-:W-:Y:S01]  /*ebe0*/  F2FP.BF16.F32.PACK_AB R13, R13, R12 ;  /* 0x0000000c0d0d723e */ /* 0x000fe200000010ff */
[----:B------:R-:W-:Y:S01]  /*ebf0*/  IMAD R11, R11, UR15, R10 ;  /* 0x0000000f0b0b7c24 */ /* 0x000fe2000f8e020a */
[----:B------:R-:W-:Y:S02]  /*ec00*/  ULDC.64 UR14, c[0x0][0x210] ;  /* 0x00008400000e7ab9 */ /* 0x000fe40000000a00 */
[----:B------:R-:W-:Y:S02]  /*ec10*/  LEA R10, P0, R8, UR14, 0x1 ;  /* 0x0000000e080a7c11 */ /* 0x000fe4000f8008ff */
[----:B------:R-:W-:-:S04]  /*ec20*/  IADD3 R9, R9, R11, RZ ;  /* 0x0000000b09097210 */ /* 0x000fc80007ffe0ff */
[----:B------:R-:W-:-:S05]  /*ec30*/  LEA.HI.X R11, R8, UR15, R9, 0x1, P0 ;  /* 0x0000000f080b7c11 */ /* 0x000fca00080f0c09 */
[----:B------:R0:W-:Y:S02]  /*ec40*/  STG.E desc[UR20][R10.64], R13 ;  /* 0x0000000d0a007986 */ /* 0x0001e4000c101914 */
.L_x_280:
[----:B------:R-:W-:Y:S05]  /*ec50*/  BSYNC B0 ;  /* 0x0000000000007941 */ /* 0x000fea0003800000 */
.L_x_279:
[----:B------:R-:W-:Y:S01]  /*ec60*/  FADD.FTZ R12, R19, -UR23 ;  /* 0x80000017130c7e21 */ /* 0x000fe20008010000 */
[----:B0-----:R-:W-:Y:S01]  /*ec70*/  FADD.FTZ R13, R98, -UR23 ;  /* 0x80000017620d7e21 */ /* 0x001fe20008010000 */
[----:B------:R-:W-:Y:S02]  /*ec80*/  SHF.L.U32 R69, R69, 0x10, RZ ;  /* 0x0000001045457819 */ /* 0x000fe400000006ff */
[----:B------:R-:W-:Y:S01]  /*ec90*/  SHF.L.U32 R103, R103, 0x10, RZ ;  /* 0x0000001067677819 */ /* 0x000fe200000006ff */
[----:B------:R-:W-:Y:S01]  /*eca0*/  FMUL.FTZ R12, R12, UR24 ;  /* 0x000000180c0c7c20 */ /* 0x000fe20008410000 */
[----:B------:R-:W-:Y:S01]  /*ecb0*/  SHF.L.U32 R20, R20, 0x10, RZ ;  /* 0x0000001014147819 */ /* 0x000fe200000006ff */
[----:B------:R-:W-:Y:S01]  /*ecc0*/  FMUL.FTZ R13, R13, UR24 ;  /* 0x000000180d0d7c20 */ /* 0x000fe20008410000 */
[----:B------:R-:W-:Y:S01]  /*ecd0*/  SHF.L.U32 R102, R102, 0x10, RZ ;  /* 0x0000001066667819 */ /* 0x000fe200000006ff */
[----:B------:R-:W-:Y:S06]  /*ece0*/  @!P1 BRA `(.L_x_281) ;  /* 0x0000000000489947 */ /* 0x000fec0003800000 */
[----:B------:R-:W-:Y:S01]  /*ecf0*/  FFMA.FTZ R8, R13, R29, R31 ;  /* 0x0000001d0d087223 */ /* 0x000fe2000001001f */
[----:B------:R-:W-:-:S03]  /*ed00*/  FFMA.FTZ R9, R12, R28, R30 ;  /* 0x0000001c0c097223 */ /* 0x000fc6000001001e */
[----:B-1----:R-:W-:Y:S01]  /*ed10*/  FMUL.FTZ R11, R8, -1.4426950216293334961 ;  /* 0xbfb8aa3b080b7820 */ /* 0x002fe20000410000 */
        /* <DEDUP_REMOVED lines=15> */
.L_x_281:
[----:B------:R-:W-:Y:S04]  /*ee10*/  BSSY B0, `(.L_x_282) ;  /* 0x0000019000007945 */ /* 0x000fe80003800000 */
[----:B------:R-:W-:Y:S05]  /*ee20*/  @!P3 BRA `(.L_x_283) ;  /* 0x00000000005cb947 */ /* 0x000fea0003800000 */
[C---:B------:R-:W-:Y:S01]  /*ee30*/  IADD3 R8, R6.reuse, 0xd0, RZ ;  /* 0x000000d006087810 */ /* 0x040fe20007ffe0ff */
[----:B------:R-:W-:Y:S01]  /*ee40*/  ULDC.64 UR14, c[0x0][0x288] ;  /* 0x0000a200000e7ab9 */ /* 0x000fe20000000a00 */
[----:B-1----:R-:W-:Y:S02]  /*ee50*/  IADD3 R11, R6, 0xd0, RZ ;  /* 0x000000d0060b7810 */ /* 0x002fe40007ffe0ff */
[----:B------:R-:W-:Y:S02]  /*ee60*/  SHF.R.S32.HI R8, RZ, 0x1f, R8 ;  /* 0x0000001fff087819 */ /* 0x000fe40000011408 */
[----:B------:R-:W-:-:S03]  /*ee70*/  MOV R9, R27 ;  /* 0x0000001b00097202 */ /* 0x000fc60000000f00 */
[----:B------:R-:W-:Y:S01]  /*ee80*/  IMAD R10, R8, UR14, RZ ;  /* 0x0000000e080a7c24 */ /* 0x000fe2000f8e02ff */
[----:B------:R-:W-:-:S05]  /*ee90*/  MOV R8, R24 ;  /* 0x0000001800087202 */ /* 0x000fca0000000f00 */
[----:B------:R-:W-:-:S04]  /*eea0*/  IMAD.WIDE.U32 R8, R11, UR14, R8 ;  /* 0x0000000e0b087c25 */ /* 0x000fc8000f8e0008 */
[----:B------:R-:W-:Y:S01]  /*eeb0*/  IMAD R11, R11, UR15, R10 ;  /* 0x0000000f0b0b7c24 */ /* 0x000fe2000f8e020a */
[----:B------:R-:W-:Y:S02]  /*eec0*/  ULDC.64 UR14, c[0x0][0x210] ;  /* 0x00008400000e7ab9 */ /* 0x000fe40000000a00 */
[C---:B------:R-:W-:Y:S02]  /*eed0*/  LEA R10, P0, R8.reuse, UR14, 0x1 ;  /* 0x0000000e080a7c11 */ /* 0x040fe4000f8008ff */
[----:B------:R-:W-:Y:S02]  /*eee0*/  IADD3 R11, R9, R11, RZ ;  /* 0x0000000b090b7210 */ /* 0x000fe40007ffe0ff */
[----:B------:R-:W-:Y:S02]  /*eef0*/  MOV R9, UR5 ;  /* 0x0000000500097c02 */ /* 0x000fe40008000f00 */
[----:B------:R-:W-:Y:S02]  /*ef00*/  LEA.HI.X R11, R8, UR15, R11, 0x1, P0 ;  /* 0x0000000f080b7c11 */ /* 0x000fe400080f0c0b */
[----:B------:R-:W-:Y:S01]  /*ef10*/  MOV R8, UR5 ;  /* 0x0000000500087c02 */ /* 0x000fe20008000f00 */
[----:B------:R-:W-:-:S04]  /*ef20*/  FFMA.FTZ R12, R12, R9, UR6 ;  /* 0x000000060c0c7e23 */ /* 0x000fc80008010009 */
[----:B------:R-:W-:Y:S01]  /*ef30*/  FFMA.FTZ R8, R13, R8, UR6 ;  /* 0x000000060d087e23 */ /* 0x000fe20008010008 */
[----:B------:R-:W-:-:S03]  /*ef40*/  FFMA.FTZ R12, R69, R28, -R12 ;  /* 0x0000001c450c7223 */ /* 0x000fc6000001080c */
[----:B------:R-:W-:Y:S01]  /*ef50*/  FFMA.FTZ R8, R103, R29, -R8 ;  /* 0x0000001d67087223 */ /* 0x000fe20000010808 */
[----:B------:R-:W-:-:S03]  /*ef60*/  FMUL.FTZ R9, R12, UR24 ;  /* 0x000000180c097c20 */ /* 0x000fc60008410000 */
[----:B------:R-:W-:-:S05]  /*ef70*/  FMUL.FTZ R8, R8, UR24 ;  /* 0x0000001808087c20 */ /* 0x000fca0008410000 */
[----:B------:R-:W-:-:S05]  /*ef80*/  F2FP.BF16.F32.PACK_AB R9, R8, R9 ;  /* 0x000000090809723e */ /* 0x000fca00000010ff */
[----:B------:R0:W-:Y:S02]  /*ef90*/  STG.E desc[UR20][R10.64], R9 ;  /* 0x000000090a007986 */ /* 0x0001e4000c101914 */
.L_x_283:
[----:B------:R-:W-:Y:S05]  /*efa0*/  BSYNC B0 ;  /* 0x0000000000007941 */ /* 0x000fea0003800000 */
.L_x_282:
[----:B------:R-:W-:Y:S01]  /*efb0*/  FADD.FTZ R13, R20, -UR23 ;  /* 0x80000017140d7e21 */ /* 0x000fe20008010000 */
[----:B------:R-:W-:Y:S01]  /*efc0*/  FADD.FTZ R12, R102, -UR23 ;  /* 0x80000017660c7e21 */ /* 0x000fe20008010000 */
        /* <DEDUP_REMOVED lines=8> */
[----:B0-----:R-:W-:-:S03]  /*f050*/  FFMA.FTZ R9, R12, R29, R31 ;  /* 0x0000001d0c097223 */ /* 0x001fc6000001001f */
        /* <DEDUP_REMOVED lines=16> */
.L_x_284:
[----:B------:R-:W-:Y:S04]  /*f160*/  BSSY B0, `(.L_x_285) ;  /* 0x0000019000007945 */ /* 0x000fe80003800000 */
[----:B------:R-:W-:Y:S05]  /*f170*/  @!P2 BRA `(.L_x_286) ;  /* 0x00000000005ca947 */ /* 0x000fea0003800000 */
[C---:B------:R-:W-:Y:S01]  /*f180*/  IADD3 R8, R6.reuse, 0xe0, RZ ;  /* 0x000000e006087810 */ /* 0x040fe20007ffe0ff */
[----:B------:R-:W-:Y:S01]  /*f190*/  ULDC.64 UR14, c[0x0][0x288] ;  /* 0x0000a200000e7ab9 */ /* 0x000fe20000000a00 */
[----:B01----:R-:W-:Y:S02]  /*f1a0*/  IADD3 R11, R6, 0xe0, RZ ;  /* 0x000000e0060b7810 */ /* 0x003fe40007ffe0ff */
        /* <DEDUP_REMOVED lines=15> */
[----:B------:R-:W-:-:S04]  /*f2a0*/  FFMA.FTZ R8, R67, R28, -R8 ;  /* 0x0000001c43087223 */ /* 0x000fc80000010808 */
[----:B------:R-:W-:Y:S01]  /*f2b0*/  FMUL.FTZ R9, R8, UR24 ;  /* 0x0000001808097c20 */ /* 0x000fe20008410000 */
[----:B------:R-:W-:-:S05]  /*f2c0*/  FMUL.FTZ R8, R108, UR24 ;  /* 0x000000186c087c20 */ /* 0x000fca0008410000 */
[----:B------:R-:W-:-:S05]  /*f2d0*/  F2FP.BF16.F32.PACK_AB R9, R8, R9 ;  /* 0x000000090809723e */ /* 0x000fca00000010ff */
[----:B------:R2:W-:Y:S02]  /*f2e0*/  STG.E desc[UR20][R10.64], R9 ;  /* 0x000000090a007986 */ /* 0x0005e4000c101914 */
.L_x_286:
[----:B------:R-:W-:Y:S05]  /*f2f0*/  BSYNC B0 ;  /* 0x0000000000007941 */ /* 0x000fea0003800000 */
.L_x_285:
        /* <DEDUP_REMOVED lines=10> */
[----:B0-2---:R-:W-:-:S03]  /*f3a0*/  FFMA.FTZ R9, R15, R28, R30 ;  /* 0x0000001c0f097223 */ /* 0x005fc6000001001e */
        /* <DEDUP_REMOVED lines=16> */
.L_x_287:
[----:B------:R-:W-:Y:S01]  /*f4b0*/  LOP3.LUT P0, RZ, R5, 0x100000, RZ, 0xc0, !PT ;  /* 0x0010000005ff7812 */ /* 0x000fe2000780c0ff */
[----:B------:R-:W-:-:S12]  /*f4c0*/  BSSY B0, `(.L_x_288) ;  /* 0x0000018000007945 */ /* 0x000fd80003800000 */
[----:B------:R-:W-:Y:S05]  /*f4d0*/  @!P0 BRA `(.L_x_289) ;  /* 0x0000000000588947 */ /* 0x000fea0003800000 */
[----:B012---:R-:W-:Y:S01]  /*f4e0*/  IADD3 R11, R6, 0xf0, RZ ;  /* 0x000000f0060b7810 */ /* 0x007fe20007ffe0ff */
        /* <DEDUP_REMOVED lines=21> */
.L_x_289:
[----:B------:R-:W-:Y:S05]  /*f640*/  BSYNC B0 ;  /* 0x0000000000007941 */ /* 0x000fea0003800000 */
.L_x_288:
        /* <DEDUP_REMOVED lines=9> */
[----:B0-23--:R-:W-:Y:S01]  /*f6e0*/  FFMA.FTZ R9, R12, R29, R31 ;  /* 0x0000001d0c097223 */ /* 0x00dfe2000001001f */
        /* <DEDUP_REMOVED lines=17> */
.L_x_290:
[----:B------:R-:W-:Y:S01]  /*f800*/  LOP3.LUT P0, RZ, R5, 0x80000, RZ, 0xc0, !PT ;  /* 0x0008000005ff7812 */ /* 0x000fe2000780c0ff */
[----:B------:R-:W-:-:S12]  /*f810*/  BSSY B0, `(.L_x_291) ;  /* 0x0000018000007945 */ /* 0x000fd80003800000 */
[----:B------:R-:W-:Y:S05]  /*f820*/  @!P0 BRA `(.L_x_292) ;  /* 0x0000000000588947 */ /* 0x000fea0003800000 */
[----:B0123--:R-:W-:Y:S01]  /*f830*/  IADD3 R11, R6, 0x100, RZ ;  /* 0x00000100060b7810 */ /* 0x00ffe20007ffe0ff */
        /* <DEDUP_REMOVED lines=21> */
.L_x_292:
[----:B------:R-:W-:Y:S05]  /*f990*/  BSYNC B0 ;  /* 0x0000000000007941 */ /* 0x000fea0003800000 */
.L_x_291:
        /* <DEDUP_REMOVED lines=10> */
[----:B0-234-:R-:W-:-:S03]  /*fa40*/  FFMA.FTZ R9, R12, R29, R31 ;  /* 0x0000001d0c097223 */ /* 0x01dfc6000001001f */
        /* <DEDUP_REMOVED lines=16> */
.L_x_293:
[----:B------:R-:W-:Y:S01]  /*fb50*/  LOP3.LUT P0, RZ, R5, 0x40000, RZ, 0xc0, !PT ;  /* 0x0004000005ff7812 */ /* 0x000fe2000780c0ff */
[----:B------:R-:W-:-:S12]  /*fb60*/  BSSY B0, `(.L_x_294) ;  /* 0x0000018000007945 */ /* 0x000fd80003800000 */
[----:B------:R-:W-:Y:S05]  /*fb70*/  @!P0 BRA `(.L_x_295) ;  /* 0x0000000000588947 */ /* 0x000fea0003800000 */
[----:B01234-:R-:W-:Y:S01]  /*fb80*/  IADD3 R11, R6, 0x110, RZ ;  /* 0x00000110060b7810 */ /* 0x01ffe20007ffe0ff */
        /* <DEDUP_REMOVED lines=21> */
.L_x_295:
[----:B------:R-:W-:Y:S05]  /*fce0*/  BSYNC B0 ;  /* 0x0000000000007941 */ /* 0x000fea0003800000 */
.L_x_294:
        /* <DEDUP_REMOVED lines=27> */
.L_x_296:
        /* <DEDUP_REMOVED lines=25> */
.L_x_298:
[----:B------:R-:W-:Y:S05]  /*10030*/  BSYNC B0 ;  /* 0x0000000000007941 */ /* 0x000fea0003800000 */
.L_x_297:
        /* <DEDUP_REMOVED lines=9> */
[----:B0-234-:R-:W-:Y:S01]  /*100d0*/  FFMA.FTZ R9, R12, R29, R31 ;  /* 0x0000001d0c097223 */ /* 0x01dfe2000001001f */
        /* <DEDUP_REMOVED lines=17> */
.L_x_299:
        /* <DEDUP_REMOVED lines=25> */
.L_x_301:
[----:B------:R-:W-:Y:S05]  /*10380*/  BSYNC B0 ;  /* 0x0000000000007941 */ /* 0x000fea0003800000 */
.L_x_300:
        /* <DEDUP_REMOVED lines=27> */
.L_x_302:
        /* <DEDUP_REMOVED lines=25> */
.L_x_304:
[----:B------:R-:W-:Y:S05]  /*106d0*/  BSYNC B0 ;  /* 0x0000000000007941 */ /* 0x000fea0003800000 */
.L_x_303:
        /* <DEDUP_REMOVED lines=27> */
.L_x_305:
        /* <DEDUP_REMOVED lines=25> */
.L_x_307:
[----:B------:R-:W-:Y:S05]  /*10a20*/  BSYNC B0 ;  /* 0x0000000000007941 */ /* 0x000fea0003800000 */
.L_x_306:
        /* <DEDUP_REMOVED lines=27> */
.L_x_308:
        /* <DEDUP_REMOVED lines=25> */
.L_x_310:
[----:B------:R-:W-:Y:S05]  /*10d70*/  BSYNC B0 ;  /* 0x0000000000007941 */ /* 0x000fea0003800000 */
.L_x_309:
        /* <DEDUP_REMOVED lines=27> */
.L_x_311:
        /* <DEDUP_REMOVED lines=25> */
.L_x_313:
[----:B------:R-:W-:Y:S05]  /*110c0*/  BSYNC B0 ;  /* 0x0000000000007941 */ /* 0x000fea0003800000 */
.L_x_312:
[----:B------:R-:W5:Y:S01]  /*110d0*/  LDL.LU R8, [R1+0x74] ;  /* 0x0000740001087983 */ /* 0x000f620000300800 */
[----:B------:R-:W-:Y:S01]  /*110e0*/  FADD.FTZ R49, R49, -UR23 ;  /* 0x8000001731317e21 */ /* 0x000fe20008010000 */
[----:B------:R-:W-:Y:S01]  /*110f0*/  FADD.FTZ R100, R100, -UR23 ;  /* 0x8000001764647e21 */ /* 0x000fe20008010000 */
[----:B------:R-:W-:Y:S01]  /*11100*/  IMAD R32, R35, UR22, R32 ;  /* 0x0000001623207c24 */ /* 0x000fe2000f8e0220 */
[----:B------:R-:W-:Y:S01]  /*11110*/  SHF.L.U32 R13, R52, 0x10, RZ ;  /* 0x00000010340d7819 */ /* 0x000fe200000006ff */
[----:B------:R-:W-:Y:S01]  /*11120*/  FMUL.FTZ R49, R49, UR24 ;  /* 0x0000001831317c20 */ /* 0x000fe20008410000 */
[----:B------:R-:W-:Y:S01]  /*11130*/  SHF.L.U32 R12, R97, 0x10, RZ ;  /* 0x00000010610c7819 */ /* 0x000fe200000006ff */
[----:B------:R-:W-:Y:S01]  /*11140*/  FMUL.FTZ R100, R100, UR24 ;  /* 0x0000001864647c20 */ /* 0x000fe20008410000 */
[----:B-----5:R-:W-:Y:S01]  /*11150*/  SHF.L.U32 R20, R8, 0x10, RZ ;  /* 0x0000001008147819 */ /* 0x020fe200000006ff */
        /* <DEDUP_REMOVED lines=19> */
.L_x_314:
        /* <DEDUP_REMOVED lines=25> */
.L_x_316:
[----:B------:R-:W-:Y:S05]  /*11420*/  BSYNC B0 ;  /* 0x0000000000007941 */ /* 0x000fea0003800000 */
.L_x_315:
[----:B------:R-:W5:Y:S01]  /*11430*/  LDL.LU R8, [R1+0x70] ;  /* 0x0000700001087983 */ /* 0x000f620000300800 */
[----:B------:R-:W-:Y:S01]  /*11440*/  SHF.L.U32 R94, R94, 0x10, RZ ;  /* 0x000000105e5e7819 */ /* 0x000fe200000006ff */
[----:B------:R-:W-:Y:S01]  /*11450*/  FADD.FTZ R20, R20, -UR23 ;  /* 0x8000001714147e21 */ /* 0x000fe20008010000 */
[----:B------:R-:W-:Y:S01]  /*11460*/  IADD3 R22, R32, 0x190, RZ ;  /* 0x0000019020167810 */ /* 0x000fe20007ffe0ff */
[----:B------:R-:W-:Y:S01]  /*11470*/  ULDC.64 UR14, c[0x0][0x290] ;  /* 0x0000a400000e7ab9 */ /* 0x000fe20000000a00 */
[----:B------:R-:W-:Y:S01]  /*11480*/  SHF.L.U32 R12, R87, 0x10, RZ ;  /* 0x00000010570c7819 */ /* 0x000fe200000006ff */
[----:B------:R-:W-:Y:S01]  /*11490*/  FADD.FTZ R94, R94, -UR23 ;  /* 0x800000175e5e7e21 */ /* 0x000fe20008010000 */
[----:B------:R-:W-:Y:S01]  /*114a0*/  FMUL.FTZ R21, R20, UR24 ;  /* 0x0000001814157c20 */ /* 0x000fe20008410000 */
[----:B------:R-:W-:Y:S02]  /*114b0*/  SHF.R.S32.HI R20, RZ, 0x1f, R22 ;  /* 0x0000001fff147819 */ /* 0x000fe40000011416 */
        /* <DEDUP_REMOVED lines=21> */
.L_x_317:
[----:B------:R-:W5:Y:S01]  /*11610*/  LDL.LU R8, [R1+0x48] ;  /* 0x0000480001087983 */ /* 0x000f620000300800 */
[----:B------:R-:W-:Y:S01]  /*11620*/  ISETP.GE.U32.AND P0, PT, R22, UR14, PT ;  /* 0x0000000e16007c0c */ /* 0x000fe2000bf06070 */
[----:B------:R-:W-:Y:S01]  /*11630*/  BSSY B0, `(.L_x_318) ;  /* 0x000001c000007945 */ /* 0x000fe20003800000 */
[----:B------:R-:W-:Y:S02]  /*11640*/  SHF.L.U32 R84, R84, 0x10, RZ ;  /* 0x0000001054547819 */ /* 0x000fe400000006ff */
[----:B------:R-:W-:-:S04]  /*11650*/  ISETP.GE.AND.EX P0, PT, R20, UR15, PT, P0 ;  /* 0x0000000f14007c0c */ /* 0x000fc8000bf06300 */
[----:B------:R-:W-:Y:S02]  /*11660*/  ISETP.LT.U32.AND P0, PT, R7, 0x1e0, !P0 ;  /* 0x000001e00700780c */ /* 0x000fe40004701070 */
[----:B-----5:R-:W-:-:S11]  /*11670*/  SHF.L.U32 R14, R8, 0x10, RZ ;  /* 0x00000010080e7819 */ /* 0x020fd600000006ff */
        /* <DEDUP_REMOVED lines=23> */
.L_x_319:
[----:B------:R-:W-:Y:S05]  /*117f0*/  BSYNC B0 ;  /* 0x0000000000007941 */ /* 0x000fea0003800000 */
.L_x_318:
[----:B------:R-:W5:Y:S01]  /*11800*/  LDL.LU R8, [R1+0x68] ;  /* 0x0000680001087983 */ /* 0x000f620000300800 */
[----:B------:R-:W-:Y:S01]  /*11810*/  FADD.FTZ R14, R14, -UR23 ;  /* 0x800000170e0e7e21 */ /* 0x000fe20008010000 */
[----:B------:R-:W-:Y:S01]  /*11820*/  IADD3 R20, R32, 0x1a0, RZ ;  /* 0x000001a020147810 */ /* 0x000fe20007ffe0ff */
[----:B------:R-:W-:Y:S01]  /*11830*/  FADD.FTZ R84, R84, -UR23 ;  /* 0x8000001754547e21 */ /* 0x000fe20008010000 */
[----:B------:R-:W-:Y:S01]  /*11840*/  SHF.L.U32 R12, R81, 0x10, RZ ;  /* 0x00000010510c7819 */ /* 0x000fe200000006ff */
[----:B------:R-:W-:Y:S01]  /*11850*/  FMUL.FTZ R21, R14, UR24 ;  /* 0x000000180e157c20 */ /* 0x000fe20008410000 */
[----:B------:R-:W-:Y:S01]  /*11860*/  SHF.R.S32.HI R22, RZ, 0x1f, R20 ;  /* 0x0000001fff167819 */ /* 0x000fe20000011414 */
        /* <DEDUP_REMOVED lines=21> */
.L_x_320:
        /* <DEDUP_REMOVED lines=8> */
[----:B0-234-:R-:W-:Y:S01]  /*11a40*/  IADD3 R9, R6, 0x1a0, RZ ;  /* 0x000001a006097810 */ /* 0x01dfe20007ffe0ff */
[----:B------:R-:W-:Y:S01]  /*11a50*/  ULDC.64 UR16, c[0x0][0x288] ;  /* 0x0000a20000107ab9 */ /* 0x000fe20000000a00 */
[----:B-1----:R-:W-:Y:S02]  /*11a60*/  MOV R10, R24 ;  /* 0x00000018000a7202 */ /* 0x002fe40000000f00 */
        /* <DEDUP_REMOVED lines=19> */
.L_x_322:
[----:B------:R-:W-:Y:S05]  /*11ba0*/  BSYNC B0 ;  /* 0x0000000000007941 */ /* 0x000fea0003800000 */
.L_x_321:
[----:B0-----:R-:W5:Y:S01]  /*11bb0*/  LDL.LU R8, [R1+0x64] ;  /* 0x0000640001087983 */ /* 0x001f620000300800 */
        /* <DEDUP_REMOVED lines=9> */
[----:B--234-:R-:W-:Y:S01]  /*11c50*/  FFMA.FTZ R9, R78, R29, R31 ;  /* 0x0000001d4e097223 */ /* 0x01cfe2000001001f */
        /* <DEDUP_REMOVED lines=17> */
.L_x_323:
[----:B------:R-:W-:Y:S01]  /*11d70*/  ISETP.GE.U32.AND P0, PT, R18, UR14, PT ;  /* 0x0000000e12007c0c */ /* 0x000fe2000bf06070 */
[----:B------:R-:W-:Y:S01]  /*11d80*/  BSSY B0, `(.L_x_324) ;  /* 0x000001c000007945 */ /* 0x000fe20003800000 */
[----:B------:R-:W-:Y:S02]  /*11d90*/  SHF.L.U32 R12, R4, 0x10, RZ ;  /* 0x00000010040c7819 */ /* 0x000fe400000006ff */
[----:B------:R-:W-:Y:S02]  /*11da0*/  ISETP.GE.AND.EX P0, PT, R20, UR15, PT, P0 ;  /* 0x0000000f14007c0c */ /* 0x000fe4000bf06300 */
[----:B------:R-:W-:Y:S02]  /*11db0*/  SHF.L.U32 R73, R73, 0x10, RZ ;  /* 0x0000001049497819 */ /* 0x000fe400000006ff */
[----:B------:R-:W-:-:S13]  /*11dc0*/  ISETP.LT.U32.AND P0, PT, R7, 0x1e0, !P0 ;  /* 0x000001e00700780c */ /* 0x000fda0004701070 */
[----:B------:R-:W-:Y:S05]  /*11dd0*/  @!P0 BRA `(.L_x_325) ;  /* 0x0000000000588947 */ /* 0x000fea0003800000 */
[----:B--234-:R-:W-:Y:S01]  /*11de0*/  IADD3 R9, R6, 0x1b0, RZ ;  /* 0x000001b006097810 */ /* 0x01cfe20007ffe0ff */
[----:B------:R-:W-:Y:S01]  /*11df0*/  ULDC.64 UR16, c[0x0][0x288] ;  /* 0x0000a20000107ab9 */ /* 0x000fe20000000a00 */
[----:B-1----:R-:W-:Y:S02]  /*11e00*/  MOV R10, R24 ;  /* 0x00000018000a7202 */ /* 0x002fe40000000f00 */
[----:B------:R-:W-:Y:S02]  /*11e10*/  SHF.R.S32.HI R4, RZ, 0x1f, R9 ;  /* 0x0000001fff047819 */ /* 0x000fe40000011409 */
[----:B------:R-:W-:-:S03]  /*11e20*/  MOV R11, R27 ;  /* 0x0000001b000b7202 */ /* 0x000fc60000000f00 */
[----:B------:R-:W-:Y:S02]  /*11e30*/  IMAD R4, R4, UR16, RZ ;  /* 0x0000001004047c24 */ /* 0x000fe4000f8e02ff */
[----:B------:R-:W-:-:S04]  /*11e40*/  IMAD.WIDE.U32 R10, R9, UR16, R10 ;  /* 0x00000010090a7c25 */ /* 0x000fc8000f8e000a */
[----:B------:R-:W-:Y:S01]  /*11e50*/  IMAD R9, R9, UR17, R4 ;  /* 0x0000001109097c24 */ /* 0x000fe2000f8e0204 */
[----:B------:R-:W-:Y:S01]  /*11e60*/  MOV R4, UR5 ;  /* 0x0000000500047c02 */ /* 0x000fe20008000f00 */
[----:B------:R-:W-:Y:S02]  /*11e70*/  ULDC.64 UR16, c[0x0][0x210] ;  /* 0x0000840000107ab9 */ /* 0x000fe40000000a00 */
[C---:B------:R-:W-:Y:S02]  /*11e80*/  LEA R8, P0, R10.reuse, UR16, 0x1 ;  /* 0x000000100a087c11 */ /* 0x040fe4000f8008ff */
[----:B------:R-:W-:Y:S01]  /*11e90*/  IADD3 R9, R11, R9, RZ ;  /* 0x000000090b097210 */ /* 0x000fe20007ffe0ff */
[----:B------:R-:W-:Y:S01]  /*11ea0*/  FFMA.FTZ R4, R19, R4, UR6 ;  /* 0x0000000613047e23 */ /* 0x000fe20008010004 */
[----:B------:R-:W-:Y:S02]  /*11eb0*/  MOV R11, UR5 ;  /* 0x00000005000b7c02 */ /* 0x000fe40008000f00 */
[----:B------:R-:W-:Y:S01]  /*11ec0*/  LEA.HI.X R9, R10, UR17, R9, 0x1, P0 ;  /* 0x000000110a097c11 */ /* 0x000fe200080f0c09 */
[----:B------:R-:W-:-:S02]  /*11ed0*/  FFMA.FTZ R4, R13, R28, -R4 ;  /* 0x0000001c0d047223 */ /* 0x000fc40000010804 */
[----:B------:R-:W-:-:S04]  /*11ee0*/  FFMA.FTZ R11, R78, R11, UR6 ;  /* 0x000000064e0b7e23 */ /* 0x000fc8000801000b */
[----:B------:R-:W-:Y:S01]  /*11ef0*/  FFMA.FTZ R74, R74, R29, -R11 ;  /* 0x0000001d4a4a7223 */ /* 0x000fe2000001080b */
[----:B------:R-:W-:-:S03]  /*11f00*/  FMUL.FTZ R11, R4, UR24 ;  /* 0x00000018040b7c20 */ /* 0x000fc60008410000 */
[----:B------:R-:W-:-:S05]  /*11f10*/  FMUL.FTZ R4, R74, UR24 ;  /* 0x000000184a047c20 */ /* 0x000fca0008410000 */
[----:B------:R-:W-:-:S05]  /*11f20*/  F2FP.BF16.F32.PACK_AB R11, R4, R11 ;  /* 0x0000000b040b723e */ /* 0x000fca00000010ff */
[----:B------:R0:W-:Y:S02]  /*11f30*/  STG.E desc[UR20][R8.64], R11 ;  /* 0x0000000b08007986 */ /* 0x0001e4000c101914 */
.L_x_325:
[----:B------:R-:W-:Y:S05]  /*11f40*/  BSYNC B0 ;  /* 0x0000000000007941 */ /* 0x000fea0003800000 */
.L_x_324:
        /* <DEDUP_REMOVED lines=11> */
[----:B0-----:R-:W-:-:S03]  /*12000*/  FFMA.FTZ R8, R14, R29, R31 ;  /* 0x0000001d0e087223 */ /* 0x001fc6000001001f */
[----:B--234-:R-:W-:Y:S01]  /*12010*/  FMUL.FTZ R9, R4, -1.4426950216293334961 ;  /* 0xbfb8aa3b04097820 */ /* 0x01cfe20000410000 */
        /* <DEDUP_REMOVED lines=15> */
.L_x_326:
        /* <DEDUP_REMOVED lines=9> */
[----:B0-----:R-:W-:Y:S02]  /*121a0*/  MOV R8, R24 ;  /* 0x0000001800087202 */ /* 0x001fe40000000f00 */
[----:B------:R-:W-:Y:S02]  /*121b0*/  SHF.R.S32.HI R3, RZ, 0x1f, R4 ;  /* 0x0000001fff037819 */ /* 0x000fe40000011404 */
[----:B--234-:R-:W-:-:S03]  /*121c0*/  MOV R9, R27 ;  /* 0x0000001b00097202 */ /* 0x01cfc60000000f00 */
[----:B------:R-:W-:Y:S02]  /*121d0*/  IMAD R3, R3, UR16, RZ ;  /* 0x0000001003037c24 */ /* 0x000fe4000f8e02ff */
[----:B-1----:R-:W-:-:S04]  /*121e0*/  IMAD.WIDE.U32 R10, R4, UR16, R8 ;  /* 0x00000010040a7c25 */ /* 0x002fc8000f8e0008 */
[----:B------:R-:W-:Y:S01]  /*121f0*/  IMAD R3, R4, UR17, R3 ;  /* 0x0000001104037c24 */ /* 0x000fe2000f8e0203 */
[----:B------:R-:W-:Y:S01]  /*12200*/  ULDC.64 UR16, c[0x0][0x210] ;  /* 0x0000840000107ab9 */ /* 0x000fe20000000a00 */
[----:B------:R-:W-:Y:S02]  /*12210*/  MOV R4, UR5 ;  /* 0x0000000500047c02 */ /* 0x000fe40008000f00 */
[----:B------:R-:W-:Y:S02]  /*12220*/  LEA R8, P0, R10, UR16, 0x1 ;  /* 0x000000100a087c11 */ /* 0x000fe4000f8008ff */
[----:B------:R-:W-:Y:S01]  /*12230*/  IADD3 R3, R11, R3, RZ ;  /* 0x000000030b037210 */ /* 0x000fe20007ffe0ff */
[----:B------:R-:W-:-:S03]  /*12240*/  FFMA.FTZ R4, R21, R4, UR6 ;  /* 0x0000000615047e23 */ /* 0x000fc60008010004 */
[----:B------:R-:W-:Y:S01]  /*12250*/  LEA.HI.X R9, R10, UR17, R3, 0x1, P0 ;  /* 0x000000110a097c11 */ /* 0x000fe200080f0c03 */
[----:B------:R-:W-:Y:S01]  /*12260*/  FFMA.FTZ R4, R13, R28, -R4 ;  /* 0x0000001c0d047223 */ /* 0x000fe20000010804 */
[----:B------:R-:W-:-:S03]  /*12270*/  MOV R3, UR5 ;  /* 0x0000000500037c02 */ /* 0x000fc60008000f00 */
[----:B------:R-:W-:Y:S02]  /*12280*/  FMUL.FTZ R4, R4, UR24 ;  /* 0x0000001804047c20 */ /* 0x000fe40008410000 */
[----:B------:R-:W-:-:S04]  /*12290*/  FFMA.FTZ R3, R14, R3, UR6 ;  /* 0x000000060e037e23 */ /* 0x000fc80008010003 */
[----:B------:R-:W-:-:S04]  /*122a0*/  FFMA.FTZ R3, R70, R29, -R3 ;  /* 0x0000001d46037223 */ /* 0x000fc80000010803 */
[----:B------:R-:W-:-:S05]  /*122b0*/  FMUL.FTZ R3, R3, UR24 ;  /* 0x0000001803037c20 */ /* 0x000fca0008410000 */
[----:B------:R-:W-:-:S05]  /*122c0*/  F2FP.BF16.F32.PACK_AB R3, R3, R4 ;  /* 0x000000040303723e */ /* 0x000fca00000010ff */
[----:B------:R0:W-:Y:S02]  /*122d0*/  STG.E desc[UR20][R8.64], R3 ;  /* 0x0000000308007986 */ /* 0x0001e4000c101914 */
.L_x_328:
[----:B------:R-:W-:Y:S05]  /*122e0*/  BSYNC B0 ;  /* 0x0000000000007941 */ /* 0x000fea0003800000 */
.L_x_327:
[----:B0-----:R-:W1:Y:S01]  /*122f0*/  LDL.LU R3, [R1+0x5c] ;  /* 0x00005c0001037983 */ /* 0x001e620000300800 */
[----:B------:R-:W-:Y:S01]  /*12300*/  FADD.FTZ R12, R12, -UR23 ;  /* 0x800000170c0c7e21 */ /* 0x000fe20008010000 */
[----:B------:R-:W-:Y:S01]  /*12310*/  IADD3 R18, R32, 0x1d0, RZ ;  /* 0x000001d020127810 */ /* 0x000fe20007ffe0ff */
[----:B------:R-:W-:Y:S01]  /*12320*/  FADD.FTZ R53, R53, -UR23 ;  /* 0x8000001735357e21 */ /* 0x000fe20008010000 */
[----:B------:R-:W-:Y:S01]  /*12330*/  SHF.L.U32 R4, R45, 0x10, RZ ;  /* 0x000000102d047819 */ /* 0x000fe200000006ff */
[----:B------:R-:W-:Y:S01]  /*12340*/  FMUL.FTZ R17, R12, UR24 ;  /* 0x000000180c117c20 */ /* 0x000fe20008410000 */
[----:B------:R-:W-:Y:S01]  /*12350*/  SHF.R.S32.HI R19, RZ, 0x1f, R18 ;  /* 0x0000001fff137819 */ /* 0x000fe20000011412 */
[----:B------:R-:W-:Y:S01]  /*12360*/  FMUL.FTZ R16, R53, UR24 ;  /* 0x0000001835107c20 */ /* 0x000fe20008410000 */
[----:B-1234-:R-:W-:Y:S01]  /*12370*/  SHF.L.U32 R11, R3, 0x10, RZ ;  /* 0x00000010030b7819 */ /* 0x01efe200000006ff */
        /* <DEDUP_REMOVED lines=19> */
.L_x_329:
        /* <DEDUP_REMOVED lines=29> */
.L_x_331:
[----:B------:R-:W-:Y:S05]  /*12680*/  BSYNC B0 ;  /* 0x0000000000007941 */ /* 0x000fea0003800000 */
.L_x_330:
[----:B0-----:R-:W2:Y:S01]  /*12690*/  LDL.LU R2, [R1+0x58] ;  /* 0x0000580001027983 */ /* 0x001ea20000300800 */
[----:B------:R-:W-:Y:S01]  /*126a0*/  FADD.FTZ R12, R12, -UR23 ;  /* 0x800000170c0c7e21 */ /* 0x000fe20008010000 */
[----:B------:R-:W-:Y:S01]  /*126b0*/  IADD3 R32, R32, 0x1e0, RZ ;  /* 0x000001e020207810 */ /* 0x000fe20007ffe0ff */
[----:B------:R-:W-:Y:S01]  /*126c0*/  FADD.FTZ R44, R44, -UR23 ;  /* 0x800000172c2c7e21 */ /* 0x000fe20008010000 */
[----:B------:R-:W-:Y:S01]  /*126d0*/  SHF.L.U32 R4, R41, 0x10, RZ ;  /* 0x0000001029047819 */ /* 0x000fe200000006ff */
[----:B------:R-:W-:Y:S01]  /*126e0*/  FMUL.FTZ R17, R12, UR24 ;  /* 0x000000180c117c20 */ /* 0x000fe20008410000 */
[----:B------:R-:W-:Y:S01]  /*126f0*/  SHF.R.S32.HI R16, RZ, 0x1f, R32 ;  /* 0x0000001fff107819 */ /* 0x000fe20000011420 */
[----:B------:R-:W-:Y:S01]  /*12700*/  FMUL.FTZ R44, R44, UR24 ;  /* 0x000000182c2c7c20 */ /* 0x000fe20008410000 */
[----:B--2---:R-:W-:Y:S01]  /*12710*/  SHF.L.U32 R11, R2, 0x10, RZ ;  /* 0x00000010020b7819 */ /* 0x004fe200000006ff */
        /* <DEDUP_REMOVED lines=19> */
.L_x_332:
        /* <DEDUP_REMOVED lines=29> */
.L_x_334:
[----:B------:R-:W-:Y:S05]  /*12a20*/  BSYNC B0 ;  /* 0x0000000000007941 */ /* 0x000fea0003800000 */
.L_x_333:
[----:B------:R-:W0:Y:S01]  /*12a30*/  LDL.LU R0, [R1+0x54] ;  /* 0x0000540001007983 */ /* 0x000e220000300800 */
[----:B------:R-:W-:Y:S01]  /*12a40*/  IADD3 R17, R6, 0x1f0, RZ ;  /* 0x000001f006117810 */ /* 0x000fe20007ffe0ff */
[----:B------:R-:W-:Y:S01]  /*12a50*/  FADD.FTZ R10, R10, -UR23 ;  /* 0x800000170a0a7e21 */ /* 0x000fe20008010000 */
[----:B------:R-:W-:Y:S01]  /*12a60*/  FADD.FTZ R40, R40, -UR23 ;  /* 0x8000001728287e21 */ /* 0x000fe20008010000 */
[----:B------:R-:W-:Y:S02]  /*12a70*/  SHF.L.U32 R38, R38, 0x10, RZ ;  /* 0x0000001026267819 */ /* 0x000fe400000006ff */
[----:B------:R-:W-:Y:S01]  /*12a80*/  SHF.R.S32.HI R12, RZ, 0x1f, R17 ;  /* 0x0000001fff0c7819 */ /* 0x000fe20000011411 */
[----:B------:R-:W-:Y:S01]  /*12a90*/  FMUL.FTZ R15, R10, UR24 ;  /* 0x000000180a0f7c20 */ /* 0x000fe20008410000 */
[----:B------:R-:W-:Y:S01]  /*12aa0*/  FMUL.FTZ R40, R40, UR24 ;  /* 0x0000001828287c20 */ /* 0x000fe20008410000 */
[----:B0-----:R-:W-:Y:S01]  /*12ab0*/  SHF.L.U32 R9, R0, 0x10, RZ ;  /* 0x0000001000097819 */ /* 0x001fe200000006ff */
        /* <DEDUP_REMOVED lines=19> */
.L_x_335:
[----:B------:R-:W-:Y:S01]  /*12bf0*/  ISETP.GE.U32.AND P0, PT, R17, UR14, PT ;  /* 0x0000000e11007c0c */ /* 0x000fe2000bf06070 */
[----:B------:R-:W-:Y:S03]  /*12c00*/  BSSY B0, `(.L_x_336) ;  /* 0x0000017000007945 */ /* 0x000fe60003800000 */
[----:B------:R-:W-:-:S04]  /*12c10*/  ISETP.GE.AND.EX P0, PT, R12, UR15, PT, P0 ;  /* 0x0000000f0c007c0c */ /* 0x000fc8000bf06300 */
[----:B------:R-:W-:-:S13]  /*12c20*/  ISETP.GT.U32.OR P0, PT, R7, 0x1df, P0 ;  /* 0x000001df0700780c */ /* 0x000fda0000704470 */
[----:B------:R-:W-:Y:S05]  /*12c30*/  @P0 BRA `(.L_x_337) ;  /* 0x00000000004c0947 */ /* 0x000fea0003800000 */
[----:B------:R-:W-:Y:S01]  /*12c40*/  ULDC.64 UR14, c[0x0][0x288] ;  /* 0x0000a200000e7ab9 */ /* 0x000fe20000000a00 */
[----:B------:R-:W-:Y:S01]  /*12c50*/  MOV R11, UR5 ;  /* 0x00000005000b7c02 */ /* 0x000fe20008000f00 */
[----:B------:R-:W-:Y:S01]  /*12c60*/  IMAD R0, R12, UR14, RZ ;  /* 0x0000000e0c007c24 */ /* 0x000fe2000f8e02ff */
[----:B------:R-:W-:-:S03]  /*12c70*/  MOV R25, R27 ;  /* 0x0000001b00197202 */ /* 0x000fc60000000f00 */
[C---:B------:R-:W-:Y:S01]  /*12c80*/  IMAD R3, R17.reuse, UR15, R0 ;  /* 0x0000000f11037c24 */ /* 0x040fe2000f8e0200 */
[----:B------:R-:W-:Y:S01]  /*12c90*/  MOV R0, UR5 ;  /* 0x0000000500007c02 */ /* 0x000fe20008000f00 */
[----:B------:R-:W-:Y:S01]  /*12ca0*/  FFMA.FTZ R11, R40, R11, UR6 ;  /* 0x00000006280b7e23 */ /* 0x000fe2000801000b */
[----:B------:R-:W-:Y:S01]  /*12cb0*/  IMAD.WIDE.U32 R24, R17, UR14, R24 ;  /* 0x0000000e11187c25 */ /* 0x000fe2000f8e0018 */
[----:B------:R-:W-:-:S03]  /*12cc0*/  ULDC.64 UR14, c[0x0][0x210] ;  /* 0x00008400000e7ab9 */ /* 0x000fc60000000a00 */
[----:B------:R-:W-:Y:S01]  /*12cd0*/  FFMA.FTZ R0, R15, R0, UR6 ;  /* 0x000000060f007e23 */ /* 0x000fe20008010000 */
[----:B------:R-:W-:Y:S01]  /*12ce0*/  FFMA.FTZ R11, R38, R29, -R11 ;  /* 0x0000001d260b7223 */ /* 0x000fe2000001080b */
[----:B------:R-:W-:Y:S02]  /*12cf0*/  IADD3 R3, R25, R3, RZ ;  /* 0x0000000319037210 */ /* 0x000fe40007ffe0ff */
[----:B------:R-:W-:Y:S01]  /*12d00*/  FFMA.FTZ R0, R9, R28, -R0 ;  /* 0x0000001c09007223 */ /* 0x000fe20000010800 */
[----:B------:R-:W-:Y:S01]  /*12d10*/  FMUL.FTZ R9, R11, UR24 ;  /* 0x000000180b097c20 */ /* 0x000fe20008410000 */
[----:B------:R-:W-:Y:S02]  /*12d20*/  LEA R2, P0, R24, UR14, 0x1 ;  /* 0x0000000e18027c11 */ /* 0x000fe4000f8008ff */
[----:B------:R-:W-:Y:S02]  /*12d30*/  FMUL.FTZ R0, R0, UR24 ;  /* 0x0000001800007c20 */ /* 0x000fe40008410000 */
[----:B------:R-:W-:-:S03]  /*12d40*/  LEA.HI.X R3, R24, UR15, R3, 0x1, P0 ;  /* 0x0000000f18037c11 */ /* 0x000fc600080f0c03 */
[----:B------:R-:W-:-:S05]  /*12d50*/  F2FP.BF16.F32.PACK_AB R9, R9, R0 ;  /* 0x000000000909723e */ /* 0x000fca00000010ff */
[----:B------:R0:W-:Y:S02]  /*12d60*/  STG.E desc[UR20][R2.64], R9 ;  /* 0x0000000902007986 */ /* 0x0001e4000c101914 */
.L_x_337:
[----:B------:R-:W-:Y:S05]  /*12d70*/  BSYNC B0 ;  /* 0x0000000000007941 */ /* 0x000fea0003800000 */
.L_x_336:
[----:B------:R-:W-:Y:S01]  /*12d80*/  ULDC UR6, c[0x0][0x2a0] ;  /* 0x0000a80000067ab9 */ /* 0x000fe20000000800 */
[----:B------:R-:W-:Y:S01]  /*12d90*/  ULDC UR7, c[0x0][0x270] ;  /* 0x00009c0000077ab9 */ /* 0x000fe20000000800 */
[----:B------:R-:W-:Y:S01]  /*12da0*/  ULDC UR5, c[0x0][0x10] ;  /* 0x0000040000057ab9 */ /* 0x000fe20000000800 */
[----:B------:R-:W-:Y:S02]  /*12db0*/  UIMAD UR6, UR6, UR7, URZ ;  /* 0x00000007060672a4 */ /* 0x000fe4000f8e023f */
[----:B------:R-:W-:Y:S02]  /*12dc0*/  UIADD3 UR12, UR5, UR12, URZ ;  /* 0x0000000c050c7290 */ /* 0x000fe4000fffe03f */
[----:B------:R-:W-:Y:S02]  /*12dd0*/  UIADD3 UR4, UR4, 0x1, URZ ;  /* 0x0000000104047890 */ /* 0x000fe4000fffe03f */
[----:B------:R-:W-:-:S06]  /*12de0*/  UISETP.GE.AND UP0, UPT, UR12, UR6, UPT ;  /* 0x000000060c00728c */ /* 0x000fcc000bf06270 */
[----:B------:R-:W-:-:S13]  /*12df0*/  PLOP3.LUT P0, PT, PT, PT, UP0, 0x40, 0x0 ;  /* 0x000000000000781c */ /* 0x000fda0003f0e808 */
[----:B------:R-:W-:Y:S05]  /*12e00*/  @P0 BRA `(.L_x_338) ;  /* 0xfffffedc00540947 */ /* 0x000fea000383ffff */
.L_x_191:
[----:B------:R-:W1:Y:S01]  /*12e10*/  LDC R4, c[0x0][0xc] ;  /* 0x00000300ff047b82 */ /* 0x000e620000000800 */
[----:B------:R-:W-:Y:S01]  /*12e20*/  ISETP.NE.AND P1, PT, R7, RZ, PT ;  /* 0x000000ff0700720c */ /* 0x000fe20003f25270 */
[----:B------:R-:W-:Y:S06]  /*12e30*/  BSSY B0, `(.L_x_339) ;  /* 0x0000011000007945 */ /* 0x000fec0003800000 */
[----:B0-----:R-:W0:Y:S08]  /*12e40*/  LDC R9, c[0x0][0x10] ;  /* 0x00000400ff097b82 */ /* 0x001e300000000800 */
[----:B------:R-:W2:Y:S01]  /*12e50*/  LDC.64 R2, c[0x0][0x258] ;  /* 0x00009600ff027b82 */ /* 0x000ea20000000a00 */
[----:B-1----:R-:W-:-:S02]  /*12e60*/  ISETP.NE.AND P0, PT, R4, 0x1, PT ;  /* 0x000000010400780c */ /* 0x002fc40003f05270 */
[----:B0-----:R-:W-:-:S04]  /*12e70*/  SHF.L.U32 R0, R9, 0x1, RZ ;  /* 0x0000000109007819 */ /* 0x001fc800000006ff */
        /* <DEDUP_REMOVED lines=12> */
.L_x_340:
[----:B------:R-:W-:Y:S05]  /*12f40*/  BSYNC B0 ;  /* 0x0000000000007941 */ /* 0x000fea0003800000 */
.L_x_339:
        /* <DEDUP_REMOVED lines=11> */
.L_x_342:
[----:B------:R-:W2:Y:S04]  /*13000*/  LDG.E.STRONG.GPU R5, desc[UR20][R2.64] ;  /* 0x0000001402057981 */ /* 0x000ea8000c1ef900 */
[----:B--2---:R-:W-:Y:S01]  /*13010*/  CCTL.IVALL ;  /* 0x00000000ff00798f */ /* 0x004fe20002000000 */
[----:B------:R-:W-:Y:S05]  /*13020*/  YIELD ;  /* 0x0000000000007946 */ /* 0x000fea0003800000 */
[----:B------:R-:W-:-:S13]  /*13030*/  ISETP.NE.AND P0, PT, R5, R0, PT ;  /* 0x000000000500720c */ /* 0x000fda0003f05270 */
[----:B------:R-:W-:Y:S05]  /*13040*/  @P0 BRA `(.L_x_342) ;  /* 0xfffffffc00ec0947 */ /* 0x000fea000383ffff */
.L_x_341:
        /* <DEDUP_REMOVED lines=24> */
.L_x_343:
        /* <DEDUP_REMOVED lines=23> */
.L_x_344:
        /* <DEDUP_REMOVED lines=12> */
.L_x_5144:


//--------------------- .text._Z35group_norm_nhwc_bwd_one_pass_kernelI11Bf16IOBf16WLi64ELi60ELi480EEv26Group_norm_nhwc_bwd_params --------------------------
	.section	.text._Z35group_norm_nhwc_bwd_one_pass_kernelI11Bf16IOBf16WLi64ELi60ELi480EEv26Group_norm_nhwc_bwd_params,"ax",@progbits
	.align	128
        .global         _Z35group_norm_nhwc_bwd_one_pass_kernelI11Bf16IOBf16WLi64ELi60ELi480EEv26Group_norm_nhwc_bwd_params
        .type           _Z35group_norm_nhwc_bwd_one_pass_kernelI11Bf16IOBf16WLi64ELi60ELi480EEv26Group_norm_nhwc_bwd_params,@function
        .size           _Z35group_norm_nhwc_bwd_one_pass_kernelI11Bf16IOBf16WLi64ELi60ELi480EEv26Group_norm_nhwc_bwd_params,(.L_x_5145 - _Z35group_norm_nhwc_bwd_one_pass_kernelI11Bf16IOBf16WLi64ELi60ELi480EEv26Group_norm_nhwc_bwd_params)
        .other          _Z35group_norm_nhwc_bwd_one_pass_kernelI11Bf16IOBf16WLi64ELi60ELi480EEv26Group_norm_nhwc_bwd_params,@"STO_CUDA_ENTRY STV_DEFAULT"
_Z35group_norm_nhwc_bwd_one_pass_kernelI11Bf16IOBf16WLi64ELi60ELi480EEv26Group_norm_nhwc_bwd_params:
.text._Z35group_norm_nhwc_bwd_one_pass_kernelI11Bf16IOBf16WLi64ELi60ELi480EEv26Group_norm_nhwc_bwd_params:
        /* <DEDUP_REMOVED lines=32> */
[C---:B------:R-:W-:Y:S02]  /*0200*/  ISETP.LT.U32.AND P1, PT, R48.reuse, UR10, PT ;  /* 0x0000000a30007c0c */ /* 0x040fe4000bf21070 */
[----:B------:R-:W-:Y:S01]  /*0210*/  SHF.R.S32.HI R2, RZ, 0x1f, R48 ;  /* 0x0000001fff027819 */ /* 0x000fe20000011430 */
[----:B---3--:R-:W-:Y:S01]  /*0220*/  ULEA UR5, UR6, UR5, 0x18 ;  /* 0x0000000506057291 */ /* 0x008fe2000f8ec03f */
[----:B------:R-:W-:Y:S02]  /*0230*/  IADD3 R47, R48, 0x10, RZ ;  /* 0x00000010302f7810 */ /* 0x000fe40007ffe0ff */
[----:B------:R-:W-:Y:S02]  /*0240*/  ISETP.LT.AND.EX P1, PT, R2, UR11, !P2, P1 ;  /* 0x0000000b02007c0c */ /* 0x000fe4000d721310 */
[----:B------:R-:W-:-:S02]  /*0250*/  SHF.R.S32.HI R2, RZ, 0x1f, R49 ;  /* 0x0000001fff027819 */ /* 0x000fc40000011431 */
[----:B------:R-:W-:Y:S02]  /*0260*/  IADD3.X R11, RZ, R11, RZ, P4, !PT ;  /* 0x0000000bff0b7210 */ /* 0x000fe400027fe4ff */
[----:B------:R-:W-:Y:S02]  /*0270*/  LEA.HI R2, R2, R49, RZ, 0x5 ;  /* 0x0000003102027211 */ /* 0x000fe400078f28ff */
[----:B------:R-:W-:Y:S01]  /*0280*/  ISETP.LT.U32.AND P0, PT, R47, UR10, PT ;  /* 0x0000000a2f007c0c */ /* 0x000fe2000bf01070 */
[----:B------:R-:W-:Y:S01]  /*0290*/  ULDC.U8 UR10, c[0x0][0x2a4] ;  /* 0x0000a900000a7ab9 */ /* 0x000fe20000000000 */
[----:B------:R-:W-:Y:S02]  /*02a0*/  SHF.R.S32.HI R5, RZ, 0x1f, R47 ;  /* 0x0000001fff057819 */ /* 0x000fe4000001142f */
[--C-:B------:R-:W-:Y:S02]  /*02b0*/  SHF.R.S64 R3, R3, 0x1, R6.reuse ;  /* 0x0000000103037819 */ /* 0x100fe40000001006 */
[----:B------:R-:W-:-:S02]  /*02c0*/  SHF.R.S32.HI R6, RZ, 0x1, R6 ;  /* 0x00000001ff067819 */ /* 0x000fc40000011406 */
[--C-:B------:R-:W-:Y:S02]  /*02d0*/  SHF.R.S64 R4, R4, 0x1, R11.reuse ;  /* 0x0000000104047819 */ /* 0x100fe4000000100b */
[----:B------:R-:W-:Y:S02]  /*02e0*/  SHF.R.S32.HI R2, RZ, 0x5, R2 ;  /* 0x00000005ff027819 */ /* 0x000fe40000011402 */
[C---:B------:R-:W-:Y:S02]  /*02f0*/  IADD3 R46, R48.reuse, 0x20, RZ ;  /* 0x00000020302e7810 */ /* 0x040fe40007ffe0ff */
[----:B------:R-:W-:Y:S02]  /*0300*/  IADD3 R45, R48, 0x30, RZ ;  /* 0x00000030302d7810 */ /* 0x000fe40007ffe0ff */
[----:B------:R-:W-:Y:S02]  /*0310*/  SHF.R.S32.HI R11, RZ, 0x1, R11 ;  /* 0x00000001ff0b7819 */ /* 0x000fe4000001140b */
[----:B------:R-:W-:-:S02]  /*0320*/  ISETP.LT.AND.EX P2, PT, R5, UR11, !P2, P0 ;  /* 0x0000000b05007c0c */ /* 0x000fc4000d741300 */
[----:B------:R-:W-:Y:S02]  /*0330*/  SHF.L.U64.HI R5, R3, 0x2, R6 ;  /* 0x0000000203057819 */ /* 0x000fe40000010206 */
[----:B0-----:R-:W-:Y:S02]  /*0340*/  LOP3.LUT R44, R9, 0x3, RZ, 0xc0, !PT ;  /* 0x00000003092c7812 */ /* 0x001fe400078ec0ff */
[----:B------:R-:W-:Y:S02]  /*0350*/  LEA R2, R2, UR5, 0x3 ;  /* 0x0000000502027c11 */ /* 0x000fe4000f8e18ff */
[----:B------:R-:W-:Y:S02]  /*0360*/  SHF.R.S32.HI R6, RZ, 0x1f, R46 ;  /* 0x0000001fff067819 */ /* 0x000fe4000001142e */
[----:B------:R-:W-:Y:S02]  /*0370*/  SHF.R.S32.HI R7, RZ, 0x1f, R45 ;  /* 0x0000001fff077819 */ /* 0x000fe4000001142d */
[----:B-1--4-:R-:W-:-:S07]  /*0380*/  SHF.L.U64.HI R8, R4, 0x2, R11 ;  /* 0x0000000204087819 */ /* 0x012fce000001020b */
.L_x_380:
        /* <DEDUP_REMOVED lines=8> */
[----:B------:R-:W1:Y:S08]  /*0410*/  LDC R16, c[0x0][0x2ac] ;  /* 0x0000ab00ff107b82 */ /* 0x000e700000000800 */
[----:B------:R-:W2:Y:S01]  /*0420*/  @P1 LDC.64 R20, c[0x0][0x230] ;  /* 0x00008c00ff141b82 */ /* 0x000ea20000000a00 */
[----:B0-----:R-:W-:-:S04]  /*0430*/  IABS R14, R17 ;  /* 0x00000011000e7213 */ /* 0x001fc80000000000 */
[----:B------:R-:W0:Y:S08]  /*0440*/  I2F.RP R12, R14 ;  /* 0x0000000e000c7306 */ /* 0x000e300000209400 */
[----:B0-----:R-:W0:Y:S02]  /*0450*/  MUFU.RCP R12, R12 ;  /* 0x0000000c000c7308 */ /* 0x001e240000001000 */
[----:B0-----:R-:W-:-:S06]  /*0460*/  IADD3 R10, R12, 0xffffffe, RZ ;  /* 0x0ffffffe0c0a7810 */ /* 0x001fcc0007ffe0ff */
[----:B------:R0:W3:Y:S02]  /*0470*/  F2I.FTZ.U32.TRUNC.NTZ R11, R10 ;  /* 0x0000000a000b7305 */ /* 0x0000e4000021f000 */
[----:B0-----:R-:W-:Y:S02]  /*0480*/  MOV R10, RZ ;  /* 0x000000ff000a7202 */ /* 0x001fe40000000f00 */
[----:B---3--:R-:W-:-:S05]  /*0490*/  IADD3 R13, RZ, -R11, RZ ;  /* 0x8000000bff0d7210 */ /* 0x008fca0007ffe0ff */
[----:B------:R-:W-:-:S04]  /*04a0*/  IMAD R13, R13, R14, RZ ;  /* 0x0000000e0d0d7224 */ /* 0x000fc800078e02ff */
[----:B------:R-:W-:Y:S01]  /*04b0*/  IMAD.HI.U32 R11, R11, R13, R10 ;  /* 0x0000000d0b0b7227 */ /* 0x000fe200078e000a */
[----:B------:R-:W-:-:S04]  /*04c0*/  LOP3.LUT R10, R42, R17, RZ, 0x3c, !PT ;  /* 0x000000112a0a7212 */ /* 0x000fc800078e3cff */
[----:B------:R-:W-:Y:S01]  /*04d0*/  ISETP.GE.AND P3, PT, R10, RZ, PT ;  /* 0x000000ff0a00720c */ /* 0x000fe20003f66270 */
[----:B------:R-:W-:-:S05]  /*04e0*/  IMAD.HI.U32 R13, R11, R15, RZ ;  /* 0x0000000f0b0d7227 */ /* 0x000fca00078e00ff */
        /* <DEDUP_REMOVED lines=14> */
[----:B------:R-:W-:-:S02]  /*05d0*/  MOV R15, R13 ;  /* 0x0000000d000f7202 */ /* 0x000fc40000000f00 */
[----:B------:R-:W0:Y:S01]  /*05e0*/  @P1 LDC.64 R12, c[0x0][0x288] ;  /* 0x0000a200ff0c1b82 */ /* 0x000e220000000a00 */
[C---:B------:R-:W-:Y:S02]  /*05f0*/  SEL R55, R10.reuse, R55, !P4 ;  /* 0x000000370a377207 */ /* 0x040fe40006000000 */
[----:B------:R-:W-:Y:S02]  /*0600*/  SHF.R.U32.HI R11, RZ, 0x4, R11 ;  /* 0x00000004ff0b7819 */ /* 0x000fe4000001160b */
[----:B------:R-:W-:Y:S01]  /*0610*/  @!P3 IADD3 R15, -R15, RZ, RZ ;  /* 0x000000ff0f0fb210 */ /* 0x000fe20007ffe1ff */
[----:B------:R-:W-:Y:S01]  /*0620*/  IMAD R24, R55, 0x3c, RZ ;  /* 0x0000003c37187824 */ /* 0x000fe200078e02ff */
[----:B------:R-:W-:Y:S02]  /*0630*/  SHF.R.S32.HI R17, RZ, 0x1f, R50 ;  /* 0x0000001fff117819 */ /* 0x000fe40000011432 */
[----:B------:R-:W-:Y:S01]  /*0640*/  SEL R15, R10, R15, !P4 ;  /* 0x0000000f0a0f7207 */ /* 0x000fe20006000000 */
[----:B-1----:R-:W-:Y:S01]  /*0650*/  IMAD R10, R16, UR7, R11 ;  /* 0x00000007100a7c24 */ /* 0x002fe2000f8e020b */
[----:B------:R-:W-:-:S02]  /*0660*/  IADD3 R58, P0, R50, R24, RZ ;  /* 0x00000018323a7210 */ /* 0x000fc40007f1e0ff */
[----:B------:R-:W-:Y:S02]  /*0670*/  SHF.R.S32.HI R11, RZ, 0x1f, R15 ;  /* 0x0000001fff0b7819 */ /* 0x000fe4000001140f */
[----:B------:R-:W-:Y:S02]  /*0680*/  IADD3 R10, R10, 0x20, RZ ;  /* 0x000000200a0a7810 */ /* 0x000fe40007ffe0ff */
[----:B------:R-:W-:Y:S01]  /*0690*/  LEA.HI.X.SX32 R59, R24, R17, 0x1, P0 ;  /* 0x00000011183b7211 */ /* 0x000fe200000f0eff */
[----:B------:R-:W-:Y:S01]  /*06a0*/  IMAD R14, R11, UR12, RZ ;  /* 0x0000000c0b0e7c24 */ /* 0x000fe2000f8e02ff */
[----:B------:R-:W-:Y:S01]  /*06b0*/  ISETP.GE.U32.AND P0, PT, R10, UR14, PT ;  /* 0x0000000e0a007c0c */ /* 0x000fe2000bf06070 */
[----:B------:R-:W1:Y:S01]  /*06c0*/  @P1 LDC.64 R16, c[0x0][0x228] ;  /* 0x00008a00ff101b82 */ /* 0x000e620000000a00 */
[----:B------:R-:W-:Y:S01]  /*06d0*/  SHF.R.S32.HI R10, RZ, 0x1f, R10 ;  /* 0x0000001fff0a7819 */ /* 0x000fe2000001140a */
[C---:B------:R-:W-:Y:S01]  /*06e0*/  IMAD R61, R15.reuse, UR13, R14 ;  /* 0x0000000d0f3d7c24 */ /* 0x040fe2000f8e020e */
[----:B------:R-:W-:Y:S01]  /*06f0*/  CS2R R38, SRZ ;  /* 0x0000000000267805 */ /* 0x000fe2000001ff00 */
[----:B------:R-:W-:Y:S01]  /*0700*/  IMAD.WIDE.U32 R58, R15, UR12, R58 ;  /* 0x0000000c0f3a7c25 */ /* 0x000fe2000f8e003a */
[----:B------:R-:W-:-:S02]  /*0710*/  ISETP.GE.AND.EX P0, PT, R10, UR15, PT, P0 ;  /* 0x0000000f0a007c0c */ /* 0x000fc4000bf06300 */
[----:B------:R-:W-:Y:S01]  /*0720*/  ISETP.GE.U32.AND P3, PT, R45, UR14, PT ;  /* 0x0000000e2d007c0c */ /* 0x000fe2000bf66070 */
[----:B0-----:R-:W-:Y:S01]  /*0730*/  @P1 IMAD R10, R19, R12, RZ ;  /* 0x0000000c130a1224 */ /* 0x001fe200078e02ff */
[----:B------:R-:W-:Y:S01]  /*0740*/  IADD3 R61, R59, R61, RZ ;  /* 0x0000003d3b3d7210 */ /* 0x000fe20007ffe0ff */
[----:B------:R-:W0:Y:S01]  /*0750*/  LDC.64 R18, c[0x0][0x248] ;  /* 0x00009200ff127b82 */ /* 0x000e220000000a00 */
[----:B------:R-:W-:Y:S01]  /*0760*/  @P1 MOV R60, R58 ;  /* 0x0000003a003c1202 */ /* 0x000fe20000000f00 */
[C---:B------:R-:W-:Y:S01]  /*0770*/  @P1 IMAD R15, R48.reuse, R13, R10 ;  /* 0x0000000d300f1224 */ /* 0x040fe200078e020a */
[----:B------:R-:W-:Y:S02]  /*0780*/  ISETP.LT.U32.AND P0, PT, R49, 0x1e0, !P0 ;  /* 0x000001e03100780c */ /* 0x000fe40004701070 */
[----:B------:R-:W-:Y:S01]  /*0790*/  ISETP.GE.AND.EX P3, PT, R7, UR15, PT, P3 ;  /* 0x0000000f07007c0c */ /* 0x000fe2000bf66330 */
[----:B------:R-:W-:Y:S02]  /*07a0*/  @P1 IMAD.WIDE.U32 R12, R48, R12, R60 ;  /* 0x0000000c300c1225 */ /* 0x000fe400078e003c */
[----:B------:R-:W3:Y:S01]  /*07b0*/  @P2 LDC.64 R10, c[0x0][0x288] ;  /* 0x0000a200ff0a2b82 */ /* 0x000ee20000000a00 */
[----:B------:R-:W-:-:S02]  /*07c0*/  @P2 MOV R27, R61 ;  /* 0x0000003d001b2202 */ /* 0x000fc40000000f00 */
[----:B------:R-:W-:Y:S02]  /*07d0*/  @P1 IADD3 R13, R13, R15, RZ ;  /* 0x0000000f0d0d1210 */ /* 0x000fe40007ffe0ff */
[C---:B------:R-:W-:Y:S02]  /*07e0*/  @P1 SHF.L.U32 R23, R12.reuse, 0x1, RZ ;  /* 0x000000010c171819 */ /* 0x040fe400000006ff */
[----:B------:R-:W-:Y:S01]  /*07f0*/  @P1 SHF.L.U64.HI R26, R12, 0x1, R13 ;  /* 0x000000010c1a1819 */ /* 0x000fe2000001020d */
[----:B------:R-:W4:Y:S01]  /*0800*/  @P0 LDC.64 R14, c[0x0][0x288] ;  /* 0x0000a200ff0e0b82 */ /* 0x000f220000000a00 */
[----:B--2---:R-:W-:Y:S02]  /*0810*/  @P1 IADD3 R20, P4, R23, R20, RZ ;  /* 0x0000001417141210 */ /* 0x004fe40007f9e0ff */
[----:B------:R-:W-:Y:S02]  /*0820*/  ISETP.LT.U32.AND P3, PT, R49, 0x1e0, !P3 ;  /* 0x000001e03100780c */ /* 0x000fe40005f61070 */
[----:B------:R-:W-:-:S02]  /*0830*/  @P1 IADD3.X R21, R26, R21, RZ, P4, !PT ;  /* 0x000000151a151210 */ /* 0x000fc400027fe4ff */
[----:B-1----:R-:W-:Y:S01]  /*0840*/  @P1 IADD3 R16, P4, R23, R16, RZ ;  /* 0x0000001017101210 */ /* 0x002fe20007f9e0ff */
[----:B0-----:R-:W-:Y:S01]  /*0850*/  IMAD.WIDE R18, R42, 0x8, R18 ;  /* 0x000000082a127825 */ /* 0x001fe200078e0212 */
[----:B------:R-:W0:Y:S01]  /*0860*/  @P2 LDC.64 R12, c[0x0][0x230] ;  /* 0x00008c00ff0c2b82 */ /* 0x000e220000000a00 */
[----:B------:R-:W-:Y:S01]  /*0870*/  @P0 MOV R29, R61 ;  /* 0x0000003d001d0202 */ /* 0x000fe20000000f00 */
[----:B------:R1:W5:Y:S01]  /*0880*/  @P1 LDG.E R40, desc[UR8][R20.64] ;  /* 0x0000000814281981 */ /* 0x000362000c1e1900 */
[----:B------:R-:W-:Y:S02]  /*0890*/  @P1 IADD3.X R17, R26, R17, RZ, P4, !PT ;  /* 0x000000111a111210 */ /* 0x000fe400027fe4ff */
[----:B------:R-:W-:Y:S01]  /*08a0*/  @P2 MOV R26, R58 ;  /* 0x0000003a001a2202 */ /* 0x000fe20000000f00 */
[-C--:B---3--:R-:W-:Y:S02]  /*08b0*/  @P2 IMAD R28, R25, R10.reuse, RZ ;  /* 0x0000000a191c2224 */ /* 0x088fe400078e02ff */
[----:B------:R-:W2:Y:S01]  /*08c0*/  @P2 LDC.64 R22, c[0x0][0x228] ;  /* 0x00008a00ff162b82 */ /* 0x000ea20000000a00 */
[----:B------:R-:W5:Y:S01]  /*08d0*/  @P1 LDG.E R39, desc[UR8][R16.64] ;  /* 0x0000000810271981 */ /* 0x000f62000c1e1900 */
[----:B------:R-:W-:-:S04]  /*08e0*/  @P2 IMAD.WIDE.U32 R26, R47, R10, R26 ;  /* 0x0000000a2f1a2225 */ /* 0x000fc800078e001a */
[----:B------:R-:W-:Y:S02]  /*08f0*/  @P2 IMAD R25, R47, R11, R28 ;  /* 0x0000000b2f192224 */ /* 0x000fe400078e021c */
[----:B------:R3:W2:Y:S01]  /*0900*/  LDG.E.64 R10, desc[UR8][R18.64] ;  /* 0x00000008120a7981 */ /* 0x0006a2000c1e1b00 */
[----:B-1----:R-:W1:Y:S02]  /*0910*/  @P3 LDC.64 R20, c[0x0][0x288] ;  /* 0x0000a200ff143b82 */ /* 0x002e640000000a00 */
[----:B------:R-:W-:Y:S02]  /*0920*/  @P2 IADD3 R27, R27, R25, RZ ;  /* 0x000000191b1b2210 */ /* 0x000fe40007ffe0ff */
[C---:B------:R-:W-:Y:S02]  /*0930*/  @P2 SHF.L.U32 R25, R26.reuse, 0x1, RZ ;  /* 0x000000011a192819 */ /* 0x040fe400000006ff */
[----:B------:R-:W-:Y:S02]  /*0940*/  @P2 SHF.L.U64.HI R30, R26, 0x1, R27 ;  /* 0x000000011a1e2819 */ /* 0x000fe4000001021b */
[C---:B0-----:R-:W-:Y:S01]  /*0950*/  @P2 IADD3 R26, P4, R25.reuse, R12, RZ ;  /* 0x0000000c191a2210 */ /* 0x041fe20007f9e0ff */
[----:B----4-:R-:W-:Y:S01]  /*0960*/  @P0 IMAD R28, R6, R14, RZ ;  /* 0x0000000e061c0224 */ /* 0x010fe200078e02ff */
[----:B---3--:R-:W0:Y:S01]  /*0970*/  @P0 LDC.64 R18, c[0x0][0x230] ;  /* 0x00008c00ff120b82 */ /* 0x008e220000000a00 */
[----:B--2---:R-:W-:-:S02]  /*0980*/  @P2 IADD3 R22, P5, R25, R22, RZ ;  /* 0x0000001619162210 */ /* 0x004fc40007fbe0ff */
[----:B------:R-:W-:-:S05]  /*0990*/  @P2 IADD3.X R27, R30, R13, RZ, P4, !PT ;  /* 0x0000000d1e1b2210 */ /* 0x000fca00027fe4ff */
[----:B------:R-:W2:Y:S01]  /*09a0*/  @P3 LDC.64 R16, c[0x0][0x230] ;  /* 0x00008c00ff103b82 */ /* 0x000ea20000000a00 */
[----:B------:R-:W-:Y:S01]  /*09b0*/  @P2 IADD3.X R23, R30, R23, RZ, P5, !PT ;  /* 0x000000171e172210 */ /* 0x000fe20002ffe4ff */
[----:B------:R-:W5:Y:S04]  /*09c0*/  @P2 LDG.E R41, desc[UR8][R26.64] ;  /* 0x000000081a292981 */ /* 0x000f68000c1e1900 */
[----:B------:R-:W5:Y:S01]  /*09d0*/  @P2 LDG.E R38, desc[UR8][R22.64] ;  /* 0x0000000816262981 */ /* 0x000f62000c1e1900 */
[C---:B------:R-:W-:Y:S01]  /*09e0*/  @P0 IMAD R31, R46.reuse, R15, R28 ;  /* 0x0000000f2e1f0224 */ /* 0x040fe200078e021c */
[----:B------:R-:W-:Y:S01]  /*09f0*/  @P0 MOV R28, R58 ;  /* 0x0000003a001c0202 */ /* 0x000fe20000000f00 */
[----:B-1----:R-:W-:Y:S01]  /*0a00*/  @P3 IMAD R34, R7, R20, RZ ;  /* 0x0000001407223224 */ /* 0x002fe200078e02ff */
[----:B------:R-:W1:Y:S03]  /*0a10*/  @P3 LDC.64 R12, c[0x0][0x228] ;  /* 0x00008a00ff0c3b82 */ /* 0x000e660000000a00 */
[----:B------:R-:W-:-:S05]  /*0a20*/  @P0 IMAD.WIDE.U32 R28, R46, R14, R28 ;  /* 0x0000000e2e1c0225 */ /* 0x000fca00078e001c */
[----:B------:R-:W3:Y:S01]  /*0a30*/  @P0 LDC.64 R14, c[0x0][0x228] ;  /* 0x00008a00ff0e0b82 */ /* 0x000ee20000000a00 */
[----:B------:R-:W-:Y:S02]  /*0a40*/  @P0 IADD3 R29, R29, R31, RZ ;  /* 0x0000001f1d1d0210 */ /* 0x000fe40007ffe0ff */
[C---:B------:R-:W-:Y:S02]  /*0a50*/  @P0 SHF.L.U32 R25, R28.reuse, 0x1, RZ ;  /* 0x000000011c190819 */ /* 0x040fe400000006ff */
[----:B------:R-:W-:Y:S02]  /*0a60*/  @P0 SHF.L.U64.HI R30, R28, 0x1, R29 ;  /* 0x000000011c1e0819 */ /* 0x000fe4000001021d */
[----:B0-----:R-:W-:Y:S01]  /*0a70*/  @P0 IADD3 R18, P4, R25, R18, RZ ;  /* 0x0000001219120210 */ /* 0x001fe20007f9e0ff */
[----:B------:R-:W-:-:S03]  /*0a80*/  @P3 IMAD R31, R45, R21, R34 ;  /* 0x000000152d1f3224 */ /* 0x000fc600078e0222 */
[----:B------:R-:W-:Y:S02]  /*0a90*/  @P0 IADD3.X R19, R30, R19, RZ, P4, !PT ;  /* 0x000000131e130210 */ /* 0x000fe400027fe4ff */
[----:B------:R-:W-:Y:S02]  /*0aa0*/  CS2R R36, SRZ ;  /* 0x0000000000247805 */ /* 0x000fe4000001ff00 */
[----:B------:R-:W-:Y:S02]  /*0ab0*/  CS2R R34, SRZ ;  /* 0x0000000000227805 */ /* 0x000fe4000001ff00 */
[----:B------:R-:W-:Y:S02]  /*0ac0*/  @P3 MOV R28, R58 ;  /* 0x0000003a001c3202 */ /* 0x000fe40000000f00 */
[----:B------:R-:W-:Y:S01]  /*0ad0*/  @P3 MOV R29, R61 ;  /* 0x0000003d001d3202 */ /* 0x000fe20000000f00 */
[----:B------:R0:W5:Y:S01]  /*0ae0*/  @P0 LDG.E R36, desc[UR8][R18.64] ;  /* 0x0000000812240981 */ /* 0x000162000c1e1900 */
[----:B---3--:R-:W-:-:S04]  /*0af0*/  @P0 IADD3 R14, P4, R25, R14, RZ ;  /* 0x0000000e190e0210 */ /* 0x008fc80007f9e0ff */
[----:B------:R-:W-:Y:S01]  /*0b00*/  @P0 IADD3.X R15, R30, R15, RZ, P4, !PT ;  /* 0x0000000f1e0f0210 */ /* 0x000fe200027fe4ff */
[----:B------:R-:W-:-:S04]  /*0b10*/  @P3 IMAD.WIDE.U32 R20, R45, R20, R28 ;  /* 0x000000142d143225 */ /* 0x000fc800078e001c */
[----:B------:R3:W5:Y:S01]  /*0b20*/  @P0 LDG.E R35, desc[UR8][R14.64] ;  /* 0x000000080e230981 */ /* 0x000762000c1e1900 */
[----:B------:R-:W-:Y:S02]  /*0b30*/  @P3 IADD3 R29, R21, R31, RZ ;  /* 0x0000001f151d3210 */ /* 0x000fe40007ffe0ff */
[C---:B------:R-:W-:Y:S02]  /*0b40*/  @P3 SHF.L.U32 R21, R20.reuse, 0x1, RZ ;  /* 0x0000000114153819 */ /* 0x040fe400000006ff */
[----:B------:R-:W-:Y:S02]  /*0b50*/  @P3 SHF.L.U64.HI R20, R20, 0x1, R29 ;  /* 0x0000000114143819 */ /* 0x000fe4000001021d */
[C---:B--2---:R-:W-:Y:S02]  /*0b60*/  @P3 IADD3 R16, P5, R21.reuse, R16, RZ ;  /* 0x0000001015103210 */ /* 0x044fe40007fbe0ff */
[----:B-1----:R-:W-:Y:S02]  /*0b70*/  @P3 IADD3 R12, P6, R21, R12, RZ ;  /* 0x0000000c150c3210 */ /* 0x002fe40007fde0ff */
[----:B------:R-:W-:-:S02]  /*0b80*/  @P3 IADD3.X R17, R20, R17, RZ, P5, !PT ;  /* 0x0000001114113210 */ /* 0x000fc40002ffe4ff */
[----:B------:R-:W-:-:S03]  /*0b90*/  @P3 IADD3.X R13, R20, R13, RZ, P6, !PT ;  /* 0x0000000d140d3210 */ /* 0x000fc600037fe4ff */
[----:B------:R3:W5:Y:S04]  /*0ba0*/  @P3 LDG.E R37, desc[UR8][R16.64] ;  /* 0x0000000810253981 */ /* 0x000768000c1e1900 */
[----:B------:R3:W5:Y:S01]  /*0bb0*/  @P3 LDG.E R34, desc[UR8][R12.64] ;  /* 0x000000080c223981 */ /* 0x000762000c1e1900 */
[----:B------:R-:W-:Y:S01]  /*0bc0*/  ISETP.GT.U32.AND P3, PT, R49, 0x1df, PT ;  /* 0x000001df3100780c */ /* 0x000fe20003f64070 */
[----:B------:R-:W-:Y:S01]  /*0bd0*/  BSSY B0, `(.L_x_346) ;  /* 0x000001b000007945 */ /* 0x000fe20003800000 */
[----:B------:R-:W-:Y:S02]  /*0be0*/  MOV R52, 0x3f800000 ;  /* 0x3f80000000347802 */ /* 0x000fe40000000f00 */
[----:B------:R-:W-:Y:S02]  /*0bf0*/  MOV R54, RZ ;  /* 0x000000ff00367202 */ /* 0x000fe40000000f00 */
[----:B------:R-:W-:-:S02]  /*0c00*/  MOV R51, RZ ;  /* 0x000000ff00337202 */ /* 0x000fc40000000f00 */
[----:B------:R-:W-:Y:S01]  /*0c10*/  MOV R53, RZ ;  /* 0x000000ff00357202 */ /* 0x000fe20000000f00 */
[----:B------:R-:W-:-:S05]  /*0c20*/  FFMA.FTZ R11, -R10, R10, R11 ;  /* 0x0000000a0a0b7223 */ /* 0x000fca000001010b */
[----:B------:R-:W-:-:S13]  /*0c30*/  FSETP.GTU.FTZ.AND P0, PT, R11, RZ, PT ;  /* 0x000000ff0b00720b */ /* 0x000fda0003f1c000 */
[----:B0-----:R-:W0:Y:S02]  /*0c40*/  @P0 LDC R18, c[0x0][0x250] ;  /* 0x00009400ff120b82 */ /* 0x001e240000000800 */
[----:B0-----:R-:W-:Y:S01]  /*0c50*/  @P0 FADD.FTZ R18, R11, R18 ;  /* 0x000000120b120221 */ /* 0x001fe20000010000 */
[----:B------:R-:W-:Y:S01]  /*0c60*/  MOV R11, RZ ;  /* 0x000000ff000b7202 */ /* 0x000fe20000000f00 */
[----:B---3--:R-:W-:Y:S06]  /*0c70*/  @P3 BRA `(.L_x_347) ;  /* 0x0000000000403947 */ /* 0x008fec0003800000 */
[----:B------:R-:W-:Y:S01]  /*0c80*/  ISETP.NE.AND P3, PT, RZ, UR10, PT ;  /* 0x0000000aff007c0c */ /* 0x000fe2000bf65270 */
[----:B------:R-:W0:Y:S01]  /*0c90*/  LDC.64 R14, c[0x0][0x238] ;  /* 0x00008e00ff0e7b82 */ /* 0x000e220000000a00 */
[----:B------:R-:W-:-:S04]  /*0ca0*/  IADD3 R17, R50, R24, RZ ;  /* 0x0000001832117210 */ /* 0x000fc80007ffe0ff */
[----:B------:R-:W-:-:S07]  /*0cb0*/  SHF.R.S32.HI R16, RZ, 0x1f, R17 ;  /* 0x0000001fff107819 */ /* 0x000fce0000011411 */
[----:B------:R-:W1:Y:S01]  /*0cc0*/  @P3 LDC.64 R12, c[0x0][0x240] ;  /* 0x00009000ff0c3b82 */ /* 0x000e620000000a00 */
[----:B0-----:R-:W-:-:S05]  /*0cd0*/  IMAD.WIDE R14, R17, 0x2, R14 ;  /* 0x00000002110e7825 */ /* 0x001fca00078e020e */
[----:B------:R-:W2:Y:S04]  /*0ce0*/  LDG.E.U16 R54, desc[UR8][R14.64] ;  /* 0x000000080e367981 */ /* 0x000ea8000c1e1500 */
[----:B------:R-:W3:Y:S01]  /*0cf0*/  LDG.E.U16 R53, desc[UR8][R14.64+0x2] ;  /* 0x000002080e357981 */ /* 0x000ee2000c1e1500 */
[----:B-1----:R-:W-:-:S04]  /*0d00*/  @P3 LEA R12, P4, R17, R12, 0x1 ;  /* 0x0000000c110c3211 */ /* 0x002fc800078808ff */
[----:B------:R-:W-:-:S05]  /*0d10*/  @P3 LEA.HI.X R13, R17, R13, R16, 0x1, P4 ;  /* 0x0000000d110d3211 */ /* 0x000fca00020f0c10 */
[----:B------:R-:W4:Y:S04]  /*0d20*/  @P3 LDG.E.U16 R17, desc[UR8][R12.64] ;  /* 0x000000080c113981 */ /* 0x000f28000c1e1500 */
[----:B------:R-:W4:Y:S01]  /*0d30*/  @P3 LDG.E.U16 R16, desc[UR8][R12.64+0x2] ;  /* 0x000002080c103981 */ /* 0x000f22000c1e1500 */
[----:B--2---:R-:W-:Y:S02]  /*0d40*/  SHF.L.U32 R54, R54, 0x10, RZ ;  /* 0x0000001036367819 */ /* 0x004fe400000006ff */
[----:B---3--:R-:W-:Y:S02]  /*0d50*/  SHF.L.U32 R53, R53, 0x10, RZ ;  /* 0x0000001035357819 */ /* 0x008fe400000006ff */
[----:B----4-:R-:W-:Y:S02]  /*0d60*/  @P3 SHF.L.U32 R51, R17, 0x10, RZ ;  /* 0x0000001011333819 */ /* 0x010fe400000006ff */
[----:B------:R-:W-:-:S07]  /*0d70*/  @P3 SHF.L.U32 R11, R16, 0x10, RZ ;  /* 0x00000010100b3819 */ /* 0x000fce00000006ff */
.L_x_347:
[----:B------:R-:W-:Y:S05]  /*0d80*/  BSYNC B0 ;  /* 0x0000000000007941 */ /* 0x000fea0003800000 */
.L_x_346:
[----:B------:R0:W1:Y:S01]  /*0d90*/  @P0 MUFU.RSQ R52, R18 ;  /* 0x0000001200340308 */ /* 0x0000620000001400 */
[----:B------:R-:W-:Y:S02]  /*0da0*/  ISETP.NE.AND P3, PT, RZ, UR10, PT ;  /* 0x0000000aff007c0c */ /* 0x000fe4000bf65270 */
[C---:B-----5:R-:W-:Y:S02]  /*0db0*/  PRMT R12, R40.reuse, 0x7632, R12 ;  /* 0x00007632280c7816 */ /* 0x060fe4000000000c */
[----:B------:R-:W-:Y:S02]  /*0dc0*/  SHF.L.U32 R21, R40, 0x10, RZ ;  /* 0x0000001028157819 */ /* 0x000fe400000006ff */
[----:B------:R-:W-:Y:S02]  /*0dd0*/  SHF.L.U32 R23, R12, 0x10, RZ ;  /* 0x000000100c177819 */ /* 0x000fe400000006ff */
[----:B------:R-:W-:Y:S01]  /*0de0*/  PRMT R14, R39, 0x7632, R14 ;  /* 0x00007632270e7816 */ /* 0x000fe2000000000e */
[C---:B------:R-:W-:Y:S01]  /*0df0*/  FADD.FTZ R25, -R10.reuse, R21 ;  /* 0x000000150a197221 */ /* 0x040fe20000010100 */
[C---:B------:R-:W-:Y:S01]  /*0e00*/  SHF.L.U32 R27, R41.reuse, 0x10, RZ ;  /* 0x00000010291b7819 */ /* 0x040fe200000006ff */
[----:B------:R-:W-:Y:S01]  /*0e10*/  FADD.FTZ R23, -R10, R23 ;  /* 0x000000170a177221 */ /* 0x000fe20000010100 */
[----:B------:R-:W-:-:S02]  /*0e20*/  PRMT R15, R41, 0x7632, R15 ;  /* 0x00007632290f7816 */ /* 0x000fc4000000000f */
[----:B------:R-:W-:Y:S01]  /*0e30*/  PRMT R16, R38, 0x7632, R16 ;  /* 0x0000763226107816 */ /* 0x000fe20000000010 */
[----:B------:R-:W-:Y:S01]  /*0e40*/  FADD.FTZ R21, -R10, R27 ;  /* 0x0000001b0a157221 */ /* 0x000fe20000010100 */
[----:B0-----:R-:W-:Y:S01]  /*0e50*/  SHF.L.U32 R18, R14, 0x10, RZ ;  /* 0x000000100e127819 */ /* 0x001fe200000006ff */
[-C--:B-1----:R-:W-:Y:S01]  /*0e60*/  FMUL.FTZ R14, R25, R52.reuse ;  /* 0x00000034190e7220 */ /* 0x082fe20000410000 */
[----:B------:R-:W-:Y:S01]  /*0e70*/  SHF.L.U32 R19, R39, 0x10, RZ ;  /* 0x0000001027137819 */ /* 0x000fe200000006ff */
[----:B------:R-:W-:Y:S01]  /*0e80*/  FMUL.FTZ R12, R23, R52 ;  /* 0x00000034170c7220 */ /* 0x000fe20000410000 */
[----:B------:R-:W-:Y:S02]  /*0e90*/  SHF.L.U32 R17, R38, 0x10, RZ ;  /* 0x0000001026117819 */ /* 0x000fe400000006ff */
[----:B------:R-:W-:Y:S02]  /*0ea0*/  PRMT R13, R36, 0x7632, R13 ;  /* 0x00007632240d7816 */ /* 0x000fe4000000000d */
[----:B------:R-:W-:-:S02]  /*0eb0*/  SHF.L.U32 R15, R15, 0x10, RZ ;  /* 0x000000100f0f7819 */ /* 0x000fc400000006ff */
        /* <DEDUP_REMOVED lines=20> */
.L_x_348:
[----:B------:R-:W-:Y:S01]  /*1000*/  FMUL.FTZ R23, R19, R54 ;  /* 0x0000003613177220 */ /* 0x000fe20000410000 */
[----:B------:R-:W-:Y:S01]  /*1010*/  FADD.FTZ R25, -R10, R15 ;  /* 0x0000000f0a197221 */ /* 0x000fe20000010100 */
[-C--:B------:R-:W-:Y:S01]  /*1020*/  FMUL.FTZ R22, R21, R52.reuse ;  /* 0x0000003415167220 */ /* 0x080fe20000410000 */
        /* <DEDUP_REMOVED lines=23> */
.L_x_349:
[----:B------:R-:W-:Y:S01]  /*11a0*/  SHF.L.U32 R23, R36, 0x10, RZ ;  /* 0x0000001024177819 */ /* 0x000fe200000006ff */
[----:B------:R-:W-:Y:S01]  /*11b0*/  FFMA.FTZ R27, R12, R15, R21 ;  /* 0x0000000f0c1b7223 */ /* 0x000fe20000010015 */
[----:B------:R-:W-:Y:S01]  /*11c0*/  SHF.L.U32 R25, R13, 0x10, RZ ;  /* 0x000000100d197819 */ /* 0x000fe200000006ff */
[----:B------:R-:W-:Y:S01]  /*11d0*/  FMUL.FTZ R21, R17, R54 ;  /* 0x0000003611157220 */ /* 0x000fe20000410000 */
[----:B------:R-:W-:Y:S01]  /*11e0*/  FADD.FTZ R24, R15, R24 ;  /* 0x000000180f187221 */ /* 0x000fe20000010000 */
[C---:B------:R-:W-:Y:S01]  /*11f0*/  PRMT R28, R35.reuse, 0x7632, R28 ;  /* 0x00007632231c7816 */ /* 0x040fe2000000001c */
[C---:B------:R-:W-:Y:S01]  /*1200*/  FADD.FTZ R23, -R10.reuse, R23 ;  /* 0x000000170a177221 */ /* 0x040fe20000010100 */
[----:B------:R-:W-:Y:S01]  /*1210*/  FADD.FTZ R25, -R10, R25 ;  /* 0x000000190a197221 */ /* 0x000fe20000010100 */
[----:B------:R-:W-:Y:S01]  /*1220*/  FFMA.FTZ R13, R22, R21, R27 ;  /* 0x00000015160d7223 */ /* 0x000fe2000001001b */
[----:B------:R-:W-:Y:S01]  /*1230*/  FADD.FTZ R15, R24, R21 ;  /* 0x00000015180f7221 */ /* 0x000fe20000010000 */
[----:B------:R-:W-:Y:S01]  /*1240*/  SHF.L.U32 R21, R35, 0x10, RZ ;  /* 0x0000001023157819 */ /* 0x000fe200000006ff */
[-C--:B------:R-:W-:Y:S01]  /*1250*/  FMUL.FTZ R26, R23, R52.reuse ;  /* 0x00000034171a7220 */ /* 0x080fe20000410000 */
        /* <DEDUP_REMOVED lines=22> */
.L_x_350:
[----:B------:R-:W-:Y:S01]  /*13c0*/  FFMA.FTZ R23, R20, R24, R13 ;  /* 0x0000001814177223 */ /* 0x000fe2000001000d */
[----:B------:R-:W-:Y:S01]  /*13d0*/  FMUL.FTZ R13, R21, R54 ;  /* 0x00000036150d7220 */ /* 0x000fe20000410000 */
[----:B------:R-:W-:Y:S01]  /*13e0*/  FADD.FTZ R24, R24, R15 ;  /* 0x0000000f18187221 */ /* 0x000fe20000010000 */
[C---:B------:R-:W-:Y:S02]  /*13f0*/  SHF.L.U32 R25, R37.reuse, 0x10, RZ ;  /* 0x0000001025197819 */ /* 0x040fe400000006ff */
[----:B------:R-:W-:Y:S01]  /*1400*/  FFMA.FTZ R15, R26, R13, R23 ;  /* 0x0000000d1a0f7223 */ /* 0x000fe20000010017 */
[--C-:B------:R-:W-:Y:S01]  /*1410*/  FADD.FTZ R24, R24, R13.reuse ;  /* 0x0000000d18187221 */ /* 0x100fe20000010000 */
[----:B------:R-:W-:Y:S01]  /*1420*/  PRMT R13, R37, 0x7632, R13 ;  /* 0x00007632250d7816 */ /* 0x000fe2000000000d */
[----:B------:R-:W-:Y:S01]  /*1430*/  FMUL.FTZ R23, R28, R53 ;  /* 0x000000351c177220 */ /* 0x000fe20000410000 */
[----:B------:R-:W-:Y:S02]  /*1440*/  FADD.FTZ R25, -R10, R25 ;  /* 0x000000190a197221 */ /* 0x000fe40000010100 */
[----:B------:R-:W-:Y:S01]  /*1450*/  SHF.L.U32 R27, R13, 0x10, RZ ;  /* 0x000000100d1b7819 */ /* 0x000fe200000006ff */
[----:B------:R-:W-:Y:S01]  /*1460*/  FFMA.FTZ R13, R30, R23, R15 ;  /* 0x000000171e0d7223 */ /* 0x000fe2000001000f */
[--C-:B------:R-:W-:Y:S01]  /*1470*/  FADD.FTZ R15, R23, R24.reuse ;  /* 0x00000018170f7221 */ /* 0x100fe20000010000 */
[----:B------:R-:W-:Y:S01]  /*1480*/  PRMT R24, R34, 0x7632, R24 ;  /* 0x0000763222187816 */ /* 0x000fe20000000018 */
[----:B------:R-:W-:Y:S01]  /*1490*/  FMUL.FTZ R25, R25, R52 ;  /* 0x0000003419197220 */ /* 0x000fe20000410000 */
[----:B------:R-:W-:Y:S01]  /*14a0*/  FADD.FTZ R27, -R10, R27 ;  /* 0x0000001b0a1b7221 */ /* 0x000fe20000010100 */
[----:B------:R-:W-:-:S02]  /*14b0*/  SHF.L.U32 R23, R34, 0x10, RZ ;  /* 0x0000001022177819 */ /* 0x000fc400000006ff */
        /* <DEDUP_REMOVED lines=21> */
.L_x_351:
        /* <DEDUP_REMOVED lines=9> */
[----:B------:R-:W-:Y:S01]  /*16a0*/  FFMA.FTZ R31, R12, R18, RZ ;  /* 0x000000120c1f7223 */ /* 0x000fe200000100ff */
[----:B------:R-:W-:Y:S01]  /*16b0*/  FFMA.FTZ R15, R56, R27, R13 ;  /* 0x0000001b380f7223 */ /* 0x000fe2000001000d */
[----:B------:R-:W-:Y:S01]  /*16c0*/  FADD.FTZ R13, R27, R29 ;  /* 0x0000001d1b0d7221 */ /* 0x000fe20000010000 */
[----:B------:R-:W-:Y:S01]  /*16d0*/  FADD.FTZ R14, R14, R17 ;  /* 0x000000110e0e7221 */ /* 0x000fe20000010000 */
[----:B------:R-:W-:Y:S01]  /*16e0*/  FADD.FTZ R17, RZ, R18 ;  /* 0x00000012ff117221 */ /* 0x000fe20000010000 */
[----:B------:R-:W-:Y:S01]  /*16f0*/  UMOV UR6, 0x400 ;  /* 0x0000040000067882 */ /* 0x000fe20000000000 */
[----:B------:R-:W1:Y:S01]  /*1700*/  SHFL.DOWN PT, R27, R15, 0x1, 0x1f ;  /* 0x08201f000f1b7f89 */ /* 0x000e6200000e0000 */
[----:B------:R-:W-:Y:S01]  /*1710*/  UIADD3 UR5, UR6, 0xa0, URZ ;  /* 0x000000a006057890 */ /* 0x000fe2000fffe03f */
[----:B------:R-:W-:Y:S01]  /*1720*/  FFMA.FTZ R31, R20, R16, R31 ;  /* 0x00000010141f7223 */ /* 0x000fe2000001001f */
[----:B------:R-:W-:Y:S01]  /*1730*/  FADD.FTZ R17, R17, R16 ;  /* 0x0000001011117221 */ /* 0x000fe20000010000 */
[----:B------:R-:W2:Y:S01]  /*1740*/  SHFL.DOWN PT, R29, R13, 0x1, 0x1f ;  /* 0x08201f000d1d7f89 */ /* 0x000ea200000e0000 */
[----:B------:R-:W-:Y:S01]  /*1750*/  FFMA.FTZ R16, R26, R21, R19 ;  /* 0x000000151a107223 */ /* 0x000fe20000010013 */
[----:B------:R-:W-:Y:S01]  /*1760*/  FFMA.FTZ R31, R30, R28, R31 ;  /* 0x0000001c1e1f7223 */ /* 0x000fe2000001001f */
[----:B------:R-:W-:Y:S01]  /*1770*/  ISETP.NE.AND P4, PT, R49, RZ, PT ;  /* 0x000000ff3100720c */ /* 0x000fe20003f85270 */
[----:B------:R-:W-:Y:S01]  /*1780*/  FADD.FTZ R14, R14, R21 ;  /* 0x000000150e0e7221 */ /* 0x000fe20000010000 */
[----:B------:R-:W-:Y:S01]  /*1790*/  FADD.FTZ R19, R17, R28 ;  /* 0x0000001c11137221 */ /* 0x000fe20000010000 */
[----:B------:R-:W-:Y:S01]  /*17a0*/  FFMA.FTZ R17, R56, R24, R31 ;  /* 0x0000001838117223 */ /* 0x000fe2000001001f */
[----:B0-----:R-:W-:Y:S01]  /*17b0*/  ULEA UR5, UR11, UR5, 0x18 ;  /* 0x000000050b057291 */ /* 0x001fe2000f8ec03f */
[----:B------:R-:W-:Y:S01]  /*17c0*/  FFMA.FTZ R16, R25, R23, R16 ;  /* 0x0000001719107223 */ /* 0x000fe20000010010 */
[----:B------:R-:W-:Y:S01]  /*17d0*/  FADD.FTZ R18, R14, R23 ;  /* 0x000000170e127221 */ /* 0x000fe20000010000 */
        /* <DEDUP_REMOVED lines=27> */
[----:B------:R-:W-:-:S03]  /*1990*/  ISETP.NE.AND P0, PT, R0, RZ, PT ;  /* 0x000000ff0000720c */ /* 0x000fc60003f05270 */
[----:B------:R-:W-:-:S10]  /*19a0*/  MOV R12, R15 ;  /* 0x0000000f000c7202 */ /* 0x000fd40000000f00 */
        /* <DEDUP_REMOVED lines=40> */
.L_x_353:
[----:B------:R-:W-:Y:S05]  /*1c30*/  BSYNC B0 ;  /* 0x0000000000007941 */ /* 0x000fea0003800000 */
.L_x_352:
        /* <DEDUP_REMOVED lines=17> */
[----:B------:R-:W-:Y:S01]  /*1d50*/  FADD.FTZ R25, R21, R26 ;  /* 0x0000001a15197221 */ /* 0x000fe20000010000 */
[----:B------:R-:W2:Y:S01]  /*1d60*/  LDS.128 R16, [R56+0x960] ;  /* 0x0009600038107984 */ /* 0x000ea20000000c00 */
[----:B------:R-:W-:-:S03]  /*1d70*/  FADD.FTZ R14, R14, R27 ;  /* 0x0000001b0e0e7221 */ /* 0x000fc60000010000 */
        /* <DEDUP_REMOVED lines=9> */
[----:B------:R-:W1:Y:S01]  /*1e10*/  LDS.128 R24, [R56+0xd20] ;  /* 0x000d200038187984 */ /* 0x000e620000000c00 */
[----:B---3--:R-:W-:Y:S01]  /*1e20*/  FADD.FTZ R15, R15, R20 ;  /* 0x000000140f0f7221 */ /* 0x008fe20000010000 */
        /* <DEDUP_REMOVED lines=47> */
.L_x_355:
[----:B------:R-:W-:Y:S05]  /*2120*/  BSYNC B0 ;  /* 0x0000000000007941 */ /* 0x000fea0003800000 */
.L_x_354:
        /* <DEDUP_REMOVED lines=18> */
.L_x_357:
[----:B------:R-:W-:Y:S05]  /*2250*/  BSYNC B0 ;  /* 0x0000000000007941 */ /* 0x000fea0003800000 */
.L_x_356:
[----:B--2---:R-:W-:Y:S02]  /*2260*/  PRMT R23, R35, 0x7632, R23 ;  /* 0x0000763223177816 */ /* 0x004fe40000000017 */
[----:B------:R-:W-:Y:S02]  /*2270*/  PRMT R22, R37, 0x7632, R22 ;  /* 0x0000763225167816 */ /* 0x000fe40000000016 */
[----:B------:R-:W-:Y:S01]  /*2280*/  PRMT R21, R34, 0x7632, R21 ;  /* 0x0000763222157816 */ /* 0x000fe20000000015 */
        /* <DEDUP_REMOVED lines=31> */
.L_x_360:
[----:B--2---:R-:W2:Y:S04]  /*2480*/  LDG.E.STRONG.GPU R16, desc[UR8][R14.64] ;  /* 0x000000080e107981 */ /* 0x004ea8000c1ef900 */
[----:B--2---:R-:W-:Y:S01]  /*2490*/  CCTL.IVALL ;  /* 0x00000000ff00798f */ /* 0x004fe20002000000 */
[----:B------:R-:W-:Y:S05]  /*24a0*/  YIELD ;  /* 0x0000000000007946 */ /* 0x000fea0003800000 */
[----:B------:R-:W-:-:S13]  /*24b0*/  ISETP.NE.AND P0, PT, R16, R25, PT ;  /* 0x000000191000720c */ /* 0x000fda0003f05270 */
[----:B------:R-:W-:Y:S05]  /*24c0*/  @P0 BRA `(.L_x_360) ;  /* 0xfffffffc00ec0947 */ /* 0x000fea000383ffff */
.L_x_359:
        /* <DEDUP_REMOVED lines=16> */
.L_x_364:
        /* <DEDUP_REMOVED lines=115> */
.L_x_363:
        /* <DEDUP_REMOVED lines=12> */
[C---:B------:R-:W-:Y:S02]  /*2dc0*/  IADD3 R19, R25.reuse, 0x3, RZ ;  /* 0x0000000319137810 */ /* 0x040fe40007ffe0ff */
[----:B------:R-:W-:Y:S02]  /*2dd0*/  ISETP.EQ.OR P0, PT, R18, UR7, P4 ;  /* 0x0000000712007c0c */ /* 0x000fe4000a702670 */
[----:B------:R-:W-:Y:S01]  /*2de0*/  IADD3 R25, R25, 0x4, RZ ;  /* 0x0000000419197810 */ /* 0x000fe20007ffe0ff */
[----:B0-----:R-:W-:Y:S01]  /*2df0*/  @!P6 FADD.FTZ R12, R12, R14 ;  /* 0x0000000e0c0ce221 */ /* 0x001fe20000010000 */
[----:B------:R-:W-:Y:S01]  /*2e00*/  @!P6 FADD.FTZ R13, R13, R15 ;  /* 0x0000000f0d0de221 */ /* 0x000fe20000010000 */
[----:B------:R-:W-:-:S08]  /*2e10*/  ISETP.EQ.OR P6, PT, R19, UR7, P4 ;  /* 0x0000000713007c0c */ /* 0x000fd0000a7c2670 */
[----:B------:R-:W-:-:S04]  /*2e20*/  @!P0 IMAD R15, R32, R18, R33 ;  /* 0x00000012200f8224 */ /* 0x000fc800078e0221 */
[----:B------:R-:W-:-:S04]  /*2e30*/  @!P0 IMAD.WIDE.U32 R14, R15, 0x8, R26 ;  /* 0x000000080f0e8825 */ /* 0x000fc800078e001a */
[----:B--2---:R-:W-:Y:S01]  /*2e40*/  @!P5 FADD.FTZ R12, R12, R16 ;  /* 0x000000100c0cd221 */ /* 0x004fe20000010000 */
[----:B------:R-:W-:Y:S01]  /*2e50*/  @!P5 FADD.FTZ R13, R13, R17 ;  /* 0x000000110d0dd221 */ /* 0x000fe20000010000 */
[----:B------:R-:W-:Y:S01]  /*2e60*/  ISETP.EQ.OR P5, PT, R25, UR7, P4 ;  /* 0x0000000719007c0c */ /* 0x000fe2000a7a2670 */
[----:B------:R-:W2:Y:S01]  /*2e70*/  @!P0 LDG.E.64 R14, desc[UR8][R14.64] ;  /* 0x000000080e0e8981 */ /* 0x000ea2000c1e1b00 */
[----:B------:R-:W-:-:S04]  /*2e80*/  @!P6 IMAD R17, R32, R19, R33 ;  /* 0x000000132011e224 */ /* 0x000fc800078e0221 */
[----:B------:R-:W-:-:S07]  /*2e90*/  @!P6 IMAD.WIDE.U32 R16, R17, 0x8, R26 ;  /* 0x000000081110e825 */ /* 0x000fce00078e001a */
[----:B------:R-:W-:Y:S01]  /*2ea0*/  @!P5 IMAD R19, R32, R25, R33 ;  /* 0x000000192013d224 */ /* 0x000fe200078e0221 */
[----:B------:R-:W3:Y:S03]  /*2eb0*/  @!P6 LDG.E.64 R16, desc[UR8][R16.64] ;  /* 0x000000081010e981 */ /* 0x000ee6000c1e1b00 */
[----:B------:R-:W-:-:S06]  /*2ec0*/  @!P5 IMAD.WIDE.U32 R18, R19, 0x8, R26 ;  /* 0x000000081312d825 */ /* 0x000fcc00078e001a */
[----:B------:R-:W4:Y:S01]  /*2ed0*/  @!P5 LDG.E.64 R18, desc[UR8][R18.64] ;  /* 0x000000081212d981 */ /* 0x000f22000c1e1b00 */
[C---:B------:R-:W-:Y:S02]  /*2ee0*/  IADD3 R28, R25.reuse, 0x1, RZ ;  /* 0x00000001191c7810 */ /* 0x040fe40007ffe0ff */
[C---:B------:R-:W-:Y:S02]  /*2ef0*/  IADD3 R29, R25.reuse, 0x2, RZ ;  /* 0x00000002191d7810 */ /* 0x040fe40007ffe0ff */
[----:B------:R-:W-:Y:S01]  /*2f00*/  IADD3 R30, R25, 0x3, RZ ;  /* 0x00000003191e7810 */ /* 0x000fe20007ffe0ff */
[----:B--2---:R-:W-:Y:S01]  /*2f10*/  @!P0 FADD.FTZ R12, R12, R14 ;  /* 0x0000000e0c0c8221 */ /* 0x004fe20000010000 */
[----:B------:R-:W-:Y:S01]  /*2f20*/  @!P0 FADD.FTZ R13, R13, R15 ;  /* 0x0000000f0d0d8221 */ /* 0x000fe20000010000 */
[----:B------:R-:W-:Y:S02]  /*2f30*/  ISETP.EQ.OR P0, PT, R28, UR7, P4 ;  /* 0x000000071c007c0c */ /* 0x000fe4000a702670 */
[----:B---3--:R-:W-:Y:S01]  /*2f40*/  @!P6 FADD.FTZ R12, R12, R16 ;  /* 0x000000100c0ce221 */ /* 0x008fe20000010000 */
[----:B------:R-:W-:Y:S01]  /*2f50*/  @!P6 FADD.FTZ R13, R13, R17 ;  /* 0x000000110d0de221 */ /* 0x000fe20000010000 */
[----:B------:R-:W-:-:S02]  /*2f60*/  ISETP.EQ.OR P6, PT, R29, UR7, P4 ;  /* 0x000000071d007c0c */ /* 0x000fc4000a7c2670 */
[----:B----4-:R-:W-:Y:S01]  /*2f70*/  @!P5 FADD.FTZ R12, R12, R18 ;  /* 0x000000120c0cd221 */ /* 0x010fe20000010000 */
[----:B------:R-:W-:Y:S01]  /*2f80*/  @!P5 FADD.FTZ R13, R13, R19 ;  /* 0x000000130d0dd221 */ /* 0x000fe20000010000 */
[----:B------:R-:W-:-:S05]  /*2f90*/  ISETP.EQ.OR P5, PT, R30, UR7, P4 ;  /* 0x000000071e007c0c */ /* 0x000fca000a7a2670 */
[----:B------:R-:W-:-:S04]  /*2fa0*/  @!P0 IMAD R15, R32, R28, R33 ;  /* 0x0000001c200f8224 */ /* 0x000fc800078e0221 */
        /* <DEDUP_REMOVED lines=8> */
[----:B------:R-:W-:Y:S02]  /*3030*/  IADD3 R24, R24, -0x4, RZ ;  /* 0xfffffffc18187810 */ /* 0x000fe40007ffe0ff */
[----:B------:R-:W-:Y:S02]  /*3040*/  IADD3 R25, R25, 0x4, RZ ;  /* 0x0000000419197810 */ /* 0x000fe40007ffe0ff */
[----:B------:R-:W-:Y:S01]  /*3050*/  IADD3 R24, R24, -0x4, RZ ;  /* 0xfffffffc18187810 */ /* 0x000fe20007ffe0ff */
[----:B--2---:R-:W-:Y:S01]  /*3060*/  @!P0 FADD.FTZ R12, R12, R14 ;  /* 0x0000000e0c0c8221 */ /* 0x004fe20000010000 */
[----:B------:R-:W-:-:S03]  /*3070*/  @!P0 FADD.FTZ R13, R13, R15 ;  /* 0x0000000f0d0d8221 */ /* 0x000fc60000010000 */
[----:B---3--:R-:W-:Y:S01]  /*3080*/  @!P6 FADD.FTZ R12, R12, R16 ;  /* 0x000000100c0ce221 */ /* 0x008fe20000010000 */
[----:B------:R-:W-:Y:S01]  /*3090*/  @!P6 FADD.FTZ R13, R13, R17 ;  /* 0x000000110d0de221 */ /* 0x000fe20000010000 */
[----:B------:R-:W-:Y:S02]  /*30a0*/  PLOP3.LUT P0, PT, PT, PT, PT, 0x8, 0x0 ;  /* 0x000000000000781c */ /* 0x000fe40003f0e170 */
[----:B----4-:R-:W-:Y:S01]  /*30b0*/  @!P5 FADD.FTZ R12, R12, R18 ;  /* 0x000000120c0cd221 */ /* 0x010fe20000010000 */
[----:B------:R-:W-:-:S10]  /*30c0*/  @!P5 FADD.FTZ R13, R13, R19 ;  /* 0x000000130d0dd221 */ /* 0x000fd40000010000 */
.L_x_365:
[----:B------:R-:W-:-:S13]  /*30d0*/  ISETP.NE.OR P0, PT, R24, RZ, P0 ;  /* 0x000000ff1800720c */ /* 0x000fda0000705670 */
[----:B------:R-:W-:Y:S05]  /*30e0*/  @!P0 BRA `(.L_x_361) ;  /* 0x00000000007c8947 */ /* 0x000fea0003800000 */
.L_x_362:
[----:B------:R-:W-:-:S13]  /*30f0*/  ISETP.EQ.OR P6, PT, R25, UR7, P4 ;  /* 0x0000000719007c0c */ /* 0x000fda000a7c2670 */
[----:B------:R-:W-:-:S04]  /*3100*/  @!P6 IMAD R15, R32, R25, R33 ;  /* 0x00000019200fe224 */ /* 0x000fc800078e0221 */
[----:B------:R-:W-:-:S06]  /*3110*/  @!P6 IMAD.WIDE.U32 R14, R15, 0x8, R26 ;  /* 0x000000080f0ee825 */ /* 0x000fcc00078e001a */
[----:B------:R-:W0:Y:S01]  /*3120*/  @!P6 LDG.E.64 R14, desc[UR8][R14.64] ;  /* 0x000000080e0ee981 */ /* 0x000e22000c1e1b00 */
[C---:B------:R-:W-:Y:S02]  /*3130*/  IADD3 R17, R25.reuse, 0x1, RZ ;  /* 0x0000000119117810 */ /* 0x040fe40007ffe0ff */
[----:B------:R-:W-:Y:S02]  /*3140*/  IADD3 R19, R25, 0x2, RZ ;  /* 0x0000000219137810 */ /* 0x000fe40007ffe0ff */
[----:B------:R-:W-:Y:S02]  /*3150*/  ISETP.EQ.OR P0, PT, R17, UR7, P4 ;  /* 0x0000000711007c0c */ /* 0x000fe4000a702670 */
[----:B------:R-:W-:Y:S02]  /*3160*/  IADD3 R29, R25, 0x3, RZ ;  /* 0x00000003191d7810 */ /* 0x000fe40007ffe0ff */
[----:B------:R-:W-:-:S09]  /*3170*/  ISETP.EQ.OR P5, PT, R19, UR7, P4 ;  /* 0x0000000713007c0c */ /* 0x000fd2000a7a2670 */
[----:B------:R-:W-:-:S04]  /*3180*/  @!P0 IMAD R17, R32, R17, R33 ;  /* 0x0000001120118224 */ /* 0x000fc800078e0221 */
[----:B------:R-:W-:Y:S02]  /*3190*/  @!P5 IMAD R19, R32, R19, R33 ;  /* 0x000000132013d224 */ /* 0x000fe400078e0221 */
[----:B0-----:R-:W-:Y:S01]  /*31a0*/  @!P6 FADD.FTZ R12, R12, R14 ;  /* 0x0000000e0c0ce221 */ /* 0x001fe20000010000 */
[----:B------:R-:W-:Y:S01]  /*31b0*/  @!P6 FADD.FTZ R13, R13, R15 ;  /* 0x0000000f0d0de221 */ /* 0x000fe20000010000 */
[----:B------:R-:W-:Y:S01]  /*31c0*/  ISETP.EQ.OR P6, PT, R29, UR7, P4 ;  /* 0x000000071d007c0c */ /* 0x000fe2000a7c2670 */
[----:B------:R-:W-:-:S04]  /*31d0*/  @!P0 IMAD.WIDE.U32 R14, R17, 0x8, R26 ;  /* 0x00000008110e8825 */ /* 0x000fc800078e001a */
[----:B------:R-:W-:Y:S02]  /*31e0*/  @!P5 IMAD.WIDE.U32 R16, R19, 0x8, R26 ;  /* 0x000000081310d825 */ /* 0x000fe400078e001a */
[----:B------:R-:W2:Y:S04]  /*31f0*/  @!P0 LDG.E.64 R14, desc[UR8][R14.64] ;  /* 0x000000080e0e8981 */ /* 0x000ea8000c1e1b00 */
[----:B------:R-:W3:Y:S02]  /*3200*/  @!P5 LDG.E.64 R16, desc[UR8][R16.64] ;  /* 0x000000081010d981 */ /* 0x000ee4000c1e1b00 */
[----:B------:R-:W-:-:S04]  /*3210*/  @!P6 IMAD R29, R32, R29, R33 ;  /* 0x0000001d201de224 */ /* 0x000fc800078e0221 */
[----:B------:R-:W-:-:S06]  /*3220*/  @!P6 IMAD.WIDE.U32 R18, R29, 0x8, R26 ;  /* 0x000000081d12e825 */ /* 0x000fcc00078e001a */
[----:B------:R-:W4:Y:S01]  /*3230*/  @!P6 LDG.E.64 R18, desc[UR8][R18.64] ;  /* 0x000000081212e981 */ /* 0x000f22000c1e1b00 */
[----:B------:R-:W-:Y:S02]  /*3240*/  IADD3 R24, R24, -0x4, RZ ;  /* 0xfffffffc18187810 */ /* 0x000fe40007ffe0ff */
[----:B------:R-:W-:Y:S01]  /*3250*/  IADD3 R25, R25, 0x4, RZ ;  /* 0x0000000419197810 */ /* 0x000fe20007ffe0ff */
[----:B--2---:R-:W-:Y:S01]  /*3260*/  @!P0 FADD.FTZ R12, R12, R14 ;  /* 0x0000000e0c0c8221 */ /* 0x004fe20000010000 */
[----:B------:R-:W-:Y:S01]  /*3270*/  @!P0 FADD.FTZ R13, R13, R15 ;  /* 0x0000000f0d0d8221 */ /* 0x000fe20000010000 */
[----:B------:R-:W-:Y:S02]  /*3280*/  ISETP.NE.AND P0, PT, R24, RZ, PT ;  /* 0x000000ff1800720c */ /* 0x000fe40003f05270 */
[----:B---3--:R-:W-:Y:S01]  /*3290*/  @!P5 FADD.FTZ R12, R12, R16 ;  /* 0x000000100c0cd221 */ /* 0x008fe20000010000 */
[----:B------:R-:W-:-:S03]  /*32a0*/  @!P5 FADD.FTZ R13, R13, R17 ;  /* 0x000000110d0dd221 */ /* 0x000fc60000010000 */
[----:B----4-:R-:W-:Y:S01]  /*32b0*/  @!P6 FADD.FTZ R12, R12, R18 ;  /* 0x000000120c0ce221 */ /* 0x010fe20000010000 */
[----:B------:R-:W-:-:S06]  /*32c0*/  @!P6 FADD.FTZ R13, R13, R19 ;  /* 0x000000130d0de221 */ /* 0x000fcc0000010000 */
[----:B------:R-:W-:Y:S05]  /*32d0*/  @P0 BRA `(.L_x_362) ;  /* 0xfffffffc00840947 */ /* 0x000fea000383ffff */
.L_x_361:
        /* <DEDUP_REMOVED lines=11> */
.L_x_367:
[----:B------:R-:W-:Y:S05]  /*3390*/  BSYNC B0 ;  /* 0x0000000000007941 */ /* 0x000fea0003800000 */
.L_x_366:
        /* <DEDUP_REMOVED lines=16> */
.L_x_358:
[----:B------:R-:W1:Y:S01]  /*34a0*/  S2UR UR6, SR_CgaCtaId ;  /* 0x00000000000679c3 */ /* 0x000e620000008800 */
[----:B------:R-:W-:Y:S01]  /*34b0*/  UMOV UR5, 0x400 ;  /* 0x0000040000057882 */ /* 0x000fe20000000000 */
[----:B--2---:R-:W-:Y:S01]  /*34c0*/  IMAD.WIDE.U32 R14, R49, -0x77777777, RZ ;  /* 0x88888889310e7825 */ /* 0x004fe200078e00ff */
[C---:B------:R-:W-:Y:S01]  /*34d0*/  PRMT R25, R40.reuse, 0x7632, R25 ;  /* 0x0000763228197816 */ /* 0x040fe20000000019 */
[----:B------:R-:W-:Y:S01]  /*34e0*/  ULDC.64 UR12, c[0x0][0x290] ;  /* 0x0000a400000c7ab9 */ /* 0x000fe20000000a00 */
[C---:B------:R-:W-:Y:S02]  /*34f0*/  PRMT R16, R41.reuse, 0x7632, R16 ;  /* 0x0000763229107816 */ /* 0x040fe40000000010 */
[----:B------:R-:W-:Y:S01]  /*3500*/  SHF.R.U32.HI R14, RZ, 0x4, R15 ;  /* 0x00000004ff0e7819 */ /* 0x000fe2000001160f */
[----:B------:R-:W2:Y:S01]  /*3510*/  LDC R17, c[0x0][0x2ac] ;  /* 0x0000ab00ff117b82 */ /* 0x000ea20000000800 */
[----:B------:R-:W-:Y:S02]  /*3520*/  SHF.L.U32 R15, R40, 0x10, RZ ;  /* 0x00000010280f7819 */ /* 0x000fe400000006ff */
[----:B------:R-:W-:-:S02]  /*3530*/  SHF.L.U32 R31, R41, 0x10, RZ ;  /* 0x00000010291f7819 */ /* 0x000fc400000006ff */
[----:B------:R-:W-:Y:S01]  /*3540*/  SHF.L.U32 R27, R36, 0x10, RZ ;  /* 0x00000010241b7819 */ /* 0x000fe200000006ff */
[----:B------:R-:W-:Y:S01]  /*3550*/  FADD.FTZ R15, -R10, R15 ;  /* 0x0000000f0a0f7221 */ /* 0x000fe20000010100 */
[----:B------:R-:W-:Y:S01]  /*3560*/  SHF.L.U32 R29, R20, 0x10, RZ ;  /* 0x00000010141d7819 */ /* 0x000fe200000006ff */
[----:B------:R-:W-:Y:S01]  /*3570*/  FADD.FTZ R31, -R10, R31 ;  /* 0x0000001f0a1f7221 */ /* 0x000fe20000010100 */
[----:B------:R-:W-:Y:S01]  /*3580*/  SHF.L.U32 R19, R22, 0x10, RZ ;  /* 0x0000001016137819 */ /* 0x000fe200000006ff */
[C---:B------:R-:W-:Y:S01]  /*3590*/  FADD.FTZ R27, -R10.reuse, R27 ;  /* 0x0000001b0a1b7221 */ /* 0x040fe20000010100 */
[----:B------:R-:W-:Y:S01]  /*35a0*/  SHF.L.U32 R25, R25, 0x10, RZ ;  /* 0x0000001019197819 */ /* 0x000fe200000006ff */
[C---:B------:R-:W-:Y:S01]  /*35b0*/  FADD.FTZ R29, -R10.reuse, R29 ;  /* 0x0000001d0a1d7221 */ /* 0x040fe20000010100 */
[C---:B------:R-:W-:Y:S01]  /*35c0*/  PRMT R18, R39.reuse, 0x7632, R18 ;  /* 0x0000763227127816 */ /* 0x040fe20000000012 */
[C---:B------:R-:W-:Y:S01]  /*35d0*/  FADD.FTZ R19, -R10.reuse, R19 ;  /* 0x000000130a137221 */ /* 0x040fe20000010100 */
[----:B------:R-:W-:Y:S01]  /*35e0*/  SHF.L.U32 R39, R39, 0x10, RZ ;  /* 0x0000001027277819 */ /* 0x000fe200000006ff */
[----:B-1----:R-:W-:Y:S01]  /*35f0*/  ULEA UR5, UR6, UR5, 0x18 ;  /* 0x0000000506057291 */ /* 0x002fe2000f8ec03f */
[----:B------:R-:W-:Y:S01]  /*3600*/  FADD.FTZ R41, -R10, R25 ;  /* 0x000000190a297221 */ /* 0x000fe20000010100 */
[----:B------:R-:W-:Y:S01]  /*3610*/  SHF.L.U32 R18, R18, 0x10, RZ ;  /* 0x0000001012127819 */ /* 0x000fe200000006ff */
[----:B--2---:R-:W-:-:S06]  /*3620*/  IMAD R14, R17, UR7, R14 ;  /* 0x00000007110e7c24 */ /* 0x004fcc000f8e020e */
[----:B------:R-:W-:Y:S01]  /*3630*/  @!P4 STS.64 [UR5+0x90], R12 ;  /* 0x0000900cff00c988 */ /* 0x000fe20008000a05 */
[----:B------:R-:W-:Y:S02]  /*3640*/  SHF.L.U32 R17, R37, 0x10, RZ ;  /* 0x0000001025117819 */ /* 0x000fe400000006ff */
[----:B------:R-:W-:Y:S01]  /*3650*/  SHF.L.U32 R37, R16, 0x10, RZ ;  /* 0x0000001010257819 */ /* 0x000fe200000006ff */
[----:B------:R-:W-:Y:S01]  /*3660*/  BAR.SYNC.DEFER_BLOCKING 0x0 ;  /* 0x0000000000007b1d */ /* 0x000fe20000010000 */
[----:B------:R-:W-:Y:S01]  /*3670*/  IADD3 R14, R14, 0x20, RZ ;  /* 0x000000200e0e7810 */ /* 0x000fe20007ffe0ff */
[C---:B------:R-:W-:Y:S01]  /*3680*/  FADD.FTZ R17, -R10.reuse, R17 ;  /* 0x000000110a117221 */ /* 0x040fe20000010100 */
[----:B------:R-:W-:Y:S01]  /*3690*/  ISETP.GE.U32.AND P4, PT, R45, UR12, PT ;  /* 0x0000000c2d007c0c */ /* 0x000fe2000bf86070 */
[----:B------:R-:W-:Y:S01]  /*36a0*/  FADD.FTZ R37, -R10, R37 ;  /* 0x000000250a257221 */ /* 0x000fe20000010100 */
[----:B------:R-:W-:Y:S02]  /*36b0*/  ISETP.GE.U32.AND P0, PT, R14, UR12, PT ;  /* 0x0000000c0e007c0c */ /* 0x000fe4000bf06070 */
[----:B------:R-:W-:-:S02]  /*36c0*/  SHF.R.S32.HI R14, RZ, 0x1f, R14 ;  /* 0x0000001fff0e7819 */ /* 0x000fc4000001140e */
[----:B------:R-:W-:Y:S02]  /*36d0*/  ISETP.GE.AND.EX P5, PT, R7, UR13, PT, P4 ;  /* 0x0000000d07007c0c */ /* 0x000fe4000bfa6340 */
[----:B------:R-:W-:Y:S01]  /*36e0*/  ISETP.GE.AND.EX P4, PT, R14, UR13, PT, P0 ;  /* 0x0000000d0e007c0c */ /* 0x000fe2000bf86300 */
[----:B------:R-:W-:Y:S01]  /*36f0*/  FMUL.FTZ R14, R41, R52 ;  /* 0x00000034290e7220 */ /* 0x000fe20000410000 */
[C---:B------:R-:W-:Y:S02]  /*3700*/  ISETP.LT.U32.AND P0, PT, R49.reuse, 0x1e0, !P5 ;  /* 0x000001e03100780c */ /* 0x040fe40006f01070 */
[----:B------:R-:W-:Y:S02]  /*3710*/  ISETP.LT.U32.AND P4, PT, R49, 0x1e0, !P4 ;  /* 0x000001e03100780c */ /* 0x000fe40006781070 */
[----:B------:R-:W-:Y:S01]  /*3720*/  PRMT R16, R38, 0x7632, R16 ;  /* 0x0000763226107816 */ /* 0x000fe20000000010 */
[----:B0-----:R-:W0:Y:S01]  /*3730*/  LDS.64 R12, [UR5+0x90] ;  /* 0x00009005ff0c7984 */ /* 0x001e220008000a00 */
[----:B------:R-:W-:-:S02]  /*3740*/  ULDC UR5, c[0x0][0x2bc] ;  /* 0x0000af0000057ab9 */ /* 0x000fc40000000800 */
[----:B0-----:R-:W-:Y:S01]  /*3750*/  FMUL.FTZ R10, R12, UR5 ;  /* 0x000000050c0a7c20 */ /* 0x001fe20008410000 */
[----:B------:R-:W-:Y:S01]  /*3760*/  FMUL.FTZ R25, R13, UR5 ;  /* 0x000000050d197c20 */ /* 0x000fe20008410000 */
        /* <DEDUP_REMOVED lines=20> */
.L_x_368:
        /* <DEDUP_REMOVED lines=21> */
.L_x_370:
[----:B------:R-:W-:Y:S05]  /*3a00*/  BSYNC B0 ;  /* 0x0000000000007941 */ /* 0x000fea0003800000 */
.L_x_369:
[----:B0-----:R-:W-:Y:S01]  /*3a10*/  SHF.L.U32 R13, R38, 0x10, RZ ;  /* 0x00000010260d7819 */ /* 0x001fe200000006ff */
        /* <DEDUP_REMOVED lines=22> */
.L_x_371:
[----:B------:R-:W-:Y:S04]  /*3b80*/  BSSY B0, `(.L_x_372) ;  /* 0x0000015000007945 */ /* 0x000fe80003800000 */
[----:B------:R-:W-:Y:S05]  /*3b90*/  @!P2 BRA `(.L_x_373) ;  /* 0x00000000004ca947 */ /* 0x000fea0003800000 */
[C---:B------:R-:W-:Y:S01]  /*3ba0*/  FFMA.FTZ R12, R10.reuse, R26, R25 ;  /* 0x0000001a0a0c7223 */ /* 0x040fe20000010019 */
[----:B------:R-:W-:Y:S01]  /*3bb0*/  SHF.R.S32.HI R14, RZ, 0x1f, R47 ;  /* 0x0000001fff0e7819 */ /* 0x000fe2000001142f */
        /* <DEDUP_REMOVED lines=12> */
[----:B------:R-:W-:Y:S02]  /*3c80*/  LEA R14, P5, R12, UR12, 0x1 ;  /* 0x0000000c0c0e7c11 */ /* 0x000fe4000f8a08ff */
[----:B------:R-:W-:Y:S02]  /*3c90*/  IADD3 R39, R13, R39, RZ ;  /* 0x000000270d277210 */ /* 0x000fe40007ffe0ff */
[----:B------:R-:W-:Y:S02]  /*3ca0*/  F2FP.BF16.F32.PACK_AB R13, R16, R31 ;  /* 0x0000001f100d723e */ /* 0x000fe400000010ff */
[----:B------:R-:W-:-:S05]  /*3cb0*/  LEA.HI.X R15, R12, UR13, R39, 0x1, P5 ;  /* 0x0000000d0c0f7c11 */ /* 0x000fca000a8f0c27 */
[----:B------:R0:W-:Y:S02]  /*3cc0*/  STG.E desc[UR8][R14.64], R13 ;  /* 0x0000000d0e007986 */ /* 0x0001e4000c101908 */
.L_x_373:
[----:B------:R-:W-:Y:S05]  /*3cd0*/  BSYNC B0 ;  /* 0x0000000000007941 */ /* 0x000fea0003800000 */
.L_x_372:
        /* <DEDUP_REMOVED lines=23> */
.L_x_374:
[----:B------:R-:W-:Y:S04]  /*3e50*/  BSSY B0, `(.L_x_375) ;  /* 0x0000014000007945 */ /* 0x000fe80003800000 */
[----:B------:R-:W-:Y:S05]  /*3e60*/  @!P4 BRA `(.L_x_376) ;  /* 0x000000000048c947 */ /* 0x000fea0003800000 */
[C-C-:B0-----:R-:W-:Y:S01]  /*3e70*/  FFMA.FTZ R13, R10.reuse, R24, R25.reuse ;  /* 0x000000180a0d7223 */ /* 0x141fe20000010019 */
[----:B------:R-:W-:Y:S01]  /*3e80*/  ULDC.64 UR12, c[0x0][0x288] ;  /* 0x0000a200000c7ab9 */ /* 0x000fe20000000a00 */
[----:B------:R-:W-:Y:S01]  /*3e90*/  FFMA.FTZ R14, R10, R26, R25 ;  /* 0x0000001a0a0e7223 */ /* 0x000fe20000010019 */
[----:B------:R-:W-:Y:S02]  /*3ea0*/  IMAD R23, R6, UR12, RZ ;  /* 0x0000000c06177c24 */ /* 0x000fe4000f8e02ff */
[----:B------:R-:W-:Y:S01]  /*3eb0*/  FFMA.FTZ R15, R12, R53, -R13 ;  /* 0x000000350c0f7223 */ /* 0x000fe2000001080d */
[----:B------:R-:W-:Y:S01]  /*3ec0*/  MOV R12, R58 ;  /* 0x0000003a000c7202 */ /* 0x000fe20000000f00 */
[----:B------:R-:W-:Y:S01]  /*3ed0*/  FFMA.FTZ R35, R35, R54, -R14 ;  /* 0x0000003623237223 */ /* 0x000fe2000001080e */
[----:B------:R-:W-:Y:S01]  /*3ee0*/  MOV R13, R61 ;  /* 0x0000003d000d7202 */ /* 0x000fe20000000f00 */
[C---:B------:R-:W-:Y:S02]  /*3ef0*/  IMAD R23, R46.reuse, UR13, R23 ;  /* 0x0000000d2e177c24 */ /* 0x040fe4000f8e0217 */
[-C--:B------:R-:W-:Y:S01]  /*3f00*/  FMUL.FTZ R16, R15, R52.reuse ;  /* 0x000000340f107220 */ /* 0x080fe20000410000 */
[----:B------:R-:W-:Y:S01]  /*3f10*/  FMUL.FTZ R35, R35, R52 ;  /* 0x0000003423237220 */ /* 0x000fe20000410000 */
[----:B------:R-:W-:Y:S01]  /*3f20*/  IMAD.WIDE.U32 R12, R46, UR12, R12 ;  /* 0x0000000c2e0c7c25 */ /* 0x000fe2000f8e000c */
[----:B------:R-:W-:-:S02]  /*3f30*/  ULDC.64 UR12, c[0x0][0x210] ;  /* 0x00008400000c7ab9 */ /* 0x000fc40000000a00 */
[----:B------:R-:W-:Y:S02]  /*3f40*/  LEA R14, P4, R12, UR12, 0x1 ;  /* 0x0000000c0c0e7c11 */ /* 0x000fe4000f8808ff */
[----:B------:R-:W-:Y:S02]  /*3f50*/  IADD3 R23, R13, R23, RZ ;  /* 0x000000170d177210 */ /* 0x000fe40007ffe0ff */
[----:B------:R-:W-:Y:S02]  /*3f60*/  F2FP.BF16.F32.PACK_AB R13, R16, R35 ;  /* 0x00000023100d723e */ /* 0x000fe400000010ff */
[----:B------:R-:W-:-:S05]  /*3f70*/  LEA.HI.X R15, R12, UR13, R23, 0x1, P4 ;  /* 0x0000000d0c0f7c11 */ /* 0x000fca000a0f0c17 */
[----:B------:R1:W-:Y:S02]  /*3f80*/  STG.E desc[UR8][R14.64], R13 ;  /* 0x0000000d0e007986 */ /* 0x0003e4000c101908 */
.L_x_376:
[----:B------:R-:W-:Y:S05]  /*3f90*/  BSYNC B0 ;  /* 0x0000000000007941 */ /* 0x000fea0003800000 */
.L_x_375:
[----:B01----:R-:W-:Y:S01]  /*3fa0*/  SHF.L.U32 R13, R34, 0x10, RZ ;  /* 0x00000010220d7819 */ /* 0x003fe200000006ff */
        /* <DEDUP_REMOVED lines=22> */
.L_x_377:
[----:B------:R-:W-:Y:S04]  /*4110*/  BSSY B0, `(.L_x_378) ;  /* 0x0000013000007945 */ /* 0x000fe80003800000 */
[----:B------:R-:W-:Y:S05]  /*4120*/  @!P0 BRA `(.L_x_379) ;  /* 0x0000000000448947 */ /* 0x000fea0003800000 */
[C-C-:B------:R-:W-:Y:S01]  /*4130*/  FFMA.FTZ R14, R10.reuse, R26, R25.reuse ;  /* 0x0000001a0a0e7223 */ /* 0x140fe20000010019 */
[----:B------:R-:W-:Y:S01]  /*4140*/  ULDC.64 UR12, c[0x0][0x288] ;  /* 0x0000a200000c7ab9 */ /* 0x000fe20000000a00 */
[----:B------:R-:W-:Y:S01]  /*4150*/  FFMA.FTZ R25, R10, R24, R25 ;  /* 0x000000180a197223 */ /* 0x000fe20000010019 */
[----:B------:R-:W-:Y:S01]  /*4160*/  MOV R59, R61 ;  /* 0x0000003d003b7202 */ /* 0x000fe20000000f00 */
        /* <DEDUP_REMOVED lines=8> */
[----:B------:R-:W-:Y:S02]  /*41f0*/  LEA R10, P0, R58, UR12, 0x1 ;  /* 0x0000000c3a0a7c11 */ /* 0x000fe4000f8008ff */
[----:B------:R-:W-:Y:S02]  /*4200*/  IADD3 R11, R59, R11, RZ ;  /* 0x0000000b3b0b7210 */ /* 0x000fe40007ffe0ff */
[----:B------:R-:W-:Y:S02]  /*4210*/  F2FP.BF16.F32.PACK_AB R13, R52, R13 ;  /* 0x0000000d340d723e */ /* 0x000fe400000010ff */
[----:B------:R-:W-:-:S05]  /*4220*/  LEA.HI.X R11, R58, UR13, R11, 0x1, P0 ;  /* 0x0000000d3a0b7c11 */ /* 0x000fca00080f0c0b */
[----:B------:R0:W-:Y:S02]  /*4230*/  STG.E desc[UR8][R10.64], R13 ;  /* 0x0000000d0a007986 */ /* 0x0001e4000c101908 */
.L_x_379:
[----:B------:R-:W-:Y:S05]  /*4240*/  BSYNC B0 ;  /* 0x0000000000007941 */ /* 0x000fea0003800000 */
.L_x_378:
[----:B------:R-:W-:Y:S02]  /*4250*/  IADD3 R42, R32, R42, RZ ;  /* 0x0000002a202a7210 */ /* 0x000fe40007ffe0ff */
[----:B------:R-:W-:Y:S02]  /*4260*/  IADD3 R43, R43, 0x1, RZ ;  /* 0x000000012b2b7810 */ /* 0x000fe40007ffe0ff */
[----:B------:R-:W-:-:S13]  /*4270*/  ISETP.GE.AND P0, PT, R42, UR4, PT ;  /* 0x000000042a007c0c */ /* 0x000fda000bf06270 */
[----:B------:R-:W-:Y:S05]  /*4280*/  @!P0 BRA `(.L_x_380) ;  /* 0xffffffc000408947 */ /* 0x000fea000383ffff */
.L_x_345:
[----:B------:R-:W1:Y:S01]  /*4290*/  LDC R6, c[0x0][0xc] ;  /* 0x00000300ff067b82 */ /* 0x000e620000000800 */
[----:B------:R-:W-:Y:S01]  /*42a0*/  ISETP.NE.AND P2, PT, R49, RZ, PT ;  /* 0x000000ff3100720c */ /* 0x000fe20003f45270 */
[----:B------:R-:W-:Y:S06]  /*42b0*/  BSSY B0, `(.L_x_381) ;  /* 0x0000015000007945 */ /* 0x000fec0003800000 */
[----:B------:R-:W2:Y:S08]  /*42c0*/  LDC R7, c[0x0][0x10] ;  /* 0x00000400ff077b82 */ /* 0x000eb00000000800 */
[----:B------:R-:W3:Y:S01]  /*42d0*/  LDC.64 R2, c[0x0][0x258] ;  /* 0x00009600ff027b82 */ /* 0x000ee20000000a00 */
[----:B-1----:R-:W-:-:S02]  /*42e0*/  IADD3 R0, R6, -0x1, RZ ;  /* 0xffffffff06007810 */ /* 0x002fc40007ffe0ff */
[----:B------:R-:W-:Y:S02]  /*42f0*/  ISETP.NE.AND P1, PT, R6, 0x1, PT ;  /* 0x000000010600780c */ /* 0x000fe40003f25270 */
[----:B------:R-:W-:Y:S02]  /*4300*/  ISETP.NE.AND P0, PT, R0, UR7, PT ;  /* 0x0000000700007c0c */ /* 0x000fe4000bf05270 */
[C---:B--2---:R-:W-:Y:S02]  /*4310*/  SHF.L.U32 R0, R7.reuse, 0x1, RZ ;  /* 0x0000000107007819 */ /* 0x044fe400000006ff */
[----:B------:R-:W-:Y:S02]  /*4320*/  IADD3 R4, R7, -0x1, RZ ;  /* 0xffffffff07047810 */ /* 0x000fe40007ffe0ff */
[----:B------:R-:W-:Y:S02]  /*4330*/  SEL R5, R0, RZ, P1 ;  /* 0x000000ff00057207 */ /* 0x000fe40000800000 */
[----:B------:R-:W-:-:S03]  /*4340*/  ISETP.NE.OR P0, PT, R33, R4, P0 ;  /* 0x000000042100720c */ /* 0x000fc60000705670 */
[----:B---3--:R-:W-:Y:S01]  /*4350*/  IMAD.WIDE.U32 R2, R5, 0x4, R2 ;  /* 0x0000000405027825 */ /* 0x008fe200078e0002 */
[----:B------:R-:W-:Y:S09]  /*4360*/  @P2 BRA `(.L_x_382) ;  /* 0x0000000000242947 */ /* 0x000ff20003800000 */
[----:B------:R-:W1:Y:S01]  /*4370*/  S2R R0, SR_LANEID ;  /* 0x0000000000007919 */ /* 0x000e620000000000 */
[----:B------:R-:W-:Y:S02]  /*4380*/  VOTEU.ANY UR4, UPT, PT ;  /* 0x0000000000047886 */ /* 0x000fe400038e0100 */
[----:B------:R-:W-:Y:S02]  /*4390*/  UFLO.U32 UR5, UR4 ;  /* 0x00000004000572bd */ /* 0x000fe400080e0000 */
[----:B------:R-:W2:Y:S04]  /*43a0*/  POPC R5, UR4 ;  /* 0x0000000400057d09 */ /* 0x000ea80008000000 */
[----:B-1----:R-:W-:-:S13]  /*43b0*/  ISETP.EQ.U32.AND P1, PT, R0, UR5, PT ;  /* 0x0000000500007c0c */ /* 0x002fda000bf22070 */
[----:B------:R-:W-:Y:S06]  /*43c0*/  @P1 MEMBAR.ALL.GPU ;  /* 0x0000000000001992 */ /* 0x000fec000000a000 */
[----:B------:R-:W-:-:S00]  /*43d0*/  @P1 ERRBAR ;  /* 0x00000000000019ab */ /* 0x000fc00000000000 */
[----:B------:R-:W-:Y:S06]  /*43e0*/  @P1 CGAERRBAR ;  /* 0x00000000000015ab */ /* 0x000fec0000000000 */
[----:B--2---:R1:W-:Y:S02]  /*43f0*/  @P1 REDG.E.ADD.S32.STRONG.GPU desc[UR8][R2.64], R5 ;  /* 0x000000050200198e */ /* 0x0043e4000c10e388 */
.L_x_382:
[----:B------:R-:W-:Y:S05]  /*4400*/  BSYNC B0 ;  /* 0x0000000000007941 */ /* 0x000fea0003800000 */
.L_x_381:
[----:B------:R-:W-:Y:S05]  /*4410*/  @P0 EXIT ;  /* 0x000000000000094d */ /* 0x000fea0003800000 */
[----:B------:R-:W-:Y:S05]  /*4420*/  @P2 BRA `(.L_x_383) ;  /* 0x0000000000202947 */ /* 0x000fea0003800000 */
[----:B------:R-:W-:-:S05]  /*4430*/  IMAD R0, R6, R7, RZ ;  /* 0x0000000706007224 */ /* 0x000fca00078e02ff */
[----:B------:R-:W-:-:S13]  /*4440*/  ISETP.NE.AND P0, PT, R0, -0x1, PT ;  /* 0xffffffff0000780c */ /* 0x000fda0003f05270 */
[----:B------:R-:W-:Y:S05]  /*4450*/  @!P0 BRA `(.L_x_383) ;  /* 0x0000000000148947 */ /* 0x000fea0003800000 */
.L_x_384:
[----:B-1----:R-:W2:Y:S04]  /*4460*/  LDG.E.STRONG.GPU R5, desc[UR8][R2.64] ;  /* 0x0000000802057981 */ /* 0x002ea8000c1ef900 */
[----:B--2---:R-:W-:Y:S01]  /*4470*/  CCTL.IVALL ;  /* 0x00000000ff00798f */ /* 0x004fe20002000000 */
[----:B------:R-:W-:Y:S05]  /*4480*/  YIELD ;  /* 0x0000000000007946 */ /* 0x000fea0003800000 */
[----:B------:R-:W-:-:S13]  /*4490*/  ISETP.NE.AND P0, PT, R5, R0, PT ;  /* 0x000000000500720c */ /* 0x000fda0003f05270 */
[----:B------:R-:W-:Y:S05]  /*44a0*/  @P0 BRA `(.L_x_384) ;  /* 0xfffffffc00ec0947 */ /* 0x000fea000383ffff */
.L_x_383:
[----:B------:R-:W-:Y:S05]  /*44b0*/  WARPSYNC.ALL ;  /* 0x0000000000007948 */ /* 0x000fea0003800000 */
[----:B-1----:R-:W1:Y:S08]  /*44c0*/  LDC.64 R2, c[0x0][0x288] ;  /* 0x0000a200ff027b82 */ /* 0x002e700000000a00 */
[----:B------:R-:W-:Y:S01]  /*44d0*/  BAR.SYNC.DEFER_BLOCKING 0x0 ;  /* 0x0000000000007b1d */ /* 0x000fe20000010000 */
[----:B-1----:R-:W-:-:S04]  /*44e0*/  LEA.HI R0, P0, R3, R2, RZ, 0x1 ;  /* 0x0000000203007211 */ /* 0x002fc800078108ff */
        /* <DEDUP_REMOVED lines=8> */
[----:B0-----:R-:W-:Y:S01]  /*4570*/  LEA R11, R3, R3, 0x1 ;  /* 0x00000003030b7211 */ /* 0x001fe200078e08ff */
        /* <DEDUP_REMOVED lines=11> */
.L_x_385:
[----:B------:R-:W-:-:S04]  /*4630*/  LEA R12, P0, R49, UR4, 0x2 ;  /* 0x00000004310c7c11 */ /* 0x000fc8000f8010ff */
[----:B------:R-:W-:Y:S02]  /*4640*/  LEA.HI.X R13, R49, UR5, R0, 0x2, P0 ;  /* 0x00000005310d7c11 */ /* 0x000fe400080f1400 */
[-C--:B------:R-:W-:Y:S02]  /*4650*/  LEA R14, P0, R20, R12.reuse, 0x2 ;  /* 0x0000000c140e7211 */ /* 0x080fe400078010ff */
[-C--:B------:R-:W-:Y:S01]  /*4660*/  LEA R18, P2, R27, R12.reuse, 0x2 ;  /* 0x0000000c1b127211 */ /* 0x080fe200078410ff */
[----:B------:R-:W2:Y:S01]  /*4670*/  LDG.E R0, desc[UR8][R12.64] ;  /* 0x000000080c007981 */ /* 0x000ea2000c1e1900 */
[----:B------:R-:W-:Y:S02]  /*4680*/  LEA R16, P1, R2, R12, 0x2 ;  /* 0x0000000c02107211 */ /* 0x000fe400078210ff */
[C---:B------:R-:W-:Y:S02]  /*4690*/  IADD3.X R15, R13.reuse, R31, RZ, P0, !PT ;  /* 0x0000001f0d0f7210 */ /* 0x040fe400007fe4ff */
[----:B------:R-:W-:-:S02]  /*46a0*/  IADD3.X R19, R13, R29, RZ, P2, !PT ;  /* 0x0000001d0d137210 */ /* 0x000fc400017fe4ff */
[----:B------:R-:W-:Y:S02]  /*46b0*/  IADD3.X R17, R23, R13, RZ, P1, !PT ;  /* 0x0000000d17117210 */ /* 0x000fe40000ffe4ff */
        /* <DEDUP_REMOVED lines=8> */
[----:B--2---:R-:W-:Y:S02]  /*4740*/  F2FP.BF16.F32.PACK_AB R3, R15, R0 ;  /* 0x000000000f03723e */ /* 0x004fe400000010ff */
[----:B------:R-:W-:Y:S02]  /*4750*/  SHF.R.S32.HI R0, RZ, 0x1f, R49 ;  /* 0x0000001fff007819 */ /* 0x000fe40000011431 */
[----:B---3--:R-:W-:Y:S01]  /*4760*/  F2FP.BF16.F32.PACK_AB R21, R19, R16 ;  /* 0x000000101315723e */ /* 0x008fe200000010ff */
[----:B------:R2:W-:Y:S04]  /*4770*/  STG.E desc[UR8][R8.64], R3 ;  /* 0x0000000308007986 */ /* 0x0005e8000c101908 */
[----:B------:R2:W-:Y:S01]  /*4780*/  STG.E desc[UR8][R10.64], R21 ;  /* 0x000000150a007986 */ /* 0x0005e2000c101908 */
[----:B------:R-:W-:-:S13]  /*4790*/  ISETP.GT.AND.EX P0, PT, R25, R0, PT, P0 ;  /* 0x000000001900720c */ /* 0x000fda0003f04300 */
[----:B--2---:R-:W-:Y:S05]  /*47a0*/  @P0 BRA `(.L_x_385) ;  /* 0xfffffffc00a00947 */ /* 0x004fea000383ffff */
[----:B------:R-:W-:Y:S05]  /*47b0*/  EXIT ;  /* 0x000000000000794d */ /* 0x000fea0003800000 */
.L_x_386:
        /* <DEDUP_REMOVED lines=12> */
.L_x_5145:


//--------------------- .text._Z35group_norm_nhwc_bwd_one_pass_kernelI11Bf16IOBf16WLi128ELi60ELi480EEv26Group_norm_nhwc_bwd_params --------------------------
	.section	.text._Z35group_norm_nhwc_bwd_one_pass_kernelI11Bf16IOBf16WLi128ELi60ELi480EEv26Group_norm_nhwc_bwd_params,"ax",@progbits
	.align	128
        .global         _Z35group_norm_nhwc_bwd_one_pass_kernelI11Bf16IOBf16WLi128ELi60ELi480EEv26Group_norm_nhwc_bwd_params
        .type           _Z35group_norm_nhwc_bwd_one_pass_kernelI11Bf16IOBf16WLi128ELi60ELi480EEv26Group_norm_nhwc_bwd_params,@function
        .size           _Z35group_norm_nhwc_bwd_one_pass_kernelI11Bf16IOBf16WLi128ELi60ELi480EEv26Group_norm_nhwc_bwd_params,(.L_x_5146 - _Z35group_norm_nhwc_bwd_one_pass_kernelI11Bf16IOBf16WLi128ELi60ELi480EEv26Group_norm_nhwc_bwd_params)
        .other          _Z35group_norm_nhwc_bwd_one_pass_kernelI11Bf16IOBf16WLi128ELi60ELi480EEv26Group_norm_nhwc_bwd_params,@"STO_CUDA_ENTRY STV_DEFAULT"
_Z35group_norm_nhwc_bwd_one_pass_kernelI11Bf16IOBf16WLi128ELi60ELi480EEv26Group_norm_nhwc_bwd_params:
.text._Z35group_norm_nhwc_bwd_one_pass_kernelI11Bf16IOBf16WLi128ELi60ELi480EEv26Group_norm_nhwc_bwd_params:
        /* <DEDUP_REMOVED lines=14> */
[----:B------:R-:W-:Y:S01]  /*00e0*/  LOP3.LUT R75, R75, 0xfffffffd, RZ, 0xc0, !PT ;  /* 0xfffffffd4b4b7812 */ /* 0x000fe200078ec0ff */
[----:B------:R-:W-:Y:S01]  /*00f0*/  UMOV UR5, 0x400 ;  /* 0x0000040000057882 */ /* 0x000fe20000000000 */
[----:B------:R-:W-:Y:S01]  /*0100*/  SHF.R.U32.HI R2, RZ, 0x4, R3 ;  /* 0x00000004ff027819 */ /* 0x000fe20000011603 */
[----:B------:R-:W2:Y:S04]  /*0110*/  S2UR UR7, SR_CTAID.X ;  /* 0x00000000000779c3 */ /* 0x000ea80000002500 */
[----:B------:R-:W-:-:S04]  /*0120*/  IMAD R74, R2, -0x1e, R73 ;  /* 0xffffffe2024a7824 */ /* 0x000fc800078e0249 */
[----:B------:R-:W2:Y:S01]  /*0130*/  LDC R71, c[0x0][0x2ac] ;  /* 0x0000ab00ff477b82 */ /* 0x000ea20000000800 */
[----:B------:R-:W-:-:S07]  /*0140*/  SHF.L.U32 R74, R74, 0x1, RZ ;  /* 0x000000014a4a7819 */ /* 0x000fce00000006ff */
[----:B------:R-:W3:Y:S01]  /*0150*/  S2UR UR6, SR_CgaCtaId ;  /* 0x00000000000679c3 */ /* 0x000ee20000008800 */
[----:B0-----:R-:W-:Y:S01]  /*0160*/  IMAD.WIDE.U32 R4, R6, 0x3, RZ ;  /* 0x0000000306047825 */ /* 0x001fe200078e00ff */
[C---:B------:R-:W-:Y:S02]  /*0170*/  LEA.HI R6, P0, R7.reuse, R6, RZ, 0x1 ;  /* 0x0000000607067211 */ /* 0x040fe400078108ff */
[-C--:B------:R-:W-:Y:S02]  /*0180*/  LEA R17, R7, R7.reuse, 0x1 ;  /* 0x0000000707117211 */ /* 0x080fe400078e08ff */
[----:B------:R-:W-:Y:S02]  /*0190*/  IADD3.X R15, RZ, R7, RZ, P0, !PT ;  /* 0x00000007ff0f7210 */ /* 0x000fe400007fe4ff */
[----:B------:R-:W-:Y:S02]  /*01a0*/  IADD3 R17, R5, R17, RZ ;  /* 0x0000001105117210 */ /* 0x000fe40007ffe0ff */
[----:B------:R-:W-:-:S02]  /*01b0*/  SHF.R.S64 R6, R6, 0x1, R15 ;  /* 0x0000000106067819 */ /* 0x000fc4000000100f */
[----:B------:R-:W-:Y:S02]  /*01c0*/  LEA.HI R10, P2, R17, R4, RZ, 0x1 ;  /* 0x00000004110a7211 */ /* 0x000fe400078508ff */
[----:B------:R-:W-:Y:S01]  /*01d0*/  SHF.R.S32.HI R15, RZ, 0x1, R15 ;  /* 0x00000001ff0f7819 */ /* 0x000fe2000001140f */
[----:B--2---:R-:W-:Y:S01]  /*01e0*/  IMAD R71, R71, UR7, R2 ;  /* 0x0000000747477c24 */ /* 0x004fe2000f8e0202 */
[----:B------:R-:W-:Y:S02]  /*01f0*/  SHF.R.S32.HI R2, RZ, 0x1f, R73 ;  /* 0x0000001fff027819 */ /* 0x000fe40000011449 */
[----:B------:R-:W-:Y:S02]  /*0200*/  IADD3.X R17, RZ, R17, RZ, P2, !PT ;  /* 0x00000011ff117210 */ /* 0x000fe400017fe4ff */
        /* <DEDUP_REMOVED lines=8> */
[----:B------:R-:W-:Y:S02]  /*0290*/  LEA.HI R2, R2, R73, RZ, 0x5 ;  /* 0x0000004902027211 */ /* 0x000fe400078f28ff */
[----:B------:R-:W-:-:S02]  /*02a0*/  IADD3 R66, R71, 0x50, RZ ;  /* 0x0000005047427810 */ /* 0x000fc40007ffe0ff */
[----:B------:R-:W-:Y:S02]  /*02b0*/  ISETP.LT.U32.AND P5, PT, R70, UR10, PT ;  /* 0x0000000a46007c0c */ /* 0x000fe4000bfa1070 */
[----:B------:R-:W-:Y:S02]  /*02c0*/  ISETP.LT.U32.AND P4, PT, R69, UR10, PT ;  /* 0x0000000a45007c0c */ /* 0x000fe4000bf81070 */
[----:B------:R-:W-:Y:S02]  /*02d0*/  @P0 LOP3.LUT R75, R75, 0x2, RZ, 0xfc, !PT ;  /* 0x000000024b4b0812 */ /* 0x000fe400078efcff */
[----:B------:R-:W-:Y:S02]  /*02e0*/  ISETP.LT.U32.AND P3, PT, R68, UR10, PT ;  /* 0x0000000a44007c0c */ /* 0x000fe4000bf61070 */
[----:B------:R-:W-:Y:S02]  /*02f0*/  ISETP.LT.U32.AND P2, PT, R67, UR10, PT ;  /* 0x0000000a43007c0c */ /* 0x000fe4000bf41070 */
[----:B------:R-:W-:-:S02]  /*0300*/  SHF.R.S32.HI R5, RZ, 0x1f, R70 ;  /* 0x0000001fff057819 */ /* 0x000fc40000011446 */
[----:B------:R-:W-:Y:S02]  /*0310*/  SHF.R.S32.HI R7, RZ, 0x1f, R69 ;  /* 0x0000001fff077819 */ /* 0x000fe40000011445 */
[----:B------:R-:W-:Y:S02]  /*0320*/  SHF.R.S32.HI R9, RZ, 0x1f, R68 ;  /* 0x0000001fff097819 */ /* 0x000fe40000011444 */
[----:B------:R-:W-:Y:S02]  /*0330*/  SHF.R.S32.HI R11, RZ, 0x1f, R67 ;  /* 0x0000001fff0b7819 */ /* 0x000fe40000011443 */
[----:B------:R-:W-:Y:S02]  /*0340*/  SHF.R.S64 R10, R10, 0x1, R17 ;  /* 0x000000010a0a7819 */ /* 0x000fe40000001011 */
[----:B------:R-:W-:Y:S01]  /*0350*/  ISETP.LT.U32.AND P0, PT, R66, UR10, PT ;  /* 0x0000000a42007c0c */ /* 0x000fe2000bf01070 */
[----:B------:R-:W-:Y:S01]  /*0360*/  ULDC.U8 UR10, c[0x0][0x2a4] ;  /* 0x0000a900000a7ab9 */ /* 0x000fe20000000000 */
[----:B------:R-:W-:-:S02]  /*0370*/  SHF.R.S32.HI R13, RZ, 0x1f, R66 ;  /* 0x0000001fff0d7819 */ /* 0x000fc40000011442 */
[----:B------:R-:W-:Y:S01]  /*0380*/  SHF.R.S32.HI R4, RZ, 0x5, R2 ;  /* 0x00000005ff047819 */ /* 0x000fe20000011402 */
[----:B------:R-:W-:Y:S01]  /*0390*/  HFMA2.MMA R2, -RZ, RZ, 0, 0 ;  /* 0x00000000ff027435 */ /* 0x000fe200000001ff */
[----:B------:R-:W-:Y:S02]  /*03a0*/  IADD3 R8, R71, 0x60, RZ ;  /* 0x0000006047087810 */ /* 0x000fe40007ffe0ff */
[----:B------:R-:W-:Y:S02]  /*03b0*/  SHF.R.S32.HI R17, RZ, 0x1, R17 ;  /* 0x00000001ff117819 */ /* 0x000fe40000011411 */
[----:B------:R-:W-:Y:S02]  /*03c0*/  ISETP.LT.AND.EX P5, PT, R5, UR11, !P1, P5 ;  /* 0x0000000b05007c0c */ /* 0x000fe4000cfa1350 */
[----:B------:R-:W-:Y:S02]  /*03d0*/  ISETP.LT.AND.EX P4, PT, R7, UR11, !P1, P4 ;  /* 0x0000000b07007c0c */ /* 0x000fe4000cf81340 */
[----:B------:R-:W-:-:S02]  /*03e0*/  ISETP.LT.AND.EX P3, PT, R9, UR11, !P1, P3 ;  /* 0x0000000b09007c0c */ /* 0x000fc4000cf61330 */
[----:B------:R-:W-:Y:S02]  /*03f0*/  ISETP.LT.AND.EX P2, PT, R11, UR11, !P1, P2 ;  /* 0x0000000b0b007c0c */ /* 0x000fe4000cf41320 */
[----:B------:R-:W-:Y:S02]  /*0400*/  SHF.L.U64.HI R14, R6, 0x2, R15 ;  /* 0x00000002060e7819 */ /* 0x000fe4000001020f */
[----:B------:R-:W-:Y:S02]  /*0410*/  ISETP.LT.AND.EX P1, PT, R13, UR11, !P1, P0 ;  /* 0x0000000b0d007c0c */ /* 0x000fe4000cf21300 */
[----:B------:R-:W-:Y:S02]  /*0420*/  LEA R4, R4, UR5, 0x3 ;  /* 0x0000000504047c11 */ /* 0x000fe4000f8e18ff */
[----:B------:R-:W-:Y:S02]  /*0430*/  IADD3 R12, R71, 0x70, RZ ;  /* 0x00000070470c7810 */ /* 0x000fe40007ffe0ff */
[----:B------:R-:W-:-:S02]  /*0440*/  SHF.R.S32.HI R15, RZ, 0x1f, R8 ;  /* 0x0000001fff0f7819 */ /* 0x000fc40000011408 */
[----:B-1----:R-:W-:-:S07]  /*0450*/  SHF.L.U64.HI R16, R10, 0x2, R17 ;  /* 0x000000020a107819 */ /* 0x002fce0000010211 */
.L_x_438:
[----:B------:R-:W0:Y:S01]  /*0460*/  LDC R23, c[0x0][0x2a0] ;  /* 0x0000a800ff177b82 */ /* 0x000e220000000800 */
[----:B------:R-:W-:Y:S01]  /*0470*/  IABS R22, R72 ;  /* 0x0000004800167213 */ /* 0x000fe20000000000 */
[----:B------:R-:W-:Y:S01]  /*0480*/  ULDC.64 UR12, c[0x0][0x298] ;  /* 0x0000a600000c7ab9 */ /* 0x000fe20000000a00 */
[----:B------:R-:W-:-:S05]  /*0490*/  LOP3.LUT P6, RZ, R75, 0x2, RZ, 0xc0, !PT ;  /* 0x000000024bff7812 */ /* 0x000fca00078cc0ff */
        /* <DEDUP_REMOVED lines=17> */
[----:B------:R-:W-:-:S04]  /*05b0*/  IMAD R21, R21, R20, RZ ;  /* 0x0000001415157224 */ /* 0x000fc800078e02ff */
[----:B------:R-:W-:Y:S01]  /*05c0*/  IMAD.HI.U32 R19, R19, R21, R18 ;  /* 0x0000001513137227 */ /* 0x000fe200078e0012 */
[----:B------:R-:W-:Y:S02]  /*05d0*/  MOV R21, R22 ;  /* 0x0000001600157202 */ /* 0x000fe40000000f00 */
[----:B------:R-:W1:Y:S03]  /*05e0*/  @P2 LDC.64 R48, c[0x0][0x228] ;  /* 0x00008a00ff302b82 */ /* 0x000e660000000a00 */
[----:B------:R-:W-:-:S05]  /*05f0*/  IMAD.HI.U32 R19, R19, R21, RZ ;  /* 0x0000001513137227 */ /* 0x000fca00078e00ff */
[----:B------:R-:W1:Y:S01]  /*0600*/  @P1 LDC.64 R50, c[0x0][0x230] ;  /* 0x00008c00ff321b82 */ /* 0x000e620000000a00 */
[----:B------:R-:W-:-:S05]  /*0610*/  IADD3 R17, -R19, RZ, RZ ;  /* 0x000000ff13117210 */ /* 0x000fca0007ffe1ff */
[C---:B------:R-:W-:Y:S02]  /*0620*/  IMAD R17, R20.reuse, R17, R21 ;  /* 0x0000001114117224 */ /* 0x040fe400078e0215 */
[----:B------:R-:W1:Y:S03]  /*0630*/  LDC R44, c[0x0][0x2ac] ;  /* 0x0000ab00ff2c7b82 */ /* 0x000e660000000800 */
[----:B------:R-:W-:-:S13]  /*0640*/  ISETP.GT.U32.AND P0, PT, R20, R17, PT ;  /* 0x000000111400720c */ /* 0x000fda0003f04070 */
[-C--:B------:R-:W-:Y:S02]  /*0650*/  @!P0 IADD3 R17, R17, -R20.reuse, RZ ;  /* 0x8000001411118210 */ /* 0x080fe40007ffe0ff */
[----:B------:R-:W-:Y:S02]  /*0660*/  @!P0 IADD3 R19, R19, 0x1, RZ ;  /* 0x0000000113138810 */ /* 0x000fe40007ffe0ff */
[----:B------:R-:W-:Y:S02]  /*0670*/  ISETP.GT.U32.AND P0, PT, R20, R17, PT ;  /* 0x000000111400720c */ /* 0x000fe40003f04070 */
[----:B------:R-:W-:-:S04]  /*0680*/  IADD3 R18, R17, -R20, RZ ;  /* 0x8000001411127210 */ /* 0x000fc80007ffe0ff */
[----:B------:R-:W-:Y:S02]  /*0690*/  SEL R18, R18, R17, !P0 ;  /* 0x0000001112127207 */ /* 0x000fe40004000000 */
[----:B------:R-:W-:Y:S02]  /*06a0*/  ISETP.GE.U32.AND P0, PT, R17, R20, PT ;  /* 0x000000141100720c */ /* 0x000fe40003f06070 */
[----:B------:R-:W-:Y:S02]  /*06b0*/  LOP3.LUT R17, R72, R23, RZ, 0x3c, !PT ;  /* 0x0000001748117212 */ /* 0x000fe400078e3cff */
[----:B------:R-:W-:-:S09]  /*06c0*/  SHF.R.S32.HI R20, RZ, 0x1f, R74 ;  /* 0x0000001fff147819 */ /* 0x000fd2000001144a */
[----:B------:R-:W-:Y:S02]  /*06d0*/  @P0 IADD3 R19, R19, 0x1, RZ ;  /* 0x0000000113130810 */ /* 0x000fe40007ffe0ff */
[----:B------:R-:W-:-:S13]  /*06e0*/  ISETP.GE.AND P0, PT, R72, RZ, PT ;  /* 0x000000ff4800720c */ /* 0x000fda0003f06270 */
[----:B------:R-:W-:Y:S02]  /*06f0*/  @!P0 IADD3 R18, -R18, RZ, RZ ;  /* 0x000000ff12128210 */ /* 0x000fe40007ffe1ff */
[----:B------:R-:W-:Y:S02]  /*0700*/  ISETP.GE.AND P0, PT, R17, RZ, PT ;  /* 0x000000ff1100720c */ /* 0x000fe40003f06270 */
[----:B------:R-:W-:-:S11]  /*0710*/  LOP3.LUT R17, RZ, R23, RZ, 0x33, !PT ;  /* 0x00000017ff117212 */ /* 0x000fd600078e33ff */
[----:B------:R-:W-:Y:S02]  /*0720*/  @!P0 IADD3 R19, -R19, RZ, RZ ;  /* 0x000000ff13138210 */ /* 0x000fe40007ffe1ff */
[----:B------:R-:W-:Y:S02]  /*0730*/  ISETP.NE.AND P0, PT, R23, RZ, PT ;  /* 0x000000ff1700720c */ /* 0x000fe40003f05270 */
[----:B------:R-:W2:Y:S02]  /*0740*/  @P6 LDC.64 R22, c[0x0][0x288] ;  /* 0x0000a200ff166b82 */ /* 0x000ea40000000a00 */
[C---:B------:R-:W-:Y:S02]  /*0750*/  SEL R76, R17.reuse, R18, !P0 ;  /* 0x00000012114c7207 */ /* 0x040fe40004000000 */
[----:B------:R-:W-:-:S03]  /*0760*/  SEL R17, R17, R19, !P0 ;  /* 0x0000001311117207 */ /* 0x000fc60004000000 */
[----:B------:R-:W-:Y:S01]  /*0770*/  IMAD R55, R76, 0x3c, RZ ;  /* 0x0000003c4c377824 */ /* 0x000fe200078e02ff */
[----:B------:R-:W-:-:S04]  /*0780*/  SHF.R.S32.HI R18, RZ, 0x1f, R17 ;  /* 0x0000001fff127819 */ /* 0x000fc80000011411 */
[----:B------:R-:W-:Y:S01]  /*0790*/  IADD3 R84, P0, R74, R55, RZ ;  /* 0x000000374a547210 */ /* 0x000fe20007f1e0ff */
[----:B------:R-:W-:-:S03]  /*07a0*/  IMAD R18, R18, UR12, RZ ;  /* 0x0000000c12127c24 */ /* 0x000fc6000f8e02ff */
[----:B------:R-:W-:Y:S01]  /*07b0*/  LEA.HI.X.SX32 R85, R55, R20, 0x1, P0 ;  /* 0x0000001437557211 */ /* 0x000fe200000f0eff */
[C---:B------:R-:W-:Y:S02]  /*07c0*/  IMAD R87, R17.reuse, UR13, R18 ;  /* 0x0000000d11577c24 */ /* 0x040fe4000f8e0212 */
[----:B------:R-:W-:Y:S01]  /*07d0*/  IMAD.WIDE.U32 R84, R17, UR12, R84 ;  /* 0x0000000c11547c25 */ /* 0x000fe2000f8e0054 */
[----:B------:R-:W-:-:S03]  /*07e0*/  ULDC.64 UR12, c[0x0][0x290] ;  /* 0x0000a400000c7ab9 */ /* 0x000fc60000000a00 */
[----:B--2---:R-:W-:Y:S01]  /*07f0*/  @P6 IMAD R18, R3, R22, RZ ;  /* 0x0000001603126224 */ /* 0x004fe200078e02ff */
[----:B------:R-:W-:Y:S02]  /*0800*/  IADD3 R87, R85, R87, RZ ;  /* 0x0000005755577210 */ /* 0x000fe40007ffe0ff */
[----:B------:R-:W-:Y:S01]  /*0810*/  @P6 MOV R86, R84 ;  /* 0x0000005400566202 */ /* 0x000fe20000000f00 */
[----:B------:R-:W-:-:S04]  /*0820*/  @P6 IMAD R17, R71, R23, R18 ;  /* 0x0000001747116224 */ /* 0x000fc800078e0212 */
[----:B------:R-:W-:Y:S02]  /*0830*/  @P6 IMAD.WIDE.U32 R18, R71, R22, R86 ;  /* 0x0000001647126225 */ /* 0x000fe400078e0056 */
[----:B------:R-:W2:Y:S03]  /*0840*/  @P3 LDC.64 R22, c[0x0][0x288] ;  /* 0x0000a200ff163b82 */ /* 0x000ea60000000a00 */
[----:B------:R-:W-:Y:S01]  /*0850*/  @P6 IADD3 R17, R19, R17, RZ ;  /* 0x0000001113116210 */ /* 0x000fe20007ffe0ff */
[----:B------:R-:W-:Y:S01]  /*0860*/  @P5 IMAD R19, R5, R26, RZ ;  /* 0x0000001a05135224 */ /* 0x000fe200078e02ff */
[C---:B------:R-:W-:Y:S02]  /*0870*/  @P6 SHF.L.U32 R43, R18.reuse, 0x1, RZ ;  /* 0x00000001122b6819 */ /* 0x040fe400000006ff */
[----:B------:R-:W-:Y:S01]  /*0880*/  @P6 SHF.L.U64.HI R20, R18, 0x1, R17 ;  /* 0x0000000112146819 */ /* 0x000fe20000010211 */
[----:B------:R-:W-:Y:S01]  /*0890*/  @P5 IMAD R17, R70, R27, R19 ;  /* 0x0000001b46115224 */ /* 0x000fe200078e0213 */
[----:B------:R-:W-:-:S02]  /*08a0*/  @P5 MOV R18, R84 ;  /* 0x0000005400125202 */ /* 0x000fc40000000f00 */
[----:B------:R-:W-:Y:S02]  /*08b0*/  @P5 MOV R19, R87 ;  /* 0x0000005700135202 */ /* 0x000fe40000000f00 */
[----:B------:R-:W-:Y:S01]  /*08c0*/  @P6 IADD3 R46, P0, R43, R46, RZ ;  /* 0x0000002e2b2e6210 */ /* 0x000fe20007f1e0ff */
[----:B------:R-:W-:-:S03]  /*08d0*/  @P5 IMAD.WIDE.U32 R18, R70, R26, R18 ;  /* 0x0000001a46125225 */ /* 0x000fc600078e0012 */
[----:B------:R-:W-:Y:S02]  /*08e0*/  @P6 IADD3.X R47, R20, R47, RZ, P0, !PT ;  /* 0x0000002f142f6210 */ /* 0x000fe400007fe4ff */
[----:B0-----:R-:W-:Y:S01]  /*08f0*/  @P6 IADD3 R42, P0, R43, R24, RZ ;  /* 0x000000182b2a6210 */ /* 0x001fe20007f1e0ff */
[----:B----4-:R-:W-:Y:S01]  /*0900*/  @P4 IMAD R26, R7, R28, RZ ;  /* 0x0000001c071a4224 */ /* 0x010fe200078e02ff */
[----:B------:R-:W-:Y:S02]  /*0910*/  @P5 IADD3 R19, R19, R17, RZ ;  /* 0x0000001113135210 */ /* 0x000fe40007ffe0ff */
[C---:B------:R-:W-:Y:S02]  /*0920*/  @P5 SHF.L.U32 R17, R18.reuse, 0x1, RZ ;  /* 0x0000000112115819 */ /* 0x040fe400000006ff */
[----:B------:R-:W-:Y:S02]  /*0930*/  @P5 SHF.L.U64.HI R24, R18, 0x1, R19 ;  /* 0x0000000112185819 */ /* 0x000fe40000010213 */
[----:B------:R-:W-:-:S02]  /*0940*/  @P4 MOV R18, R84 ;  /* 0x0000005400124202 */ /* 0x000fc40000000f00 */
[----:B------:R-:W-:Y:S02]  /*0950*/  @P4 MOV R19, R87 ;  /* 0x0000005700134202 */ /* 0x000fe40000000f00 */
[----:B------:R-:W-:Y:S01]  /*0960*/  @P6 IADD3.X R43, R20, R25, RZ, P0, !PT ;  /* 0x00000019142b6210 */ /* 0x000fe200007fe4ff */
[----:B------:R-:W-:Y:S01]  /*0970*/  @P4 IMAD R25, R69, R29, R26 ;  /* 0x0000001d45194224 */ /* 0x000fe200078e021a */
[----:B------:R-:W-:Y:S01]  /*0980*/  @P5 IADD3 R40, P0, R17, R40, RZ ;  /* 0x0000002811285210 */ /* 0x000fe20007f1e0ff */
[----:B------:R-:W-:Y:S01]  /*0990*/  @P4 IMAD.WIDE.U32 R18, R69, R28, R18 ;  /* 0x0000001c45124225 */ /* 0x000fe200078e0012 */
[----:B------:R-:W0:Y:S02]  /*09a0*/  @P2 LDC.64 R20, c[0x0][0x288] ;  /* 0x0000a200ff142b82 */ /* 0x000e240000000a00 */
[----:B------:R-:W-:Y:S02]  /*09b0*/  @P5 IADD3.X R41, R24, R41, RZ, P0, !PT ;  /* 0x0000002918295210 */ /* 0x000fe400007fe4ff */
[----:B------:R-:W-:-:S02]  /*09c0*/  @P5 IADD3 R38, P0, R17, R38, RZ ;  /* 0x0000002611265210 */ /* 0x000fc40007f1e0ff */
[----:B------:R-:W-:Y:S02]  /*09d0*/  @P4 IADD3 R19, R19, R25, RZ ;  /* 0x0000001913134210 */ /* 0x000fe40007ffe0ff */
[----:B------:R-:W-:Y:S01]  /*09e0*/  @P4 SHF.L.U32 R17, R18, 0x1, RZ ;  /* 0x0000000112114819 */ /* 0x000fe200000006ff */
[----:B------:R-:W4:Y:S01]  /*09f0*/  @P3 LDC.64 R26, c[0x0][0x230] ;  /* 0x00008c00ff1a3b82 */ /* 0x000f220000000a00 */
[----:B------:R-:W-:Y:S01]  /*0a00*/  @P5 IADD3.X R39, R24, R39, RZ, P0, !PT ;  /* 0x0000002718275210 */ /* 0x000fe200007fe4ff */
[----:B--2---:R-:W-:Y:S01]  /*0a10*/  @P3 IMAD R24, R9, R22, RZ ;  /* 0x0000001609183224 */ /* 0x004fe200078e02ff */
[----:B------:R-:W-:Y:S02]  /*0a20*/  @P4 SHF.L.U64.HI R28, R18, 0x1, R19 ;  /* 0x00000001121c4819 */ /* 0x000fe40000010213 */
[----:B------:R-:W-:Y:S02]  /*0a30*/  @P4 IADD3 R36, P0, R17, R36, RZ ;  /* 0x0000002411244210 */ /* 0x000fe40007f1e0ff */
[----:B------:R-:W-:Y:S01]  /*0a40*/  @P3 MOV R25, R87 ;  /* 0x0000005700193202 */ /* 0x000fe20000000f00 */
[----:B------:R-:W2:Y:S01]  /*0a50*/  @P1 LDC.64 R18, c[0x0][0x288] ;  /* 0x0000a200ff121b82 */ /* 0x000ea20000000a00 */
[----:B------:R-:W-:-:S02]  /*0a60*/  @P4 IADD3.X R37, R28, R37, RZ, P0, !PT ;  /* 0x000000251c254210 */ /* 0x000fc400007fe4ff */
[----:B------:R-:W-:Y:S01]  /*0a70*/  @P4 IADD3 R32, P0, R17, R32, RZ ;  /* 0x0000002011204210 */ /* 0x000fe20007f1e0ff */
[----:B------:R-:W-:Y:S01]  /*0a80*/  @P3 IMAD R17, R68, R23, R24 ;  /* 0x0000001744113224 */ /* 0x000fe200078e0218 */
[----:B------:R-:W-:Y:S02]  /*0a90*/  @P3 MOV R24, R84 ;  /* 0x0000005400183202 */ /* 0x000fe40000000f00 */
[----:B------:R-:W-:Y:S01]  /*0aa0*/  @P4 IADD3.X R33, R28, R33, RZ, P0, !PT ;  /* 0x000000211c214210 */ /* 0x000fe200007fe4ff */
[----:B0-----:R-:W-:Y:S02]  /*0ab0*/  @P2 IMAD R28, R11, R20, RZ ;  /* 0x000000140b1c2224 */ /* 0x001fe400078e02ff */
[----:B------:R-:W-:-:S04]  /*0ac0*/  @P3 IMAD.WIDE.U32 R22, R68, R22, R24 ;  /* 0x0000001644163225 */ /* 0x000fc800078e0018 */
[----:B------:R-:W-:Y:S01]  /*0ad0*/  @P2 IMAD R25, R67, R21, R28 ;  /* 0x0000001543192224 */ /* 0x000fe200078e021c */
[----:B------:R-:W-:Y:S01]  /*0ae0*/  @P3 IADD3 R23, R23, R17, RZ ;  /* 0x0000001117173210 */ /* 0x000fe20007ffe0ff */
[----:B------:R-:W0:Y:S01]  /*0af0*/  @P1 LDC.64 R28, c[0x0][0x228] ;  /* 0x00008a00ff1c1b82 */ /* 0x000e220000000a00 */
[C---:B------:R-:W-:Y:S02]  /*0b00*/  @P3 SHF.L.U32 R17, R22.reuse, 0x1, RZ ;  /* 0x0000000116113819 */ /* 0x040fe400000006ff */
[----:B------:R-:W-:Y:S02]  /*0b10*/  @P3 SHF.L.U64.HI R24, R22, 0x1, R23 ;  /* 0x0000000116183819 */ /* 0x000fe40000010217 */
[----:B------:R-:W-:Y:S02]  /*0b20*/  @P2 MOV R22, R84 ;  /* 0x0000005400162202 */ /* 0x000fe40000000f00 */
[----:B------:R-:W-:Y:S02]  /*0b30*/  @P2 MOV R23, R87 ;  /* 0x0000005700172202 */ /* 0x000fe40000000f00 */
[----:B----4-:R-:W-:Y:S01]  /*0b40*/  @P3 IADD3 R26, P0, R17, R26, RZ ;  /* 0x0000001a111a3210 */ /* 0x010fe20007f1e0ff */
[----:B------:R-:W-:-:S03]  /*0b50*/  @P2 IMAD.WIDE.U32 R20, R67, R20, R22 ;  /* 0x0000001443142225 */ /* 0x000fc600078e0016 */
[----:B------:R-:W-:Y:S02]  /*0b60*/  @P3 IADD3.X R27, R24, R27, RZ, P0, !PT ;  /* 0x0000001b181b3210 */ /* 0x000fe400007fe4ff */
[----:B---3--:R-:W-:Y:S02]  /*0b70*/  @P3 IADD3 R30, P0, R17, R30, RZ ;  /* 0x0000001e111e3210 */ /* 0x008fe40007f1e0ff */
[----:B------:R-:W-:Y:S01]  /*0b80*/  @P2 IADD3 R17, R21, R25, RZ ;  /* 0x0000001915112210 */ /* 0x000fe20007ffe0ff */
[----:B--2---:R-:W-:Y:S01]  /*0b90*/  @P1 IMAD R21, R13, R18, RZ ;  /* 0x000000120d151224 */ /* 0x004fe200078e02ff */
[----:B------:R-:W-:Y:S02]  /*0ba0*/  @P1 MOV R22, R84 ;  /* 0x0000005400161202 */ /* 0x000fe40000000f00 */
[----:B------:R-:W-:Y:S01]  /*0bb0*/  @P1 MOV R23, R87 ;  /* 0x0000005700171202 */ /* 0x000fe20000000f00 */
[----:B------:R-:W-:Y:S01]  /*0bc0*/  @P1 IMAD R45, R66, R19, R21 ;  /* 0x00000013422d1224 */ /* 0x000fe200078e0215 */
[----:B------:R-:W-:-:S02]  /*0bd0*/  @P2 SHF.L.U32 R25, R20, 0x1, RZ ;  /* 0x0000000114192819 */ /* 0x000fc400000006ff */
[----:B------:R-:W-:Y:S01]  /*0be0*/  @P3 IADD3.X R31, R24, R31, RZ, P0, !PT ;  /* 0x0000001f181f3210 */ /* 0x000fe200007fe4ff */
[----:B------:R-:W-:Y:S01]  /*0bf0*/  @P1 IMAD.WIDE.U32 R18, R66, R18, R22 ;  /* 0x0000001242121225 */ /* 0x000fe200078e0016 */
[----:B------:R-:W-:Y:S02]  /*0c00*/  @P2 SHF.L.U64.HI R24, R20, 0x1, R17 ;  /* 0x0000000114182819 */ /* 0x000fe40000010211 */
[----:B-1----:R-:W-:Y:S01]  /*0c10*/  @P2 IADD3 R34, P0, R25, R34, RZ ;  /* 0x0000002219222210 */ /* 0x002fe20007f1e0ff */
[----:B------:R-:W-:-:S03]  /*0c20*/  IMAD.WIDE.U32 R20, R73, -0x77777777, RZ ;  /* 0x8888888949147825 */ /* 0x000fc600078e00ff */
[----:B------:R-:W-:Y:S02]  /*0c30*/  @P2 IADD3.X R35, R24, R35, RZ, P0, !PT ;  /* 0x0000002318232210 */ /* 0x000fe400007fe4ff */
[----:B------:R-:W-:Y:S02]  /*0c40*/  SHF.R.U32.HI R17, RZ, 0x4, R21 ;  /* 0x00000004ff117819 */ /* 0x000fe40000011615 */
[----:B------:R-:W-:Y:S02]  /*0c50*/  @P2 IADD3 R48, P0, R25, R48, RZ ;  /* 0x0000003019302210 */ /* 0x000fe40007f1e0ff */
[----:B------:R-:W-:Y:S01]  /*0c60*/  @P1 IADD3 R21, R19, R45, RZ ;  /* 0x0000002d13151210 */ /* 0x000fe20007ffe0ff */
[----:B------:R-:W-:Y:S01]  /*0c70*/  IMAD R17, R44, UR7, R17 ;  /* 0x000000072c117c24 */ /* 0x000fe2000f8e0211 */
[----:B------:R-:W-:Y:S02]  /*0c80*/  @P1 SHF.L.U32 R19, R18, 0x1, RZ ;  /* 0x0000000112131819 */ /* 0x000fe400000006ff */
[----:B------:R-:W-:-:S02]  /*0c90*/  @P2 IADD3.X R49, R24, R49, RZ, P0, !PT ;  /* 0x0000003118312210 */ /* 0x000fc400007fe4ff */
[----:B------:R-:W-:Y:S02]  /*0ca0*/  @P1 SHF.L.U64.HI R18, R18, 0x1, R21 ;  /* 0x0000000112121819 */ /* 0x000fe40000010215 */
[----:B------:R-:W-:Y:S02]  /*0cb0*/  @P1 IADD3 R50, P0, R19, R50, RZ ;  /* 0x0000003213321210 */ /* 0x000fe40007f1e0ff */
        /* <DEDUP_REMOVED lines=17> */
[----:B-1----:R-:W-:Y:S02]  /*0dd0*/  @P0 IADD3 R20, P6, R23, R24, RZ ;  /* 0x0000001817140210 */ /* 0x002fe40007fde0ff */
[----:B------:R-:W-:Y:S02]  /*0de0*/  @P0 SHF.L.U64.HI R18, R18, 0x1, R17 ;  /* 0x0000000112120819 */ /* 0x000fe40000010211 */
[----:B------:R-:W-:Y:S02]  /*0df0*/  MOV R17, RZ ;  /* 0x000000ff00117202 */ /* 0x000fe40000000f00 */
[----:B------:R-:W-:Y:S02]  /*0e00*/  @P0 IADD3.X R21, R18, R25, RZ, P6, !PT ;  /* 0x0000001912150210 */ /* 0x000fe400037fe4ff */
[----:B------:R-:W0:Y:S01]  /*0e10*/  @P0 LDC.64 R24, c[0x0][0x228] ;  /* 0x00008a00ff180b82 */ /* 0x000e220000000a00 */
[----:B------:R-:W-:-:S02]  /*0e20*/  SHF.R.S32.HI R19, RZ, 0x1f, R12 ;  /* 0x0000001fff137819 */ /* 0x000fc4000001140c */
[----:B------:R1:W5:Y:S01]  /*0e30*/  @P0 LDG.E R17, desc[UR8][R20.64] ;  /* 0x0000000814110981 */ /* 0x000362000c1e1900 */
[----:B0-----:R-:W-:-:S04]  /*0e40*/  @P0 IADD3 R22, P6, R23, R24, RZ ;  /* 0x0000001817160210 */ /* 0x001fc80007fde0ff */
[----:B------:R-:W-:Y:S02]  /*0e50*/  @P0 IADD3.X R23, R18, R25, RZ, P6, !PT ;  /* 0x0000001912170210 */ /* 0x000fe400037fe4ff */
[----:B------:R-:W-:-:S06]  /*0e60*/  MOV R18, RZ ;  /* 0x000000ff00127202 */ /* 0x000fcc0000000f00 */
[----:B------:R0:W5:Y:S01]  /*0e70*/  @P0 LDG.E R18, desc[UR8][R22.64] ;  /* 0x0000000816120981 */ /* 0x000162000c1e1900 */
[----:B------:R-:W-:-:S04]  /*0e80*/  ISETP.GE.U32.AND P0, PT, R12, UR12, PT ;  /* 0x0000000c0c007c0c */ /* 0x000fc8000bf06070 */
[----:B------:R-:W-:-:S04]  /*0e90*/  ISETP.GE.AND.EX P0, PT, R19, UR13, PT, P0 ;  /* 0x0000000d13007c0c */ /* 0x000fc8000bf06300 */
[----:B------:R-:W-:-:S13]  /*0ea0*/  ISETP.GT.U32.OR P0, PT, R73, 0x1df, P0 ;  /* 0x000001df4900780c */ /* 0x000fda0000704470 */
[----:B------:R-:W2:Y:S01]  /*0eb0*/  @!P0 LDC.64 R44, c[0x0][0x288] ;  /* 0x0000a200ff2c8b82 */ /* 0x000ea20000000a00 */
[----:B-1----:R-:W-:Y:S02]  /*0ec0*/  @!P0 MOV R20, R84 ;  /* 0x0000005400148202 */ /* 0x002fe40000000f00 */
[----:B------:R-:W-:-:S05]  /*0ed0*/  @!P0 MOV R21, R87 ;  /* 0x0000005700158202 */ /* 0x000fca0000000f00 */
[----:B------:R-:W1:Y:S08]  /*0ee0*/  @!P0 LDC.64 R52, c[0x0][0x230] ;  /* 0x00008c00ff348b82 */ /* 0x000e700000000a00 */
[----:B0-----:R-:W0:Y:S01]  /*0ef0*/  @!P0 LDC.64 R22, c[0x0][0x228] ;  /* 0x00008a00ff168b82 */ /* 0x001e220000000a00 */
[-C--:B--2---:R-:W-:Y:S02]  /*0f00*/  @!P0 IMAD R24, R19, R44.reuse, RZ ;  /* 0x0000002c13188224 */ /* 0x084fe400078e02ff */
[----:B------:R-:W-:-:S04]  /*0f10*/  @!P0 IMAD.WIDE.U32 R20, R12, R44, R20 ;  /* 0x0000002c0c148225 */ /* 0x000fc800078e0014 */
[----:B------:R-:W-:-:S05]  /*0f20*/  @!P0 IMAD R25, R12, R45, R24 ;  /* 0x0000002d0c198224 */ /* 0x000fca00078e0218 */
[----:B------:R-:W-:Y:S02]  /*0f30*/  @!P0 IADD3 R21, R21, R25, RZ ;  /* 0x0000001915158210 */ /* 0x000fe40007ffe0ff */
[----:B------:R-:W2:Y:S02]  /*0f40*/  LDC.64 R24, c[0x0][0x248] ;  /* 0x00009200ff187b82 */ /* 0x000ea40000000a00 */
[----:B--2---:R-:W-:-:S06]  /*0f50*/  IMAD.WIDE R24, R72, 0x8, R24 ;  /* 0x0000000848187825 */ /* 0x004fcc00078e0218 */
[----:B------:R-:W2:Y:S01]  /*0f60*/  LDG.E.64 R24, desc[UR8][R24.64] ;  /* 0x0000000818187981 */ /* 0x000ea2000c1e1b00 */
[C---:B------:R-:W-:Y:S02]  /*0f70*/  @!P0 SHF.L.U32 R45, R20.reuse, 0x1, RZ ;  /* 0x00000001142d8819 */ /* 0x040fe400000006ff */
[----:B------:R-:W-:Y:S02]  /*0f80*/  @!P0 SHF.L.U64.HI R20, R20, 0x1, R21 ;  /* 0x0000000114148819 */ /* 0x000fe40000010215 */
[----:B-1----:R-:W-:-:S04]  /*0f90*/  @!P0 IADD3 R52, P6, R45, R52, RZ ;  /* 0x000000342d348210 */ /* 0x002fc80007fde0ff */
[----:B------:R-:W-:Y:S02]  /*0fa0*/  @!P0 IADD3.X R53, R20, R53, RZ, P6, !PT ;  /* 0x0000003514358210 */ /* 0x000fe400037fe4ff */
[----:B0-----:R-:W-:-:S04]  /*0fb0*/  @!P0 IADD3 R44, P6, R45, R22, RZ ;  /* 0x000000162d2c8210 */ /* 0x001fc80007fde0ff */
[----:B------:R-:W-:Y:S02]  /*0fc0*/  @!P0 IADD3.X R45, R20, R23, RZ, P6, !PT ;  /* 0x00000017142d8210 */ /* 0x000fe400037fe4ff */
[----:B------:R-:W-:Y:S02]  /*0fd0*/  LOP3.LUT P6, RZ, R75, 0x2, RZ, 0xc0, !PT ;  /* 0x000000024bff7812 */ /* 0x000fe400078cc0ff */
[----:B------:R-:W-:Y:S02]  /*0fe0*/  CS2R R20, SRZ ;  /* 0x0000000000147805 */ /* 0x000fe4000001ff00 */
[----:B------:R-:W-:Y:S02]  /*0ff0*/  CS2R R22, SRZ ;  /* 0x0000000000167805 */ /* 0x000fe4000001ff00 */
[----:B------:R-:W-:Y:S02]  /*1000*/  CS2R R56, SRZ ;  /* 0x0000000000387805 */ /* 0x000fe4000001ff00 */
[----:B------:R-:W-:-:S02]  /*1010*/  CS2R R58, SRZ ;  /* 0x00000000003a7805 */ /* 0x000fc4000001ff00 */
[----:B------:R-:W-:Y:S02]  /*1020*/  CS2R R60, SRZ ;  /* 0x00000000003c7805 */ /* 0x000fe4000001ff00 */
        /* <DEDUP_REMOVED lines=12> */
[----:B------:R-:W-:-:S03]  /*10f0*/  CS2R R64, SRZ ;  /* 0x0000000000407805 */ /* 0x000fc6000001ff00 */
[----:B------:R2:W5:Y:S04]  /*1100*/  @P3 LDG.E R58, desc[UR8][R26.64] ;  /* 0x000000081a3a3981 */ /* 0x000568000c1e1900 */
[----:B------:R0:W5:Y:S04]  /*1110*/  @!P0 LDG.E R64, desc[UR8][R52.64] ;  /* 0x0000000834408981 */ /* 0x000168000c1e1900 */
[----:B------:R0:W5:Y:S01]  /*1120*/  @!P0 LDG.E R65, desc[UR8][R44.64] ;  /* 0x000000082c418981 */ /* 0x000162000c1e1900 */
[----:B------:R-:W-:Y:S01]  /*1130*/  MOV R81, 0x3f800000 ;  /* 0x3f80000000517802 */ /* 0x000fe20000000f00 */
[----:B------:R-:W-:Y:S01]  /*1140*/  BSSY B0, `(.L_x_388) ;  /* 0x000001b000007945 */ /* 0x000fe20003800000 */
[----:B------:R-:W-:-:S02]  /*1150*/  MOV R80, RZ ;  /* 0x000000ff00507202 */ /* 0x000fc40000000f00 */
[----:B------:R-:W-:Y:S02]  /*1160*/  CS2R R78, SRZ ;  /* 0x00000000004e7805 */ /* 0x000fe4000001ff00 */
[----:B------:R-:W-:Y:S01]  /*1170*/  MOV R77, RZ ;  /* 0x000000ff004d7202 */ /* 0x000fe20000000f00 */
[----:B--2---:R-:W-:-:S05]  /*1180*/  FFMA.FTZ R26, -R24, R24, R25 ;  /* 0x00000018181a7223 */ /* 0x004fca0000010119 */
[----:B------:R-:W-:-:S13]  /*1190*/  FSETP.GTU.FTZ.AND P0, PT, R26, RZ, PT ;  /* 0x000000ff1a00720b */ /* 0x000fda0003f1c000 */
[----:B------:R-:W1:Y:S02]  /*11a0*/  @P0 LDC R25, c[0x0][0x250] ;  /* 0x00009400ff190b82 */ /* 0x000e640000000800 */
[----:B-1----:R-:W-:-:S04]  /*11b0*/  @P0 FADD.FTZ R25, R26, R25 ;  /* 0x000000191a190221 */ /* 0x002fc80000010000 */
[----:B------:R0:W1:Y:S01]  /*11c0*/  @P0 MUFU.RSQ R81, R25 ;  /* 0x0000001900510308 */ /* 0x0000620000001400 */
[----:B------:R-:W-:-:S13]  /*11d0*/  ISETP.GT.U32.AND P0, PT, R73, 0x1df, PT ;  /* 0x000001df4900780c */ /* 0x000fda0003f04070 */
        /* <DEDUP_REMOVED lines=8> */
[----:B------:R-:W2:Y:S04]  /*1260*/  @P0 LDG.E.U16 R30, desc[UR8][R28.64] ;  /* 0x000000081c1e0981 */ /* 0x000ea8000c1e1500 */
[----:B------:R-:W3:Y:S01]  /*1270*/  @P0 LDG.E.U16 R25, desc[UR8][R28.64+0x2] ;  /* 0x000002081c190981 */ /* 0x000ee2000c1e1500 */
[----:B0-----:R-:W-:-:S05]  /*1280*/  IMAD.WIDE R26, R55, 0x2, R26 ;  /* 0x00000002371a7825 */ /* 0x001fca00078e021a */
[----:B------:R-:W4:Y:S04]  /*1290*/  LDG.E.U16 R80, desc[UR8][R26.64] ;  /* 0x000000081a507981 */ /* 0x000f28000c1e1500 */
[----:B------:R-:W4:Y:S01]  /*12a0*/  LDG.E.U16 R77, desc[UR8][R26.64+0x2] ;  /* 0x000002081a4d7981 */ /* 0x000f22000c1e1500 */
[----:B--2---:R-:W-:Y:S02]  /*12b0*/  @P0 SHF.L.U32 R79, R30, 0x10, RZ ;  /* 0x000000101e4f0819 */ /* 0x004fe400000006ff */
[----:B---3--:R-:W-:Y:S02]  /*12c0*/  @P0 SHF.L.U32 R78, R25, 0x10, RZ ;  /* 0x00000010194e0819 */ /* 0x008fe400000006ff */
[----:B----4-:R-:W-:Y:S02]  /*12d0*/  SHF.L.U32 R80, R80, 0x10, RZ ;  /* 0x0000001050507819 */ /* 0x010fe400000006ff */
[----:B------:R-:W-:-:S07]  /*12e0*/  SHF.L.U32 R77, R77, 0x10, RZ ;  /* 0x000000104d4d7819 */ /* 0x000fce00000006ff */
.L_x_389:
[----:B------:R-:W-:Y:S05]  /*12f0*/  BSYNC B0 ;  /* 0x0000000000007941 */ /* 0x000fea0003800000 */
.L_x_388:
[----:B------:R-:W-:Y:S02]  /*1300*/  ISETP.NE.AND P0, PT, RZ, UR10, PT ;  /* 0x0000000aff007c0c */ /* 0x000fe4000bf05270 */
[C---:B-----5:R-:W-:Y:S02]  /*1310*/  PRMT R25, R20.reuse, 0x7632, R25 ;  /* 0x0000763214197816 */ /* 0x060fe40000000019 */
[----:B------:R-:W-:Y:S02]  /*1320*/  SHF.L.U32 R31, R20, 0x10, RZ ;  /* 0x00000010141f7819 */ /* 0x000fe400000006ff */
[C---:B------:R-:W-:Y:S02]  /*1330*/  PRMT R26, R22.reuse, 0x7632, R26 ;  /* 0x00007632161a7816 */ /* 0x040fe4000000001a */
[----:B------:R-:W-:Y:S02]  /*1340*/  SHF.L.U32 R25, R25, 0x10, RZ ;  /* 0x0000001019197819 */ /* 0x000fe400000006ff */
[----:B------:R-:W-:-:S02]  /*1350*/  SHF.L.U32 R33, R22, 0x10, RZ ;  /* 0x0000001016217819 */ /* 0x000fc400000006ff */
[----:B------:R-:W-:Y:S01]  /*1360*/  SHF.L.U32 R41, R26, 0x10, RZ ;  /* 0x000000101a297819 */ /* 0x000fe200000006ff */
[C---:B------:R-:W-:Y:S01]  /*1370*/  FADD.FTZ R26, -R24.reuse, R31 ;  /* 0x0000001f181a7221 */ /* 0x040fe20000010100 */
[----:B------:R-:W-:Y:S01]  /*1380*/  PRMT R28, R21, 0x7632, R28 ;  /* 0x00007632151c7816 */ /* 0x000fe2000000001c */
[C---:B------:R-:W-:Y:S01]  /*1390*/  FADD.FTZ R32, -R24.reuse, R25 ;  /* 0x0000001918207221 */ /* 0x040fe20000010100 */
[----:B------:R-:W-:Y:S01]  /*13a0*/  LOP3.LUT R75, R75, 0xfffffffb, RZ, 0xc0, !PT ;  /* 0xfffffffb4b4b7812 */ /* 0x000fe200078ec0ff */
[----:B------:R-:W-:Y:S01]  /*13b0*/  FADD.FTZ R40, -R24, R33 ;  /* 0x0000002118287221 */ /* 0x000fe20000010100 */
[----:B------:R-:W-:Y:S01]  /*13c0*/  PRMT R30, R23, 0x7632, R30 ;  /* 0x00007632171e7816 */ /* 0x000fe2000000001e */
[-C--:B-1----:R-:W-:Y:S01]  /*13d0*/  FMUL.FTZ R26, R26, R81.reuse ;  /* 0x000000511a1a7220 */ /* 0x082fe20000410000 */
[----:B------:R-:W-:Y:S01]  /*13e0*/  @P0 LOP3.LUT R75, R75, 0x4, RZ, 0xfc, !PT ;  /* 0x000000044b4b0812 */ /* 0x000fe200078efcff */
[----:B------:R-:W-:Y:S01]  /*13f0*/  FMUL.FTZ R25, R32, R81 ;  /* 0x0000005120197220 */ /* 0x000fe20000410000 */
[----:B------:R-:W-:-:S02]  /*1400*/  SHF.L.U32 R29, R21, 0x10, RZ ;  /* 0x00000010151d7819 */ /* 0x000fc400000006ff */
        /* <DEDUP_REMOVED lines=22> */
.L_x_390:
        /* <DEDUP_REMOVED lines=26> */
.L_x_391:
[----:B------:R-:W-:Y:S01]  /*1710*/  FFMA.FTZ R39, R25, R33, R34 ;  /* 0x0000002119277223 */ /* 0x000fe20000010022 */
[----:B------:R-:W-:Y:S01]  /*1720*/  FMUL.FTZ R35, R27, R80 ;  /* 0x000000501b237220 */ /* 0x000fe20000410000 */
[----:B------:R-:W-:Y:S01]  /*1730*/  FADD.FTZ R36, R33, R36 ;  /* 0x0000002421247221 */ /* 0x000fe20000010000 */
[----:B------:R-:W-:Y:S02]  /*1740*/  PRMT R33, R56, 0x7632, R33 ;  /* 0x0000763238217816 */ /* 0x000fe40000000021 */
[----:B------:R-:W-:Y:S01]  /*1750*/  FFMA.FTZ R38, R32, R35, R39 ;  /* 0x0000002320267223 */ /* 0x000fe20000010027 */
[----:B------:R-:W-:Y:S01]  /*1760*/  FADD.FTZ R40, R36, R35 ;  /* 0x0000002324287221 */ /* 0x000fe20000010000 */
[----:B------:R-:W-:Y:S02]  /*1770*/  SHF.L.U32 R37, R56, 0x10, RZ ;  /* 0x0000001038257819 */ /* 0x000fe400000006ff */
[----:B------:R-:W-:Y:S02]  /*1780*/  SHF.L.U32 R35, R33, 0x10, RZ ;  /* 0x0000001021237819 */ /* 0x000fe400000006ff */
[C---:B------:R-:W-:Y:S01]  /*1790*/  PRMT R36, R57.reuse, 0x7632, R36 ;  /* 0x0000763239247816 */ /* 0x040fe20000000024 */
[C---:B------:R-:W-:Y:S01]  /*17a0*/  FADD.FTZ R34, -R24.reuse, R37 ;  /* 0x0000002518227221 */ /* 0x040fe20000010100 */
[----:B------:R-:W-:Y:S01]  /*17b0*/  SHF.L.U32 R33, R57, 0x10, RZ ;  /* 0x0000001039217819 */ /* 0x000fe200000006ff */
        /* <DEDUP_REMOVED lines=25> */
.L_x_392:
[----:B------:R-:W-:Y:S01]  /*1950*/  FFMA.FTZ R41, R31, R37, R38 ;  /* 0x000000251f297223 */ /* 0x000fe20000010026 */
[----:B------:R-:W-:Y:S01]  /*1960*/  FADD.FTZ R40, R37, R40 ;  /* 0x0000002825287221 */ /* 0x000fe20000010000 */
[----:B------:R-:W-:Y:S01]  /*1970*/  FMUL.FTZ R39, R33, R80 ;  /* 0x0000005021277220 */ /* 0x000fe20000410000 */
[----:B------:R-:W-:Y:S02]  /*1980*/  SHF.L.U32 R37, R58, 0x10, RZ ;  /* 0x000000103a257819 */ /* 0x000fe400000006ff */
[----:B------:R-:W-:Y:S01]  /*1990*/  SHF.L.U32 R49, R49, 0x10, RZ ;  /* 0x0000001031317819 */ /* 0x000fe200000006ff */
[----:B------:R-:W-:Y:S01]  /*19a0*/  FADD.FTZ R44, R40, R39 ;  /* 0x00000027282c7221 */ /* 0x000fe20000010000 */
[C---:B------:R-:W-:Y:S01]  /*19b0*/  PRMT R40, R59.reuse, 0x7632, R40 ;  /* 0x000076323b287816 */ /* 0x040fe20000000028 */
[----:B------:R-:W-:Y:S01]  /*19c0*/  FADD.FTZ R38, -R24, R37 ;  /* 0x0000002518267221 */ /* 0x000fe20000010100 */
[----:B------:R-:W-:Y:S01]  /*19d0*/  FFMA.FTZ R42, R34, R39, R41 ;  /* 0x00000027222a7223 */ /* 0x000fe20000010029 */
        /* <DEDUP_REMOVED lines=25> */
.L_x_393:
        /* <DEDUP_REMOVED lines=36> */
.L_x_394:
        /* <DEDUP_REMOVED lines=34> */
.L_x_395:
[----:B------:R-:W-:Y:S01]  /*1fd0*/  FFMA.FTZ R55, R43, R49, R50 ;  /* 0x000000312b377223 */ /* 0x000fe20000010032 */
[----:B------:R-:W-:Y:S01]  /*1fe0*/  FMUL.FTZ R51, R45, R80 ;  /* 0x000000502d337220 */ /* 0x000fe20000410000 */
[----:B------:R-:W-:Y:S01]  /*1ff0*/  FADD.FTZ R52, R49, R52 ;  /* 0x0000003431347221 */ /* 0x000fe20000010000 */
[C---:B------:R-:W-:Y:S01]  /*2000*/  PRMT R53, R17.reuse, 0x7632, R53 ;  /* 0x0000763211357816 */ /* 0x040fe20000000035 */
[----:B------:R-:W-:Y:S01]  /*2010*/  FMUL.FTZ R49, R48, R77 ;  /* 0x0000004d30317220 */ /* 0x000fe20000410000 */
[----:B------:R-:W-:Y:S01]  /*2020*/  FFMA.FTZ R50, R46, R51, R55 ;  /* 0x000000332e327223 */ /* 0x000fe20000010037 */
[----:B------:R-:W-:Y:S01]  /*2030*/  FADD.FTZ R52, R52, R51 ;  /* 0x0000003334347221 */ /* 0x000fe20000010000 */
[----:B------:R-:W-:Y:S02]  /*2040*/  SHF.L.U32 R51, R17, 0x10, RZ ;  /* 0x0000001011337819 */ /* 0x000fe400000006ff */
[----:B------:R-:W-:Y:S01]  /*2050*/  SHF.L.U32 R53, R53, 0x10, RZ ;  /* 0x0000001035357819 */ /* 0x000fe200000006ff */
[----:B------:R-:W-:Y:S01]  /*2060*/  FFMA.FTZ R91, R47, R49, R50 ;  /* 0x000000312f5b7223 */ /* 0x000fe20000010032 */
[--C-:B------:R-:W-:Y:S01]  /*2070*/  FADD.FTZ R92, R49, R52.reuse ;  /* 0x00000034315c7221 */ /* 0x100fe20000010000 */
[----:B------:R-:W-:Y:S01]  /*2080*/  PRMT R52, R18, 0x7632, R52 ;  /* 0x0000763212347816 */ /* 0x000fe20000000034 */
        /* <DEDUP_REMOVED lines=25> */
.L_x_396:
[----:B------:R-:W-:Y:S01]  /*2220*/  FMUL.FTZ R53, R51, R80 ;  /* 0x0000005033357220 */ /* 0x000fe20000410000 */
[----:B------:R-:W-:-:S03]  /*2230*/  SHF.L.U32 R55, R64, 0x10, RZ ;  /* 0x0000001040377819 */ /* 0x000fc600000006ff */
[----:B------:R-:W-:Y:S01]  /*2240*/  FFMA.FTZ R54, R50, R53, R91 ;  /* 0x0000003532367223 */ /* 0x000fe2000001005b */
[----:B------:R-:W-:Y:S01]  /*2250*/  FADD.FTZ R82, R92, R53 ;  /* 0x000000355c527221 */ /* 0x000fe20000010000 */
[----:B------:R-:W-:-:S04]  /*2260*/  FMUL.FTZ R53, R52, R77 ;  /* 0x0000004d34357220 */ /* 0x000fc80000410000 */
[----:B------:R-:W-:Y:S01]  /*2270*/  FFMA.FTZ R95, R49, R53, R54 ;  /* 0x00000035315f7223 */ /* 0x000fe20000010036 */
[----:B------:R-:W-:Y:S01]  /*2280*/  FADD.FTZ R96, R53, R82 ;  /* 0x0000005235607221 */ /* 0x000fe20000010000 */
[----:B------:R-:W-:Y:S01]  /*2290*/  PRMT R53, R64, 0x7632, R53 ;  /* 0x0000763240357816 */ /* 0x000fe20000000035 */
[----:B------:R-:W-:Y:S01]  /*22a0*/  FADD.FTZ R82, -R24, R55 ;  /* 0x0000003718527221 */ /* 0x000fe20000010100 */
[----:B------:R-:W-:Y:S02]  /*22b0*/  PRMT R54, R65, 0x7632, R54 ;  /* 0x0000763241367816 */ /* 0x000fe40000000036 */
[----:B------:R-:W-:Y:S01]  /*22c0*/  SHF.L.U32 R53, R53, 0x10, RZ ;  /* 0x0000001035357819 */ /* 0x000fe200000006ff */
[----:B------:R-:W-:Y:S01]  /*22d0*/  FMUL.FTZ R82, R82, R81 ;  /* 0x0000005152527220 */ /* 0x000fe20000410000 */
[----:B------:R-:W-:Y:S02]  /*22e0*/  SHF.L.U32 R54, R54, 0x10, RZ ;  /* 0x0000001036367819 */ /* 0x000fe400000006ff */
[----:B------:R-:W-:Y:S01]  /*22f0*/  SHF.L.U32 R55, R65, 0x10, RZ ;  /* 0x0000001041377819 */ /* 0x000fe200000006ff */
[----:B------:R-:W-:-:S04]  /*2300*/  FADD.FTZ R88, -R24, R53 ;  /* 0x0000003518587221 */ /* 0x000fc80000010100 */
        /* <DEDUP_REMOVED lines=20> */
.L_x_397:
[----:B------:R-:W-:Y:S01]  /*2450*/  FMUL.FTZ R83, R55, R80 ;  /* 0x0000005037537220 */ /* 0x000fe20000410000 */
[----:B------:R-:W-:Y:S01]  /*2460*/  FMUL.FTZ R89, R54, R77 ;  /* 0x0000004d36597220 */ /* 0x000fe20000410000 */
[----:B------:R-:W-:Y:S01]  /*2470*/  ISETP.GT.AND P0, PT, R0, 0x1e, PT ;  /* 0x0000001e0000780c */ /* 0x000fe20003f04270 */
[----:B------:R-:W0:Y:S01]  /*2480*/  S2UR UR11, SR_CgaCtaId ;  /* 0x00000000000b79c3 */ /* 0x000e220000008800 */
[----:B------:R-:W-:Y:S01]  /*2490*/  FFMA.FTZ R88, R82, R83, R95 ;  /* 0x0000005352587223 */ /* 0x000fe2000001005f */
[----:B------:R-:W-:Y:S01]  /*24a0*/  FADD.FTZ R90, R96, R83 ;  /* 0x00000053605a7221 */ /* 0x000fe20000010000 */
[----:B------:R-:W-:Y:S01]  /*24b0*/  UMOV UR6, 0x400 ;  /* 0x0000040000067882 */ /* 0x000fe20000000000 */
[----:B------:R-:W-:Y:S01]  /*24c0*/  BSSY B0, `(.L_x_398) ;  /* 0x000006e000007945 */ /* 0x000fe20003800000 */
[----:B------:R-:W-:Y:S01]  /*24d0*/  FFMA.FTZ R83, R53, R89, R88 ;  /* 0x0000005935537223 */ /* 0x000fe20000010058 */
[----:B------:R-:W-:Y:S01]  /*24e0*/  FADD.FTZ R88, R89, R90 ;  /* 0x0000005a59587221 */ /* 0x000fe20000010000 */
[----:B------:R-:W-:Y:S01]  /*24f0*/  UIADD3 UR5, UR6, 0xa0, URZ ;  /* 0x000000a006057890 */ /* 0x000fe2000fffe03f */
[----:B------:R-:W-:-:S02]  /*2500*/  IMAD R76, R76, 0x1e, R73 ;  /* 0x0000001e4c4c7824 */ /* 0x000fc400078e0249 */
[----:B------:R-:W1:Y:S04]  /*2510*/  SHFL.DOWN PT, R90, R83, 0x1, 0x1f ;  /* 0x08201f00535a7f89 */ /* 0x000e6800000e0000 */
[----:B------:R-:W2:Y:S01]  /*2520*/  SHFL.DOWN PT, R89, R88, 0x1, 0x1f ;  /* 0x08201f0058597f89 */ /* 0x000ea200000e0000 */
[----:B0-----:R-:W-:Y:S01]  /*2530*/  ULEA UR5, UR11, UR5, 0x18 ;  /* 0x000000050b057291 */ /* 0x001fe2000f8ec03f */
[----:B-1----:R-:W-:Y:S01]  /*2540*/  @!P0 FADD.FTZ R83, R83, R90 ;  /* 0x0000005a53538221 */ /* 0x002fe20000010000 */
[----:B--2---:R-:W-:Y:S01]  /*2550*/  @!P0 FADD.FTZ R88, R88, R89 ;  /* 0x0000005958588221 */ /* 0x004fe20000010000 */
[----:B------:R-:W-:-:S03]  /*2560*/  ISETP.GT.AND P0, PT, R0, 0x1d, PT ;  /* 0x0000001d0000780c */ /* 0x000fc60003f04270 */
[----:B------:R-:W0:Y:S04]  /*2570*/  SHFL.DOWN PT, R90, R83, 0x2, 0x1f ;  /* 0x08401f00535a7f89 */ /* 0x000e2800000e0000 */
[----:B------:R-:W1:Y:S06]  /*2580*/  SHFL.DOWN PT, R89, R88, 0x2, 0x1f ;  /* 0x08401f0058597f89 */ /* 0x000e6c00000e0000 */
[----:B0-----:R-:W-:Y:S01]  /*2590*/  @!P0 FADD.FTZ R83, R83, R90 ;  /* 0x0000005a53538221 */ /* 0x001fe20000010000 */
[----:B-1----:R-:W-:Y:S01]  /*25a0*/  @!P0 FADD.FTZ R88, R88, R89 ;  /* 0x0000005958588221 */ /* 0x002fe20000010000 */
        /* <DEDUP_REMOVED lines=15> */
[----:B------:R-:W-:Y:S01]  /*26a0*/  FFMA.FTZ R89, R26, R29, RZ ;  /* 0x0000001d1a597223 */ /* 0x000fe200000100ff */
[----:B------:R-:W-:Y:S01]  /*26b0*/  FADD.FTZ R26, RZ, R29 ;  /* 0x0000001dff1a7221 */ /* 0x000fe20000010000 */
[----:B------:R-:W-:-:S02]  /*26c0*/  ISETP.NE.AND P0, PT, R0, RZ, PT ;  /* 0x000000ff0000720c */ /* 0x000fc40003f05270 */
[----:B------:R-:W-:Y:S01]  /*26d0*/  FFMA.FTZ R89, R32, R27, R89 ;  /* 0x0000001b20597223 */ /* 0x000fe20000010059 */
[----:B------:R-:W-:Y:S01]  /*26e0*/  FFMA.FTZ R32, R25, R28, RZ ;  /* 0x0000001c19207223 */ /* 0x000fe200000100ff */
[----:B------:R-:W-:Y:S01]  /*26f0*/  FADD.FTZ R25, RZ, R28 ;  /* 0x0000001cff197221 */ /* 0x000fe20000010000 */
        /* <DEDUP_REMOVED lines=26> */
[----:B------:R-:W-:Y:S01]  /*28a0*/  FFMA.FTZ R49, R53, R54, R32 ;  /* 0x0000003635317223 */ /* 0x000fe20000010020 */
[----:B------:R-:W-:Y:S01]  /*28b0*/  FADD.FTZ R51, R25, R54 ;  /* 0x0000003619337221 */ /* 0x000fe20000010000 */
[----:B------:R-:W-:Y:S01]  /*28c0*/  MOV R26, R83 ;  /* 0x00000053001a7202 */ /* 0x000fe20000000f00 */
[----:B------:R-:W0:Y:S01]  /*28d0*/  LDC R25, c[0x0][0xc] ;  /* 0x00000300ff197b82 */ /* 0x000e220000000800 */
[----:B------:R-:W-:-:S02]  /*28e0*/  MOV R27, R88 ;  /* 0x00000058001b7202 */ /* 0x000fc40000000f00 */
[----:B------:R1:W-:Y:S04]  /*28f0*/  STS.128 [R82], R48 ;  /* 0x0000003052007388 */ /* 0x0003e80000000c00 */
[----:B------:R1:W-:Y:S01]  /*2900*/  @!P0 STS.64 [R4+0x10], R26 ;  /* 0x0000101a04008388 */ /* 0x0003e20000000a00 */
[----:B------:R-:W2:Y:S08]  /*2910*/  LDC.64 R88, c[0x0][0x268] ;  /* 0x00009a00ff587b82 */ /* 0x000eb00000000a00 */
        /* <DEDUP_REMOVED lines=40> */
.L_x_399:
[----:B------:R-:W-:Y:S05]  /*2ba0*/  BSYNC B0 ;  /* 0x0000000000007941 */ /* 0x000fea0003800000 */
.L_x_398:
        /* <DEDUP_REMOVED lines=81> */
.L_x_401:
[----:B------:R-:W-:Y:S05]  /*30c0*/  BSYNC B0 ;  /* 0x0000000000007941 */ /* 0x000fea0003800000 */
.L_x_400:
        /* <DEDUP_REMOVED lines=15> */
.L_x_403:
[----:B------:R-:W-:Y:S05]  /*31c0*/  BSYNC B0 ;  /* 0x0000000000007941 */ /* 0x000fea0003800000 */
.L_x_402:
[----:B0-----:R-:W-:Y:S02]  /*31d0*/  ISETP.GE.U32.AND P6, PT, R25, 0x2, PT ;  /* 0x000000021900780c */ /* 0x001fe40003fc6070 */
        /* <DEDUP_REMOVED lines=8> */
[----:B--2---:R-:W-:Y:S02]  /*3260*/  PRMT R30, R61, 0x7632, R30 ;  /* 0x000076323d1e7816 */ /* 0x004fe4000000001e */
        /* <DEDUP_REMOVED lines=40> */
.L_x_406:
[----:B-1----:R-:W2:Y:S04]  /*34f0*/  LDG.E.STRONG.GPU R48, desc[UR8][R36.64] ;  /* 0x0000000824307981 */ /* 0x002ea8000c1ef900 */
[----:B--2---:R-:W-:Y:S01]  /*3500*/  CCTL.IVALL ;  /* 0x00000000ff00798f */ /* 0x004fe20002000000 */
[----:B------:R-:W-:Y:S05]  /*3510*/  YIELD ;  /* 0x0000000000007946 */ /* 0x000fea0003800000 */
[----:B------:R-:W-:-:S13]  /*3520*/  ISETP.NE.AND P6, PT, R48, R55, PT ;  /* 0x000000373000720c */ /* 0x000fda0003fc5270 */
[----:B------:R-:W-:Y:S05]  /*3530*/  @P6 BRA `(.L_x_406) ;  /* 0xfffffffc00ec6947 */ /* 0x000fea000383ffff */
.L_x_405:
        /* <DEDUP_REMOVED lines=23> */
.L_x_410:
        /* <DEDUP_REMOVED lines=115> */
.L_x_409:
        /* <DEDUP_REMOVED lines=63> */
.L_x_411:
[----:B------:R-:W-:-:S04]  /*41d0*/  LOP3.LUT P6, RZ, R75, 0x1, RZ, 0xc0, !PT ;  /* 0x000000014bff7812 */ /* 0x000fc800078cc0ff */
[----:B------:R-:W-:-:S13]  /*41e0*/  ISETP.NE.OR P6, PT, R48, RZ, P6 ;  /* 0x000000ff3000720c */ /* 0x000fda00037c5670 */
[----:B------:R-:W-:Y:S05]  /*41f0*/  @!P6 BRA `(.L_x_407) ;  /* 0x00000000007ce947 */ /* 0x000fea0003800000 */
.L_x_408:
        /* <DEDUP_REMOVED lines=31> */
.L_x_407:
        /* <DEDUP_REMOVED lines=10> */
.L_x_413:
[----:B------:R-:W-:Y:S05]  /*4490*/  BSYNC B0 ;  /* 0x0000000000007941 */ /* 0x000fea0003800000 */
.L_x_412:
        /* <DEDUP_REMOVED lines=17> */
.L_x_404:
[----:B------:R-:W0:Y:S01]  /*45b0*/  S2UR UR6, SR_CgaCtaId ;  /* 0x00000000000679c3 */ /* 0x000e220000008800 */
[----:B------:R-:W-:Y:S01]  /*45c0*/  UMOV UR5, 0x400 ;  /* 0x0000040000057882 */ /* 0x000fe20000000000 */
[----:B------:R-:W-:Y:S01]  /*45d0*/  IMAD.WIDE.U32 R46, R73, -0x77777777, RZ ;  /* 0x88888889492e7825 */ /* 0x000fe200078e00ff */
[----:B------:R-:W-:Y:S02]  /*45e0*/  ISETP.NE.AND P6, PT, RZ, UR10, PT ;  /* 0x0000000aff007c0c */ /* 0x000fe4000bfc5270 */
[----:B------:R-:W-:Y:S02]  /*45f0*/  SHF.L.U32 R51, R20, 0x10, RZ ;  /* 0x0000001014337819 */ /* 0x000fe400000006ff */
[----:B------:R-:W-:Y:S01]  /*4600*/  SHF.R.U32.HI R46, RZ, 0x4, R47 ;  /* 0x00000004ff2e7819 */ /* 0x000fe2000001162f */
[----:B------:R-:W2:Y:S01]  /*4610*/  LDC R25, c[0x0][0x2ac] ;  /* 0x0000ab00ff197b82 */ /* 0x000ea20000000800 */
[----:B------:R-:W-:Y:S02]  /*4620*/  SHF.L.U32 R47, R28, 0x10, RZ ;  /* 0x000000101c2f7819 */ /* 0x000fe400000006ff */
[----:B-1----:R-:W-:-:S02]  /*4630*/  SHF.L.U32 R49, R21, 0x10, RZ ;  /* 0x0000001015317819 */ /* 0x002fc400000006ff */
[----:B------:R-:W-:Y:S01]  /*4640*/  SHF.L.U32 R28, R45, 0x10, RZ ;  /* 0x000000102d1c7819 */ /* 0x000fe200000006ff */
[----:B------:R-:W-:Y:S01]  /*4650*/  FADD.FTZ R20, -R24, R47 ;  /* 0x0000002f18147221 */ /* 0x000fe20000010100 */
[----:B------:R-:W-:-:S03]  /*4660*/  SHF.L.U32 R53, R22, 0x10, RZ ;  /* 0x0000001016357819 */ /* 0x000fc600000006ff */
[----:B------:R-:W-:Y:S01]  /*4670*/  FMUL.FTZ R50, R20, R81 ;  /* 0x0000005114327220 */ /* 0x000fe20000410000 */
[----:B0-----:R-:W-:-:S09]  /*4680*/  ULEA UR5, UR6, UR5, 0x18 ;  /* 0x0000000506057291 */ /* 0x001fd2000f8ec03f */
[----:B------:R0:W-:Y:S01]  /*4690*/  @!P0 STS.64 [UR5+0x90], R26 ;  /* 0x0000901aff008988 */ /* 0x0001e20008000a05 */
[----:B------:R-:W-:Y:S01]  /*46a0*/  BAR.SYNC.DEFER_BLOCKING 0x0 ;  /* 0x0000000000007b1d */ /* 0x000fe20000010000 */
[----:B0-----:R-:W-:Y:S01]  /*46b0*/  FADD.FTZ R26, -R24, R51 ;  /* 0x00000033181a7221 */ /* 0x001fe20000010100 */
[----:B------:R-:W-:-:S03]  /*46c0*/  SHF.L.U32 R51, R44, 0x10, RZ ;  /* 0x000000102c337819 */ /* 0x000fc600000006ff */
[----:B------:R-:W-:Y:S01]  /*46d0*/  FMUL.FTZ R52, R26, R81 ;  /* 0x000000511a347220 */ /* 0x000fe20000410000 */
[----:B------:R-:W0:Y:S01]  /*46e0*/  LDS.64 R36, [UR5+0x90] ;  /* 0x00009005ff247984 */ /* 0x000e220008000a00 */
[----:B------:R-:W-:Y:S02]  /*46f0*/  ULDC UR5, c[0x0][0x2bc] ;  /* 0x0000af0000057ab9 */ /* 0x000fe40000000800 */
[----:B0-----:R-:W-:Y:S01]  /*4700*/  FMUL.FTZ R36, R36, UR5 ;  /* 0x0000000524247c20 */ /* 0x001fe20008410000 */
[----:B------:R-:W-:Y:S01]  /*4710*/  FMUL.FTZ R37, R37, UR5 ;  /* 0x0000000525257c20 */ /* 0x000fe20008410000 */
[----:B--2---:R-:W-:Y:S06]  /*4720*/  @!P6 BRA `(.L_x_414) ;  /* 0x000000000048e947 */ /* 0x004fec0003800000 */
        /* <DEDUP_REMOVED lines=18> */
.L_x_414:
        /* <DEDUP_REMOVED lines=21> */
.L_x_416:
[----:B------:R-:W-:Y:S05]  /*49a0*/  BSYNC B0 ;  /* 0x0000000000007941 */ /* 0x000fea0003800000 */
.L_x_415:
[----:B------:R-:W-:Y:S01]  /*49b0*/  ISETP.NE.AND P6, PT, RZ, UR10, PT ;  /* 0x0000000aff007c0c */ /* 0x000fe2000bfc5270 */
[C---:B------:R-:W-:Y:S01]  /*49c0*/  FADD.FTZ R22, -R24.reuse, R53 ;  /* 0x0000003518167221 */ /* 0x040fe20000010100 */
[----:B------:R-:W-:Y:S01]  /*49d0*/  FADD.FTZ R20, -R24, R51 ;  /* 0x0000003318147221 */ /* 0x000fe20000010100 */
[----:B0-----:R-:W-:Y:S02]  /*49e0*/  SHF.L.U32 R27, R23, 0x10, RZ ;  /* 0x00000010171b7819 */ /* 0x001fe400000006ff */
        /* <DEDUP_REMOVED lines=24> */
.L_x_417:
        /* <DEDUP_REMOVED lines=20> */
.L_x_419:
[----:B------:R-:W-:Y:S05]  /*4cb0*/  BSYNC B0 ;  /* 0x0000000000007941 */ /* 0x000fea0003800000 */
.L_x_418:
        /* <DEDUP_REMOVED lines=27> */
.L_x_420:
        /* <DEDUP_REMOVED lines=20> */
.L_x_422:
[----:B------:R-:W-:Y:S05]  /*4fb0*/  BSYNC B0 ;  /* 0x0000000000007941 */ /* 0x000fea0003800000 */
.L_x_421:
        /* <DEDUP_REMOVED lines=27> */
.L_x_423:
        /* <DEDUP_REMOVED lines=20> */
.L_x_425:
[----:B------:R-:W-:Y:S05]  /*52b0*/  BSYNC B0 ;  /* 0x0000000000007941 */ /* 0x000fea0003800000 */
.L_x_424:
        /* <DEDUP_REMOVED lines=27> */
.L_x_426:
[----:B------:R-:W-:Y:S04]  /*5470*/  BSSY B0, `(.L_x_427) ;  /* 0x0000014000007945 */ /* 0x000fe80003800000 */
[----:B------:R-:W-:Y:S05]  /*5480*/  @!P2 BRA `(.L_x_428) ;  /* 0x000000000048a947 */ /* 0x000fea0003800000 */
[----:B------:R-:W-:Y:S01]  /*5490*/  ULDC.64 UR12, c[0x0][0x288] ;  /* 0x0000a200000c7ab9 */ /* 0x000fe20000000a00 */
[----:B------:R-:W-:Y:S01]  /*54a0*/  MOV R20, R84 ;  /* 0x0000005400147202 */ /* 0x000fe20000000f00 */
[----:B------:R-:W-:Y:S01]  /*54b0*/  IMAD R26, R11, UR12, RZ ;  /* 0x0000000c0b1a7c24 */ /* 0x000fe2000f8e02ff */
[----:B------:R-:W-:-:S03]  /*54c0*/  MOV R21, R87 ;  /* 0x0000005700157202 */ /* 0x000fc60000000f00 */
        /* <DEDUP_REMOVED lines=14> */
.L_x_428:
[----:B------:R-:W-:Y:S05]  /*55b0*/  BSYNC B0 ;  /* 0x0000000000007941 */ /* 0x000fea0003800000 */
.L_x_427:
        /* <DEDUP_REMOVED lines=27> */
.L_x_429:
        /* <DEDUP_REMOVED lines=9> */
[----:B------:R-:W-:Y:S02]  /*5800*/  IADD3 R17, R23, R17, RZ ;  /* 0x0000001117117210 */ /* 0x000fe40007ffe0ff */
[----:B------:R-:W-:-:S04]  /*5810*/  LEA R20, P0, R22, UR12, 0x1 ;  /* 0x0000000c16147c11 */ /* 0x000fc8000f8008ff */
[----:B------:R-:W-:Y:S01]  /*5820*/  LEA.HI.X R21, R22, UR13, R17, 0x1, P0 ;  /* 0x0000000d16157c11 */ /* 0x000fe200080f0c11 */
[C-C-:B------:R-:W-:Y:S01]  /*5830*/  FFMA.FTZ R22, R36.reuse, R30, R37.reuse ;  /* 0x0000001e24167223 */ /* 0x140fe20000010025 */
[----:B------:R-:W-:-:S03]  /*5840*/  FFMA.FTZ R17, R36, R28, R37 ;  /* 0x0000001c24117223 */ /* 0x000fc60000010025 */
[----:B------:R-:W-:Y:S01]  /*5850*/  FFMA.FTZ R22, R63, R80, -R22 ;  /* 0x000000503f167223 */ /* 0x000fe20000010816 */
[----:B------:R-:W-:-:S03]  /*5860*/  FFMA.FTZ R32, R32, R77, -R17 ;  /* 0x0000004d20207223 */ /* 0x000fc60000010811 */
[-C--:B------:R-:W-:Y:S01]  /*5870*/  FMUL.FTZ R22, R22, R81.reuse ;  /* 0x0000005116167220 */ /* 0x080fe20000410000 */
[----:B------:R-:W-:-:S05]  /*5880*/  FMUL.FTZ R17, R32, R81 ;  /* 0x0000005120117220 */ /* 0x000fca0000410000 */
[----:B------:R-:W-:-:S05]  /*5890*/  F2FP.BF16.F32.PACK_AB R17, R17, R22 ;  /* 0x000000161111723e */ /* 0x000fca00000010ff */
[----:B------:R0:W-:Y:S02]  /*58a0*/  STG.E desc[UR8][R20.64], R17 ;  /* 0x0000001114007986 */ /* 0x0001e4000c101908 */
.L_x_431:
[----:B------:R-:W-:Y:S05]  /*58b0*/  BSYNC B0 ;  /* 0x0000000000007941 */ /* 0x000fea0003800000 */
.L_x_430:
[----:B------:R-:W-:Y:S01]  /*58c0*/  SHF.L.U32 R33, R33, 0x10, RZ ;  /* 0x0000001021217819 */ /* 0x000fe200000006ff */
[----:B0-----:R-:W-:Y:S01]  /*58d0*/  FADD.FTZ R20, -R24, R29 ;  /* 0x0000001d18147221 */ /* 0x001fe20000010100 */
[----:B------:R-:W-:Y:S01]  /*58e0*/  SHF.L.U32 R17, R18, 0x10, RZ ;  /* 0x0000001012117819 */ /* 0x000fe200000006ff */
[----:B------:R-:W-:Y:S01]  /*58f0*/  ULDC.64 UR12, c[0x0][0x290] ;  /* 0x0000a400000c7ab9 */ /* 0x000fe20000000a00 */
        /* <DEDUP_REMOVED lines=25> */
.L_x_432:
        /* <DEDUP_REMOVED lines=16> */
[----:B------:R-:W-:Y:S01]  /*5b90*/  FMUL.FTZ R18, R18, R81 ;  /* 0x0000005112127220 */ /* 0x000fe20000410000 */
[----:B------:R-:W-:Y:S02]  /*5ba0*/  LEA R20, P0, R22, UR14, 0x1 ;  /* 0x0000000e16147c11 */ /* 0x000fe4000f8008ff */
[----:B------:R-:W-:Y:S02]  /*5bb0*/  FFMA.FTZ R34, R34, R77, -R23 ;  /* 0x0000004d22227223 */ /* 0x000fe40000010817 */
[----:B------:R-:W-:Y:S02]  /*5bc0*/  LEA.HI.X R21, R22, UR15, R25, 0x1, P0 ;  /* 0x0000000f16157c11 */ /* 0x000fe400080f0c19 */
[----:B------:R-:W-:-:S05]  /*5bd0*/  FMUL.FTZ R17, R34, R81 ;  /* 0x0000005122117220 */ /* 0x000fca0000410000 */
[----:B------:R-:W-:-:S05]  /*5be0*/  F2FP.BF16.F32.PACK_AB R17, R17, R18 ;  /* 0x000000121111723e */ /* 0x000fca00000010ff */
[----:B------:R0:W-:Y:S02]  /*5bf0*/  STG.E desc[UR8][R20.64], R17 ;  /* 0x0000001114007986 */ /* 0x0001e4000c101908 */
.L_x_434:
[----:B------:R-:W-:Y:S05]  /*5c00*/  BSYNC B0 ;  /* 0x0000000000007941 */ /* 0x000fea0003800000 */
.L_x_433:
[----:B0-----:R-:W-:Y:S02]  /*5c10*/  SHF.L.U32 R17, R64, 0x10, RZ ;  /* 0x0000001040117819 */ /* 0x001fe400000006ff */
        /* <DEDUP_REMOVED lines=29> */
.L_x_435:
        /* <DEDUP_REMOVED lines=19> */
.L_x_437:
[----:B------:R-:W-:Y:S05]  /*5f20*/  BSYNC B0 ;  /* 0x0000000000007941 */ /* 0x000fea0003800000 */
.L_x_436:
[----:B0-----:R-:W0:Y:S01]  /*5f30*/  LDC R17, c[0x0][0x10] ;  /* 0x00000400ff117b82 */ /* 0x001e220000000800 */
[----:B------:R-:W-:Y:S02]  /*5f40*/  IADD3 R2, R2, 0x1, RZ ;  /* 0x0000000102027810 */ /* 0x000fe40007ffe0ff */
[----:B0-----:R-:W-:-:S04]  /*5f50*/  IADD3 R72, R17, R72, RZ ;  /* 0x0000004811487210 */ /* 0x001fc80007ffe0ff */
[----:B------:R-:W-:-:S13]  /*5f60*/  ISETP.GE.AND P0, PT, R72, UR4, PT ;  /* 0x0000000448007c0c */ /* 0x000fda000bf06270 */
[----:B------:R-:W-:Y:S05]  /*5f70*/  @!P0 BRA `(.L_x_438) ;  /* 0xffffffa400388947 */ /* 0x000fea000383ffff */
.L_x_387:
        /* <DEDUP_REMOVED lines=19> */
.L_x_440:
[----:B------:R-:W-:Y:S05]  /*60b0*/  BSYNC B0 ;  /* 0x0000000000007941 */ /* 0x000fea0003800000 */
.L_x_439:
        /* <DEDUP_REMOVED lines=11> */
.L_x_442:
[----:B------:R-:W2:Y:S04]  /*6170*/  LDG.E.STRONG.GPU R5, desc[UR8][R2.64] ;  /* 0x0000000802057981 */ /* 0x000ea8000c1ef900 */
[----:B--2---:R-:W-:Y:S01]  /*6180*/  CCTL.IVALL ;  /* 0x00000000ff00798f */ /* 0x004fe20002000000 */
[----:B------:R-:W-:Y:S05]  /*6190*/  YIELD ;  /* 0x0000000000007946 */ /* 0x000fea0003800000 */
[----:B------:R-:W-:-:S13]  /*61a0*/  ISETP.NE.AND P0, PT, R5, R0, PT ;  /* 0x000000000500720c */ /* 0x000fda0003f05270 */
[----:B------:R-:W-:Y:S05]  /*61b0*/  @P0 BRA `(.L_x_442) ;  /* 0xfffffffc00ec0947 */ /* 0x000fea000383ffff */
.L_x_441:
        /* <DEDUP_REMOVED lines=24> */
.L_x_443:
        /* <DEDUP_REMOVED lines=25> */
.L_x_444:
        /* <DEDUP_REMOVED lines=11> */
.L_x_5146:


//--------------------- .text._Z35group_norm_nhwc_bwd_one_pass_kernelI11Bf16IOBf16WLi256ELi60ELi480EEv26Group_norm_nhwc_bwd_params --------------------------
	.section	.text._Z35group_norm_nhwc_bwd_one_pass_kernelI11Bf16IOBf16WLi256ELi60ELi480EEv26Group_norm_nhwc_bwd_params,"ax",@progbits
	.align	128
        .global         _Z35group_norm_nhwc_bwd_one_pass_kernelI11Bf16IOBf16WLi256ELi60ELi480EEv26Group_norm_nhwc_bwd_params
        .type           _Z35group_norm_nhwc_bwd_one_pass_kernelI11Bf16IOBf16WLi256ELi60ELi480EEv26Group_norm_nhwc_bwd_params,@function
        .size           _Z35group_norm_nhwc_bwd_one_pass_kernelI11Bf16IOBf16WLi256ELi60ELi480EEv26Group_norm_nhwc_bwd_params,(.L_x_5147 - _Z35group_norm_nhwc_bwd_one_pass_kernelI11Bf16IOBf16WLi256ELi60ELi480EEv26Group_norm_nhwc_bwd_params)
        .other          _Z35group_norm_nhwc_bwd_one_pass_kernelI11Bf16IOBf16WLi256ELi60ELi480EEv26Group_norm_nhwc_bwd_params,@"STO_CUDA_ENTRY STV_DEFAULT"
_Z35group_norm_nhwc_bwd_one_pass_kernelI11Bf16IOBf16WLi256ELi60ELi480EEv26Group_norm_nhwc_bwd_params:
.text._Z35group_norm_nhwc_bwd_one_pass_kernelI11Bf16IOBf16WLi256ELi60ELi480EEv26Group_norm_nhwc_bwd_params:
        /* <DEDUP_REMOVED lines=14> */
[----:B------:R-:W1:Y:S01]  /*00e0*/  S2R R65, SR_LANEID ;  /* 0x0000000000417919 */ /* 0x000e620000000000 */
[----:B------:R-:W-:Y:S01]  /*00f0*/  LOP3.LUT R9, R9, 0xffffffbf, RZ, 0xc0, !PT ;  /* 0xffffffbf09097812 */ /* 0x000fe200078ec0ff */
[----:B------:R-:W-:Y:S01]  /*0100*/  UMOV UR5, 0x400 ;  /* 0x0000040000057882 */ /* 0x000fe20000000000 */
[----:B------:R-:W-:Y:S01]  /*0110*/  SHF.R.U32.HI R7, RZ, 0x4, R3 ;  /* 0x00000004ff077819 */ /* 0x000fe20000011603 */
[----:B------:R-:W2:Y:S01]  /*0120*/  S2UR UR6, SR_CgaCtaId ;  /* 0x00000000000679c3 */ /* 0x000ea20000008800 */
[----:B------:R-:W-:Y:S01]  /*0130*/  HFMA2.MMA R64, -RZ, RZ, 0, 0 ;  /* 0x00000000ff407435 */ /* 0x000fe200000001ff */
[----:B------:R-:W-:-:S02]  /*0140*/  MOV R19, R79 ;  /* 0x0000004f00137202 */ /* 0x000fc40000000f00 */
[----:B------:R-:W-:-:S04]  /*0150*/  IMAD R16, R7, -0x1e, R78 ;  /* 0xffffffe207107824 */ /* 0x000fc800078e024e */
[----:B------:R-:W3:Y:S01]  /*0160*/  LDC R72, c[0x0][0x10] ;  /* 0x00000400ff487b82 */ /* 0x000ee20000000800 */
[----:B------:R-:W-:Y:S01]  /*0170*/  SHF.L.U32 R16, R16, 0x1, RZ ;  /* 0x0000000110107819 */ /* 0x000fe200000006ff */
[----:B0-----:R-:W-:-:S06]  /*0180*/  IMAD R76, R76, UR7, R7 ;  /* 0x000000074c4c7c24 */ /* 0x001fcc000f8e0207 */
[----:B------:R-:W0:Y:S01]  /*0190*/  LDC R66, c[0x0][0xc] ;  /* 0x00000300ff427b82 */ /* 0x000e220000000800 */
[C---:B------:R-:W-:Y:S02]  /*01a0*/  IADD3 R0, R76.reuse, 0x30, RZ ;  /* 0x000000304c007810 */ /* 0x040fe40007ffe0ff */
[----:B------:R-:W-:Y:S01]  /*01b0*/  IADD3 R2, R76, 0x40, RZ ;  /* 0x000000404c027810 */ /* 0x000fe20007ffe0ff */
[----:B--2---:R-:W-:Y:S01]  /*01c0*/  ULEA UR5, UR6, UR5, 0x18 ;  /* 0x0000000506057291 */ /* 0x004fe2000f8ec03f */
[----:B------:R-:W-:Y:S02]  /*01d0*/  ISETP.LT.U32.AND P0, PT, R0, UR10, PT ;  /* 0x0000000a00007c0c */ /* 0x000fe4000bf01070 */
[----:B------:R-:W-:Y:S02]  /*01e0*/  SHF.R.S32.HI R0, RZ, 0x1f, R0 ;  /* 0x0000001fff007819 */ /* 0x000fe40000011400 */
[----:B------:R-:W-:Y:S02]  /*01f0*/  ISETP.LT.U32.AND P2, PT, R2, UR10, PT ;  /* 0x0000000a02007c0c */ /* 0x000fe4000bf41070 */
[----:B------:R-:W-:Y:S01]  /*0200*/  ISETP.LT.AND.EX P0, PT, R0, UR11, !P1, P0 ;  /* 0x0000000b00007c0c */ /* 0x000fe2000cf01300 */
[----:B---3--:R-:W-:Y:S01]  /*0210*/  IMAD R18, R72, UR7, R79 ;  /* 0x0000000748127c24 */ /* 0x008fe2000f8e024f */
[----:B------:R-:W-:-:S02]  /*0220*/  SHF.R.S32.HI R2, RZ, 0x1f, R2 ;  /* 0x0000001fff027819 */ /* 0x000fc40000011402 */
[----:B------:R-:W-:Y:S02]  /*0230*/  IADD3 R3, R76, 0x50, RZ ;  /* 0x000000504c037810 */ /* 0x000fe40007ffe0ff */
[----:B------:R-:W-:Y:S02]  /*0240*/  ISETP.LT.AND.EX P2, PT, R2, UR11, !P1, P2 ;  /* 0x0000000b02007c0c */ /* 0x000fe4000cf41320 */
[----:B------:R-:W-:Y:S02]  /*0250*/  ISETP.LT.U32.AND P3, PT, R3, UR10, PT ;  /* 0x0000000a03007c0c */ /* 0x000fe4000bf61070 */
[----:B------:R-:W-:Y:S02]  /*0260*/  SHF.R.S32.HI R3, RZ, 0x1f, R3 ;  /* 0x0000001fff037819 */ /* 0x000fe40000011403 */
[----:B------:R-:W-:Y:S02]  /*0270*/  IADD3 R0, R76, 0x60, RZ ;  /* 0x000000604c007810 */ /* 0x000fe40007ffe0ff */
[----:B------:R-:W-:-:S02]  /*0280*/  @P0 LOP3.LUT R9, R9, 0x40, RZ, 0xfc, !PT ;  /* 0x0000004009090812 */ /* 0x000fc400078efcff */
[----:B------:R-:W-:Y:S02]  /*0290*/  ISETP.LT.AND.EX P0, PT, R3, UR11, !P1, P3 ;  /* 0x0000000b03007c0c */ /* 0x000fe4000cf01330 */
[----:B------:R-:W-:Y:S02]  /*02a0*/  LOP3.LUT R9, R9, 0xffffffdf, RZ, 0xc0, !PT ;  /* 0xffffffdf09097812 */ /* 0x000fe400078ec0ff */
[----:B------:R-:W-:Y:S02]  /*02b0*/  ISETP.LT.U32.AND P3, PT, R0, UR10, PT ;  /* 0x0000000a00007c0c */ /* 0x000fe4000bf61070 */
[----:B------:R-:W-:Y:S02]  /*02c0*/  SHF.R.S32.HI R0, RZ, 0x1f, R0 ;  /* 0x0000001fff007819 */ /* 0x000fe40000011400 */
[----:B------:R-:W-:Y:S02]  /*02d0*/  @P2 LOP3.LUT R9, R9, 0x20, RZ, 0xfc, !PT ;  /* 0x0000002009092812 */ /* 0x000fe400078efcff */
[----:B------:R-:W-:-:S02]  /*02e0*/  IADD3 R2, R76, 0x70, RZ ;  /* 0x000000704c027810 */ /* 0x000fc40007ffe0ff */
        /* <DEDUP_REMOVED lines=10> */
[----:B------:R-:W-:Y:S02]  /*0390*/  IADD3 R0, R76, 0x90, RZ ;  /* 0x000000904c007810 */ /* 0x000fe40007ffe0ff */
[----:B------:R-:W-:-:S02]  /*03a0*/  @P3 LOP3.LUT R9, R9, 0x8, RZ, 0xfc, !PT ;  /* 0x0000000809093812 */ /* 0x000fc400078efcff */
[----:B------:R-:W-:Y:S02]  /*03b0*/  ISETP.LT.AND.EX P0, PT, R3, UR11, !P1, P0 ;  /* 0x0000000b03007c0c */ /* 0x000fe4000cf01300 */
[----:B------:R-:W-:Y:S02]  /*03c0*/  LOP3.LUT R9, R9, 0xfffffffb, RZ, 0xc0, !PT ;  /* 0xfffffffb09097812 */ /* 0x000fe400078ec0ff */
[----:B------:R-:W-:Y:S02]  /*03d0*/  SHF.R.S32.HI R3, RZ, 0x1f, R0 ;  /* 0x0000001fff037819 */ /* 0x000fe40000011400 */
[----:B------:R-:W-:Y:S02]  /*03e0*/  ISETP.LT.U32.AND P5, PT, R0, UR10, PT ;  /* 0x0000000a00007c0c */ /* 0x000fe4000bfa1070 */
[C---:B------:R-:W-:Y:S02]  /*03f0*/  IADD3 R2, R76.reuse, 0xa0, RZ ;  /* 0x000000a04c027810 */ /* 0x040fe40007ffe0ff */
[----:B------:R-:W-:-:S02]  /*0400*/  IADD3 R0, R76, 0xb0, RZ ;  /* 0x000000b04c007810 */ /* 0x000fc40007ffe0ff */
[----:B------:R-:W-:Y:S02]  /*0410*/  @P2 LOP3.LUT R9, R9, 0x4, RZ, 0xfc, !PT ;  /* 0x0000000409092812 */ /* 0x000fe400078efcff */
[----:B------:R-:W-:Y:S02]  /*0420*/  ISETP.LT.AND.EX P5, PT, R3, UR11, !P1, P5 ;  /* 0x0000000b03007c0c */ /* 0x000fe4000cfa1350 */
[----:B------:R-:W-:Y:S02]  /*0430*/  SHF.R.S32.HI R3, RZ, 0x1f, R2 ;  /* 0x0000001fff037819 */ /* 0x000fe40000011402 */
[----:B------:R-:W-:Y:S02]  /*0440*/  ISETP.LT.U32.AND P4, PT, R2, UR10, PT ;  /* 0x0000000a02007c0c */ /* 0x000fe4000bf81070 */
[----:B------:R-:W-:Y:S02]  /*0450*/  SHF.R.S32.HI R2, RZ, 0x1f, R0 ;  /* 0x0000001fff027819 */ /* 0x000fe40000011400 */
[----:B------:R-:W-:-:S02]  /*0460*/  ISETP.LT.U32.AND P3, PT, R0, UR10, PT ;  /* 0x0000000a00007c0c */ /* 0x000fc4000bf61070 */
[----:B------:R-:W-:Y:S02]  /*0470*/  LOP3.LUT R9, R9, 0xfffffffd, RZ, 0xc0, !PT ;  /* 0xfffffffd09097812 */ /* 0x000fe400078ec0ff */
[----:B------:R-:W-:Y:S02]  /*0480*/  ISETP.LT.AND.EX P4, PT, R3, UR11, !P1, P4 ;  /* 0x0000000b03007c0c */ /* 0x000fe4000cf81340 */
[----:B------:R-:W-:Y:S02]  /*0490*/  ISETP.LT.AND.EX P3, PT, R2, UR11, !P1, P3 ;  /* 0x0000000b02007c0c */ /* 0x000fe4000cf61330 */
[----:B------:R-:W-:Y:S01]  /*04a0*/  @P0 LOP3.LUT R9, R9, 0x2, RZ, 0xfc, !PT ;  /* 0x0000000209090812 */ /* 0x000fe200078efcff */
[----:B------:R-:W2:Y:S01]  /*04b0*/  LDC.64 R2, c[0x0][0x288] ;  /* 0x0000a200ff027b82 */ /* 0x000ea20000000a00 */
[----:B------:R-:W-:Y:S02]  /*04c0*/  SHF.R.S32.HI R77, RZ, 0x1f, R76 ;  /* 0x0000001fff4d7819 */ /* 0x000fe4000001144c */
[----:B------:R-:W-:-:S02]  /*04d0*/  ISETP.LT.U32.AND P0, PT, R76, UR10, PT ;  /* 0x0000000a4c007c0c */ /* 0x000fc4000bf01070 */
[C---:B------:R-:W-:Y:S02]  /*04e0*/  IADD3 R75, R76.reuse, 0x10, RZ ;  /* 0x000000104c4b7810 */ /* 0x040fe40007ffe0ff */
[----:B------:R-:W-:Y:S02]  /*04f0*/  ISETP.LT.AND.EX P0, PT, R77, UR11, !P1, P0 ;  /* 0x0000000b4d007c0c */ /* 0x000fe4000cf01300 */
[----:B------:R-:W-:Y:S02]  /*0500*/  LOP3.LUT R9, R9, 0xffffff7f, RZ, 0xc0, !PT ;  /* 0xffffff7f09097812 */ /* 0x000fe400078ec0ff */
[----:B------:R-:W-:Y:S02]  /*0510*/  IADD3 R74, R76, 0x20, RZ ;  /* 0x000000204c4a7810 */ /* 0x000fe40007ffe0ff */
[----:B------:R-:W-:Y:S02]  /*0520*/  SHF.R.S32.HI R73, RZ, 0x1f, R75 ;  /* 0x0000001fff497819 */ /* 0x000fe4000001144b */
[----:B------:R-:W-:-:S02]  /*0530*/  ISETP.LT.U32.AND P2, PT, R75, UR10, PT ;  /* 0x0000000a4b007c0c */ /* 0x000fc4000bf41070 */
[----:B------:R-:W-:Y:S02]  /*0540*/  SHF.R.S32.HI R67, RZ, 0x1f, R74 ;  /* 0x0000001fff437819 */ /* 0x000fe4000001144a */
[----:B------:R-:W-:Y:S02]  /*0550*/  ISETP.LT.AND.EX P2, PT, R73, UR11, !P1, P2 ;  /* 0x0000000b49007c0c */ /* 0x000fe4000cf41320 */
[----:B------:R-:W-:Y:S02]  /*0560*/  @P0 LOP3.LUT R9, R9, 0x80, RZ, 0xfc, !PT ;  /* 0x0000008009090812 */ /* 0x000fe400078efcff */
[----:B------:R-:W-:Y:S01]  /*0570*/  ISETP.LT.U32.AND P0, PT, R74, UR10, PT ;  /* 0x0000000a4a007c0c */ /* 0x000fe2000bf01070 */
[----:B------:R-:W-:Y:S01]  /*0580*/  ULDC.U8 UR10, c[0x0][0x2a4] ;  /* 0x0000a900000a7ab9 */ /* 0x000fe20000000000 */
[----:B--2---:R-:W-:Y:S02]  /*0590*/  LEA R5, R3, R3, 0x1 ;  /* 0x0000000303057211 */ /* 0x004fe400078e08ff */
[----:B------:R-:W-:-:S02]  /*05a0*/  ISETP.LT.AND.EX P1, PT, R67, UR11, !P1, P0 ;  /* 0x0000000b43007c0c */ /* 0x000fc4000cf21300 */
[----:B------:R-:W-:Y:S02]  /*05b0*/  LEA.HI R15, P0, R3, R2, RZ, 0x1 ;  /* 0x00000002030f7211 */ /* 0x000fe400078108ff */
[----:B0-----:R-:W-:Y:S02]  /*05c0*/  LOP3.LUT R17, R66, 0x3, RZ, 0xc0, !PT ;  /* 0x0000000342117812 */ /* 0x001fe400078ec0ff */
[----:B------:R-:W-:Y:S01]  /*05d0*/  IADD3.X R0, RZ, R3, RZ, P0, !PT ;  /* 0x00000003ff007210 */ /* 0x000fe200007fe4ff */
[----:B------:R-:W-:Y:S01]  /*05e0*/  IMAD.WIDE.U32 R2, R2, 0x3, RZ ;  /* 0x0000000302027825 */ /* 0x000fe200078e00ff */
[----:B------:R-:W-:Y:S02]  /*05f0*/  IADD3 R12, R76, 0xf0, RZ ;  /* 0x000000f04c0c7810 */ /* 0x000fe40007ffe0ff */
[----:B------:R-:W-:Y:S02]  /*0600*/  SHF.R.S64 R15, R15, 0x1, R0 ;  /* 0x000000010f0f7819 */ /* 0x000fe40000001000 */
[----:B------:R-:W-:-:S02]  /*0610*/  IADD3 R5, R3, R5, RZ ;  /* 0x0000000503057210 */ /* 0x000fc40007ffe0ff */
[----:B------:R-:W-:Y:S02]  /*0620*/  SHF.R.S32.HI R3, RZ, 0x1f, R78 ;  /* 0x0000001fff037819 */ /* 0x000fe4000001144e */
[----:B------:R-:W-:Y:S02]  /*0630*/  LEA.HI R14, P0, R5, R2, RZ, 0x1 ;  /* 0x00000002050e7211 */ /* 0x000fe400078108ff */
[----:B------:R-:W-:Y:S02]  /*0640*/  LEA.HI R3, R3, R78, RZ, 0x5 ;  /* 0x0000004e03037211 */ /* 0x000fe400078f28ff */
[----:B------:R-:W-:Y:S02]  /*0650*/  IADD3.X R5, RZ, R5, RZ, P0, !PT ;  /* 0x00000005ff057210 */ /* 0x000fe400007fe4ff */
[----:B------:R-:W-:Y:S02]  /*0660*/  SHF.R.S32.HI R3, RZ, 0x5, R3 ;  /* 0x00000005ff037819 */ /* 0x000fe40000011403 */
[----:B------:R-:W-:-:S02]  /*0670*/  SHF.R.S64 R14, R14, 0x1, R5 ;  /* 0x000000010e0e7819 */ /* 0x000fc40000001005 */
[----:B------:R-:W-:Y:S02]  /*0680*/  SHF.R.S32.HI R0, RZ, 0x1, R0 ;  /* 0x00000001ff007819 */ /* 0x000fe40000011400 */
[----:B------:R-:W-:Y:S02]  /*0690*/  SHF.R.S32.HI R5, RZ, 0x1, R5 ;  /* 0x00000001ff057819 */ /* 0x000fe40000011405 */
[----:B------:R-:W-:Y:S02]  /*06a0*/  LEA R13, R3, UR5, 0x3 ;  /* 0x00000005030d7c11 */ /* 0x000fe4000f8e18ff */
[----:B------:R-:W-:Y:S02]  /*06b0*/  SHF.L.U64.HI R11, R15, 0x2, R0 ;  /* 0x000000020f0b7819 */ /* 0x000fe40000010200 */
[----:B-1----:R-:W-:-:S07]  /*06c0*/  SHF.L.U64.HI R10, R14, 0x2, R5 ;  /* 0x000000020e0a7819 */ /* 0x002fce0000010205 */
.L_x_528:
[----:B0-----:R-:W0:Y:S01]  /*06d0*/  LDC R6, c[0x0][0x2a0] ;  /* 0x0000a800ff067b82 */ /* 0x001e220000000800 */
[----:B------:R-:W-:Y:S01]  /*06e0*/  LOP3.LUT P6, RZ, R9, 0x80, RZ, 0xc0, !PT ;  /* 0x0000008009ff7812 */ /* 0x000fe200078cc0ff */
[----:B------:R-:W-:Y:S01]  /*06f0*/  ULDC.64 UR12, c[0x0][0x298] ;  /* 0x0000a600000c7ab9 */ /* 0x000fe20000000a00 */
[----:B------:R-:W-:Y:S02]  /*0700*/  P2R R89, PR, RZ, 0x4 ;  /* 0x00000004ff597803 */ /* 0x000fe40000000000 */
[----:B------:R-:W-:Y:S02]  /*0710*/  IADD3 R23, R76, 0xc0, RZ ;  /* 0x000000c04c177810 */ /* 0x000fe40007ffe0ff */
[----:B------:R-:W-:Y:S01]  /*0720*/  MOV R8, RZ ;  /* 0x000000ff00087202 */ /* 0x000fe20000000f00 */
[----:B------:R-:W1:Y:S01]  /*0730*/  @P2 LDC.64 R70, c[0x0][0x230] ;  /* 0x00008c00ff462b82 */ /* 0x000e620000000a00 */
[----:B------:R-:W-:-:S07]  /*0740*/  P2R R56, PR, RZ, 0x20 ;  /* 0x00000020ff387803 */ /* 0x000fce0000000000 */
[----:B------:R-:W2:Y:S01]  /*0750*/  @P6 LDC.64 R82, c[0x0][0x230] ;  /* 0x00008c00ff526b82 */ /* 0x000ea20000000a00 */
[----:B0-----:R-:W-:-:S07]  /*0760*/  IABS R7, R6 ;  /* 0x0000000600077213 */ /* 0x001fce0000000000 */
[----:B------:R-:W0:Y:S01]  /*0770*/  @P1 LDC.64 R60, c[0x0][0x230] ;  /* 0x00008c00ff3c1b82 */ /* 0x000e220000000a00 */
[----:B------:R-:W3:Y:S07]  /*0780*/  I2F.RP R0, R7 ;  /* 0x0000000700007306 */ /* 0x000eee0000209400 */
[----:B------:R-:W4:Y:S08]  /*0790*/  @P5 LDC.64 R34, c[0x0][0x230] ;  /* 0x00008c00ff225b82 */ /* 0x000f300000000a00 */
[----:B------:R-:W4:Y:S01]  /*07a0*/  @P4 LDC.64 R30, c[0x0][0x230] ;  /* 0x00008c00ff1e4b82 */ /* 0x000f220000000a00 */
[----:B---3--:R-:W3:Y:S07]  /*07b0*/  MUFU.RCP R0, R0 ;  /* 0x0000000000007308 */ /* 0x008eee0000001000 */
[----:B------:R-:W4:Y:S01]  /*07c0*/  @P3 LDC.64 R26, c[0x0][0x230] ;  /* 0x00008c00ff1a3b82 */ /* 0x000f220000000a00 */
[----:B---3--:R-:W-:-:S04]  /*07d0*/  IADD3 R2, R0, 0xffffffe, RZ ;  /* 0x0ffffffe00027810 */ /* 0x008fc80007ffe0ff */
[----:B------:R3:W1:Y:S02]  /*07e0*/  F2I.FTZ.U32.TRUNC.NTZ R3, R2 ;  /* 0x0000000200037305 */ /* 0x000664000021f000 */
[----:B---3--:R-:W-:Y:S02]  /*07f0*/  MOV R2, RZ ;  /* 0x000000ff00027202 */ /* 0x008fe40000000f00 */
[----:B-1----:R-:W-:-:S05]  /*0800*/  IADD3 R4, RZ, -R3, RZ ;  /* 0x80000003ff047210 */ /* 0x002fca0007ffe0ff */
[----:B------:R-:W-:Y:S01]  /*0810*/  IMAD R5, R4, R7, RZ ;  /* 0x0000000704057224 */ /* 0x000fe200078e02ff */
[----:B------:R-:W-:-:S03]  /*0820*/  IABS R4, R19 ;  /* 0x0000001300047213 */ /* 0x000fc60000000000 */
[----:B------:R-:W-:-:S06]  /*0830*/  IMAD.HI.U32 R3, R3, R5, R2 ;  /* 0x0000000503037227 */ /* 0x000fcc00078e0002 */
        /* <DEDUP_REMOVED lines=10> */
[----:B------:R-:W-:Y:S02]  /*08e0*/  LOP3.LUT R0, R19, R6, RZ, 0x3c, !PT ;  /* 0x0000000613007212 */ /* 0x000fe400078e3cff */
[----:B------:R-:W-:-:S09]  /*08f0*/  IADD3 R7, R76, 0x40, RZ ;  /* 0x000000404c077810 */ /* 0x000fd20007ffe0ff */
[----:B------:R-:W-:Y:S02]  /*0900*/  @P0 IADD3 R3, R3, 0x1, RZ ;  /* 0x0000000103030810 */ /* 0x000fe40007ffe0ff */
[----:B------:R-:W-:-:S13]  /*0910*/  ISETP.GE.AND P0, PT, R19, RZ, PT ;  /* 0x000000ff1300720c */ /* 0x000fda0003f06270 */
[----:B------:R-:W-:Y:S02]  /*0920*/  @!P0 IADD3 R5, -R5, RZ, RZ ;  /* 0x000000ff05058210 */ /* 0x000fe40007ffe1ff */
[----:B------:R-:W-:Y:S02]  /*0930*/  ISETP.GE.AND P0, PT, R0, RZ, PT ;  /* 0x000000ff0000720c */ /* 0x000fe40003f06270 */
[----:B------:R-:W-:-:S11]  /*0940*/  LOP3.LUT R0, RZ, R6, RZ, 0x33, !PT ;  /* 0x00000006ff007212 */ /* 0x000fd600078e33ff */
[----:B------:R-:W-:Y:S02]  /*0950*/  @!P0 IADD3 R3, -R3, RZ, RZ ;  /* 0x000000ff03038210 */ /* 0x000fe40007ffe1ff */
[----:B------:R-:W-:-:S04]  /*0960*/  ISETP.NE.AND P0, PT, R6, RZ, PT ;  /* 0x000000ff0600720c */ /* 0x000fc80003f05270 */
[C---:B------:R-:W-:Y:S02]  /*0970*/  SEL R57, R0.reuse, R5, !P0 ;  /* 0x0000000500397207 */ /* 0x040fe40004000000 */
[----:B------:R-:W1:Y:S01]  /*0980*/  @P6 LDC.64 R4, c[0x0][0x288] ;  /* 0x0000a200ff046b82 */ /* 0x000e620000000a00 */
[----:B------:R-:W-:Y:S02]  /*0990*/  SEL R3, R0, R3, !P0 ;  /* 0x0000000300037207 */ /* 0x000fe40004000000 */
[----:B------:R-:W-:Y:S01]  /*09a0*/  IMAD R113, R57, 0x3c, RZ ;  /* 0x0000003c39717824 */ /* 0x000fe200078e02ff */
[----:B------:R-:W-:-:S04]  /*09b0*/  SHF.R.S32.HI R0, RZ, 0x1f, R16 ;  /* 0x0000001fff007819 */ /* 0x000fc80000011410 */
        /* <DEDUP_REMOVED lines=8> */
[----:B-1----:R-:W-:-:S03]  /*0a40*/  @P6 IMAD R0, R77, R4, RZ ;  /* 0x000000044d006224 */ /* 0x002fc600078e02ff */
[----:B------:R-:W-:Y:S01]  /*0a50*/  IADD3 R111, R109, R111, RZ ;  /* 0x0000006f6d6f7210 */ /* 0x000fe20007ffe0ff */
[C---:B------:R-:W-:Y:S02]  /*0a60*/  @P6 IMAD R5, R76.reuse, R5, R0 ;  /* 0x000000054c056224 */ /* 0x040fe400078e0200 */
[----:B------:R-:W-:-:S05]  /*0a70*/  @P6 IMAD.WIDE.U32 R2, R76, R4, R110 ;  /* 0x000000044c026225 */ /* 0x000fca00078e006e */
[----:B------:R-:W-:Y:S02]  /*0a80*/  @P6 IADD3 R3, R3, R5, RZ ;  /* 0x0000000503036210 */ /* 0x000fe40007ffe0ff */
[----:B------:R-:W1:Y:S01]  /*0a90*/  @P6 LDC.64 R4, c[0x0][0x228] ;  /* 0x00008a00ff046b82 */ /* 0x000e620000000a00 */
[C---:B------:R-:W-:Y:S02]  /*0aa0*/  @P6 SHF.L.U32 R81, R2.reuse, 0x1, RZ ;  /* 0x0000000102516819 */ /* 0x040fe400000006ff */
[----:B------:R-:W-:Y:S02]  /*0ab0*/  @P6 SHF.L.U64.HI R2, R2, 0x1, R3 ;  /* 0x0000000102026819 */ /* 0x000fe40000010203 */
[----:B--2---:R-:W-:Y:S02]  /*0ac0*/  @P6 IADD3 R82, P0, R81, R82, RZ ;  /* 0x0000005251526210 */ /* 0x004fe40007f1e0ff */
[----:B------:R-:W-:Y:S02]  /*0ad0*/  @P2 MOV R3, R111 ;  /* 0x0000006f00032202 */ /* 0x000fe40000000f00 */
[----:B------:R-:W-:-:S02]  /*0ae0*/  @P6 IADD3.X R83, R2, R83, RZ, P0, !PT ;  /* 0x0000005302536210 */ /* 0x000fc400007fe4ff */
[----:B-1----:R-:W-:-:S04]  /*0af0*/  @P6 IADD3 R80, P0, R81, R4, RZ ;  /* 0x0000000451506210 */ /* 0x002fc80007f1e0ff */
[----:B------:R-:W-:Y:S02]  /*0b00*/  @P6 IADD3.X R81, R2, R5, RZ, P0, !PT ;  /* 0x0000000502516210 */ /* 0x000fe400007fe4ff */
[----:B------:R-:W1:Y:S01]  /*0b10*/  @P2 LDC.64 R4, c[0x0][0x288] ;  /* 0x0000a200ff042b82 */ /* 0x000e620000000a00 */
[----:B------:R-:W-:Y:S02]  /*0b20*/  @P2 MOV R2, R108 ;  /* 0x0000006c00022202 */ /* 0x000fe40000000f00 */
[----:B------:R-:W-:-:S13]  /*0b30*/  LOP3.LUT P6, RZ, R9, 0x10, RZ, 0xc0, !PT ;  /* 0x0000001009ff7812 */ /* 0x000fda00078cc0ff */
[----:B------:R-:W2:Y:S01]  /*0b40*/  @P6 LDC.64 R50, c[0x0][0x230] ;  /* 0x00008c00ff326b82 */ /* 0x000ea20000000a00 */
[-C--:B-1----:R-:W-:Y:S02]  /*0b50*/  @P2 IMAD R0, R73, R4.reuse, RZ ;  /* 0x0000000449002224 */ /* 0x082fe400078e02ff */
[----:B------:R-:W-:-:S04]  /*0b60*/  @P2 IMAD.WIDE.U32 R2, R75, R4, R2 ;  /* 0x000000044b022225 */ /* 0x000fc800078e0002 */
[----:B------:R-:W-:Y:S01]  /*0b70*/  @P2 IMAD R5, R75, R5, R0 ;  /* 0x000000054b052224 */ /* 0x000fe200078e0200 */
[----:B------:R-:W-:-:S04]  /*0b80*/  @P2 SHF.L.U32 R63, R2, 0x1, RZ ;  /* 0x00000001023f2819 */ /* 0x000fc800000006ff */
[----:B------:R-:W-:Y:S02]  /*0b90*/  @P2 IADD3 R3, R3, R5, RZ ;  /* 0x0000000503032210 */ /* 0x000fe40007ffe0ff */
[----:B------:R-:W1:Y:S01]  /*0ba0*/  @P2 LDC.64 R4, c[0x0][0x228] ;  /* 0x00008a00ff042b82 */ /* 0x000e620000000a00 */
[C---:B------:R-:W-:Y:S02]  /*0bb0*/  @P2 IADD3 R70, P0, R63.reuse, R70, RZ ;  /* 0x000000463f462210 */ /* 0x040fe40007f1e0ff */
[----:B------:R-:W-:Y:S02]  /*0bc0*/  @P2 SHF.L.U64.HI R2, R2, 0x1, R3 ;  /* 0x0000000102022819 */ /* 0x000fe40000010203 */
[----:B------:R-:W-:Y:S02]  /*0bd0*/  @P1 MOV R3, R111 ;  /* 0x0000006f00031202 */ /* 0x000fe40000000f00 */
[----:B------:R-:W-:Y:S02]  /*0be0*/  @P2 IADD3.X R71, R2, R71, RZ, P0, !PT ;  /* 0x0000004702472210 */ /* 0x000fe400007fe4ff */
[----:B-1----:R-:W-:-:S04]  /*0bf0*/  @P2 IADD3 R62, P0, R63, R4, RZ ;  /* 0x000000043f3e2210 */ /* 0x002fc80007f1e0ff */
[----:B------:R-:W-:Y:S02]  /*0c00*/  @P2 IADD3.X R63, R2, R5, RZ, P0, !PT ;  /* 0x00000005023f2210 */ /* 0x000fe400007fe4ff */
[----:B------:R-:W1:Y:S01]  /*0c10*/  @P1 LDC.64 R4, c[0x0][0x288] ;  /* 0x0000a200ff041b82 */ /* 0x000e620000000a00 */
[----:B------:R-:W-:Y:S02]  /*0c20*/  @P1 MOV R2, R108 ;  /* 0x0000006c00021202 */ /* 0x000fe40000000f00 */
[----:B------:R-:W-:-:S13]  /*0c30*/  LOP3.LUT P2, RZ, R9, 0x20, RZ, 0xc0, !PT ;  /* 0x0000002009ff7812 */ /* 0x000fda000784c0ff */
[----:B------:R-:W3:Y:S01]  /*0c40*/  @P2 LDC.64 R54, c[0x0][0x230] ;  /* 0x00008c00ff362b82 */ /* 0x000ee20000000a00 */
[-C--:B-1----:R-:W-:Y:S02]  /*0c50*/  @P1 IMAD R0, R67, R4.reuse, RZ ;  /* 0x0000000443001224 */ /* 0x082fe400078e02ff */
[----:B------:R-:W-:-:S04]  /*0c60*/  @P1 IMAD.WIDE.U32 R2, R74, R4, R2 ;  /* 0x000000044a021225 */ /* 0x000fc800078e0002 */
[----:B------:R-:W-:Y:S01]  /*0c70*/  @P1 IMAD R5, R74, R5, R0 ;  /* 0x000000054a051224 */ /* 0x000fe200078e0200 */
[----:B------:R-:W-:-:S04]  /*0c80*/  @P1 SHF.L.U32 R59, R2, 0x1, RZ ;  /* 0x00000001023b1819 */ /* 0x000fc800000006ff */
[----:B------:R-:W-:Y:S02]  /*0c90*/  @P1 IADD3 R3, R3, R5, RZ ;  /* 0x0000000503031210 */ /* 0x000fe40007ffe0ff */
[----:B------:R-:W1:Y:S01]  /*0ca0*/  @P1 LDC.64 R4, c[0x0][0x228] ;  /* 0x00008a00ff041b82 */ /* 0x000e620000000a00 */
[C---:B0-----:R-:W-:Y:S02]  /*0cb0*/  @P1 IADD3 R60, P0, R59.reuse, R60, RZ ;  /* 0x0000003c3b3c1210 */ /* 0x041fe40007f1e0ff */
[----:B------:R-:W-:Y:S02]  /*0cc0*/  @P1 SHF.L.U64.HI R2, R2, 0x1, R3 ;  /* 0x0000000102021819 */ /* 0x000fe40000010203 */
[----:B------:R-:W-:Y:S02]  /*0cd0*/  SHF.R.S32.HI R3, RZ, 0x1f, R7 ;  /* 0x0000001fff037819 */ /* 0x000fe40000011407 */
[----:B------:R-:W-:Y:S02]  /*0ce0*/  @P1 IADD3.X R61, R2, R61, RZ, P0, !PT ;  /* 0x0000003d023d1210 */ /* 0x000fe400007fe4ff */
[----:B-1----:R-:W-:-:S04]  /*0cf0*/  @P1 IADD3 R58, P0, R59, R4, RZ ;  /* 0x000000043b3a1210 */ /* 0x002fc80007f1e0ff */
[----:B------:R-:W-:Y:S02]  /*0d00*/  @P1 IADD3.X R59, R2, R5, RZ, P0, !PT ;  /* 0x00000005023b1210 */ /* 0x000fe400007fe4ff */
[----:B------:R-:W0:Y:S01]  /*0d10*/  @P2 LDC.64 R4, c[0x0][0x288] ;  /* 0x0000a200ff042b82 */ /* 0x000e220000000a00 */
[----:B------:R-:W-:Y:S01]  /*0d20*/  @P2 MOV R2, R108 ;  /* 0x0000006c00022202 */ /* 0x000fe20000000f00 */
[----:B0-----:R-:W-:Y:S01]  /*0d30*/  @P2 IMAD R0, R3, R4, RZ ;  /* 0x0000000403002224 */ /* 0x001fe200078e02ff */
[----:B------:R-:W-:-:S03]  /*0d40*/  @P2 MOV R3, R111 ;  /* 0x0000006f00032202 */ /* 0x000fc60000000f00 */
[C---:B------:R-:W-:Y:S02]  /*0d50*/  @P2 IMAD R5, R7.reuse, R5, R0 ;  /* 0x0000000507052224 */ /* 0x040fe400078e0200 */
        /* <DEDUP_REMOVED lines=12> */
[----:B------:R-:W-:Y:S02]  /*0e20*/  @P6 MOV R2, R108 ;  /* 0x0000006c00026202 */ /* 0x000fe40000000f00 */
[----:B------:R-:W-:-:S13]  /*0e30*/  LOP3.LUT P2, RZ, R9, 0x8, RZ, 0xc0, !PT ;  /* 0x0000000809ff7812 */ /* 0x000fda000784c0ff */
[----:B------:R-:W1:Y:S01]  /*0e40*/  @P2 LDC.64 R46, c[0x0][0x230] ;  /* 0x00008c00ff2e2b82 */ /* 0x000e620000000a00 */
        /* <DEDUP_REMOVED lines=15> */
[----:B------:R-:W-:Y:S02]  /*0f40*/  @P2 MOV R2, R108 ;  /* 0x0000006c00022202 */ /* 0x000fe40000000f00 */
[----:B------:R-:W-:-:S13]  /*0f50*/  LOP3.LUT P6, RZ, R9, 0x4, RZ, 0xc0, !PT ;  /* 0x0000000409ff7812 */ /* 0x000fda00078cc0ff */
[----:B------:R-:W2:Y:S01]  /*0f60*/  @P6 LDC.64 R42, c[0x0][0x230] ;  /* 0x00008c00ff2a6b82 */ /* 0x000ea20000000a00 */
        /* <DEDUP_REMOVED lines=50> */
[C---:B------:R-:W-:Y:S02]  /*1290*/  IADD3 R69, R76.reuse, 0xd0, RZ ;  /* 0x000000d04c457810 */ /* 0x040fe40007ffe0ff */
[----:B------:R-:W-:Y:S02]  /*12a0*/  IADD3 R93, R76, 0x30, RZ ;  /* 0x000000304c5d7810 */ /* 0x000fe40007ffe0ff */
[----:B------:R-:W-:Y:S02]  /*12b0*/  CS2R R96, SRZ ;  /* 0x0000000000607805 */ /* 0x000fe4000001ff00 */
[----:B------:R-:W-:-:S02]  /*12c0*/  CS2R R98, SRZ ;  /* 0x0000000000627805 */ /* 0x000fc4000001ff00 */
[----:B------:R-:W-:Y:S02]  /*12d0*/  CS2R R94, SRZ ;  /* 0x00000000005e7805 */ /* 0x000fe4000001ff00 */
[----:B------:R-:W-:Y:S01]  /*12e0*/  LOP3.LUT P2, RZ, R9, 0x80, RZ, 0xc0, !PT ;  /* 0x0000008009ff7812 */ /* 0x000fe2000784c0ff */
        /* <DEDUP_REMOVED lines=15> */
[----:B------:R-:W-:Y:S02]  /*13e0*/  @P4 MOV R2, R108 ;  /* 0x0000006c00024202 */ /* 0x000fe40000000f00 */
[----:B------:R-:W-:Y:S02]  /*13f0*/  SHF.R.S32.HI R85, RZ, 0x1f, R69 ;  /* 0x0000001fff557819 */ /* 0x000fe40000011445 */
        /* <DEDUP_REMOVED lines=9> */
[C---:B------:R-:W-:Y:S02]  /*1490*/  @P4 IMAD R5, R7.reuse, R5, R0 ;  /* 0x0000000507054224 */ /* 0x040fe400078e0200 */
[----:B------:R-:W-:Y:S01]  /*14a0*/  @P4 IMAD.WIDE.U32 R2, R7, R4, R2 ;  /* 0x0000000407024225 */ /* 0x000fe200078e0002 */
[----:B------:R-:W-:-:S04]  /*14b0*/  IADD3 R7, R76, 0xb0, RZ ;  /* 0x000000b04c077810 */ /* 0x000fc80007ffe0ff */
[----:B------:R-:W-:Y:S01]  /*14c0*/  @P4 IADD3 R3, R3, R5, RZ ;  /* 0x0000000503034210 */ /* 0x000fe20007ffe0ff */
[----:B------:R-:W5:Y:S01]  /*14d0*/  @P5 LDG.E R97, desc[UR8][R54.64] ;  /* 0x0000000836615981 */ /* 0x000f62000c1e1900 */
[----:B------:R-:W0:Y:S01]  /*14e0*/  @P4 LDC.64 R4, c[0x0][0x228] ;  /* 0x00008a00ff044b82 */ /* 0x000e220000000a00 */
[C---:B------:R-:W-:Y:S02]  /*14f0*/  @P4 SHF.L.U32 R29, R2.reuse, 0x1, RZ ;  /* 0x00000001021d4819 */ /* 0x040fe400000006ff */
[----:B------:R-:W-:Y:S01]  /*1500*/  @P4 SHF.L.U64.HI R2, R2, 0x1, R3 ;  /* 0x0000000102024819 */ /* 0x000fe20000010203 */
[----:B------:R-:W5:Y:S01]  /*1510*/  @P5 LDG.E R96, desc[UR8][R52.64] ;  /* 0x0000000834605981 */ /* 0x000f62000c1e1900 */
[----:B------:R-:W-:Y:S02]  /*1520*/  @P4 IADD3 R30, P0, R29, R30, RZ ;  /* 0x0000001e1d1e4210 */ /* 0x000fe40007f1e0ff */
        /* <DEDUP_REMOVED lines=9> */
[----:B------:R-:W-:-:S05]  /*15c0*/  @P3 IMAD.WIDE.U32 R2, R7, R4, R2 ;  /* 0x0000000407023225 */ /* 0x000fca00078e0002 */
[----:B------:R-:W-:Y:S02]  /*15d0*/  @P3 IADD3 R3, R3, R5, RZ ;  /* 0x0000000503033210 */ /* 0x000fe40007ffe0ff */
[----:B------:R-:W0:Y:S01]  /*15e0*/  @P3 LDC.64 R4, c[0x0][0x228] ;  /* 0x00008a00ff043b82 */ /* 0x000e220000000a00 */
[C---:B------:R-:W-:Y:S02]  /*15f0*/  @P3 SHF.L.U32 R21, R2.reuse, 0x1, RZ ;  /* 0x0000000102153819 */ /* 0x040fe400000006ff */
[----:B------:R-:W-:Y:S02]  /*1600*/  @P3 SHF.L.U64.HI R2, R2, 0x1, R3 ;  /* 0x0000000102023819 */ /* 0x000fe40000010203 */
[----:B------:R-:W-:-:S04]  /*1610*/  @P3 IADD3 R26, P0, R21, R26, RZ ;  /* 0x0000001a151a3210 */ /* 0x000fc80007f1e0ff */
[----:B------:R-:W-:Y:S02]  /*1620*/  @P3 IADD3.X R27, R2, R27, RZ, P0, !PT ;  /* 0x0000001b021b3210 */ /* 0x000fe400007fe4ff */
[----:B0-----:R-:W-:-:S04]  /*1630*/  @P3 IADD3 R20, P0, R21, R4, RZ ;  /* 0x0000000415143210 */ /* 0x001fc80007f1e0ff */
[----:B------:R-:W-:Y:S01]  /*1640*/  @P3 IADD3.X R21, R2, R5, RZ, P0, !PT ;  /* 0x0000000502153210 */ /* 0x000fe200007fe4ff */
[----:B------:R-:W-:Y:S01]  /*1650*/  IMAD.WIDE.U32 R2, R78, -0x77777777, RZ ;  /* 0x888888894e027825 */ /* 0x000fe200078e00ff */
[----:B------:R-:W0:Y:S04]  /*1660*/  LDC R5, c[0x0][0x2ac] ;  /* 0x0000ab00ff057b82 */ /* 0x000e280000000800 */
[----:B------:R-:W-:-:S05]  /*1670*/  SHF.R.U32.HI R0, RZ, 0x4, R3 ;  /* 0x00000004ff007819 */ /* 0x000fca0000011603 */
[----:B0-----:R-:W-:Y:S01]  /*1680*/  IMAD R0, R5, UR7, R0 ;  /* 0x0000000705007c24 */ /* 0x001fe2000f8e0200 */
[----:B------:R-:W-:-:S04]  /*1690*/  SHF.R.S32.HI R5, RZ, 0x1f, R23 ;  /* 0x0000001fff057819 */ /* 0x000fc80000011417 */
        /* <DEDUP_REMOVED lines=11> */
[----:B------:R-:W-:-:S05]  /*1750*/  @P0 IMAD.WIDE.U32 R4, R23, R6, R4 ;  /* 0x0000000617040225 */ /* 0x000fca00078e0004 */
[----:B------:R-:W-:Y:S02]  /*1760*/  @P0 IADD3 R5, R5, R7, RZ ;  /* 0x0000000705050210 */ /* 0x000fe40007ffe0ff */
[C---:B------:R-:W-:Y:S02]  /*1770*/  @P0 SHF.L.U32 R25, R4.reuse, 0x1, RZ ;  /* 0x0000000104190819 */ /* 0x040fe400000006ff */
[----:B------:R-:W-:Y:S02]  /*1780*/  @P0 SHF.L.U64.HI R6, R4, 0x1, R5 ;  /* 0x0000000104060819 */ /* 0x000fe40000010205 */
[----:B-1----:R-:W-:-:S04]  /*1790*/  @P0 IADD3 R4, P6, R25, R2, RZ ;  /* 0x0000000219040210 */ /* 0x002fc80007fde0ff */
[----:B------:R-:W-:Y:S02]  /*17a0*/  @P0 IADD3.X R5, R6, R3, RZ, P6, !PT ;  /* 0x0000000306050210 */ /* 0x000fe400037fe4ff */
[----:B------:R-:W0:Y:S03]  /*17b0*/  @P0 LDC.64 R2, c[0x0][0x228] ;  /* 0x00008a00ff020b82 */ /* 0x000e260000000a00 */
[----:B------:R1:W5:Y:S01]  /*17c0*/  @P0 LDG.E R8, desc[UR8][R4.64] ;  /* 0x0000000804080981 */ /* 0x000362000c1e1900 */
[----:B0-----:R-:W-:-:S04]  /*17d0*/  @P0 IADD3 R24, P6, R25, R2, RZ ;  /* 0x0000000219180210 */ /* 0x001fc80007fde0ff */
[----:B------:R-:W-:Y:S02]  /*17e0*/  @P0 IADD3.X R25, R6, R3, RZ, P6, !PT ;  /* 0x0000000306190210 */ /* 0x000fe400037fe4ff */
[----:B------:R-:W-:Y:S02]  /*17f0*/  CS2R R6, SRZ ;  /* 0x0000000000067805 */ /* 0x000fe4000001ff00 */
[----:B------:R-:W-:-:S04]  /*1800*/  IADD3 R2, R0, 0xd0, RZ ;  /* 0x000000d000027810 */ /* 0x000fc80007ffe0ff */
[----:B------:R-:W-:Y:S01]  /*1810*/  SHF.R.S32.HI R3, RZ, 0x1f, R2 ;  /* 0x0000001fff037819 */ /* 0x000fe20000011402 */
[----:B------:R0:W5:Y:S01]  /*1820*/  @P0 LDG.E R7, desc[UR8][R24.64] ;  /* 0x0000000818070981 */ /* 0x000162000c1e1900 */
[----:B------:R-:W-:-:S04]  /*1830*/  ISETP.GE.U32.AND P0, PT, R2, UR12, PT ;  /* 0x0000000c02007c0c */ /* 0x000fc8000bf06070 */
[----:B------:R-:W-:-:S04]  /*1840*/  ISETP.GE.AND.EX P0, PT, R3, UR13, PT, P0 ;  /* 0x0000000d03007c0c */ /* 0x000fc8000bf06300 */
[----:B------:R-:W-:-:S13]  /*1850*/  ISETP.LT.U32.AND P0, PT, R78, 0x1e0, !P0 ;  /* 0x000001e04e00780c */ /* 0x000fda0004701070 */
[----:B------:R-:W2:Y:S01]  /*1860*/  @P0 LDC.64 R22, c[0x0][0x288] ;  /* 0x0000a200ff160b82 */ /* 0x000ea20000000a00 */
[----:B-1----:R-:W-:-:S07]  /*1870*/  @P0 MOV R5, R111 ;  /* 0x0000006f00050202 */ /* 0x002fce0000000f00 */
[----:B------:R-:W1:Y:S01]  /*1880*/  @P0 LDC.64 R2, c[0x0][0x230] ;  /* 0x00008c00ff020b82 */ /* 0x000e620000000a00 */
[----:B--2---:R-:W-:-:S04]  /*1890*/  @P0 IMAD R4, R85, R22, RZ ;  /* 0x0000001655040224 */ /* 0x004fc800078e02ff */
[----:B0-----:R-:W-:Y:S01]  /*18a0*/  @P0 IMAD R25, R69, R23, R4 ;  /* 0x0000001745190224 */ /* 0x001fe200078e0204 */
        /* <DEDUP_REMOVED lines=8> */
[----:B------:R1:W5:Y:S01]  /*1930*/  @P0 LDG.E R6, desc[UR8][R2.64] ;  /* 0x0000000802060981 */ /* 0x000362000c1e1900 */
[----:B0-----:R-:W-:-:S04]  /*1940*/  @P0 IADD3 R24, P6, R25, R4, RZ ;  /* 0x0000000419180210 */ /* 0x001fc80007fde0ff */
[----:B------:R-:W-:Y:S02]  /*1950*/  @P0 IADD3.X R25, R22, R5, RZ, P6, !PT ;  /* 0x0000000516190210 */ /* 0x000fe400037fe4ff */
[----:B------:R-:W-:Y:S02]  /*1960*/  MOV R5, RZ ;  /* 0x000000ff00057202 */ /* 0x000fe40000000f00 */
[----:B------:R-:W-:-:S04]  /*1970*/  IADD3 R4, R0, 0xe0, RZ ;  /* 0x000000e000047810 */ /* 0x000fc80007ffe0ff */
        /* <DEDUP_REMOVED lines=8> */
[----:B-1----:R-:W-:Y:S01]  /*1a00*/  @P0 MOV R3, R111 ;  /* 0x0000006f00030202 */ /* 0x002fe20000000f00 */
[----:B------:R-:W1:Y:S02]  /*1a10*/  @P0 LDC.64 R68, c[0x0][0x230] ;  /* 0x00008c00ff440b82 */ /* 0x000e640000000a00 */
        /* <DEDUP_REMOVED lines=8> */
[----:B-1----:R-:W-:-:S04]  /*1aa0*/  @P0 IADD3 R68, P6, R3, R68, RZ ;  /* 0x0000004403440210 */ /* 0x002fc80007fde0ff */
[----:B------:R-:W-:Y:S02]  /*1ab0*/  @P0 IADD3.X R69, R2, R69, RZ, P6, !PT ;  /* 0x0000004502450210 */ /* 0x000fe400037fe4ff */
[----:B------:R-:W-:Y:S02]  /*1ac0*/  MOV R4, RZ ;  /* 0x000000ff00047202 */ /* 0x000fe40000000f00 */
[----:B------:R-:W-:-:S04]  /*1ad0*/  IADD3 R0, R0, 0xf0, RZ ;  /* 0x000000f000007810 */ /* 0x000fc80007ffe0ff */
[----:B------:R1:W5:Y:S01]  /*1ae0*/  @P0 LDG.E R4, desc[UR8][R68.64] ;  /* 0x0000000844040981 */ /* 0x000362000c1e1900 */
[----:B--2---:R-:W-:Y:S02]  /*1af0*/  @P0 IADD3 R84, P6, R3, R84, RZ ;  /* 0x0000005403540210 */ /* 0x004fe40007fde0ff */
[----:B------:R-:W-:Y:S02]  /*1b00*/  MOV R3, RZ ;  /* 0x000000ff00037202 */ /* 0x000fe40000000f00 */
[----:B------:R-:W-:Y:S02]  /*1b10*/  @P0 IADD3.X R85, R2, R85, RZ, P6, !PT ;  /* 0x0000005502550210 */ /* 0x000fe400037fe4ff */
[----:B------:R-:W-:-:S03]  /*1b20*/  SHF.R.S32.HI R2, RZ, 0x1f, R0 ;  /* 0x0000001fff027819 */ /* 0x000fc60000011400 */
[----:B------:R2:W5:Y:S01]  /*1b30*/  @P0 LDG.E R3, desc[UR8][R84.64] ;  /* 0x0000000854030981 */ /* 0x000562000c1e1900 */
[----:B------:R-:W-:-:S04]  /*1b40*/  ISETP.GE.U32.AND P0, PT, R0, UR12, PT ;  /* 0x0000000c00007c0c */ /* 0x000fc8000bf06070 */
[----:B------:R-:W-:-:S04]  /*1b50*/  ISETP.GE.AND.EX P0, PT, R2, UR13, PT, P0 ;  /* 0x0000000d02007c0c */ /* 0x000fc8000bf06300 */
[----:B------:R-:W-:-:S13]  /*1b60*/  ISETP.LT.U32.AND P0, PT, R78, 0x1e0, !P0 ;  /* 0x000001e04e00780c */ /* 0x000fda0004701070 */
[----:B------:R-:W3:Y:S01]  /*1b70*/  @P0 LDC.64 R22, c[0x0][0x288] ;  /* 0x0000a200ff160b82 */ /* 0x000ee20000000a00 */
[----:B------:R-:W-:-:S07]  /*1b80*/  SHF.R.S32.HI R91, RZ, 0x1f, R12 ;  /* 0x0000001fff5b7819 */ /* 0x000fce000001140c */
[----:B0-----:R-:W0:Y:S01]  /*1b90*/  @P0 LDC.64 R24, c[0x0][0x230] ;  /* 0x00008c00ff180b82 */ /* 0x001e220000000a00 */
[----:B-1----:R-:W-:Y:S02]  /*1ba0*/  @P0 MOV R68, R108 ;  /* 0x0000006c00440202 */ /* 0x002fe40000000f00 */
[----:B------:R-:W-:-:S05]  /*1bb0*/  @P0 MOV R69, R111 ;  /* 0x0000006f00450202 */ /* 0x000fca0000000f00 */
[----:B--2---:R-:W1:Y:S01]  /*1bc0*/  @P0 LDC.64 R84, c[0x0][0x228] ;  /* 0x00008a00ff540b82 */ /* 0x004e620000000a00 */
[-C--:B---3--:R-:W-:Y:S02]  /*1bd0*/  @P0 IMAD R0, R91, R22.reuse, RZ ;  /* 0x000000165b000224 */ /* 0x088fe400078e02ff */
[----:B------:R-:W-:-:S04]  /*1be0*/  @P0 IMAD.WIDE.U32 R68, R12, R22, R68 ;  /* 0x000000160c440225 */ /* 0x000fc800078e0044 */
[----:B------:R-:W-:-:S05]  /*1bf0*/  @P0 IMAD R23, R12, R23, R0 ;  /* 0x000000170c170224 */ /* 0x000fca00078e0200 */
[----:B------:R-:W-:Y:S02]  /*1c00*/  @P0 IADD3 R69, R69, R23, RZ ;  /* 0x0000001745450210 */ /* 0x000fe40007ffe0ff */
[C---:B------:R-:W-:Y:S02]  /*1c10*/  @P0 SHF.L.U32 R23, R68.reuse, 0x1, RZ ;  /* 0x0000000144170819 */ /* 0x040fe400000006ff */
[----:B------:R-:W-:Y:S02]  /*1c20*/  @P0 SHF.L.U64.HI R68, R68, 0x1, R69 ;  /* 0x0000000144440819 */ /* 0x000fe40000010245 */
[----:B0-----:R-:W-:-:S04]  /*1c30*/  @P0 IADD3 R24, P6, R23, R24, RZ ;  /* 0x0000001817180210 */ /* 0x001fc80007fde0ff */
[----:B------:R-:W-:Y:S02]  /*1c40*/  @P0 IADD3.X R25, R68, R25, RZ, P6, !PT ;  /* 0x0000001944190210 */ /* 0x000fe400037fe4ff */
[----:B-1----:R-:W-:-:S04]  /*1c50*/  @P0 IADD3 R84, P6, R23, R84, RZ ;  /* 0x0000005417540210 */ /* 0x002fc80007fde0ff */
[----:B------:R-:W-:Y:S02]  /*1c60*/  @P0 IADD3.X R85, R68, R85, RZ, P6, !PT ;  /* 0x0000005544550210 */ /* 0x000fe400037fe4ff */
[----:B------:R-:W-:-:S13]  /*1c70*/  LOP3.LUT P6, RZ, R9, 0x40, RZ, 0xc0, !PT ;  /* 0x0000004009ff7812 */ /* 0x000fda00078cc0ff */
[----:B------:R-:W0:Y:S01]  /*1c80*/  @P6 LDC.64 R68, c[0x0][0x288] ;  /* 0x0000a200ff446b82 */ /* 0x000e220000000a00 */
[----:B------:R-:W-:Y:S02]  /*1c90*/  MOV R2, RZ ;  /* 0x000000ff00027202 */ /* 0x000fe40000000f00 */
[----:B------:R-:W-:-:S04]  /*1ca0*/  SHF.R.S32.HI R91, RZ, 0x1f, R93 ;  /* 0x0000001fff5b7819 */ /* 0x000fc8000001145d */
[----:B------:R1:W5:Y:S01]  /*1cb0*/  @P0 LDG.E R2, desc[UR8][R24.64] ;  /* 0x0000000818020981 */ /* 0x000362000c1e1900 */
[----:B------:R-:W2:Y:S01]  /*1cc0*/  @P6 LDC.64 R22, c[0x0][0x230] ;  /* 0x00008c00ff166b82 */ /* 0x000ea20000000a00 */
[----:B-1----:R-:W-:Y:S02]  /*1cd0*/  @P6 MOV R24, R108 ;  /* 0x0000006c00186202 */ /* 0x002fe40000000f00 */
[----:B------:R-:W-:Y:S01]  /*1ce0*/  @P6 MOV R25, R111 ;  /* 0x0000006f00196202 */ /* 0x000fe20000000f00 */
[----:B0-----:R-:W-:-:S04]  /*1cf0*/  @P6 IMAD R90, R91, R68, RZ ;  /* 0x000000445b5a6224 */ /* 0x001fc800078e02ff */
[C---:B------:R-:W-:Y:S02]  /*1d00*/  @P6 IMAD R91, R93.reuse, R69, R90 ;  /* 0x000000455d5b6224 */ /* 0x040fe400078e025a */
[----:B------:R-:W-:Y:S02]  /*1d10*/  @P6 IMAD.WIDE.U32 R68, R93, R68, R24 ;  /* 0x000000445d446225 */ /* 0x000fe400078e0018 */
[----:B------:R-:W0:Y:S01]  /*1d20*/  @P6 LDC.64 R24, c[0x0][0x228] ;  /* 0x00008a00ff186b82 */ /* 0x000e220000000a00 */
[----:B------:R-:W-:Y:S02]  /*1d30*/  MOV R0, RZ ;  /* 0x000000ff00007202 */ /* 0x000fe40000000f00 */
[----:B------:R-:W-:Y:S02]  /*1d40*/  @P6 IADD3 R91, R69, R91, RZ ;  /* 0x0000005b455b6210 */ /* 0x000fe40007ffe0ff */
[C---:B------:R-:W-:Y:S02]  /*1d50*/  @P6 SHF.L.U32 R69, R68.reuse, 0x1, RZ ;  /* 0x0000000144456819 */ /* 0x040fe400000006ff */
[----:B------:R-:W5:Y:S01]  /*1d60*/  @P0 LDG.E R0, desc[UR8][R84.64] ;  /* 0x0000000854000981 */ /* 0x000f62000c1e1900 */
[----:B------:R-:W-:-:S02]  /*1d70*/  @P6 SHF.L.U64.HI R68, R68, 0x1, R91 ;  /* 0x0000000144446819 */ /* 0x000fc4000001025b */
[----:B--2---:R-:W-:-:S04]  /*1d80*/  @P6 IADD3 R22, P0, R69, R22, RZ ;  /* 0x0000001645166210 */ /* 0x004fc80007f1e0ff */
[----:B------:R-:W-:Y:S02]  /*1d90*/  @P6 IADD3.X R23, R68, R23, RZ, P0, !PT ;  /* 0x0000001744176210 */ /* 0x000fe400007fe4ff */
[----:B0-----:R-:W-:-:S04]  /*1da0*/  @P6 IADD3 R24, P0, R69, R24, RZ ;  /* 0x0000001845186210 */ /* 0x001fc80007f1e0ff */
[----:B------:R-:W-:Y:S02]  /*1db0*/  @P6 IADD3.X R25, R68, R25, RZ, P0, !PT ;  /* 0x0000001944196210 */ /* 0x000fe400007fe4ff */
[----:B------:R-:W0:Y:S01]  /*1dc0*/  LDC.64 R68, c[0x0][0x248] ;  /* 0x00009200ff447b82 */ /* 0x000e220000000a00 */
[----:B------:R-:W-:Y:S02]  /*1dd0*/  ISETP.NE.AND P5, PT, R88, RZ, PT ;  /* 0x000000ff5800720c */ /* 0x000fe40003fa5270 */
[----:B------:R-:W-:Y:S02]  /*1de0*/  CS2R R92, SRZ ;  /* 0x00000000005c7805 */ /* 0x000fe4000001ff00 */
[----:B------:R-:W-:Y:S02]  /*1df0*/  CS2R R104, SRZ ;  /* 0x0000000000687805 */ /* 0x000fe4000001ff00 */
[----:B------:R-:W-:Y:S02]  /*1e00*/  CS2R R90, SRZ ;  /* 0x00000000005a7805 */ /* 0x000fe4000001ff00 */
[----:B------:R-:W-:-:S02]  /*1e10*/  MOV R107, 0x3f800000 ;  /* 0x3f800000006b7802 */ /* 0x000fc40000000f00 */
[----:B------:R-:W-:Y:S02]  /*1e20*/  CS2R R102, SRZ ;  /* 0x0000000000667805 */ /* 0x000fe4000001ff00 */
[----:B------:R-:W-:Y:S02]  /*1e30*/  MOV R106, RZ ;  /* 0x000000ff006a7202 */ /* 0x000fe40000000f00 */
[----:B------:R-:W-:Y:S01]  /*1e40*/  CS2R R100, SRZ ;  /* 0x0000000000647805 */ /* 0x000fe2000001ff00 */
[----:B------:R1:W5:Y:S04]  /*1e50*/  @P2 LDG.E R105, desc[UR8][R82.64] ;  /* 0x0000000852692981 */ /* 0x000368000c1e1900 */
[----:B------:R2:W5:Y:S04]  /*1e60*/  @P2 LDG.E R104, desc[UR8][R80.64] ;  /* 0x0000000850682981 */ /* 0x000568000c1e1900 */
[----:B------:R3:W5:Y:S04]  /*1e70*/  @P5 LDG.E R98, desc[UR8][R50.64] ;  /* 0x0000000832625981 */ /* 0x000768000c1e1900 */
[----:B------:R3:W5:Y:S01]  /*1e80*/  @P5 LDG.E R95, desc[UR8][R48.64] ;  /* 0x00000008305f5981 */ /* 0x000762000c1e1900 */
[----:B0-----:R-:W-:-:S03]  /*1e90*/  IMAD.WIDE R68, R19, 0x8, R68 ;  /* 0x0000000813447825 */ /* 0x001fc600078e0244 */
[----:B------:R3:W5:Y:S04]  /*1ea0*/  @P1 LDG.E R101, desc[UR8][R60.64] ;  /* 0x000000083c651981 */ /* 0x000768000c1e1900 */
[----:B------:R3:W5:Y:S04]  /*1eb0*/  @P1 LDG.E R100, desc[UR8][R58.64] ;  /* 0x000000083a641981 */ /* 0x000768000c1e1900 */
[----:B------:R-:W4:Y:S01]  /*1ec0*/  LDG.E.64 R68, desc[UR8][R68.64] ;  /* 0x0000000844447981 */ /* 0x000f22000c1e1b00 */
[----:B------:R-:W-:-:S03]  /*1ed0*/  ISETP.NE.AND P5, PT, R87, RZ, PT ;  /* 0x000000ff5700720c */ /* 0x000fc60003fa5270 */
[----:B------:R3:W5:Y:S04]  /*1ee0*/  @P6 LDG.E R102, desc[UR8][R22.64] ;  /* 0x0000000816666981 */ /* 0x000768000c1e1900 */
[----:B------:R3:W5:Y:S06]  /*1ef0*/  @P6 LDG.E R99, desc[UR8][R24.64] ;  /* 0x0000000818636981 */ /* 0x00076c000c1e1900 */
[----:B------:R3:W5:Y:S04]  /*1f00*/  @P5 LDG.E R93, desc[UR8][R46.64] ;  /* 0x000000082e5d5981 */ /* 0x000768000c1e1900 */
[----:B------:R3:W5:Y:S01]  /*1f10*/  @P5 LDG.E R92, desc[UR8][R44.64] ;  /* 0x000000082c5c5981 */ /* 0x000762000c1e1900 */
[----:B------:R-:W-:-:S02]  /*1f20*/  ISETP.NE.AND P5, PT, R86, RZ, PT ;  /* 0x000000ff5600720c */ /* 0x000fc40003fa5270 */
[----:B------:R-:W-:Y:S02]  /*1f30*/  ISETP.NE.AND P2, PT, R89, RZ, PT ;  /* 0x000000ff5900720c */ /* 0x000fe40003f45270 */
[----:B------:R-:W-:Y:S02]  /*1f40*/  CS2R R86, SRZ ;  /* 0x0000000000567805 */ /* 0x000fe4000001ff00 */
[----:B-1----:R-:W-:-:S04]  /*1f50*/  CS2R R82, SRZ ;  /* 0x0000000000527805 */ /* 0x002fc8000001ff00 */
[----:B------:R3:W5:Y:S04]  /*1f60*/  @P3 LDG.E R86, desc[UR8][R26.64] ;  /* 0x000000081a563981 */ /* 0x000768000c1e1900 */
[----:B------:R3:W5:Y:S04]  /*1f70*/  @P5 LDG.E R94, desc[UR8][R42.64] ;  /* 0x000000082a5e5981 */ /* 0x000768000c1e1900 */
[----:B------:R3:W5:Y:S01]  /*1f80*/  @P5 LDG.E R91, desc[UR8][R40.64] ;  /* 0x00000008285b5981 */ /* 0x000762000c1e1900 */
[----:B------:R-:W-:-:S03]  /*1f90*/  ISETP.NE.AND P5, PT, R56, RZ, PT ;  /* 0x000000ff3800720c */ /* 0x000fc60003fa5270 */
[----:B------:R3:W5:Y:S04]  /*1fa0*/  @P2 LDG.E R106, desc[UR8][R70.64] ;  /* 0x00000008466a2981 */ /* 0x000768000c1e1900 */
[----:B------:R3:W5:Y:S04]  /*1fb0*/  @P2 LDG.E R103, desc[UR8][R62.64] ;  /* 0x000000083e672981 */ /* 0x000768000c1e1900 */
[----:B------:R3:W5:Y:S04]  /*1fc0*/  @P3 LDG.E R83, desc[UR8][R20.64] ;  /* 0x0000000814533981 */ /* 0x000768000c1e1900 */
[----:B------:R3:W5:Y:S04]  /*1fd0*/  @P5 LDG.E R90, desc[UR8][R34.64] ;  /* 0x00000008225a5981 */ /* 0x000768000c1e1900 */
[----:B------:R3:W5:Y:S01]  /*1fe0*/  @P5 LDG.E R87, desc[UR8][R32.64] ;  /* 0x0000000820575981 */ /* 0x000762000c1e1900 */
[----:B----4-:R-:W-:-:S05]  /*1ff0*/  FFMA.FTZ R85, -R68, R68, R69 ;  /* 0x0000004444557223 */ /* 0x010fca0000010145 */
[----:B------:R-:W-:-:S13]  /*2000*/  FSETP.GTU.FTZ.AND P0, PT, R85, RZ, PT ;  /* 0x000000ff5500720b */ /* 0x000fda0003f1c000 */
[----:B------:R-:W0:Y:S02]  /*2010*/  @P0 LDC R84, c[0x0][0x250] ;  /* 0x00009400ff540b82 */ /* 0x000e240000000800 */
[----:B0-----:R-:W-:-:S04]  /*2020*/  @P0 FADD.FTZ R84, R85, R84 ;  /* 0x0000005455540221 */ /* 0x001fc80000010000 */
[----:B------:R0:W1:Y:S02]  /*2030*/  @P0 MUFU.RSQ R107, R84 ;  /* 0x00000054006b0308 */ /* 0x0000640000001400 */
[----:B0-----:R-:W-:-:S06]  /*2040*/  CS2R R84, SRZ ;  /* 0x0000000000547805 */ /* 0x001fcc000001ff00 */
[----:B------:R3:W5:Y:S04]  /*2050*/  @P4 LDG.E R85, desc[UR8][R30.64] ;  /* 0x000000081e554981 */ /* 0x000768000c1e1900 */
[----:B------:R3:W5:Y:S01]  /*2060*/  @P4 LDG.E R84, desc[UR8][R28.64] ;  /* 0x000000081c544981 */ /* 0x000762000c1e1900 */
[----:B------:R-:W-:Y:S02]  /*2070*/  LOP3.LUT P0, RZ, R9, 0x2, RZ, 0xc0, !PT ;  /* 0x0000000209ff7812 */ /* 0x000fe4000780c0ff */
[----:B------:R-:W-:-:S11]  /*2080*/  CS2R R88, SRZ ;  /* 0x0000000000587805 */ /* 0x000fd6000001ff00 */
[----:B------:R3:W5:Y:S04]  /*2090*/  @P0 LDG.E R89, desc[UR8][R38.64] ;  /* 0x0000000826590981 */ /* 0x000768000c1e1900 */
[----:B------:R3:W5:Y:S01]  /*20a0*/  @P0 LDG.E R88, desc[UR8][R36.64] ;  /* 0x0000000824580981 */ /* 0x000762000c1e1900 */
[----:B------:R-:W-:Y:S01]  /*20b0*/  ISETP.GT.U32.AND P0, PT, R78, 0x1df, PT ;  /* 0x000001df4e00780c */ /* 0x000fe20003f04070 */
[----:B------:R-:W-:Y:S01]  /*20c0*/  BSSY B0, `(.L_x_446) ;  /* 0x0000014000007945 */ /* 0x000fe20003800000 */
[----:B------:R-:W-:Y:S02]  /*20d0*/  MOV R69, RZ ;  /* 0x000000ff00457202 */ /* 0x000fe40000000f00 */
[----:B--2---:R-:W-:-:S09]  /*20e0*/  CS2R R80, SRZ ;  /* 0x0000000000507805 */ /* 0x004fd2000001ff00 */
[----:B-1-3--:R-:W-:Y:S05]  /*20f0*/  @P0 BRA `(.L_x_447) ;  /* 0x0000000000400947 */ /* 0x00afea0003800000 */
[----:B------:R-:W-:Y:S02]  /*2100*/  ISETP.NE.AND P0, PT, RZ, UR10, PT ;  /* 0x0000000aff007c0c */ /* 0x000fe4000bf05270 */
[----:B------:R-:W-:-:S04]  /*2110*/  IADD3 R113, R16, R113, RZ ;  /* 0x0000007110717210 */ /* 0x000fc80007ffe0ff */
[----:B------:R-:W-:-:S07]  /*2120*/  SHF.R.S32.HI R22, RZ, 0x1f, R113 ;  /* 0x0000001fff167819 */ /* 0x000fce0000011471 */
[----:B------:R-:W0:Y:S02]  /*2130*/  @P0 LDC.64 R20, c[0x0][0x240] ;  /* 0x00009000ff140b82 */ /* 0x000e240000000a00 */
[----:B0-----:R-:W-:-:S04]  /*2140*/  @P0 LEA R20, P6, R113, R20, 0x1 ;  /* 0x0000001471140211 */ /* 0x001fc800078c08ff */
[----:B------:R-:W-:-:S05]  /*2150*/  @P0 LEA.HI.X R21, R113, R21, R22, 0x1, P6 ;  /* 0x0000001571150211 */ /* 0x000fca00030f0c16 */
[----:B------:R-:W2:Y:S04]  /*2160*/  @P0 LDG.E.U16 R23, desc[UR8][R20.64] ;  /* 0x0000000814170981 */ /* 0x000ea8000c1e1500 */
[----:B------:R-:W3:Y:S01]  /*2170*/  @P0 LDG.E.U16 R22, desc[UR8][R20.64+0x2] ;  /* 0x0000020814160981 */ /* 0x000ee2000c1e1500 */
[----:B--2---:R-:W-:Y:S02]  /*2180*/  @P0 SHF.L.U32 R69, R23, 0x10, RZ ;  /* 0x0000001017450819 */ /* 0x004fe400000006ff */
[----:B---3--:R-:W-:Y:S02]  /*2190*/  @P0 SHF.L.U32 R80, R22, 0x10, RZ ;  /* 0x0000001016500819 */ /* 0x008fe400000006ff */
[----:B------:R-:W0:Y:S02]  /*21a0*/  LDC.64 R22, c[0x0][0x238] ;  /* 0x00008e00ff167b82 */ /* 0x000e240000000a00 */
[----:B0-----:R-:W-:-:S05]  /*21b0*/  IMAD.WIDE R22, R113, 0x2, R22 ;  /* 0x0000000271167825 */ /* 0x001fca00078e0216 */
[----:B------:R-:W2:Y:S04]  /*21c0*/  LDG.E.U16 R82, desc[UR8][R22.64] ;  /* 0x0000000816527981 */ /* 0x000ea8000c1e1500 */
[----:B------:R-:W3:Y:S01]  /*21d0*/  LDG.E.U16 R81, desc[UR8][R22.64+0x2] ;  /* 0x0000020816517981 */ /* 0x000ee2000c1e1500 */
[----:B--2---:R-:W-:Y:S02]  /*21e0*/  SHF.L.U32 R82, R82, 0x10, RZ ;  /* 0x0000001052527819 */ /* 0x004fe400000006ff */
[----:B---3--:R-:W-:-:S07]  /*21f0*/  SHF.L.U32 R81, R81, 0x10, RZ ;  /* 0x0000001051517819 */ /* 0x008fce00000006ff */
.L_x_447:
[----:B------:R-:W-:Y:S05]  /*2200*/  BSYNC B0 ;  /* 0x0000000000007941 */ /* 0x000fea0003800000 */
.L_x_446:
[----:B------:R-:W-:Y:S02]  /*2210*/  ISETP.NE.AND P0, PT, RZ, UR10, PT ;  /* 0x0000000aff007c0c */ /* 0x000fe4000bf05270 */
[C---:B-----5:R-:W-:Y:S02]  /*2220*/  PRMT R20, R105.reuse, 0x7632, R20 ;  /* 0x0000763269147816 */ /* 0x060fe40000000014 */
[----:B------:R-:W-:Y:S02]  /*2230*/  SHF.L.U32 R21, R105, 0x10, RZ ;  /* 0x0000001069157819 */ /* 0x000fe400000006ff */
[----:B------:R-:W-:Y:S02]  /*2240*/  PRMT R22, R104, 0x7632, R22 ;  /* 0x0000763268167816 */ /* 0x000fe40000000016 */
[----:B------:R-:W-:Y:S02]  /*2250*/  PRMT R24, R106, 0x7632, R24 ;  /* 0x000076326a187816 */ /* 0x000fe40000000018 */
[----:B------:R-:W-:-:S02]  /*2260*/  SHF.L.U32 R25, R20, 0x10, RZ ;  /* 0x0000001014197819 */ /* 0x000fc400000006ff */
[----:B------:R-:W-:Y:S02]  /*2270*/  SHF.L.U32 R29, R106, 0x10, RZ ;  /* 0x000000106a1d7819 */ /* 0x000fe400000006ff */
[----:B------:R-:W-:Y:S01]  /*2280*/  SHF.L.U32 R26, R22, 0x10, RZ ;  /* 0x00000010161a7819 */ /* 0x000fe200000006ff */
[----:B------:R-:W-:Y:S01]  /*2290*/  FADD.FTZ R22, -R68, R21 ;  /* 0x0000001544167221 */ /* 0x000fe20000010100 */
[----:B------:R-:W-:Y:S01]  /*22a0*/  SHF.L.U32 R31, R24, 0x10, RZ ;  /* 0x00000010181f7819 */ /* 0x000fe200000006ff */
[C---:B------:R-:W-:Y:S01]  /*22b0*/  FADD.FTZ R20, -R68.reuse, R25 ;  /* 0x0000001944147221 */ /* 0x040fe20000010100 */
[----:B------:R-:W-:Y:S01]  /*22c0*/  PRMT R28, R103, 0x7632, R28 ;  /* 0x00007632671c7816 */ /* 0x000fe2000000001c */
[C---:B------:R-:W-:Y:S01]  /*22d0*/  FADD.FTZ R36, -R68.reuse, R29 ;  /* 0x0000001d44247221 */ /* 0x040fe20000010100 */
[----:B------:R-:W-:Y:S01]  /*22e0*/  LOP3.LUT R9, R9, 0xfffffeff, RZ, 0xc0, !PT ;  /* 0xfffffeff09097812 */ /* 0x000fe200078ec0ff */
[----:B------:R-:W-:Y:S01]  /*22f0*/  FADD.FTZ R38, -R68, R31 ;  /* 0x0000001f44267221 */ /* 0x000fe20000010100 */
[----:B------:R-:W-:Y:S01]  /*2300*/  SHF.L.U32 R27, R104, 0x10, RZ ;  /* 0x00000010681b7819 */ /* 0x000fe200000006ff */
[-C--:B------:R-:W-:Y:S01]  /*2310*/  FMUL.FTZ R22, R22, R107.reuse ;  /* 0x0000006b16167220 */ /* 0x080fe20000410000 */
[----:B------:R-:W-:Y:S01]  /*2320*/  SHF.L.U32 R23, R103, 0x10, RZ ;  /* 0x0000001067177819 */ /* 0x000fe200000006ff */
[----:B------:R-:W-:Y:S01]  /*2330*/  FMUL.FTZ R21, R20, R107 ;  /* 0x0000006b14157220 */ /* 0x000fe20000410000 */
[----:B------:R-:W-:-:S02]  /*2340*/  SHF.L.U32 R24, R28, 0x10, RZ ;  /* 0x000000101c187819 */ /* 0x000fc400000006ff */
        /* <DEDUP_REMOVED lines=20> */
.L_x_448:
[----:B------:R-:W-:Y:S01]  /*2490*/  FMUL.FTZ R20, R27, R82 ;  /* 0x000000521b147220 */ /* 0x000fe20000410000 */
[----:B------:R-:W-:Y:S01]  /*24a0*/  FFMA.FTZ R40, R22, R27, RZ ;  /* 0x0000001b16287223 */ /* 0x000fe200000100ff */
        /* <DEDUP_REMOVED lines=24> */
.L_x_449:
[----:B------:R-:W-:Y:S01]  /*2630*/  FFMA.FTZ R29, R21, R25, R22 ;  /* 0x00000019151d7223 */ /* 0x000fe20000010016 */
[----:B------:R-:W-:Y:S01]  /*2640*/  FADD.FTZ R22, RZ, R27 ;  /* 0x0000001bff167221 */ /* 0x000fe20000010000 */
[----:B------:R-:W-:Y:S01]  /*2650*/  FADD.FTZ R27, R25, R20 ;  /* 0x00000014191b7221 */ /* 0x000fe20000010000 */
[----:B------:R-:W-:Y:S01]  /*2660*/  FFMA.FTZ R25, R21, R26, RZ ;  /* 0x0000001a15197223 */ /* 0x000fe200000100ff */
[----:B------:R-:W-:Y:S01]  /*2670*/  FFMA.FTZ R40, R42, R23, R40 ;  /* 0x000000172a287223 */ /* 0x000fe20000010028 */
[----:B------:R-:W-:Y:S01]  /*2680*/  FMUL.FTZ R20, R23, R82 ;  /* 0x0000005217147220 */ /* 0x000fe20000410000 */
[--C-:B------:R-:W-:Y:S01]  /*2690*/  FADD.FTZ R70, R22, R23.reuse ;  /* 0x0000001716467221 */ /* 0x100fe20000010000 */
        /* <DEDUP_REMOVED lines=11> */
[----:B------:R-:W-:Y:S01]  /*2750*/  FADD.FTZ R24, -R68, R25 ;  /* 0x0000001944187221 */ /* 0x000fe20000010100 */
[----:B------:R-:W-:Y:S01]  /*2760*/  SHF.L.U32 R115, R100, 0x10, RZ ;  /* 0x0000001064737819 */ /* 0x000fe200000006ff */
[----:B------:R-:W-:Y:S01]  /*2770*/  FADD.FTZ R26, -R68, R23 ;  /* 0x00000017441a7221 */ /* 0x000fe20000010100 */
[----:B------:R-:W-:Y:S01]  /*2780*/  SHF.L.U32 R22, R22, 0x10, RZ ;  /* 0x0000001016167819 */ /* 0x000fe200000006ff */
[----:B------:R-:W-:-:S02]  /*2790*/  FMUL.FTZ R34, R24, R107 ;  /* 0x0000006b18227220 */ /* 0x000fc40000410000 */
        /* <DEDUP_REMOVED lines=20> */
.L_x_450:
[----:B------:R-:W-:Y:S01]  /*28e0*/  FMUL.FTZ R23, R115, R82 ;  /* 0x0000005273177220 */ /* 0x000fe20000410000 */
[----:B------:R-:W-:Y:S01]  /*28f0*/  FADD.FTZ R26, R21, R20 ;  /* 0x00000014151a7221 */ /* 0x000fe20000010000 */
[----:B------:R-:W-:Y:S01]  /*2900*/  PRMT R24, R102, 0x7632, R24 ;  /* 0x0000763266187816 */ /* 0x000fe20000000018 */
[----:B------:R-:W-:Y:S01]  /*2910*/  FADD.FTZ R113, R113, R22 ;  /* 0x0000001671717221 */ /* 0x000fe20000010000 */
[C---:B------:R-:W-:Y:S01]  /*2920*/  FFMA.FTZ R62, R35.reuse, R22, R33 ;  /* 0x00000016233e7223 */ /* 0x040fe20000010021 */
[----:B------:R-:W-:Y:S01]  /*2930*/  FMUL.FTZ R21, R22, R81 ;  /* 0x0000005116157220 */ /* 0x000fe20000410000 */
[----:B------:R-:W-:Y:S01]  /*2940*/  FFMA.FTZ R20, R34, R23, R32 ;  /* 0x0000001722147223 */ /* 0x000fe20000010020 */
[----:B------:R-:W-:Y:S01]  /*2950*/  FADD.FTZ R22, R26, R23 ;  /* 0x000000171a167221 */ /* 0x000fe20000010000 */
[----:B------:R-:W-:Y:S01]  /*2960*/  SHF.L.U32 R23, R102, 0x10, RZ ;  /* 0x0000001066177819 */ /* 0x000fe200000006ff */
[----:B------:R-:W-:Y:S01]  /*2970*/  FADD.FTZ R70, R70, R115 ;  /* 0x0000007346467221 */ /* 0x000fe20000010000 */
[----:B------:R-:W-:Y:S01]  /*2980*/  SHF.L.U32 R25, R24, 0x10, RZ ;  /* 0x0000001018197819 */ /* 0x000fe200000006ff */
[----:B------:R-:W-:Y:S01]  /*2990*/  FFMA.FTZ R35, R35, R21, R20 ;  /* 0x0000001523237223 */ /* 0x000fe20000010014 */
[----:B------:R-:W-:Y:S01]  /*29a0*/  PRMT R60, R99, 0x7632, R60 ;  /* 0x00007632633c7816 */ /* 0x000fe2000000003c */
[----:B------:R-:W-:Y:S01]  /*29b0*/  FADD.FTZ R112, -R68, R23 ;  /* 0x0000001744707221 */ /* 0x000fe20000010100 */
[----:B------:R-:W-:Y:S01]  /*29c0*/  FFMA.FTZ R115, R34, R115, R40 ;  /* 0x0000007322737223 */ /* 0x000fe20000010028 */
[----:B------:R-:W-:Y:S01]  /*29d0*/  FADD.FTZ R20, -R68, R25 ;  /* 0x0000001944147221 */ /* 0x000fe20000010100 */
[----:B------:R-:W-:Y:S01]  /*29e0*/  PRMT R32, R97, 0x7632, R32 ;  /* 0x0000763261207816 */ /* 0x000fe20000000020 */
        /* <DEDUP_REMOVED lines=23> */
.L_x_451:
[----:B------:R-:W-:Y:S01]  /*2b60*/  FADD.FTZ R22, R21, R22 ;  /* 0x0000001615167221 */ /* 0x000fe20000010000 */
[----:B------:R-:W-:Y:S01]  /*2b70*/  SHF.L.U32 R21, R97, 0x10, RZ ;  /* 0x0000001061157819 */ /* 0x000fe200000006ff */
[----:B------:R-:W-:Y:S01]  /*2b80*/  FMUL.FTZ R23, R71, R82 ;  /* 0x0000005247177220 */ /* 0x000fe20000410000 */
[----:B------:R-:W-:Y:S02]  /*2b90*/  SHF.L.U32 R25, R32, 0x10, RZ ;  /* 0x0000001020197819 */ /* 0x000fe400000006ff */
[----:B------:R-:W-:Y:S01]  /*2ba0*/  PRMT R58, R96, 0x7632, R58 ;  /* 0x00007632603a7816 */ /* 0x000fe2000000003a */
[----:B------:R-:W-:Y:S01]  /*2bb0*/  FADD.FTZ R56, -R68, R21 ;  /* 0x0000001544387221 */ /* 0x000fe20000010100 */
        /* <DEDUP_REMOVED lines=27> */
.L_x_452:
[----:B------:R-:W-:Y:S01]  /*2d70*/  FFMA.FTZ R27, R63, R21, R20 ;  /* 0x000000153f1b7223 */ /* 0x000fe20000010014 */
[----:B------:R-:W-:Y:S01]  /*2d80*/  FADD.FTZ R22, R21, R22 ;  /* 0x0000001615167221 */ /* 0x000fe20000010000 */
[C---:B------:R-:W-:Y:S01]  /*2d90*/  PRMT R21, R98.reuse, 0x7632, R21 ;  /* 0x0000763262157816 */ /* 0x040fe20000000015 */
[----:B------:R-:W-:Y:S01]  /*2da0*/  FMUL.FTZ R23, R61, R82 ;  /* 0x000000523d177220 */ /* 0x000fe20000410000 */
[----:B------:R-:W-:Y:S02]  /*2db0*/  SHF.L.U32 R25, R98, 0x10, RZ ;  /* 0x0000001062197819 */ /* 0x000fe400000006ff */
[----:B------:R-:W-:Y:S01]  /*2dc0*/  SHF.L.U32 R21, R21, 0x10, RZ ;  /* 0x0000001015157819 */ /* 0x000fe200000006ff */
[----:B------:R-:W-:Y:S01]  /*2dd0*/  FFMA.FTZ R20, R56, R23, R27 ;  /* 0x0000001738147223 */ /* 0x000fe2000001001b */
[C---:B------:R-:W-:Y:S01]  /*2de0*/  PRMT R54, R95.reuse, 0x7632, R54 ;  /* 0x000076325f367816 */ /* 0x040fe20000000036 */
[----:B------:R-:W-:Y:S01]  /*2df0*/  FADD.FTZ R52, -R68, R25 ;  /* 0x0000001944347221 */ /* 0x000fe20000010100 */
        /* <DEDUP_REMOVED lines=27> */
.L_x_453:
[----:B------:R-:W-:Y:S01]  /*2fb0*/  FFMA.FTZ R27, R59, R21, R20 ;  /* 0x000000153b1b7223 */ /* 0x000fe20000010014 */
        /* <DEDUP_REMOVED lines=33> */
.L_x_454:
        /* <DEDUP_REMOVED lines=36> */
.L_x_455:
        /* <DEDUP_REMOVED lines=34> */
.L_x_456:
[----:B------:R-:W-:Y:S01]  /*3630*/  FFMA.FTZ R27, R45, R21, R20 ;  /* 0x000000152d1b7223 */ /* 0x000fe20000010014 */
[----:B------:R-:W-:Y:S01]  /*3640*/  FMUL.FTZ R23, R43, R82 ;  /* 0x000000522b177220 */ /* 0x000fe20000410000 */
[--C-:B------:R-:W-:Y:S01]  /*3650*/  FADD.FTZ R24, R21, R22.reuse ;  /* 0x0000001615187221 */ /* 0x100fe20000010000 */
[----:B------:R-:W-:Y:S02]  /*3660*/  PRMT R22, R90, 0x7632, R22 ;  /* 0x000076325a167816 */ /* 0x000fe40000000016 */
[----:B------:R-:W-:Y:S01]  /*3670*/  FFMA.FTZ R20, R40, R23, R27 ;  /* 0x0000001728147223 */ /* 0x000fe2000001001b */
[----:B------:R-:W-:Y:S01]  /*3680*/  FADD.FTZ R21, R24, R23 ;  /* 0x0000001718157221 */ /* 0x000fe20000010000 */
[----:B------:R-:W-:Y:S01]  /*3690*/  SHF.L.U32 R25, R90, 0x10, RZ ;  /* 0x000000105a197819 */ /* 0x000fe200000006ff */
[----:B------:R-:W-:Y:S01]  /*36a0*/  FMUL.FTZ R24, R42, R81 ;  /* 0x000000512a187220 */ /* 0x000fe20000410000 */
[----:B------:R-:W-:Y:S02]  /*36b0*/  SHF.L.U32 R23, R22, 0x10, RZ ;  /* 0x0000001016177819 */ /* 0x000fe400000006ff */
[C---:B------:R-:W-:Y:S01]  /*36c0*/  PRMT R38, R87.reuse, 0x7632, R38 ;  /* 0x0000763257267816 */ /* 0x040fe20000000026 */
[C---:B------:R-:W-:Y:S01]  /*36d0*/  FADD.FTZ R36, -R68.reuse, R25 ;  /* 0x0000001944247221 */ /* 0x040fe20000010100 */
[----:B------:R-:W-:Y:S01]  /*36e0*/  SHF.L.U32 R39, R87, 0x10, RZ ;  /* 0x0000001057277819 */ /* 0x000fe200000006ff */
[----:B------:R-:W-:Y:S01]  /*36f0*/  FADD.FTZ R26, -R68, R23 ;  /* 0x00000017441a7221 */ /* 0x000fe20000010100 */
[----:B------:R-:W-:Y:S01]  /*3700*/  PRMT R22, R85, 0x7632, R22 ;  /* 0x0000763255167816 */ /* 0x000fe20000000016 */
        /* <DEDUP_REMOVED lines=22> */
.L_x_457:
[----:B------:R-:W-:Y:S01]  /*3870*/  FFMA.FTZ R29, R41, R24, R20 ;  /* 0x00000018291d7223 */ /* 0x000fe20000010014 */
[----:B------:R-:W-:Y:S01]  /*3880*/  FMUL.FTZ R23, R39, R82 ;  /* 0x0000005227177220 */ /* 0x000fe20000410000 */
[----:B------:R-:W-:Y:S01]  /*3890*/  FADD.FTZ R24, R24, R21 ;  /* 0x0000001518187221 */ /* 0x000fe20000010000 */
[----:B------:R-:W-:Y:S02]  /*38a0*/  SHF.L.U32 R25, R85, 0x10, RZ ;  /* 0x0000001055197819 */ /* 0x000fe400000006ff */
[----:B------:R-:W-:Y:S01]  /*38b0*/  SHF.L.U32 R27, R22, 0x10, RZ ;  /* 0x00000010161b7819 */ /* 0x000fe200000006ff */
[----:B------:R-:W-:Y:S01]  /*38c0*/  FADD.FTZ R21, R24, R23 ;  /* 0x0000001718157221 */ /* 0x000fe20000010000 */
[----:B------:R-:W-:Y:S01]  /*38d0*/  PRMT R34, R84, 0x7632, R34 ;  /* 0x0000763254227816 */ /* 0x000fe20000000022 */
        /* <DEDUP_REMOVED lines=27> */
.L_x_458:
        /* <DEDUP_REMOVED lines=36> */
.L_x_459:
[----:B------:R-:W-:Y:S01]  /*3cd0*/  FFMA.FTZ R27, R33, R24, R20 ;  /* 0x00000018211b7223 */ /* 0x000fe20000010014 */
[----:B------:R-:W-:Y:S01]  /*3ce0*/  FMUL.FTZ R23, R31, R82 ;  /* 0x000000521f177220 */ /* 0x000fe20000410000 */
[----:B------:R-:W-:Y:S01]  /*3cf0*/  FADD.FTZ R24, R24, R21 ;  /* 0x0000001518187221 */ /* 0x000fe20000010000 */
        /* <DEDUP_REMOVED lines=31> */
.L_x_460:
[----:B------:R-:W-:Y:S01]  /*3ef0*/  FFMA.FTZ R117, R29, R22, R20 ;  /* 0x000000161d757223 */ /* 0x000fe20000010014 */
[--C-:B------:R-:W-:Y:S01]  /*3f00*/  FADD.FTZ R22, R22, R21.reuse ;  /* 0x0000001516167221 */ /* 0x100fe20000010000 */
[----:B------:R-:W-:Y:S01]  /*3f10*/  FMUL.FTZ R23, R27, R82 ;  /* 0x000000521b177220 */ /* 0x000fe20000410000 */
[----:B------:R-:W-:Y:S01]  /*3f20*/  PRMT R21, R6, 0x7632, R21 ;  /* 0x0000763206157816 */ /* 0x000fe20000000015 */
[----:B------:R-:W-:Y:S01]  /*3f30*/  FMUL.FTZ R116, R26, R81 ;  /* 0x000000511a747220 */ /* 0x000fe20000410000 */
[----:B------:R-:W-:Y:S01]  /*3f40*/  SHF.L.U32 R119, R6, 0x10, RZ ;  /* 0x0000001006777819 */ /* 0x000fe200000006ff */
[----:B------:R-:W-:Y:S01]  /*3f50*/  FFMA.FTZ R20, R24, R23, R117 ;  /* 0x0000001718147223 */ /* 0x000fe20000010075 */
[----:B------:R-:W-:Y:S01]  /*3f60*/  SHF.L.U32 R21, R21, 0x10, RZ ;  /* 0x0000001015157819 */ /* 0x000fe200000006ff */
[----:B------:R-:W-:Y:S01]  /*3f70*/  FADD.FTZ R23, R22, R23 ;  /* 0x0000001716177221 */ /* 0x000fe20000010000 */
[----:B------:R-:W-:Y:S01]  /*3f80*/  PRMT R22, R5, 0x7632, R22 ;  /* 0x0000763205167816 */ /* 0x000fe20000000016 */
[----:B------:R-:W-:Y:S01]  /*3f90*/  FFMA.FTZ R117, R25, R116, R20 ;  /* 0x0000007419757223 */ /* 0x000fe20000010014 */
[C---:B------:R-:W-:Y:S01]  /*3fa0*/  FADD.FTZ R20, -R68.reuse, R119 ;  /* 0x0000007744147221 */ /* 0x040fe20000010100 */
[----:B------:R-:W-:Y:S01]  /*3fb0*/  FADD.FTZ R114, -R68, R21 ;  /* 0x0000001544727221 */ /* 0x000fe20000010100 */
[----:B------:R-:W-:Y:S01]  /*3fc0*/  FADD.FTZ R116, R116, R23 ;  /* 0x0000001774747221 */ /* 0x000fe20000010000 */
        /* <DEDUP_REMOVED lines=23> */
.L_x_461:
[----:B------:R-:W-:Y:S01]  /*4140*/  FMUL.FTZ R119, R23, R82 ;  /* 0x0000005217777220 */ /* 0x000fe20000410000 */
[----:B------:R-:W-:Y:S01]  /*4150*/  FFMA.FTZ R115, R112, R71, R115 ;  /* 0x0000004770737223 */ /* 0x000fe20000010073 */
[--C-:B------:R-:W-:Y:S01]  /*4160*/  FADD.FTZ R114, R70, R71.reuse ;  /* 0x0000004746727221 */ /* 0x100fe20000010000 */
[----:B------:R-:W-:Y:S01]  /*4170*/  PRMT R71, R4, 0x7632, R71 ;  /* 0x0000763204477816 */ /* 0x000fe20000000047 */
[----:B------:R-:W-:Y:S01]  /*4180*/  FFMA.FTZ R70, R20, R119, R117 ;  /* 0x0000007714467223 */ /* 0x000fe20000010075 */
[----:B------:R-:W-:Y:S01]  /*4190*/  FMUL.FTZ R112, R22, R81 ;  /* 0x0000005116707220 */ /* 0x000fe20000410000 */
[----:B------:R-:W-:Y:S01]  /*41a0*/  FADD.FTZ R119, R116, R119 ;  /* 0x0000007774777221 */ /* 0x000fe20000010000 */
[----:B------:R-:W-:Y:S02]  /*41b0*/  SHF.L.U32 R117, R4, 0x10, RZ ;  /* 0x0000001004757819 */ /* 0x000fe400000006ff */
[----:B------:R-:W-:Y:S01]  /*41c0*/  SHF.L.U32 R121, R71, 0x10, RZ ;  /* 0x0000001047797819 */ /* 0x000fe200000006ff */
[----:B------:R-:W-:Y:S01]  /*41d0*/  FFMA.FTZ R71, R21, R112, R70 ;  /* 0x0000007015477223 */ /* 0x000fe20000010046 */
[----:B------:R-:W-:Y:S01]  /*41e0*/  FADD.FTZ R70, R112, R119 ;  /* 0x0000007770467221 */ /* 0x000fe20000010000 */
        /* <DEDUP_REMOVED lines=26> */
.L_x_462:
        /* <DEDUP_REMOVED lines=35> */
.L_x_463:
[----:B------:R-:W-:Y:S01]  /*45c0*/  FMUL.FTZ R125, R117, R82 ;  /* 0x00000052757d7220 */ /* 0x000fe20000410000 */
[----:B------:R-:W-:Y:S01]  /*45d0*/  ISETP.GT.AND P0, PT, R65, 0x1e, PT ;  /* 0x0000001e4100780c */ /* 0x000fe20003f04270 */
[----:B------:R-:W-:Y:S01]  /*45e0*/  FADD.FTZ R113, R113, R60 ;  /* 0x0000003c71717221 */ /* 0x000fe20000010000 */
[----:B------:R-:W-:Y:S01]  /*45f0*/  FFMA.FTZ R62, R63, R60, R62 ;  /* 0x0000003c3f3e7223 */ /* 0x000fe2000001003e */
[----:B------:R-:W-:Y:S01]  /*4600*/  FFMA.FTZ R122, R120, R125, R71 ;  /* 0x0000007d787a7223 */ /* 0x000fe20000010047 */
[----:B------:R-:W-:Y:S01]  /*4610*/  FMUL.FTZ R71, R112, R81 ;  /* 0x0000005170477220 */ /* 0x000fe20000410000 */
[----:B------:R-:W-:Y:S01]  /*4620*/  FADD.FTZ R124, R70, R125 ;  /* 0x0000007d467c7221 */ /* 0x000fe20000010000 */
        /* <DEDUP_REMOVED lines=45> */
[----:B------:R-:W-:Y:S01]  /*4900*/  FFMA.FTZ R62, R25, R26, R62 ;  /* 0x0000001a193e7223 */ /* 0x000fe2000001003e */
[----:B------:R-:W-:Y:S01]  /*4910*/  UMOV UR6, 0x400 ;  /* 0x0000040000067882 */ /* 0x000fe20000000000 */
[----:B------:R-:W-:Y:S01]  /*4920*/  FADD.FTZ R113, R113, R22 ;  /* 0x0000001671717221 */ /* 0x000fe20000010000 */
[----:B------:R-:W-:Y:S01]  /*4930*/  UIADD3 UR5, UR6, 0xa0, URZ ;  /* 0x000000a006057890 */ /* 0x000fe2000fffe03f */
[----:B------:R-:W-:Y:S01]  /*4940*/  FFMA.FTZ R115, R20, R23, R115 ;  /* 0x0000001714737223 */ /* 0x000fe20000010073 */
[----:B------:R-:W-:Y:S01]  /*4950*/  FADD.FTZ R114, R114, R23 ;  /* 0x0000001772727221 */ /* 0x000fe20000010000 */
[----:B------:R-:W-:Y:S01]  /*4960*/  FFMA.FTZ R62, R21, R22, R62 ;  /* 0x00000016153e7223 */ /* 0x000fe2000001003e */
[----:B--2---:R-:W-:Y:S01]  /*4970*/  ULEA UR5, UR11, UR5, 0x18 ;  /* 0x000000050b057291 */ /* 0x004fe2000f8ec03f */
        /* <DEDUP_REMOVED lines=8> */
[----:B------:R-:W-:Y:S01]  /*4a00*/  FFMA.FTZ R53, R123, R112, R62 ;  /* 0x000000707b357223 */ /* 0x000fe2000001003e */
[----:B------:R-:W-:Y:S01]  /*4a10*/  LEA R113, R78, UR5, 0x4 ;  /* 0x000000054e717c11 */ /* 0x000fe2000f8e20ff */
[----:B------:R-:W0:Y:S01]  /*4a20*/  LDC.64 R114, c[0x0][0x268] ;  /* 0x00009a00ff727b82 */ /* 0x000e220000000a00 */
[----:B-1----:R-:W-:Y:S01]  /*4a30*/  @!P0 FADD.FTZ R71, R71, R122 ;  /* 0x0000007a47478221 */ /* 0x002fe20000010000 */
[----:B------:R-:W1:Y:S01]  /*4a40*/  SHFL.DOWN PT, R125, R70, 0x4, 0x1f ;  /* 0x08801f00467d7f89 */ /* 0x000e6200000e0000 */
[----:B------:R-:W-:Y:S01]  /*4a50*/  ISETP.GT.AND P0, PT, R65, 0x1b, PT ;  /* 0x0000001b4100780c */ /* 0x000fe20003f04270 */
[----:B------:R-:W-:Y:S01]  /*4a60*/  BSSY B0, `(.L_x_464) ;  /* 0x000003a000007945 */ /* 0x000fe20003800000 */
[----:B------:R-:W-:Y:S01]  /*4a70*/  IMAD R112, R57, 0x1e, R78 ;  /* 0x0000001e39707824 */ /* 0x000fe200078e024e */
        /* <DEDUP_REMOVED lines=56> */
.L_x_465:
[----:B------:R-:W-:Y:S05]  /*4e00*/  BSYNC B0 ;  /* 0x0000000000007941 */ /* 0x000fea0003800000 */
.L_x_464:
        /* <DEDUP_REMOVED lines=81> */
.L_x_467:
[----:B------:R-:W-:Y:S05]  /*5320*/  BSYNC B0 ;  /* 0x0000000000007941 */ /* 0x000fea0003800000 */
.L_x_466:
[----:B------:R-:W-:Y:S01]  /*5330*/  BSSY B0, `(.L_x_468) ;  /* 0x0000010000007945 */ /* 0x000fe20003800000 */
[----:B------:R-:W-:Y:S01]  /*5340*/  PRMT R23, R105, 0x7632, R23 ;  /* 0x0000763269177816 */ /* 0x000fe20000000017 */
[----:B------:R-:W-:Y:S01]  /*5350*/  IMAD.WIDE R112, R112, 0x4, R114 ;  /* 0x0000000470707825 */ /* 0x000fe200078e0272 */
[----:B------:R-:W-:Y:S01]  /*5360*/  PRMT R22, R104, 0x7632, R22 ;  /* 0x0000763268167816 */ /* 0x000fe20000000016 */
[----:B------:R-:W-:Y:S06]  /*5370*/  @P6 BRA `(.L_x_469) ;  /* 0x00000000002c6947 */ /* 0x000fec0003800000 */
[----:B------:R-:W0:Y:S01]  /*5380*/  LDC.64 R20, c[0x0][0x288] ;  /* 0x0000a200ff147b82 */ /* 0x000e220000000a00 */
[-C--:B------:R-:W-:Y:S01]  /*5390*/  LEA R28, P6, R15, R112.reuse, 0x2 ;  /* 0x000000700f1c7211 */ /* 0x080fe200078c10ff */
        /* <DEDUP_REMOVED lines=9> */
.L_x_469:
[----:B------:R-:W-:Y:S05]  /*5430*/  BSYNC B0 ;  /* 0x0000000000007941 */ /* 0x000fea0003800000 */
.L_x_468:
        /* <DEDUP_REMOVED lines=63> */
.L_x_472:
[----:B-1----:R-:W2:Y:S04]  /*5830*/  LDG.E.STRONG.GPU R54, desc[UR8][R20.64] ;  /* 0x0000000814367981 */ /* 0x002ea8000c1ef900 */
[----:B--2---:R-:W-:Y:S01]  /*5840*/  CCTL.IVALL ;  /* 0x00000000ff00798f */ /* 0x004fe20002000000 */
[----:B------:R-:W-:Y:S05]  /*5850*/  YIELD ;  /* 0x0000000000007946 */ /* 0x000fea0003800000 */
[----:B------:R-:W-:-:S13]  /*5860*/  ISETP.NE.AND P6, PT, R54, R61, PT ;  /* 0x0000003d3600720c */ /* 0x000fda0003fc5270 */
[----:B------:R-:W-:Y:S05]  /*5870*/  @P6 BRA `(.L_x_472) ;  /* 0xfffffffc00ec6947 */ /* 0x000fea000383ffff */
.L_x_471:
        /* <DEDUP_REMOVED lines=22> */
.L_x_476:
        /* <DEDUP_REMOVED lines=115> */
.L_x_475:
        /* <DEDUP_REMOVED lines=63> */
.L_x_477:
[----:B------:R-:W-:-:S04]  /*6500*/  LOP3.LUT P6, RZ, R9, 0x1, RZ, 0xc0, !PT ;  /* 0x0000000109ff7812 */ /* 0x000fc800078cc0ff */
[----:B------:R-:W-:-:S13]  /*6510*/  ISETP.NE.OR P6, PT, R54, RZ, P6 ;  /* 0x000000ff3600720c */ /* 0x000fda00037c5670 */
[----:B------:R-:W-:Y:S05]  /*6520*/  @!P6 BRA `(.L_x_473) ;  /* 0x00000000007ce947 */ /* 0x000fea0003800000 */
.L_x_474:
        /* <DEDUP_REMOVED lines=31> */
.L_x_473:
        /* <DEDUP_REMOVED lines=10> */
.L_x_479:
[----:B------:R-:W-:Y:S05]  /*67c0*/  BSYNC B0 ;  /* 0x0000000000007941 */ /* 0x000fea0003800000 */
.L_x_478:
        /* <DEDUP_REMOVED lines=17> */
.L_x_470:
[----:B------:R-:W0:Y:S01]  /*68e0*/  S2UR UR6, SR_CgaCtaId ;  /* 0x00000000000679c3 */ /* 0x000e220000008800 */
[----:B------:R-:W-:Y:S01]  /*68f0*/  UMOV UR5, 0x400 ;  /* 0x0000040000057882 */ /* 0x000fe20000000000 */
[----:B------:R-:W-:Y:S01]  /*6900*/  ISETP.NE.AND P6, PT, RZ, UR10, PT ;  /* 0x0000000aff007c0c */ /* 0x000fe2000bfc5270 */
[----:B-1----:R-:W-:Y:S01]  /*6910*/  IMAD.WIDE.U32 R54, R78, -0x77777777, RZ ;  /* 0x888888894e367825 */ /* 0x002fe200078e00ff */
[----:B------:R-:W-:Y:S02]  /*6920*/  SHF.L.U32 R105, R105, 0x10, RZ ;  /* 0x0000001069697819 */ /* 0x000fe400000006ff */
[----:B------:R-:W-:Y:S02]  /*6930*/  SHF.L.U32 R23, R23, 0x10, RZ ;  /* 0x0000001017177819 */ /* 0x000fe400000006ff */
[----:B------:R-:W1:Y:S01]  /*6940*/  LDC R56, c[0x0][0x2ac] ;  /* 0x0000ab00ff387b82 */ /* 0x000e620000000800 */
[C---:B------:R-:W-:Y:S01]  /*6950*/  FADD.FTZ R62, -R68.reuse, R105 ;  /* 0x00000069443e7221 */ /* 0x040fe20000010100 */
[----:B------:R-:W-:Y:S01]  /*6960*/  SHF.R.U32.HI R55, RZ, 0x4, R55 ;  /* 0x00000004ff377819 */ /* 0x000fe20000011637 */
[----:B------:R-:W-:Y:S01]  /*6970*/  FADD.FTZ R60, -R68, R23 ;  /* 0x00000017443c7221 */ /* 0x000fe20000010100 */
[----:B------:R-:W-:Y:S01]  /*6980*/  SHF.L.U32 R61, R104, 0x10, RZ ;  /* 0x00000010683d7819 */ /* 0x000fe200000006ff */
[-C--:B------:R-:W-:Y:S01]  /*6990*/  FMUL.FTZ R62, R62, R107.reuse ;  /* 0x0000006b3e3e7220 */ /* 0x080fe20000410000 */
[----:B------:R-:W-:Y:S01]  /*69a0*/  SHF.L.U32 R58, R22, 0x10, RZ ;  /* 0x00000010163a7819 */ /* 0x000fe200000006ff */
[----:B------:R-:W-:Y:S01]  /*69b0*/  FMUL.FTZ R60, R60, R107 ;  /* 0x0000006b3c3c7220 */ /* 0x000fe20000410000 */
[----:B------:R-:W-:-:S02]  /*69c0*/  SHF.L.U32 R59, R106, 0x10, RZ ;  /* 0x000000106a3b7819 */ /* 0x000fc400000006ff */
[----:B------:R-:W-:Y:S01]  /*69d0*/  SHF.L.U32 R53, R53, 0x10, RZ ;  /* 0x0000001035357819 */ /* 0x000fe200000006ff */
[----:B0-----:R-:W-:-:S09]  /*69e0*/  ULEA UR5, UR6, UR5, 0x18 ;  /* 0x0000000506057291 */ /* 0x001fd2000f8ec03f */
[----:B------:R-:W-:Y:S01]  /*69f0*/  @!P0 STS.64 [UR5+0x90], R70 ;  /* 0x00009046ff008988 */ /* 0x000fe20008000a05 */
[----:B------:R-:W-:Y:S06]  /*6a00*/  BAR.SYNC.DEFER_BLOCKING 0x0 ;  /* 0x0000000000007b1d */ /* 0x000fec0000010000 */
        /* <DEDUP_REMOVED lines=23> */
.L_x_480:
[----:B------:R-:W-:Y:S01]  /*6b80*/  LOP3.LUT P0, RZ, R9, 0x80, RZ, 0xc0, !PT ;  /* 0x0000008009ff7812 */ /* 0x000fe2000780c0ff */
[----:B------:R-:W-:-:S12]  /*6b90*/  BSSY B0, `(.L_x_481) ;  /* 0x0000014000007945 */ /* 0x000fd80003800000 */
[----:B------:R-:W-:Y:S05]  /*6ba0*/  @!P0 BRA `(.L_x_482) ;  /* 0x0000000000488947 */ /* 0x000fea0003800000 */
[----:B------:R-:W-:Y:S01]  /*6bb0*/  ULDC.64 UR12, c[0x0][0x288] ;  /* 0x0000a200000c7ab9 */ /* 0x000fe20000000a00 */
[----:B------:R-:W-:Y:S01]  /*6bc0*/  MOV R20, R108 ;  /* 0x0000006c00147202 */ /* 0x000fe20000000f00 */
[----:B------:R-:W-:Y:S01]  /*6bd0*/  IMAD R23, R77, UR12, RZ ;  /* 0x0000000c4d177c24 */ /* 0x000fe2000f8e02ff */
[----:B------:R-:W-:Y:S01]  /*6be0*/  MOV R21, R111 ;  /* 0x0000006f00157202 */ /* 0x000fe20000000f00 */
[----:B------:R-:W-:Y:S02]  /*6bf0*/  FFMA.FTZ R62, R54, R62, R57 ;  /* 0x0000003e363e7223 */ /* 0x000fe40000010039 */
[C---:B------:R-:W-:Y:S02]  /*6c00*/  IMAD R23, R76.reuse, UR13, R23 ;  /* 0x0000000d4c177c24 */ /* 0x040fe4000f8e0217 */
[----:B------:R-:W-:Y:S01]  /*6c10*/  IMAD.WIDE.U32 R20, R76, UR12, R20 ;  /* 0x0000000c4c147c25 */ /* 0x000fe2000f8e0014 */
[----:B------:R-:W-:-:S03]  /*6c20*/  ULDC.64 UR12, c[0x0][0x210] ;  /* 0x00008400000c7ab9 */ /* 0x000fc60000000a00 */
[----:B------:R-:W-:Y:S01]  /*6c30*/  FFMA.FTZ R62, R61, R82, -R62 ;  /* 0x000000523d3e7223 */ /* 0x000fe2000001083e */
[----:B------:R-:W-:Y:S01]  /*6c40*/  IADD3 R23, R21, R23, RZ ;  /* 0x0000001715177210 */ /* 0x000fe20007ffe0ff */
[----:B------:R-:W-:Y:S01]  /*6c50*/  FFMA.FTZ R21, R54, R60, R57 ;  /* 0x0000003c36157223 */ /* 0x000fe20000010039 */
[----:B------:R-:W-:-:S04]  /*6c60*/  LEA R22, P0, R20, UR12, 0x1 ;  /* 0x0000000c14167c11 */ /* 0x000fc8000f8008ff */
[----:B------:R-:W-:Y:S01]  /*6c70*/  LEA.HI.X R23, R20, UR13, R23, 0x1, P0 ;  /* 0x0000000d14177c11 */ /* 0x000fe200080f0c17 */
[----:B------:R-:W-:Y:S01]  /*6c80*/  FFMA.FTZ R20, R58, R81, -R21 ;  /* 0x000000513a147223 */ /* 0x000fe20000010815 */
[----:B------:R-:W-:-:S03]  /*6c90*/  FMUL.FTZ R21, R62, R107 ;  /* 0x0000006b3e157220 */ /* 0x000fc60000410000 */
[----:B------:R-:W-:-:S05]  /*6ca0*/  FMUL.FTZ R20, R20, R107 ;  /* 0x0000006b14147220 */ /* 0x000fca0000410000 */
[----:B------:R-:W-:-:S05]  /*6cb0*/  F2FP.BF16.F32.PACK_AB R21, R20, R21 ;  /* 0x000000151415723e */ /* 0x000fca00000010ff */
[----:B------:R0:W-:Y:S02]  /*6cc0*/  STG.E desc[UR8][R22.64], R21 ;  /* 0x0000001516007986 */ /* 0x0001e4000c101908 */
.L_x_482:
[----:B------:R-:W-:Y:S05]  /*6cd0*/  BSYNC B0 ;  /* 0x0000000000007941 */ /* 0x000fea0003800000 */
.L_x_481:
        /* <DEDUP_REMOVED lines=28> */
.L_x_483:
        /* <DEDUP_REMOVED lines=20> */
.L_x_485:
[----:B------:R-:W-:Y:S05]  /*6fe0*/  BSYNC B0 ;  /* 0x0000000000007941 */ /* 0x000fea0003800000 */
.L_x_484:
        /* <DEDUP_REMOVED lines=27> */
.L_x_486:
        /* <DEDUP_REMOVED lines=20> */
.L_x_488:
[----:B------:R-:W-:Y:S05]  /*72e0*/  BSYNC B0 ;  /* 0x0000000000007941 */ /* 0x000fea0003800000 */
.L_x_487:
        /* <DEDUP_REMOVED lines=27> */
.L_x_489:
        /* <DEDUP_REMOVED lines=23> */
.L_x_491:
[----:B------:R-:W-:Y:S05]  /*7610*/  BSYNC B0 ;  /* 0x0000000000007941 */ /* 0x000fea0003800000 */
.L_x_490:
        /* <DEDUP_REMOVED lines=28> */
.L_x_492:
        /* <DEDUP_REMOVED lines=23> */
.L_x_494:
[----:B------:R-:W-:Y:S05]  /*7950*/  BSYNC B0 ;  /* 0x0000000000007941 */ /* 0x000fea0003800000 */
.L_x_493:
        /* <DEDUP_REMOVED lines=28> */
.L_x_495:
        /* <DEDUP_REMOVED lines=23> */
.L_x_497:
[----:B------:R-:W-:Y:S05]  /*7c90*/  BSYNC B0 ;  /* 0x0000000000007941 */ /* 0x000fea0003800000 */
.L_x_496:
        /* <DEDUP_REMOVED lines=28> */
.L_x_498:
        /* <DEDUP_REMOVED lines=23> */
.L_x_500:
[----:B------:R-:W-:Y:S05]  /*7fd0*/  BSYNC B0 ;  /* 0x0000000000007941 */ /* 0x000fea0003800000 */
.L_x_499:
        /* <DEDUP_REMOVED lines=28> */
.L_x_501:
        /* <DEDUP_REMOVED lines=23> */
.L_x_503:
[----:B------:R-:W-:Y:S05]  /*8310*/  BSYNC B0 ;  /* 0x0000000000007941 */ /* 0x000fea0003800000 */
.L_x_502:
        /* <DEDUP_REMOVED lines=28> */
.L_x_504:
        /* <DEDUP_REMOVED lines=23> */
.L_x_506:
[----:B------:R-:W-:Y:S05]  /*8650*/  BSYNC B0 ;  /* 0x0000000000007941 */ /* 0x000fea0003800000 */
.L_x_505:
        /* <DEDUP_REMOVED lines=28> */
.L_x_507:
        /* <DEDUP_REMOVED lines=22> */
.L_x_509:
[----:B------:R-:W-:Y:S05]  /*8980*/  BSYNC B0 ;  /* 0x0000000000007941 */ /* 0x000fea0003800000 */
.L_x_508:
        /* <DEDUP_REMOVED lines=27> */
.L_x_510:
        /* <DEDUP_REMOVED lines=22> */
.L_x_512:
[----:B------:R-:W-:Y:S05]  /*8ca0*/  BSYNC B0 ;  /* 0x0000000000007941 */ /* 0x000fea0003800000 */
.L_x_511:
        /* <DEDUP_REMOVED lines=27> */
.L_x_513:
        /* <DEDUP_REMOVED lines=22> */
.L_x_515:
[----:B------:R-:W-:Y:S05]  /*8fc0*/  BSYNC B0 ;  /* 0x0000000000007941 */ /* 0x000fea0003800000 */
.L_x_514:
[----:B------:R-:W-:Y:S01]  /*8fd0*/  SHF.L.U32 R31, R31, 0x10, RZ ;  /* 0x000000101f1f7819 */ /* 0x000fe200000006ff */
[C---:B0-----:R-:W-:Y:S01]  /*8fe0*/  FADD.FTZ R20, -R68.reuse, R39 ;  /* 0x0000002744147221 */ /* 0x041fe20000010100 */
[----:B------:R-:W-:Y:S01]  /*8ff0*/  IADD3 R37, R55, 0xc0, RZ ;  /* 0x000000c037257810 */ /* 0x000fe20007ffe0ff */
[----:B------:R-:W-:Y:S01]  /*9000*/  ULDC.64 UR12, c[0x0][0x290] ;  /* 0x0000a400000c7ab9 */ /* 0x000fe20000000a00 */
[----:B------:R-:W-:Y:S01]  /*9010*/  SHF.L.U32 R23, R7, 0x10, RZ ;  /* 0x0000001007177819 */ /* 0x000fe200000006ff */
        /* <DEDUP_REMOVED lines=24> */
.L_x_516:
        /* <DEDUP_REMOVED lines=27> */
.L_x_518:
[----:B------:R-:W-:Y:S05]  /*9350*/  BSYNC B0 ;  /* 0x0000000000007941 */ /* 0x000fea0003800000 */
.L_x_517:
        /* <DEDUP_REMOVED lines=27> */
.L_x_519:
        /* <DEDUP_REMOVED lines=27> */
.L_x_521:
[----:B------:R-:W-:Y:S05]  /*96c0*/  BSYNC B0 ;  /* 0x0000000000007941 */ /* 0x000fea0003800000 */
.L_x_520:
        /* <DEDUP_REMOVED lines=27> */
.L_x_522:
        /* <DEDUP_REMOVED lines=29> */
.L_x_524:
[----:B------:R-:W-:Y:S05]  /*9a50*/  BSYNC B0 ;  /* 0x0000000000007941 */ /* 0x000fea0003800000 */
.L_x_523:
[----:B------:R-:W-:Y:S01]  /*9a60*/  IADD3 R55, R55, 0xf0, RZ ;  /* 0x000000f037377810 */ /* 0x000fe20007ffe0ff */
[-C--:B------:R-:W-:Y:S01]  /*9a70*/  FMUL.FTZ R8, R8, R107.reuse ;  /* 0x0000006b08087220 */ /* 0x080fe20000410000 */
[----:B0-----:R-:W-:Y:S01]  /*9a80*/  SHF.L.U32 R5, R0, 0x10, RZ ;  /* 0x0000001000057819 */ /* 0x001fe200000006ff */
[----:B------:R-:W-:Y:S01]  /*9a90*/  FMUL.FTZ R68, R68, R107 ;  /* 0x0000006b44447220 */ /* 0x000fe20000410000 */
[----:B------:R-:W-:Y:S02]  /*9aa0*/  SHF.L.U32 R24, R24, 0x10, RZ ;  /* 0x0000001018187819 */ /* 0x000fe400000006ff */
        /* <DEDUP_REMOVED lines=20> */
.L_x_525:
[----:B------:R-:W-:Y:S01]  /*9bf0*/  ISETP.GE.U32.AND P0, PT, R55, UR12, PT ;  /* 0x0000000c37007c0c */ /* 0x000fe2000bf06070 */
[----:B------:R-:W-:Y:S03]  /*9c00*/  BSSY B0, `(.L_x_526) ;  /* 0x0000016000007945 */ /* 0x000fe60003800000 */
[----:B------:R-:W-:-:S04]  /*9c10*/  ISETP.GE.AND.EX P0, PT, R20, UR13, PT, P0 ;  /* 0x0000000d14007c0c */ /* 0x000fc8000bf06300 */
[----:B------:R-:W-:-:S13]  /*9c20*/  ISETP.LT.U32.AND P0, PT, R78, 0x1e0, !P0 ;  /* 0x000001e04e00780c */ /* 0x000fda0004701070 */
[----:B------:R-:W-:Y:S05]  /*9c30*/  @!P0 BRA `(.L_x_527) ;  /* 0x0000000000488947 */ /* 0x000fea0003800000 */
[----:B------:R-:W-:Y:S01]  /*9c40*/  SHF.R.S32.HI R3, RZ, 0x1f, R12 ;  /* 0x0000001fff037819 */ /* 0x000fe2000001140c */
        /* <DEDUP_REMOVED lines=17> */
.L_x_527:
[----:B------:R-:W-:Y:S05]  /*9d60*/  BSYNC B0 ;  /* 0x0000000000007941 */ /* 0x000fea0003800000 */
.L_x_526:
[----:B------:R-:W-:Y:S02]  /*9d70*/  IADD3 R19, R72, R19, RZ ;  /* 0x0000001348137210 */ /* 0x000fe40007ffe0ff */
[----:B------:R-:W-:Y:S02]  /*9d80*/  IADD3 R64, R64, 0x1, RZ ;  /* 0x0000000140407810 */ /* 0x000fe40007ffe0ff */
[----:B------:R-:W-:-:S13]  /*9d90*/  ISETP.GE.AND P0, PT, R19, UR4, PT ;  /* 0x0000000413007c0c */ /* 0x000fda000bf06270 */
[----:B------:R-:W-:Y:S05]  /*9da0*/  @!P0 BRA `(.L_x_528) ;  /* 0xffffff6800488947 */ /* 0x000fea000383ffff */
.L_x_445:
[----:B------:R-:W1:Y:S01]  /*9db0*/  LDC R6, c[0x0][0xc] ;  /* 0x00000300ff067b82 */ /* 0x000e620000000800 */
[----:B------:R-:W-:Y:S01]  /*9dc0*/  ISETP.NE.AND P2, PT, R78, RZ, PT ;  /* 0x000000ff4e00720c */ /* 0x000fe20003f45270 */
[----:B------:R-:W-:Y:S06]  /*9dd0*/  BSSY B0, `(.L_x_529) ;  /* 0x0000015000007945 */ /* 0x000fec0003800000 */
[----:B------:R-:W2:Y:S08]  /*9de0*/  LDC R7, c[0x0][0x10] ;  /* 0x00000400ff077b82 */ /* 0x000eb00000000800 */
[----:B0-----:R-:W0:Y:S01]  /*9df0*/  LDC.64 R2, c[0x0][0x258] ;  /* 0x00009600ff027b82 */ /* 0x001e220000000a00 */
[----:B-1----:R-:W-:-:S02]  /*9e00*/  IADD3 R0, R6, -0x1, RZ ;  /* 0xffffffff06007810 */ /* 0x002fc40007ffe0ff */
[----:B------:R-:W-:Y:S02]  /*9e10*/  ISETP.NE.AND P1, PT, R6, 0x1, PT ;  /* 0x000000010600780c */ /* 0x000fe40003f25270 */
[----:B------:R-:W-:Y:S02]  /*9e20*/  ISETP.NE.AND P0, PT, R0, UR7, PT ;  /* 0x0000000700007c0c */ /* 0x000fe4000bf05270 */
[C---:B--2---:R-:W-:Y:S02]  /*9e30*/  SHF.L.U32 R0, R7.reuse, 0x1, RZ ;  /* 0x0000000107007819 */ /* 0x044fe400000006ff */
[----:B------:R-:W-:Y:S02]  /*9e40*/  IADD3 R4, R7, -0x1, RZ ;  /* 0xffffffff07047810 */ /* 0x000fe40007ffe0ff */
[----:B------:R-:W-:Y:S02]  /*9e50*/  SEL R5, R0, RZ, P1 ;  /* 0x000000ff00057207 */ /* 0x000fe40000800000 */
[----:B------:R-:W-:-:S03]  /*9e60*/  ISETP.NE.OR P0, PT, R79, R4, P0 ;  /* 0x000000044f00720c */ /* 0x000fc60000705670 */
[----:B0-----:R-:W-:Y:S01]  /*9e70*/  IMAD.WIDE.U32 R2, R5, 0x4, R2 ;  /* 0x0000000405027825 */ /* 0x001fe200078e0002 */
[----:B------:R-:W-:Y:S09]  /*9e80*/  @P2 BRA `(.L_x_530) ;  /* 0x0000000000242947 */ /* 0x000ff20003800000 */
        /* <DEDUP_REMOVED lines=9> */
.L_x_530:
[----:B------:R-:W-:Y:S05]  /*9f20*/  BSYNC B0 ;  /* 0x0000000000007941 */ /* 0x000fea0003800000 */
.L_x_529:
[----:B------:R-:W-:Y:S05]  /*9f30*/  @P0 EXIT ;  /* 0x000000000000094d */ /* 0x000fea0003800000 */
[----:B------:R-:W-:Y:S05]  /*9f40*/  @P2 BRA `(.L_x_531) ;  /* 0x0000000000202947 */ /* 0x000fea0003800000 */
[----:B------:R-:W-:-:S05]  /*9f50*/  IMAD R0, R6, R7, RZ ;  /* 0x0000000706007224 */ /* 0x000fca00078e02ff */
[----:B------:R-:W-:-:S13]  /*9f60*/  ISETP.NE.AND P0, PT, R0, -0x1, PT ;  /* 0xffffffff0000780c */ /* 0x000fda0003f05270 */
[----:B------:R-:W-:Y:S05]  /*9f70*/  @!P0 BRA `(.L_x_531) ;  /* 0x0000000000148947 */ /* 0x000fea0003800000 */
.L_x_532:
[----:B0-----:R-:W2:Y:S04]  /*9f80*/  LDG.E.STRONG.GPU R5, desc[UR8][R2.64] ;  /* 0x0000000802057981 */ /* 0x001ea8000c1ef900 */
[----:B--2---:R-:W-:Y:S01]  /*9f90*/  CCTL.IVALL ;  /* 0x00000000ff00798f */ /* 0x004fe20002000000 */
[----:B------:R-:W-:Y:S05]  /*9fa0*/  YIELD ;  /* 0x0000000000007946 */ /* 0x000fea0003800000 */
[----:B------:R-:W-:-:S13]  /*9fb0*/  ISETP.NE.AND P0, PT, R5, R0, PT ;  /* 0x000000000500720c */ /* 0x000fda0003f05270 */
[----:B------:R-:W-:Y:S05]  /*9fc0*/  @P0 BRA `(.L_x_532) ;  /* 0xfffffffc00ec0947 */ /* 0x000fea000383ffff */
.L_x_531:
[----:B------:R-:W-:Y:S05]  /*9fd0*/  WARPSYNC.ALL ;  /* 0x0000000000007948 */ /* 0x000fea0003800000 */
[----:B------:R-:W1:Y:S08]  /*9fe0*/  LDC.64 R22, c[0x0][0x288] ;  /* 0x0000a200ff167b82 */ /* 0x000e700000000a00 */
[----:B------:R-:W-:Y:S01]  /*9ff0*/  BAR.SYNC.DEFER_BLOCKING 0x0 ;  /* 0x0000000000007b1d */ /* 0x000fe20000010000 */
[----:B-1----:R-:W-:-:S04]  /*a000*/  LEA.HI R0, P0, R23, R22, RZ, 0x1 ;  /* 0x0000001617007211 */ /* 0x002fc800078108ff */
[----:B0-----:R-:W-:-:S04]  /*a010*/  IADD3.X R3, RZ, R23, RZ, P0, !PT ;  /* 0x00000017ff037210 */ /* 0x001fc800007fe4ff */
        /* <DEDUP_REMOVED lines=19> */
.L_x_533:
        /* <DEDUP_REMOVED lines=25> */
.L_x_534:
        /* <DEDUP_REMOVED lines=10> */
.L_x_5147:


//--------------------- .text._Z35group_norm_nhwc_bwd_one_pass_kernelI11Bf16IOBf16WLi512ELi60ELi480EEv26Group_norm_nhwc_bwd_params --------------------------
	.section	.text._Z35group_norm_nhwc_bwd_one_pass_kernelI11Bf16IOBf16WLi512ELi60ELi480EEv26Group_norm_nhwc_bwd_params,"ax",@progbits
	.align	128
        .global         _Z35group_norm_nhwc_bwd_one_pass_kernelI11Bf16IOBf16WLi512ELi60ELi480EEv26Group_norm_nhwc_bwd_params
        .type           _Z35group_norm_nhwc_bwd_one_pass_kernelI11Bf16IOBf16WLi512ELi60ELi480EEv26Group_norm_nhwc_bwd_params,@function
        .size           _Z35group_norm_nhwc_bwd_one_pass_kernelI11Bf16IOBf16WLi512ELi60ELi480EEv26Group_norm_nhwc_bwd_params,(.L_x_5148 - _Z35group_norm_nhwc_bwd_one_pass_kernelI11Bf16IOBf16WLi512ELi60ELi480EEv26Group_norm_nhwc_bwd_params)
        .other          _Z35group_norm_nhwc_bwd_one_pass_kernelI11Bf16IOBf16WLi512ELi60ELi480EEv26Group_norm_nhwc_bwd_params,@"STO_CUDA_ENTRY STV_DEFAULT"
_Z35group_norm_nhwc_bwd_one_pass_kernelI11Bf16IOBf16WLi512ELi60ELi480EEv26Group_norm_nhwc_bwd_params:
.text._Z35group_norm_nhwc_bwd_one_pass_kernelI11Bf16IOBf16WLi512ELi60ELi480EEv26Group_norm_nhwc_bwd_params:
        /* <DEDUP_REMOVED lines=182> */
.L_x_682:
        /* <DEDUP_REMOVED lines=436> */
[----:B------:R-:W-:Y:S01]  /*26a0*/  @P3 MOV R30, R26 ;  /* 0x0000001a001e3202 */ /* 0x000fe20000000f00 */
[----:B------:R-:W4:Y:S01]  /*26b0*/  @P3 LDC.64 R44, c[0x0][0x228] ;  /* 0x00008a00ff2c3b82 */ /* 0x000f220000000a00 */
[----:B---3--:R-:W-:Y:S01]  /*26c0*/  @P2 IMAD R0, R25, R2, RZ ;  /* 0x0000000219002224 */ /* 0x008fe200078e02ff */
[----:B------:R-:W-:-:S03]  /*26d0*/  @P2 MOV R25, R29 ;  /* 0x0000001d00192202 */ /* 0x000fc60000000f00 */
[C---:B------:R-:W-:Y:S02]  /*26e0*/  @P2 IMAD R3, R31.reuse, R3, R0 ;  /* 0x000000031f032224 */ /* 0x040fe400078e0200 */
[----:B------:R-:W-:Y:S01]  /*26f0*/  @P2 IMAD.WIDE.U32 R24, R31, R2, R24 ;  /* 0x000000021f182225 */ /* 0x000fe200078e0018 */
[----:B------:R-:W-:-:S04]  /*2700*/  @P3 MOV R31, R29 ;  /* 0x0000001d001f3202 */ /* 0x000fc80000000f00 */
[----:B------:R-:W-:Y:S02]  /*2710*/  @P2 IADD3 R3, R25, R3, RZ ;  /* 0x0000000319032210 */ /* 0x000fe40007ffe0ff */
[C---:B------:R-:W-:Y:S02]  /*2720*/  @P2 SHF.L.U32 R0, R24.reuse, 0x1, RZ ;  /* 0x0000000118002819 */ /* 0x040fe400000006ff */
[----:B------:R-:W-:Y:S02]  /*2730*/  @P2 SHF.L.U64.HI R24, R24, 0x1, R3 ;  /* 0x0000000118182819 */ /* 0x000fe40000010203 */
[----:B------:R-:W3:Y:S01]  /*2740*/  @P1 LDC.64 R2, c[0x0][0x288] ;  /* 0x0000a200ff021b82 */ /* 0x000ee20000000a00 */
        /* <DEDUP_REMOVED lines=9> */
[----:B---3--:R-:W-:-:S02]  /*27e0*/  @P1 IMAD R4, R4, R2, RZ ;  /* 0x0000000204041224 */ /* 0x008fc400078e02ff */
[----:B------:R-:W-:-:S04]  /*27f0*/  @P1 IMAD.WIDE.U32 R24, R0, R2, R24 ;  /* 0x0000000200181225 */ /* 0x000fc800078e0018 */
[----:B------:R-:W-:Y:S01]  /*2800*/  @P1 IMAD R3, R0, R3, R4 ;  /* 0x0000000300031224 */ /* 0x000fe200078e0204 */
[----:B------:R-:W-:-:S05]  /*2810*/  @P1 SHF.L.U32 R0, R24, 0x1, RZ ;  /* 0x0000000118001819 */ /* 0x000fca00000006ff */
[----:B------:R-:W2:Y:S01]  /*2820*/  @P2 LDC.64 R42, c[0x0][0x230] ;  /* 0x00008c00ff2a2b82 */ /* 0x000ea20000000a00 */
[----:B------:R-:W-:Y:S02]  /*2830*/  @P1 IADD3 R3, R25, R3, RZ ;  /* 0x0000000319031210 */ /* 0x000fe40007ffe0ff */
[----:B-1----:R-:W-:Y:S02]  /*2840*/  @P1 IADD3 R48, P0, R0, R48, RZ ;  /* 0x0000003000301210 */ /* 0x002fe40007f1e0ff */
[----:B------:R-:W-:-:S03]  /*2850*/  @P1 SHF.L.U64.HI R24, R24, 0x1, R3 ;  /* 0x0000000118181819 */ /* 0x000fc60000010203 */
[----:B------:R-:W1:Y:S01]  /*2860*/  @P2 LDC.64 R40, c[0x0][0x228] ;  /* 0x00008a00ff282b82 */ /* 0x000e620000000a00 */
[----:B------:R-:W-:Y:S02]  /*2870*/  @P1 IADD3.X R49, R24, R49, RZ, P0, !PT ;  /* 0x0000003118311210 */ /* 0x000fe400007fe4ff */
[----:B0-----:R-:W-:Y:S02]  /*2880*/  @P1 IADD3 R46, P0, R0, R46, RZ ;  /* 0x0000002e002e1210 */ /* 0x001fe40007f1e0ff */
[----:B------:R-:W-:-:S03]  /*2890*/  IADD3 R0, R6, 0x150, RZ ;  /* 0x0000015006007810 */ /* 0x000fc60007ffe0ff */
[----:B------:R-:W0:Y:S01]  /*28a0*/  @P3 LDC.64 R2, c[0x0][0x288] ;  /* 0x0000a200ff023b82 */ /* 0x000e220000000a00 */
[----:B------:R-:W-:Y:S02]  /*28b0*/  @P1 IADD3.X R47, R24, R47, RZ, P0, !PT ;  /* 0x0000002f182f1210 */ /* 0x000fe400007fe4ff */
[----:B------:R-:W-:Y:S02]  /*28c0*/  SHF.R.S32.HI R4, RZ, 0x1f, R0 ;  /* 0x0000001fff047819 */ /* 0x000fe40000011400 */
[----:B------:R-:W-:-:S03]  /*28d0*/  LOP3.LUT P1, RZ, R5, 0x1000, RZ, 0xc0, !PT ;  /* 0x0000100005ff7812 */ /* 0x000fc6000782c0ff */
[----:B------:R-:W3:Y:S10]  /*28e0*/  @P3 LDC.64 R24, c[0x0][0x230] ;  /* 0x00008c00ff183b82 */ /* 0x000ef40000000a00 */
[----:B------:R-:W1:Y:S01]  /*28f0*/  @P1 LDC.64 R38, c[0x0][0x230] ;  /* 0x00008c00ff261b82 */ /* 0x000e620000000a00 */
[----:B0-----:R-:W-:-:S02]  /*2900*/  @P3 IMAD R4, R4, R2, RZ ;  /* 0x0000000204043224 */ /* 0x001fc400078e02ff */
[----:B------:R-:W-:-:S04]  /*2910*/  @P3 IMAD.WIDE.U32 R30, R0, R2, R30 ;  /* 0x00000002001e3225 */ /* 0x000fc800078e001e */
[----:B------:R-:W-:Y:S01]  /*2920*/  @P3 IMAD R3, R0, R3, R4 ;  /* 0x0000000300033224 */ /* 0x000fe200078e0204 */
[----:B------:R-:W-:-:S04]  /*2930*/  @P3 SHF.L.U32 R0, R30, 0x1, RZ ;  /* 0x000000011e003819 */ /* 0x000fc800000006ff */
[----:B------:R-:W-:Y:S02]  /*2940*/  @P3 IADD3 R3, R31, R3, RZ ;  /* 0x000000031f033210 */ /* 0x000fe40007ffe0ff */
[----:B---3--:R-:W-:Y:S02]  /*2950*/  @P3 IADD3 R24, P0, R0, R24, RZ ;  /* 0x0000001800183210 */ /* 0x008fe40007f1e0ff */
[----:B------:R-:W-:Y:S02]  /*2960*/  @P3 SHF.L.U64.HI R30, R30, 0x1, R3 ;  /* 0x000000011e1e3819 */ /* 0x000fe40000010203 */
[----:B------:R-:W0:Y:S01]  /*2970*/  @P2 LDC.64 R2, c[0x0][0x288] ;  /* 0x0000a200ff022b82 */ /* 0x000e220000000a00 */
[----:B------:R-:W-:Y:S02]  /*2980*/  @P2 MOV R31, R29 ;  /* 0x0000001d001f2202 */ /* 0x000fe40000000f00 */
[----:B------:R-:W-:Y:S02]  /*2990*/  @P3 IADD3.X R25, R30, R25, RZ, P0, !PT ;  /* 0x000000191e193210 */ /* 0x000fe400007fe4ff */
[----:B----4-:R-:W-:-:S02]  /*29a0*/  @P3 IADD3 R44, P0, R0, R44, RZ ;  /* 0x0000002c002c3210 */ /* 0x010fc40007f1e0ff */
        /* <DEDUP_REMOVED lines=10> */
[----:B--2---:R-:W-:Y:S02]  /*2a50*/  @P2 IADD3 R42, P0, R0, R42, RZ ;  /* 0x0000002a002a2210 */ /* 0x004fe40007f1e0ff */
[----:B------:R-:W-:Y:S02]  /*2a60*/  @P2 SHF.L.U64.HI R30, R30, 0x1, R3 ;  /* 0x000000011e1e2819 */ /* 0x000fe40000010203 */
[----:B------:R-:W0:Y:S01]  /*2a70*/  @P1 LDC.64 R2, c[0x0][0x288] ;  /* 0x0000a200ff021b82 */ /* 0x000e220000000a00 */
[----:B------:R-:W-:Y:S02]  /*2a80*/  @P1 MOV R31, R29 ;  /* 0x0000001d001f1202 */ /* 0x000fe40000000f00 */
[----:B------:R-:W-:Y:S02]  /*2a90*/  @P2 IADD3.X R43, R30, R43, RZ, P0, !PT ;  /* 0x0000002b1e2b2210 */ /* 0x000fe400007fe4ff */
[----:B-1----:R-:W-:-:S02]  /*2aa0*/  @P2 IADD3 R40, P0, R0, R40, RZ ;  /* 0x0000002800282210 */ /* 0x002fc40007f1e0ff */
        /* <DEDUP_REMOVED lines=249> */
[----:B------:R-:W3:Y:S01]  /*3a40*/  @P6 LDG.E R118, desc[UR20][R112.64] ;  /* 0x0000001470766981 */ /* 0x000ee2000c1e1900 */
[----:B0-----:R-:W-:-:S10]  /*3a50*/  HFMA2.MMA R114, -RZ, RZ, 0, 0 ;  /* 0x00000000ff727435 */ /* 0x001fd400000001ff */
[----:B------:R0:W4:Y:S04]  /*3a60*/  @P1 LDG.E R114, desc[UR20][R110.64] ;  /* 0x000000146e721981 */ /* 0x000128000c1e1900 */
[----:B--2---:R-:W2:Y:S01]  /*3a70*/  @P2 LDG.E R108, desc[UR20][R106.64] ;  /* 0x000000146a6c2981 */ /* 0x004ea2000c1e1900 */
[C---:B------:R-:W-:Y:S02]  /*3a80*/  LOP3.LUT P6, RZ, R5.reuse, 0x4, RZ, 0xc0, !PT ;  /* 0x0000000405ff7812 */ /* 0x040fe400078cc0ff */
[----:B------:R-:W-:Y:S02]  /*3a90*/  PLOP3.LUT P0, PT, PT, PT, UP0, 0x80, 0x0 ;  /* 0x000000000000781c */ /* 0x000fe40003f0f008 */
[----:B0-----:R-:W-:Y:S02]  /*3aa0*/  CS2R R110, SRZ ;  /* 0x00000000006e7805 */ /* 0x001fe4000001ff00 */
[----:B------:R-:W-:Y:S01]  /*3ab0*/  CS2R R112, SRZ ;  /* 0x0000000000707805 */ /* 0x000fe2000001ff00 */
[----:B------:R-:W-:Y:S01]  /*3ac0*/  UMOV UR24, 0x3f800000 ;  /* 0x3f80000000187882 */ /* 0x000fe20000000000 */
[----:B------:R-:W-:-:S02]  /*3ad0*/  LOP3.LUT P1, RZ, R5, 0x2, RZ, 0xc0, !PT ;  /* 0x0000000205ff7812 */ /* 0x000fc4000782c0ff */
[----:B------:R-:W4:Y:S04]  /*3ae0*/  @P3 LDG.E R111, desc[UR20][R98.64] ;  /* 0x00000014626f3981 */ /* 0x000f28000c1e1900 */
[----:B------:R-:W4:Y:S01]  /*3af0*/  @P4 LDG.E R112, desc[UR20][R94.64] ;  /* 0x000000145e704981 */ /* 0x000f22000c1e1900 */
[----:B-1----:R-:W-:-:S03]  /*3b00*/  @P0 R2UR UR24, R116 ;  /* 0x00000000741802ca */ /* 0x002fc600000e0000 */
[----:B------:R-:W4:Y:S01]  /*3b10*/  @P5 LDG.E R113, desc[UR20][R92.64] ;  /* 0x000000145c715981 */ /* 0x000f22000c1e1900 */
[----:B------:R-:W-:Y:S02]  /*3b20*/  LOP3.LUT P0, RZ, R5, 0x8, RZ, 0xc0, !PT ;  /* 0x0000000805ff7812 */ /* 0x000fe4000780c0ff */
[----:B------:R-:W-:Y:S02]  /*3b30*/  MOV R109, RZ ;  /* 0x000000ff006d7202 */ /* 0x000fe40000000f00 */
[----:B------:R-:W-:-:S06]  /*3b40*/  CS2R R116, SRZ ;  /* 0x0000000000747805 */ /* 0x000fcc000001ff00 */
[----:B------:R-:W4:Y:S04]  /*3b50*/  @P1 LDG.E R116, desc[UR20][R82.64] ;  /* 0x0000001452741981 */ /* 0x000f28000c1e1900 */
[----:B--2---:R-:W-:Y:S01]  /*3b60*/  @P2 STL [R1+0x3c], R108 ;  /* 0x00003c6c01002387 */ /* 0x004fe20000100800 */
[----:B------:R-:W-:-:S13]  /*3b70*/  LOP3.LUT P2, RZ, R37, 0x4, RZ, 0xc0, !PT ;  /* 0x0000000425ff7812 */ /* 0x000fda000784c0ff */
[----:B------:R0:W5:Y:S04]  /*3b80*/  @P2 LDG.E R9, desc[UR20][R10.64] ;  /* 0x000000140a092981 */ /* 0x000168000c1e1900 */
[----:B---3--:R-:W-:Y:S04]  /*3b90*/  STL [R1+0x40], R118 ;  /* 0x0000407601007387 */ /* 0x008fe80000100800 */
[----:B------:R-:W2:Y:S01]  /*3ba0*/  @P2 LDG.E R109, desc[UR20][R104.64] ;  /* 0x00000014686d2981 */ /* 0x000ea2000c1e1900 */
[----:B0-----:R-:W-:-:S06]  /*3bb0*/  CS2R R10, SRZ ;  /* 0x00000000000a7805 */ /* 0x001fcc000001ff00 */
[----:B------:R0:W5:Y:S04]  /*3bc0*/  @P3 LDG.E R11, desc[UR20][R12.64] ;  /* 0x000000140c0b3981 */ /* 0x000168000c1e1900 */
[----:B----4-:R1:W-:Y:S01]  /*3bd0*/  STL [R1+0x44], R114 ;  /* 0x0000447201007387 */ /* 0x0103e20000100800 */
[----:B0-----:R-:W-:Y:S02]  /*3be0*/  CS2R R12, SRZ ;  /* 0x00000000000c7805 */ /* 0x001fe4000001ff00 */
[----:B-1----:R-:W-:-:S04]  /*3bf0*/  CS2R R114, SRZ ;  /* 0x0000000000727805 */ /* 0x002fc8000001ff00 */
[----:B------:R0:W5:Y:S04]  /*3c00*/  @P5 LDG.E R13, desc[UR20][R14.64] ;  /* 0x000000140e0d5981 */ /* 0x000168000c1e1900 */
[----:B------:R-:W3:Y:S01]  /*3c10*/  @P6 LDG.E R115, desc[UR20][R86.64] ;  /* 0x0000001456736981 */ /* 0x000ee2000c1e1900 */
[----:B------:R-:W-:-:S03]  /*3c20*/  LOP3.LUT P3, RZ, R5, 0x80000000, RZ, 0xc0, !PT ;  /* 0x8000000005ff7812 */ /* 0x000fc6000786c0ff */
[----:B------:R-:W5:Y:S01]  /*3c30*/  @P4 LDG.E R12, desc[UR20][R96.64] ;  /* 0x00000014600c4981 */ /* 0x000f62000c1e1900 */
[----:B0-----:R-:W-:Y:S02]  /*3c40*/  CS2R R14, SRZ ;  /* 0x00000000000e7805 */ /* 0x001fe4000001ff00 */
[----:B------:R-:W-:Y:S01]  /*3c50*/  LOP3.LUT P2, RZ, R37, 0x2, RZ, 0xc0, !PT ;  /* 0x0000000225ff7812 */ /* 0x000fe2000784c0ff */
[----:B------:R-:W-:Y:S01]  /*3c60*/  HFMA2.MMA R118, -RZ, RZ, 0, 0 ;  /* 0x00000000ff767435 */ /* 0x000fe200000001ff */
[----:B------:R-:W4:Y:S04]  /*3c70*/  @P0 LDG.E R114, desc[UR20][R88.64] ;  /* 0x0000001458720981 */ /* 0x000f28000c1e1900 */
[----:B------:R0:W5:Y:S01]  /*3c80*/  @P6 LDG.E R15, desc[UR20][R16.64] ;  /* 0x00000014100f6981 */ /* 0x000162000c1e1900 */
[----:B------:R-:W-:-:S02]  /*3c90*/  LOP3.LUT P6, RZ, R5, 0x4000, RZ, 0xc0, !PT ;  /* 0x0000400005ff7812 */ /* 0x000fc400078cc0ff */
[C---:B------:R-:W-:Y:S01]  /*3ca0*/  LOP3.LUT P4, RZ, R5.reuse, 0x40000000, RZ, 0xc0, !PT ;  /* 0x4000000005ff7812 */ /* 0x040fe2000788c0ff */
[----:B------:R1:W3:Y:S01]  /*3cb0*/  @P3 LDG.E R117, desc[UR20][R66.64] ;  /* 0x0000001442753981 */ /* 0x0002e2000c1e1900 */
[C---:B------:R-:W-:Y:S02]  /*3cc0*/  LOP3.LUT P5, RZ, R5.reuse, 0x20000000, RZ, 0xc0, !PT ;  /* 0x2000000005ff7812 */ /* 0x040fe400078ac0ff */
[----:B------:R-:W-:Y:S01]  /*3cd0*/  LOP3.LUT R5, R5, 0xff7fffff, RZ, 0xc0, !PT ;  /* 0xff7fffff05057812 */ /* 0x000fe200078ec0ff */
[----:B------:R-:W5:Y:S04]  /*3ce0*/  @P2 LDG.E R10, desc[UR20][R102.64] ;  /* 0x00000014660a2981 */ /* 0x000f68000c1e1900 */
[----:B------:R-:W4:Y:S02]  /*3cf0*/  @P2 LDG.E R110, desc[UR20][R100.64] ;  /* 0x00000014646e2981 */ /* 0x000f24000c1e1900 */
[----:B------:R-:W-:-:S02]  /*3d00*/  @P6 LOP3.LUT R5, R5, 0x800000, RZ, 0xfc, !PT ;  /* 0x0080000005056812 */ /* 0x000fc400078efcff */
[----:B0-----:R-:W-:Y:S01]  /*3d10*/  CS2R R16, SRZ ;  /* 0x0000000000107805 */ /* 0x001fe2000001ff00 */
[----:B------:R-:W3:Y:S01]  /*3d20*/  @P4 LDG.E R118, desc[UR20][R76.64] ;  /* 0x000000144c764981 */ /* 0x000ee2000c1e1900 */
[C---:B------:R-:W-:Y:S02]  /*3d30*/  LOP3.LUT P6, RZ, R5.reuse, 0x8000, RZ, 0xc0, !PT ;  /* 0x0000800005ff7812 */ /* 0x040fe400078cc0ff */
[----:B------:R-:W-:Y:S02]  /*3d40*/  LOP3.LUT R5, R5, 0xfeffffff, RZ, 0xc0, !PT ;  /* 0xfeffffff05057812 */ /* 0x000fe400078ec0ff */
[----:B------:R0:W5:Y:S01]  /*3d50*/  @P5 LDG.E R17, desc[UR20][R18.64] ;  /* 0x0000001412115981 */ /* 0x000162000c1e1900 */
[----:B------:R-:W-:Y:S02]  /*3d60*/  LOP3.LUT P2, RZ, R37, 0x1, RZ, 0xc0, !PT ;  /* 0x0000000125ff7812 */ /* 0x000fe4000784c0ff */
[----:B-1----:R-:W-:Y:S01]  /*3d70*/  CS2R R66, SRZ ;  /* 0x0000000000427805 */ /* 0x002fe2000001ff00 */
[----:B------:R-:W3:Y:S04]  /*3d80*/  @P5 LDG.E R119, desc[UR20][R80.64] ;  /* 0x0000001450775981 */ /* 0x000ee8000c1e1900 */
[----:B------:R-:W5:Y:S01]  /*3d90*/  @P1 LDG.E R16, desc[UR20][R84.64] ;  /* 0x0000001454101981 */ /* 0x000f62000c1e1900 */
[----:B------:R-:W-:-:S03]  /*3da0*/  @P6 LOP3.LUT R5, R5, 0x1000000, RZ, 0xfc, !PT ;  /* 0x0100000005056812 */ /* 0x000fc600078efcff */
[----:B------:R-:W5:Y:S01]  /*3db0*/  @P0 LDG.E R14, desc[UR20][R90.64] ;  /* 0x000000145a0e0981 */ /* 0x000f62000c1e1900 */
[C---:B------:R-:W-:Y:S02]  /*3dc0*/  LOP3.LUT P6, RZ, R5.reuse, 0x10000, RZ, 0xc0, !PT ;  /* 0x0001000005ff7812 */ /* 0x040fe400078cc0ff */
[----:B------:R-:W-:Y:S02]  /*3dd0*/  LOP3.LUT R5, R5, 0xfdffffff, RZ, 0xc0, !PT ;  /* 0xfdffffff05057812 */ /* 0x000fe400078ec0ff */
[----:B0-----:R-:W-:Y:S01]  /*3de0*/  CS2R R18, SRZ ;  /* 0x0000000000127805 */ /* 0x001fe2000001ff00 */
[----:B------:R-:W5:Y:S05]  /*3df0*/  @P2 LDG.E R67, desc[UR20][R74.64] ;  /* 0x000000144a432981 */ /* 0x000f6a000c1e1900 */
[----:B------:R0:W5:Y:S03]  /*3e00*/  @P3 LDG.E R19, desc[UR20][R20.64] ;  /* 0x0000001414133981 */ /* 0x000166000c1e1900 */
[----:B------:R-:W-:Y:S01]  /*3e10*/  @P6 LOP3.LUT R5, R5, 0x2000000, RZ, 0xfc, !PT ;  /* 0x0200000005056812 */ /* 0x000fe200078efcff */
[----:B------:R-:W5:Y:S03]  /*3e20*/  @P4 LDG.E R18, desc[UR20][R78.64] ;  /* 0x000000144e124981 */ /* 0x000f66000c1e1900 */
[----:B------:R-:W-:-:S02]  /*3e30*/  LOP3.LUT P6, RZ, R5, 0x20000, RZ, 0xc0, !PT ;  /* 0x0002000005ff7812 */ /* 0x000fc400078cc0ff */
[----:B------:R-:W-:-:S11]  /*3e40*/  LOP3.LUT R5, R5, 0xfbffffff, RZ, 0xc0, !PT ;  /* 0xfbffffff05057812 */ /* 0x000fd600078ec0ff */
[----:B------:R-:W-:-:S04]  /*3e50*/  @P6 LOP3.LUT R5, R5, 0x4000000, RZ, 0xfc, !PT ;  /* 0x0400000005056812 */ /* 0x000fc800078efcff */
[C---:B------:R-:W-:Y:S02]  /*3e60*/  LOP3.LUT P6, RZ, R5.reuse, 0x40000, RZ, 0xc0, !PT ;  /* 0x0004000005ff7812 */ /* 0x040fe400078cc0ff */
[----:B------:R-:W-:-:S11]  /*3e70*/  LOP3.LUT R5, R5, 0xf7ffffff, RZ, 0xc0, !PT ;  /* 0xf7ffffff05057812 */ /* 0x000fd600078ec0ff */
[----:B------:R-:W-:-:S04]  /*3e80*/  @P6 LOP3.LUT R5, R5, 0x8000000, RZ, 0xfc, !PT ;  /* 0x0800000005056812 */ /* 0x000fc800078efcff */
[C---:B------:R-:W-:Y:S02]  /*3e90*/  LOP3.LUT P6, RZ, R5.reuse, 0x80000, RZ, 0xc0, !PT ;  /* 0x0008000005ff7812 */ /* 0x040fe400078cc0ff */
[----:B------:R-:W-:Y:S02]  /*3ea0*/  LOP3.LUT R5, R5, 0xefffffff, RZ, 0xc0, !PT ;  /* 0xefffffff05057812 */ /* 0x000fe400078ec0ff */
[----:B0-----:R-:W-:-:S06]  /*3eb0*/  CS2R R20, SRZ ;  /* 0x0000000000147805 */ /* 0x001fcc000001ff00 */
[----:B------:R0:W5:Y:S03]  /*3ec0*/  @P2 LDG.E R20, desc[UR20][R68.64] ;  /* 0x0000001444142981 */ /* 0x000166000c1e1900 */
[----:B------:R-:W-:-:S04]  /*3ed0*/  @P6 LOP3.LUT R5, R5, 0x10000000, RZ, 0xfc, !PT ;  /* 0x1000000005056812 */ /* 0x000fc800078efcff */
[----:B------:R-:W-:Y:S02]  /*3ee0*/  LOP3.LUT P6, RZ, R5, 0x100000, RZ, 0xc0, !PT ;  /* 0x0010000005ff7812 */ /* 0x000fe400078cc0ff */
[----:B0-----:R-:W-:-:S11]  /*3ef0*/  MOV R68, RZ ;  /* 0x000000ff00447202 */ /* 0x001fd60000000f00 */
[----:B------:R-:W5:Y:S04]  /*3f00*/  @P6 LDG.E R68, desc[UR20][R72.64] ;  /* 0x0000001448446981 */ /* 0x000f68000c1e1900 */
[----:B------:R0:W5:Y:S01]  /*3f10*/  @P6 LDG.E R66, desc[UR20][R64.64] ;  /* 0x0000001440426981 */ /* 0x000162000c1e1900 */
[----:B------:R-:W-:Y:S02]  /*3f20*/  LOP3.LUT P6, RZ, R5, 0x10000000, RZ, 0xc0, !PT ;  /* 0x1000000005ff7812 */ /* 0x000fe400078cc0ff */
[----:B0-----:R-:W-:-:S11]  /*3f30*/  CS2R R64, SRZ ;  /* 0x0000000000407805 */ /* 0x001fd6000001ff00 */
        /* <DEDUP_REMOVED lines=16> */
[----:B-1----:R-:W-:-:S11]  /*4040*/  CS2R R56, SRZ ;  /* 0x0000000000387805 */ /* 0x002fd6000001ff00 */
[----:B------:R-:W5:Y:S04]  /*4050*/  @P6 LDG.E R23, desc[UR20][R48.64] ;  /* 0x0000001430176981 */ /* 0x000f68000c1e1900 */
[----:B------:R-:W5:Y:S01]  /*4060*/  @P6 LDG.E R58, desc[UR20][R46.64] ;  /* 0x000000142e3a6981 */ /* 0x000f62000c1e1900 */
[C---:B------:R-:W-:Y:S02]  /*4070*/  LOP3.LUT P6, RZ, R5.reuse, 0x800000, RZ, 0xc0, !PT ;  /* 0x0080000005ff7812 */ /* 0x040fe400078cc0ff */
[----:B------:R-:W-:Y:S01]  /*4080*/  LOP3.LUT P1, RZ, R5, 0x1000, RZ, 0xc0, !PT ;  /* 0x0000100005ff7812 */ /* 0x000fe2000782c0ff */
[----:B0-----:R-:W-:Y:S01]  /*4090*/  HFMA2.MMA R52, -RZ, RZ, 0, 0 ;  /* 0x00000000ff347435 */ /* 0x001fe200000001ff */
[----:B------:R-:W-:-:S09]  /*40a0*/  CS2R R54, SRZ ;  /* 0x0000000000367805 */ /* 0x000fd2000001ff00 */
[----:B------:R0:W5:Y:S04]  /*40b0*/  @P6 LDG.E R59, desc[UR20][R24.64] ;  /* 0x00000014183b6981 */ /* 0x000168000c1e1900 */
[----:B------:R1:W5:Y:S01]  /*40c0*/  @P6 LDG.E R57, desc[UR20][R44.64] ;  /* 0x000000142c396981 */ /* 0x000362000c1e1900 */
[----:B------:R-:W-:-:S03]  /*40d0*/  LOP3.LUT P6, RZ, R5, 0x400000, RZ, 0xc0, !PT ;  /* 0x0040000005ff7812 */ /* 0x000fc600078cc0ff */
[----:B------:R1:W5:Y:S01]  /*40e0*/  @P1 LDG.E R56, desc[UR20][R38.64] ;  /* 0x0000001426381981 */ /* 0x000362000c1e1900 */
[----:B0-----:R-:W-:-:S03]  /*40f0*/  CS2R R24, SRZ ;  /* 0x0000000000187805 */ /* 0x001fc6000001ff00 */
[----:B------:R1:W5:Y:S06]  /*4100*/  @P1 LDG.E R54, desc[UR20][R30.64] ;  /* 0x000000141e361981 */ /* 0x00036c000c1e1900 */
[----:B------:R1:W5:Y:S04]  /*4110*/  @P6 LDG.E R25, desc[UR20][R32.64] ;  /* 0x0000001420196981 */ /* 0x000368000c1e1900 */
[----:B------:R1:W5:Y:S01]  /*4120*/  @P6 LDG.E R52, desc[UR20][R34.64] ;  /* 0x0000001422346981 */ /* 0x000362000c1e1900 */
[----:B------:R-:W-:-:S03]  /*4130*/  LOP3.LUT P0, RZ, R5, 0x2000, RZ, 0xc0, !PT ;  /* 0x0000200005ff7812 */ /* 0x000fc6000780c0ff */
[----:B--2---:R1:W-:Y:S10]  /*4140*/  STL [R1+0x28], R109 ;  /* 0x0000286d01007387 */ /* 0x0043f40000100800 */
[----:B------:R1:W5:Y:S04]  /*4150*/  @P0 LDG.E R24, desc[UR20][R42.64] ;  /* 0x000000142a180981 */ /* 0x000368000c1e1900 */
[----:B------:R1:W5:Y:S01]  /*4160*/  @P0 LDG.E R55, desc[UR20][R40.64] ;  /* 0x0000001428370981 */ /* 0x000362000c1e1900 */
[----:B------:R-:W-:Y:S01]  /*4170*/  ISETP.GT.U32.AND P0, PT, R7, 0x1df, PT ;  /* 0x000001df0700780c */ /* 0x000fe20003f04070 */
[----:B------:R-:W-:Y:S01]  /*4180*/  BSSY B0, `(.L_x_536) ;  /* 0x000001f000007945 */ /* 0x000fe20003800000 */
[----:B------:R-:W-:-:S02]  /*4190*/  CS2R R46, SRZ ;  /* 0x00000000002e7805 */ /* 0x000fc4000001ff00 */
[----:B------:R-:W-:Y:S01]  /*41a0*/  CS2R R48, SRZ ;  /* 0x0000000000307805 */ /* 0x000fe2000001ff00 */
[----:B----4-:R1:W-:Y:S04]  /*41b0*/  STL [R1+0x24], R110 ;  /* 0x0000246e01007387 */ /* 0x0103e80000100800 */
[----:B------:R1:W-:Y:S04]  /*41c0*/  STL [R1+0x20], R111 ;  /* 0x0000206f01007387 */ /* 0x0003e80000100800 */
[----:B------:R1:W-:Y:S04]  /*41d0*/  STL [R1+0x1c], R112 ;  /* 0x00001c7001007387 */ /* 0x0003e80000100800 */
[----:B------:R1:W-:Y:S04]  /*41e0*/  STL [R1+0x18], R113 ;  /* 0x0000187101007387 */ /* 0x0003e80000100800 */
[----:B------:R1:W-:Y:S04]  /*41f0*/  STL [R1+0x14], R114 ;  /* 0x0000147201007387 */ /* 0x0003e80000100800 */
[----:B---3--:R1:W-:Y:S04]  /*4200*/  STL [R1+0x10], R115 ;  /* 0x0000107301007387 */ /* 0x0083e80000100800 */
[----:B------:R1:W-:Y:S04]  /*4210*/  STL [R1+0xc], R116 ;  /* 0x00000c7401007387 */ /* 0x0003e80000100800 */
[----:B------:R1:W-:Y:S04]  /*4220*/  STL [R1+0x8], R119 ;  /* 0x0000087701007387 */ /* 0x0003e80000100800 */
[----:B------:R1:W-:Y:S04]  /*4230*/  STL [R1+0x4], R118 ;  /* 0x0000047601007387 */ /* 0x0003e80000100800 */
[----:B------:R1:W-:Y:S01]  /*4240*/  STL [R1], R117 ;  /* 0x0000007501007387 */ /* 0x0003e20000100800 */
[----:B------:R-:W-:Y:S05]  /*4250*/  @P0 BRA `(.L_x_537) ;  /* 0x0000000000440947 */ /* 0x000fea0003800000 */
[----:B------:R-:W-:Y:S01]  /*4260*/  ULDC.U8 UR5, c[0x0][0x2a4] ;  /* 0x0000a90000057ab9 */ /* 0x000fe20000000000 */
[----:B-1----:R-:W-:Y:S02]  /*4270*/  IADD3 R33, R36, UR18, RZ ;  /* 0x0000001224217c10 */ /* 0x002fe4000fffe0ff */
[----:B------:R-:W-:Y:S02]  /*4280*/  ISETP.NE.AND P0, PT, RZ, UR5, PT ;  /* 0x00000005ff007c0c */ /* 0x000fe4000bf05270 */
[----:B------:R-:W-:-:S11]  /*4290*/  SHF.R.S32.HI R32, RZ, 0x1f, R33 ;  /* 0x0000001fff207819 */ /* 0x000fd60000011421 */
[----:B------:R-:W0:Y:S02]  /*42a0*/  @P0 LDC.64 R30, c[0x0][0x240] ;  /* 0x00009000ff1e0b82 */ /* 0x000e240000000a00 */
[----:B0-----:R-:W-:-:S04]  /*42b0*/  @P0 LEA R30, P1, R33, R30, 0x1 ;  /* 0x0000001e211e0211 */ /* 0x001fc800078208ff */
[----:B------:R-:W-:-:S05]  /*42c0*/  @P0 LEA.HI.X R31, R33, R31, R32, 0x1, P1 ;  /* 0x0000001f211f0211 */ /* 0x000fca00008f0c20 */
[----:B------:R-:W2:Y:S04]  /*42d0*/  @P0 LDG.E.U16 R34, desc[UR20][R30.64] ;  /* 0x000000141e220981 */ /* 0x000ea8000c1e1500 */
[----:B------:R0:W3:Y:S02]  /*42e0*/  @P0 LDG.E.U16 R32, desc[UR20][R30.64+0x2] ;  /* 0x000002141e200981 */ /* 0x0000e4000c1e1500 */
[----:B0-----:R-:W0:Y:S02]  /*42f0*/  LDC.64 R30, c[0x0][0x238] ;  /* 0x00008e00ff1e7b82 */ /* 0x001e240000000a00 */
[----:B0-----:R-:W-:-:S05]  /*4300*/  IMAD.WIDE R30, R33, 0x2, R30 ;  /* 0x00000002211e7825 */ /* 0x001fca00078e021e */
[----:B------:R-:W4:Y:S04]  /*4310*/  LDG.E.U16 R46, desc[UR20][R30.64] ;  /* 0x000000141e2e7981 */ /* 0x000f28000c1e1500 */
[----:B------:R-:W4:Y:S01]  /*4320*/  LDG.E.U16 R49, desc[UR20][R30.64+0x2] ;  /* 0x000002141e317981 */ /* 0x000f22000c1e1500 */
[----:B--2---:R-:W-:Y:S02]  /*4330*/  @P0 SHF.L.U32 R47, R34, 0x10, RZ ;  /* 0x00000010222f0819 */ /* 0x004fe400000006ff */
[----:B---3--:R-:W-:Y:S02]  /*4340*/  @P0 SHF.L.U32 R48, R32, 0x10, RZ ;  /* 0x0000001020300819 */ /* 0x008fe400000006ff */
[----:B----4-:R-:W-:Y:S02]  /*4350*/  SHF.L.U32 R46, R46, 0x10, RZ ;  /* 0x000000102e2e7819 */ /* 0x010fe400000006ff */
[----:B------:R-:W-:-:S07]  /*4360*/  SHF.L.U32 R49, R49, 0x10, RZ ;  /* 0x0000001031317819 */ /* 0x000fce00000006ff */
.L_x_537:
[----:B------:R-:W-:Y:S05]  /*4370*/  BSYNC B0 ;  /* 0x0000000000007941 */ /* 0x000fea0003800000 */
.L_x_536:
[----:B-1----:R-:W2:Y:S01]  /*4380*/  LDL R32, [R1+0x40] ;  /* 0x0000400001207983 */ /* 0x002ea20000100800 */
[----:B------:R-:W-:-:S03]  /*4390*/  ULDC.U8 UR5, c[0x0][0x2a4] ;  /* 0x0000a90000057ab9 */ /* 0x000fc60000000000 */
[----:B------:R-:W3:Y:S01]  /*43a0*/  LDL R33, [R1+0x44] ;  /* 0x0000440001217983 */ /* 0x000ee20000100800 */
[----:B------:R-:W-:Y:S02]  /*43b0*/  ISETP.NE.AND P1, PT, RZ, UR5, PT ;  /* 0x00000005ff007c0c */ /* 0x000fe4000bf25270 */
[C---:B-----5:R-:W-:Y:S02]  /*43c0*/  PRMT R30, R50.reuse, 0x7632, R30 ;  /* 0x00007632321e7816 */ /* 0x060fe4000000001e */
[----:B------:R-:W-:Y:S02]  /*43d0*/  SHF.L.U32 R31, R50, 0x10, RZ ;  /* 0x00000010321f7819 */ /* 0x000fe400000006ff */
[----:B------:R-:W-:Y:S02]  /*43e0*/  SHF.L.U32 R30, R30, 0x10, RZ ;  /* 0x000000101e1e7819 */ /* 0x000fe400000006ff */
[----:B------:R-:W-:Y:S01]  /*43f0*/  PRMT R38, R51, 0x7632, R38 ;  /* 0x0000763233267816 */ /* 0x000fe20000000026 */
[----:B------:R-:W-:-:S03]  /*4400*/  FADD.FTZ R31, R31, -UR23 ;  /* 0x800000171f1f7e21 */ /* 0x000fc60008010000 */
[----:B------:R-:W-:Y:S02]  /*4410*/  SHF.L.U32 R38, R38, 0x10, RZ ;  /* 0x0000001026267819 */ /* 0x000fe400000006ff */
[C---:B--2---:R-:W-:Y:S02]  /*4420*/  PRMT R34, R32.reuse, 0x7632, R34 ;  /* 0x0000763220227816 */ /* 0x044fe40000000022 */
[----:B------:R-:W-:Y:S02]  /*4430*/  SHF.L.U32 R37, R32, 0x10, RZ ;  /* 0x0000001020257819 */ /* 0x000fe400000006ff */
[----:B------:R-:W-:Y:S02]  /*4440*/  SHF.L.U32 R32, R51, 0x10, RZ ;  /* 0x0000001033207819 */ /* 0x000fe400000006ff */
[C---:B---3--:R-:W-:Y:S02]  /*4450*/  PRMT R36, R33.reuse, 0x7632, R36 ;  /* 0x0000763221247816 */ /* 0x048fe40000000024 */
[----:B------:R-:W-:Y:S01]  /*4460*/  SHF.L.U32 R35, R33, 0x10, RZ ;  /* 0x0000001021237819 */ /* 0x000fe200000006ff */
[----:B------:R-:W-:Y:S01]  /*4470*/  FADD.FTZ R39, R32, -UR23 ;  /* 0x8000001720277e21 */ /* 0x000fe20008010000 */
[----:B------:R-:W-:Y:S01]  /*4480*/  FADD.FTZ R33, R30, -UR23 ;  /* 0x800000171e217e21 */ /* 0x000fe20008010000 */
[----:B------:R-:W-:Y:S01]  /*4490*/  SHF.L.U32 R32, R36, 0x10, RZ ;  /* 0x0000001024207819 */ /* 0x000fe200000006ff */
[----:B------:R-:W-:Y:S01]  /*44a0*/  FMUL.FTZ R30, R31, UR24 ;  /* 0x000000181f1e7c20 */ /* 0x000fe20008410000 */
[----:B------:R-:W-:Y:S01]  /*44b0*/  SHF.L.U32 R34, R34, 0x10, RZ ;  /* 0x0000001022227819 */ /* 0x000fe200000006ff */
[----:B------:R-:W-:Y:S01]  /*44c0*/  FMUL.FTZ R36, R39, UR24 ;  /* 0x0000001827247c20 */ /* 0x000fe20008410000 */
        /* <DEDUP_REMOVED lines=20> */
.L_x_538:
        /* <DEDUP_REMOVED lines=26> */
.L_x_539:
[----:B------:R-:W-:Y:S01]  /*47b0*/  FADD.FTZ R40, RZ, R37 ;  /* 0x00000025ff287221 */ /* 0x000fe20000010000 */
[----:B------:R-:W-:Y:S01]  /*47c0*/  FFMA.FTZ R43, R31, R38, R30 ;  /* 0x000000261f2b7223 */ /* 0x000fe2000001001e */
[----:B------:R-:W-:Y:S01]  /*47d0*/  FFMA.FTZ R30, R36, R35, R39 ;  /* 0x00000023241e7223 */ /* 0x000fe20000010027 */
[----:B------:R-:W-:Y:S01]  /*47e0*/  FMUL.FTZ R37, R35, R46 ;  /* 0x0000002e23257220 */ /* 0x000fe20000410000 */
[----:B------:R-:W-:Y:S01]  /*47f0*/  FFMA.FTZ R42, R31, R34, RZ ;  /* 0x000000221f2a7223 */ /* 0x000fe200000100ff */
[----:B------:R-:W-:Y:S01]  /*4800*/  FADD.FTZ R39, RZ, R34 ;  /* 0x00000022ff277221 */ /* 0x000fe20000010000 */
[----:B------:R-:W-:Y:S01]  /*4810*/  FADD.FTZ R35, R40, R35 ;  /* 0x0000002328237221 */ /* 0x000fe20000010000 */
[----:B------:R-:W-:Y:S01]  /*4820*/  FADD.FTZ R41, R38, R41 ;  /* 0x0000002926297221 */ /* 0x000fe20000010000 */
        /* <DEDUP_REMOVED lines=9> */
[----:B------:R-:W-:Y:S01]  /*48c0*/  PRMT R33, R108, 0x7632, R33 ;  /* 0x000076326c217816 */ /* 0x000fe20000000021 */
        /* <DEDUP_REMOVED lines=25> */
.L_x_540:
[----:B------:R-:W-:Y:S01]  /*4a60*/  FMUL.FTZ R40, R39, R46 ;  /* 0x0000002e27287220 */ /* 0x000fe20000410000 */
[----:B------:R-:W-:Y:S01]  /*4a70*/  FADD.FTZ R41, R36, R41 ;  /* 0x0000002924297221 */ /* 0x000fe20000010000 */
[----:B------:R-:W-:Y:S01]  /*4a80*/  PRMT R36, R9, 0x7632, R36 ;  /* 0x0000763209247816 */ /* 0x000fe20000000024 */
[----:B------:R-:W-:Y:S01]  /*4a90*/  FADD.FTZ R35, R35, R39 ;  /* 0x0000002723237221 */ /* 0x000fe20000010000 */
[C---:B------:R-:W-:Y:S01]  /*4aa0*/  FFMA.FTZ R30, R38.reuse, R39, R30 ;  /* 0x00000027261e7223 */ /* 0x040fe2000001001e */
[----:B------:R-:W-:Y:S01]  /*4ab0*/  FFMA.FTZ R39, R38, R40, R37 ;  /* 0x0000002826277223 */ /* 0x000fe20000010025 */
[----:B------:R-:W-:Y:S01]  /*4ac0*/  FADD.FTZ R34, R34, R33 ;  /* 0x0000002122227221 */ /* 0x000fe20000010000 */
[----:B------:R-:W-:Y:S01]  /*4ad0*/  FFMA.FTZ R31, R32, R33, R31 ;  /* 0x00000021201f7223 */ /* 0x000fe2000001001f */
[----:B------:R-:W-:Y:S01]  /*4ae0*/  FMUL.FTZ R37, R33, R49 ;  /* 0x0000003121257220 */ /* 0x000fe20000410000 */
[----:B------:R-:W-:Y:S01]  /*4af0*/  SHF.L.U32 R33, R9, 0x10, RZ ;  /* 0x0000001009217819 */ /* 0x000fe200000006ff */
[----:B------:R-:W-:Y:S01]  /*4b00*/  FADD.FTZ R40, R41, R40 ;  /* 0x0000002829287221 */ /* 0x000fe20000010000 */
[----:B------:R-:W-:Y:S01]  /*4b10*/  SHF.L.U32 R38, R36, 0x10, RZ ;  /* 0x0000001024267819 */ /* 0x000fe200000006ff */
[----:B------:R-:W-:Y:S01]  /*4b20*/  FFMA.FTZ R36, R32, R37, R39 ;  /* 0x0000002520247223 */ /* 0x000fe20000010027 */
[----:B------:R-:W-:Y:S01]  /*4b30*/  PRMT R32, R109, 0x7632, R32 ;  /* 0x000076326d207816 */ /* 0x000fe20000000020 */
[----:B------:R-:W-:-:S02]  /*4b40*/  FADD.FTZ R39, R33, -UR23 ;  /* 0x8000001721277e21 */ /* 0x000fc40008010000 */
        /* <DEDUP_REMOVED lines=24> */
.L_x_541:
[----:B------:R-:W-:Y:S01]  /*4cd0*/  FMUL.FTZ R41, R38, R46 ;  /* 0x0000002e26297220 */ /* 0x000fe20000410000 */
[----:B------:R-:W-:Y:S01]  /*4ce0*/  FFMA.FTZ R30, R39, R38, R30 ;  /* 0x00000026271e7223 */ /* 0x000fe2000001001e */
[----:B------:R-:W-:Y:S01]  /*4cf0*/  FADD.FTZ R40, R37, R40 ;  /* 0x0000002825287221 */ /* 0x000fe20000010000 */
[----:B------:R-:W-:Y:S01]  /*4d00*/  FADD.FTZ R35, R35, R38 ;  /* 0x0000002623237221 */ /* 0x000fe20000010000 */
[--C-:B------:R-:W-:Y:S01]  /*4d10*/  FFMA.FTZ R39, R39, R41, R36.reuse ;  /* 0x0000002927277223 */ /* 0x100fe20000010024 */
[----:B------:R-:W-:Y:S01]  /*4d20*/  PRMT R36, R10, 0x7632, R36 ;  /* 0x000076320a247816 */ /* 0x000fe20000000024 */
        /* <DEDUP_REMOVED lines=33> */
.L_x_542:
        /* <DEDUP_REMOVED lines=39> */
.L_x_543:
        /* <DEDUP_REMOVED lines=39> */
.L_x_544:
        /* <DEDUP_REMOVED lines=39> */
.L_x_545:
        /* <DEDUP_REMOVED lines=39> */
.L_x_546:
        /* <DEDUP_REMOVED lines=39> */
.L_x_547:
        /* <DEDUP_REMOVED lines=39> */
.L_x_548:
        /* <DEDUP_REMOVED lines=39> */
.L_x_549:
        /* <DEDUP_REMOVED lines=39> */
.L_x_550:
[----:B------:R-:W-:Y:S01]  /*62c0*/  FMUL.FTZ R41, R118, R46 ;  /* 0x0000002e76297220 */ /* 0x000fe20000410000 */
[----:B------:R-:W-:Y:S01]  /*62d0*/  FADD.FTZ R119, R35, R118 ;  /* 0x0000007623777221 */ /* 0x000fe20000010000 */
[--C-:B------:R-:W-:Y:S01]  /*62e0*/  FFMA.FTZ R118, R39, R118, R30.reuse ;  /* 0x0000007627767223 */ /* 0x100fe2000001001e */
[----:B------:R-:W-:Y:S01]  /*62f0*/  PRMT R30, R19, 0x7632, R30 ;  /* 0x00007632131e7816 */ /* 0x000fe2000000001e */
[----:B------:R-:W-:Y:S01]  /*6300*/  FFMA.FTZ R35, R39, R41, R36 ;  /* 0x0000002927237223 */ /* 0x000fe20000010024 */
[----:B------:R-:W-:Y:S01]  /*6310*/  FADD.FTZ R36, R34, R33 ;  /* 0x0000002122247221 */ /* 0x000fe20000010000 */
[----:B------:R-:W-:Y:S01]  /*6320*/  FFMA.FTZ R34, R32, R33, R31 ;  /* 0x0000002120227223 */ /* 0x000fe2000001001f */
[----:B------:R-:W-:Y:S01]  /*6330*/  SHF.L.U32 R31, R19, 0x10, RZ ;  /* 0x00000010131f7819 */ /* 0x000fe200000006ff */
[----:B------:R-:W-:Y:S01]  /*6340*/  FMUL.FTZ R33, R33, R49 ;  /* 0x0000003121217220 */ /* 0x000fe20000410000 */
[----:B------:R-:W-:Y:S01]  /*6350*/  SHF.L.U32 R30, R30, 0x10, RZ ;  /* 0x000000101e1e7819 */ /* 0x000fe200000006ff */
[----:B------:R-:W-:Y:S01]  /*6360*/  STL [R1+0x7c], R36 ;  /* 0x00007c2401007387 */ /* 0x000fe20000100800 */
[----:B------:R-:W-:Y:S01]  /*6370*/  FADD.FTZ R40, R37, R40 ;  /* 0x0000002825287221 */ /* 0x000fe20000010000 */
[----:B------:R-:W-:Y:S01]  /*6380*/  FFMA.FTZ R35, R32, R33, R35 ;  /* 0x0000002120237223 */ /* 0x000fe20000010023 */
[----:B------:R-:W-:Y:S01]  /*6390*/  FADD.FTZ R31, R31, -UR23 ;  /* 0x800000171f1f7e21 */ /* 0x000fe20008010000 */
[----:B------:R0:W-:Y:S01]  /*63a0*/  STL [R1+0x78], R34 ;  /* 0x0000782201007387 */ /* 0x0001e20000100800 */
[----:B------:R-:W-:Y:S01]  /*63b0*/  PRMT R32, R117, 0x7632, R32 ;  /* 0x0000763275207816 */ /* 0x000fe20000000020 */
[----:B------:R-:W-:Y:S01]  /*63c0*/  FADD.FTZ R40, R40, R41 ;  /* 0x0000002928287221 */ /* 0x000fe20000010000 */
[----:B------:R-:W-:Y:S01]  /*63d0*/  FMUL.FTZ R42, R31, UR24 ;  /* 0x000000181f2a7c20 */ /* 0x000fe20008410000 */
[----:B------:R-:W-:Y:S01]  /*63e0*/  SHF.L.U32 R41, R117, 0x10, RZ ;  /* 0x0000001075297819 */ /* 0x000fe200000006ff */
[----:B0-----:R-:W-:Y:S01]  /*63f0*/  FADD.FTZ R34, R30, -UR23 ;  /* 0x800000171e227e21 */ /* 0x001fe20008010000 */
[----:B------:R-:W-:-:S03]  /*6400*/  SHF.L.U32 R30, R32, 0x10, RZ ;  /* 0x00000010201e7819 */ /* 0x000fc600000006ff */
        /* <DEDUP_REMOVED lines=20> */
.L_x_551:
[C---:B------:R-:W-:Y:S01]  /*6550*/  PRMT R32, R20.reuse, 0x7632, R32 ;  /* 0x0000763214207816 */ /* 0x040fe20000000020 */
[----:B------:R-:W-:Y:S01]  /*6560*/  FMUL.FTZ R36, R41, R46 ;  /* 0x0000002e29247220 */ /* 0x000fe20000410000 */
[----:B------:R-:W-:Y:S01]  /*6570*/  FADD.FTZ R37, R33, R40 ;  /* 0x0000002821257221 */ /* 0x000fe20000010000 */
[----:B------:R-:W-:Y:S02]  /*6580*/  SHF.L.U32 R33, R20, 0x10, RZ ;  /* 0x0000001014217819 */ /* 0x000fe400000006ff */
[----:B------:R-:W-:Y:S01]  /*6590*/  SHF.L.U32 R34, R32, 0x10, RZ ;  /* 0x0000001020227819 */ /* 0x000fe200000006ff */
[--C-:B------:R-:W-:Y:S01]  /*65a0*/  FFMA.FTZ R38, R42, R36, R35.reuse ;  /* 0x000000242a267223 */ /* 0x100fe20000010023 */
        /* <DEDUP_REMOVED lines=29> */
.L_x_552:
        /* <DEDUP_REMOVED lines=34> */
.L_x_553:
        /* <DEDUP_REMOVED lines=36> */
.L_x_554:
        /* <DEDUP_REMOVED lines=35> */
.L_x_555:
[----:B------:R-:W-:Y:S01]  /*6e10*/  FFMA.FTZ R44, R70, R45, R44 ;  /* 0x0000002d462c7223 */ /* 0x000fe2000001002c */
[----:B------:R-:W-:Y:S01]  /*6e20*/  FADD.FTZ R74, R45, R74 ;  /* 0x0000004a2d4a7221 */ /* 0x000fe20000010000 */
[C---:B------:R-:W-:Y:S01]  /*6e30*/  SHF.L.U32 R45, R22.reuse, 0x10, RZ ;  /* 0x00000010162d7819 */ /* 0x040fe200000006ff */
[----:B------:R-:W-:Y:S01]  /*6e40*/  FMUL.FTZ R43, R71, R46 ;  /* 0x0000002e472b7220 */ /* 0x000fe20000410000 */
[----:B------:R-:W-:Y:S01]  /*6e50*/  PRMT R76, R22, 0x7632, R76 ;  /* 0x00007632164c7816 */ /* 0x000fe2000000004c */
[----:B------:R-:W-:Y:S01]  /*6e60*/  FMUL.FTZ R77, R72, R49 ;  /* 0x00000031484d7220 */ /* 0x000fe20000410000 */
[----:B------:R-:W-:Y:S01]  /*6e70*/  PRMT R75, R61, 0x7632, R75 ;  /* 0x000076323d4b7816 */ /* 0x000fe2000000004b */
[----:B------:R-:W-:Y:S01]  /*6e80*/  FADD.FTZ R45, R45, -UR23 ;  /* 0x800000172d2d7e21 */ /* 0x000fe20008010000 */
[----:B------:R-:W-:Y:S01]  /*6e90*/  SHF.L.U32 R76, R76, 0x10, RZ ;  /* 0x000000104c4c7819 */ /* 0x000fe200000006ff */
[----:B------:R-:W-:Y:S01]  /*6ea0*/  FFMA.FTZ R44, R73, R43, R44 ;  /* 0x0000002b492c7223 */ /* 0x000fe2000001002c */
[----:B------:R-:W-:Y:S01]  /*6eb0*/  FADD.FTZ R43, R74, R43 ;  /* 0x0000002b4a2b7221 */ /* 0x000fe20000010000 */
[----:B------:R-:W-:Y:S01]  /*6ec0*/  FMUL.FTZ R81, R45, UR24 ;  /* 0x000000182d517c20 */ /* 0x000fe20008410000 */
[----:B------:R-:W-:Y:S01]  /*6ed0*/  SHF.L.U32 R74, R61, 0x10, RZ ;  /* 0x000000103d4a7819 */ /* 0x000fe200000006ff */
[----:B------:R-:W-:Y:S01]  /*6ee0*/  FADD.FTZ R76, R76, -UR23 ;  /* 0x800000174c4c7e21 */ /* 0x000fe20008010000 */
[----:B------:R-:W-:-:S02]  /*6ef0*/  PRMT R80, R62, 0x7632, R80 ;  /* 0x000076323e507816 */ /* 0x000fc40000000050 */
[----:B------:R1:W-:Y:S01]  /*6f00*/  STL [R1+0x30], R81 ;  /* 0x0000305101007387 */ /* 0x0003e20000100800 */
[----:B------:R-:W-:Y:S01]  /*6f10*/  SHF.L.U32 R75, R75, 0x10, RZ ;  /* 0x000000104b4b7819 */ /* 0x000fe200000006ff */
[----:B------:R-:W-:Y:S01]  /*6f20*/  FMUL.FTZ R76, R76, UR24 ;  /* 0x000000184c4c7c20 */ /* 0x000fe20008410000 */
[----:B------:R-:W-:Y:S06]  /*6f30*/  @!P1 BRA `(.L_x_556) ;  /* 0x0000000000489947 */ /* 0x000fec0003800000 */
        /* <DEDUP_REMOVED lines=18> */
.L_x_556:
        /* <DEDUP_REMOVED lines=34> */
.L_x_557:
        /* <DEDUP_REMOVED lines=36> */
.L_x_558:
        /* <DEDUP_REMOVED lines=34> */
.L_x_559:
        /* <DEDUP_REMOVED lines=36> */
.L_x_560:
        /* <DEDUP_REMOVED lines=34> */
.L_x_561:
        /* <DEDUP_REMOVED lines=37> */
.L_x_562:
        /* <DEDUP_REMOVED lines=35> */
.L_x_563:
        /* <DEDUP_REMOVED lines=37> */
.L_x_564:
        /* <DEDUP_REMOVED lines=34> */
.L_x_565:
        /* <DEDUP_REMOVED lines=37> */
.L_x_566:
        /* <DEDUP_REMOVED lines=39> */
.L_x_567:
        /* <DEDUP_REMOVED lines=35> */
.L_x_568:
[----:B------:R-:W2:Y:S01]  /*8b20*/  LDL R45, [R1+0x54] ;  /* 0x00005400012d7983 */ /* 0x000ea20000100800 */
[----:B------:R-:W-:-:S04]  /*8b30*/  FMUL.FTZ R41, R124, R46 ;  /* 0x0000002e7c297220 */ /* 0x000fc80000410000 */
[----:B------:R-:W-:Y:S01]  /*8b40*/  FFMA.FTZ R43, R122, R41, R43 ;  /* 0x000000297a2b7223 */ /* 0x000fe2000001002b */
[----:B------:R-:W-:Y:S01]  /*8b50*/  FADD.FTZ R42, R44, R41 ;  /* 0x000000292c2a7221 */ /* 0x000fe20000010000 */
[----:B------:R-:W-:-:S04]  /*8b60*/  FMUL.FTZ R41, R121, R49 ;  /* 0x0000003179297220 */ /* 0x000fc80000410000 */
[----:B------:R-:W-:Y:S01]  /*8b70*/  FFMA.FTZ R125, R123, R41, R43 ;  /* 0x000000297b7d7223 */ /* 0x000fe2000001002b */
[----:B------:R-:W-:Y:S01]  /*8b80*/  FADD.FTZ R44, R41, R42 ;  /* 0x0000002a292c7221 */ /* 0x000fe20000010000 */
[C---:B------:R-:W-:Y:S02]  /*8b90*/  PRMT R41, R0.reuse, 0x7632, R41 ;  /* 0x0000763200297816 */ /* 0x040fe40000000029 */
[----:B------:R-:W-:Y:S01]  /*8ba0*/  SHF.L.U32 R42, R0, 0x10, RZ ;  /* 0x00000010002a7819 */ /* 0x000fe200000006ff */
[----:B------:R0:W-:Y:S01]  /*8bb0*/  STL [R1+0x2c], R125 ;  /* 0x00002c7d01007387 */ /* 0x0001e20000100800 */
[----:B------:R-:W-:-:S03]  /*8bc0*/  SHF.L.U32 R41, R41, 0x10, RZ ;  /* 0x0000001029297819 */ /* 0x000fc600000006ff */
[----:B------:R1:W-:Y:S01]  /*8bd0*/  STL [R1+0x38], R44 ;  /* 0x0000382c01007387 */ /* 0x0003e20000100800 */
[----:B------:R-:W-:Y:S01]  /*8be0*/  FADD.FTZ R42, R42, -UR23 ;  /* 0x800000172a2a7e21 */ /* 0x000fe20008010000 */
[----:B------:R-:W-:-:S03]  /*8bf0*/  FADD.FTZ R41, R41, -UR23 ;  /* 0x8000001729297e21 */ /* 0x000fc60008010000 */
[----:B0-----:R-:W-:Y:S01]  /*8c00*/  FMUL.FTZ R125, R42, UR24 ;  /* 0x000000182a7d7c20 */ /* 0x001fe20008410000 */
[----:B------:R-:W-:Y:S01]  /*8c10*/  FMUL.FTZ R41, R41, UR24 ;  /* 0x0000001829297c20 */ /* 0x000fe20008410000 */
[C---:B--2---:R-:W-:Y:S02]  /*8c20*/  PRMT R43, R45.reuse, 0x7632, R43 ;  /* 0x000076322d2b7816 */ /* 0x044fe4000000002b */
[----:B------:R-:W-:Y:S02]  /*8c30*/  SHF.L.U32 R42, R45, 0x10, RZ ;  /* 0x000000102d2a7819 */ /* 0x000fe400000006ff */
[----:B------:R-:W-:Y:S01]  /*8c40*/  SHF.L.U32 R43, R43, 0x10, RZ ;  /* 0x000000102b2b7819 */ /* 0x000fe200000006ff */
[----:B-1----:R-:W-:Y:S06]  /*8c50*/  @!P1 BRA `(.L_x_569) ;  /* 0x0000000000509947 */ /* 0x002fec0003800000 */
[----:B------:R-:W-:Y:S01]  /*8c60*/  FFMA.FTZ R45, R125, R46, R47 ;  /* 0x0000002e7d2d7223 */ /* 0x000fe2000001002f */
[----:B------:R0:W-:Y:S03]  /*8c70*/  STL [R1+0x84], R0 ;  /* 0x0000840001007387 */ /* 0x0001e60000100800 */
[----:B------:R-:W-:-:S06]  /*8c80*/  FMUL.FTZ R44, R45, -1.4426950216293334961 ;  /* 0xbfb8aa3b2d2c7820 */ /* 0x000fcc0000410000 */
[----:B------:R-:W1:Y:S02]  /*8c90*/  MUFU.EX2 R44, R44 ;  /* 0x0000002c002c7308 */ /* 0x000e640000000800 */
[----:B-1----:R-:W-:-:S06]  /*8ca0*/  FADD.FTZ R44, R44, 1 ;  /* 0x3f8000002c2c7421 */ /* 0x002fcc0000010000 */
        /* <DEDUP_REMOVED lines=13> */
[----:B------:R-:W-:Y:S02]  /*8d80*/  FMUL.FTZ R43, R0, R43 ;  /* 0x0000002b002b7220 */ /* 0x000fe40000410000 */
[----:B------:R0:W5:Y:S05]  /*8d90*/  LDL.LU R0, [R1+0x84] ;  /* 0x0000840001007983 */ /* 0x00016a0000300800 */
.L_x_569:
[----:B------:R-:W2:Y:S04]  /*8da0*/  LDL.LU R45, [R1+0x38] ;  /* 0x00003800012d7983 */ /* 0x000ea80000300800 */
[----:B------:R1:W-:Y:S04]  /*8db0*/  STL [R1+0x9c], R8 ;  /* 0x00009c0801007387 */ /* 0x0003e80000100800 */
[----:B-1----:R-:W3:Y:S01]  /*8dc0*/  LDL.LU R8, [R1+0x2c] ;  /* 0x00002c0001087983 */ /* 0x002ee20000300800 */
[----:B------:R-:W-:-:S03]  /*8dd0*/  FMUL.FTZ R44, R42, R46 ;  /* 0x0000002e2a2c7220 */ /* 0x000fc60000410000 */
[----:B------:R-:W-:Y:S04]  /*8de0*/  STL [R1+0x98], R6 ;  /* 0x0000980601007387 */ /* 0x000fe80000100800 */
[----:B------:R-:W-:Y:S04]  /*8df0*/  STL [R1+0x94], R5 ;  /* 0x0000940501007387 */ /* 0x000fe80000100800 */
[----:B------:R1:W-:Y:S04]  /*8e00*/  STL [R1+0x90], R4 ;  /* 0x0000900401007387 */ /* 0x0003e80000100800 */
[----:B------:R4:W-:Y:S04]  /*8e10*/  STL [R1+0x8c], R3 ;  /* 0x00008c0301007387 */ /* 0x0009e80000100800 */
[----:B------:R0:W-:Y:S04]  /*8e20*/  STL [R1+0x88], R2 ;  /* 0x0000880201007387 */ /* 0x0001e80000100800 */
[----:B-----5:R0:W-:Y:S04]  /*8e30*/  STL [R1+0x84], R0 ;  /* 0x0000840001007387 */ /* 0x0201e80000100800 */
[----:B-1----:R-:W3:Y:S04]  /*8e40*/  LDL.LU R4, [R1+0x78] ;  /* 0x0000780001047983 */ /* 0x002ee80000300800 */
[----:B----4-:R-:W4:Y:S04]  /*8e50*/  LDL.LU R3, [R1+0x7c] ;  /* 0x00007c0001037983 */ /* 0x010f280000300800 */
[----:B0-----:R-:W4:Y:S04]  /*8e60*/  LDL.LU R2, [R1+0x50] ;  /* 0x0000500001027983 */ /* 0x001f280000300800 */
        /* <DEDUP_REMOVED lines=32> */
[----:B----4-:R-:W-:Y:S01]  /*9070*/  FADD.FTZ R30, R3, R30 ;  /* 0x0000001e031e7221 */ /* 0x010fe20000010000 */
[----:B------:R-:W-:Y:S01]  /*9080*/  FFMA.FTZ R34, R34, R32, R2 ;  /* 0x0000002022227223 */ /* 0x000fe20000010002 */
        /* <DEDUP_REMOVED lines=13> */
[----:B------:R-:W-:-:S04]  /*9160*/  FFMA.FTZ R39, R39, R37, R35 ;  /* 0x0000002527277223 */ /* 0x000fc80000010023 */
[----:B------:R-:W-:Y:S01]  /*9170*/  FFMA.FTZ R70, R70, R53, R39 ;  /* 0x0000003546467223 */ /* 0x000fe20000010027 */
[----:B------:R-:W-:Y:S01]  /*9180*/  FFMA.FTZ R38, R38, R36, R34 ;  /* 0x0000002426267223 */ /* 0x000fe20000010022 */
[----:B------:R-:W-:Y:S01]  /*9190*/  FADD.FTZ R36, R32, R36 ;  /* 0x0000002420247221 */ /* 0x000fe20000010000 */
[----:B------:R-:W-:Y:S02]  /*91a0*/  FADD.FTZ R37, R33, R37 ;  /* 0x0000002521257221 */ /* 0x000fe40000010000 */
        /* <DEDUP_REMOVED lines=12> */
[----:B------:R-:W0:Y:S02]  /*9270*/  S2R R34, SR_LANEID ;  /* 0x0000000000227919 */ /* 0x000e240000000000 */
[----:B------:R-:W-:Y:S01]  /*9280*/  FADD.FTZ R40, R40, R85 ;  /* 0x0000005528287221 */ /* 0x000fe20000010000 */
[----:B------:R-:W-:-:S03]  /*9290*/  FADD.FTZ R53, R53, R86 ;  /* 0x0000005635357221 */ /* 0x000fc60000010000 */
[----:B------:R-:W-:Y:S01]  /*92a0*/  FADD.FTZ R40, R40, R89 ;  /* 0x0000005928287221 */ /* 0x000fe20000010000 */
[----:B------:R-:W-:Y:S01]  /*92b0*/  FADD.FTZ R53, R53, R90 ;  /* 0x0000005a35357221 */ /* 0x000fe20000010000 */
[----:B----4-:R-:W-:Y:S02]  /*92c0*/  FFMA.FTZ R70, R30, R72, R70 ;  /* 0x000000481e467223 */ /* 0x010fe40000010046 */
[----:B------:R-:W4:Y:S01]  /*92d0*/  LDL R30, [R1+0x80] ;  /* 0x00008000011e7983 */ /* 0x000f220000100800 */
[----:B---3--:R-:W-:Y:S01]  /*92e0*/  FFMA.FTZ R69, R31, R74, R69 ;  /* 0x0000004a1f457223 */ /* 0x008fe20000010045 */
[----:B------:R-:W-:-:S03]  /*92f0*/  FFMA.FTZ R70, R76, R75, R70 ;  /* 0x0000004b4c467223 */ /* 0x000fc60000010046 */
[----:B------:R-:W-:Y:S01]  /*9300*/  FFMA.FTZ R69, R79, R77, R69 ;  /* 0x0000004d4f457223 */ /* 0x000fe20000010045 */
[----:B------:R-:W-:-:S03]  /*9310*/  FFMA.FTZ R70, R80, R78, R70 ;  /* 0x0000004e50467223 */ /* 0x000fc60000010046 */
[----:B------:R-:W-:Y:S01]  /*9320*/  FFMA.FTZ R69, R83, R81, R69 ;  /* 0x0000005153457223 */ /* 0x000fe20000010045 */
[----:B------:R-:W-:-:S03]  /*9330*/  FFMA.FTZ R70, R84, R82, R70 ;  /* 0x0000005254467223 */ /* 0x000fc60000010046 */
[----:B------:R-:W-:Y:S01]  /*9340*/  FFMA.FTZ R69, R87, R85, R69 ;  /* 0x0000005557457223 */ /* 0x000fe20000010045 */
[----:B------:R-:W-:-:S03]  /*9350*/  FFMA.FTZ R70, R88, R86, R70 ;  /* 0x0000005658467223 */ /* 0x000fc60000010046 */
[----:B------:R-:W-:Y:S01]  /*9360*/  FFMA.FTZ R69, R91, R89, R69 ;  /* 0x000000595b457223 */ /* 0x000fe20000010045 */
[----:B------:R-:W-:Y:S01]  /*9370*/  FFMA.FTZ R70, R92, R90, R70 ;  /* 0x0000005a5c467223 */ /* 0x000fe20000010046 */
[----:B------:R-:W-:Y:S01]  /*9380*/  FADD.FTZ R40, R40, R93 ;  /* 0x0000005d28287221 */ /* 0x000fe20000010000 */
[----:B------:R-:W-:Y:S01]  /*9390*/  FADD.FTZ R53, R53, R94 ;  /* 0x0000005e35357221 */ /* 0x000fe20000010000 */
[----:B------:R-:W-:Y:S01]  /*93a0*/  FFMA.FTZ R69, R95, R93, R69 ;  /* 0x0000005d5f457223 */ /* 0x000fe20000010045 */
[----:B------:R-:W-:Y:S01]  /*93b0*/  FFMA.FTZ R70, R96, R94, R70 ;  /* 0x0000005e60467223 */ /* 0x000fe20000010046 */
[----:B------:R-:W1:Y:S01]  /*93c0*/  S2UR UR7, SR_CgaCtaId ;  /* 0x00000000000779c3 */ /* 0x000e620000008800 */
        /* <DEDUP_REMOVED lines=47> */
[----:B--2---:R-:W-:Y:S05]  /*96c0*/  @P0 BRA `(.L_x_571) ;  /* 0x0000000000940947 */ /* 0x004fea0003800000 */
[----:B------:R-:W-:-:S09]  /*96d0*/  ULEA UR5, UR7, UR6, 0x18 ;  /* 0x0000000607057291 */ /* 0x000fd2000f8ec03f */
[----:B------:R-:W0:Y:S04]  /*96e0*/  LDS.64 R36, [UR5+0x18] ;  /* 0x00001805ff247984 */ /* 0x000e280008000a00 */
[----:B------:R-:W1:Y:S01]  /*96f0*/  LDS.128 R32, [UR5+0x20] ;  /* 0x00002005ff207984 */ /* 0x000e620008000c00 */
[----:B0-----:R-:W-:Y:S01]  /*9700*/  FADD.FTZ R39, R44, R36 ;  /* 0x000000242c277221 */ /* 0x001fe20000010000 */
[----:B------:R-:W-:-:S03]  /*9710*/  FADD.FTZ R36, R45, R37 ;  /* 0x000000252d247221 */ /* 0x000fc60000010000 */
[----:B-1----:R-:W-:Y:S01]  /*9720*/  FADD.FTZ R39, R39, R32 ;  /* 0x0000002027277221 */ /* 0x002fe20000010000 */
[----:B------:R-:W-:-:S03]  /*9730*/  FADD.FTZ R36, R36, R33 ;  /* 0x0000002124247221 */ /* 0x000fc60000010000 */
[----:B------:R-:W-:Y:S01]  /*9740*/  FADD.FTZ R45, R39, R34 ;  /* 0x00000022272d7221 */ /* 0x000fe20000010000 */
[----:B------:R-:W-:Y:S02]  /*9750*/  FADD.FTZ R44, R36, R35 ;  /* 0x00000023242c7221 */ /* 0x000fe40000010000 */
[----:B------:R-:W0:Y:S04]  /*9760*/  LDS.128 R32, [UR5+0x30] ;  /* 0x00003005ff207984 */ /* 0x000e280008000c00 */
[----:B------:R-:W1:Y:S01]  /*9770*/  LDS.128 R36, [UR5+0x40] ;  /* 0x00004005ff247984 */ /* 0x000e620008000c00 */
[----:B0-----:R-:W-:Y:S01]  /*9780*/  FADD.FTZ R45, R45, R32 ;  /* 0x000000202d2d7221 */ /* 0x001fe20000010000 */
[----:B------:R-:W-:-:S03]  /*9790*/  FADD.FTZ R44, R44, R33 ;  /* 0x000000212c2c7221 */ /* 0x000fc60000010000 */
[----:B------:R-:W-:Y:S01]  /*97a0*/  FADD.FTZ R45, R45, R34 ;  /* 0x000000222d2d7221 */ /* 0x000fe20000010000 */
[----:B------:R-:W-:Y:S02]  /*97b0*/  FADD.FTZ R44, R44, R35 ;  /* 0x000000232c2c7221 */ /* 0x000fe40000010000 */
[----:B------:R-:W-:Y:S01]  /*97c0*/  LDS.128 R32, [UR5+0x60] ;  /* 0x00006005ff207984 */ /* 0x000fe20008000c00 */
[----:B-1----:R-:W-:Y:S01]  /*97d0*/  FADD.FTZ R45, R45, R36 ;  /* 0x000000242d2d7221 */ /* 0x002fe20000010000 */
        /* <DEDUP_REMOVED lines=20> */
.L_x_571:
[----:B------:R-:W-:Y:S05]  /*9920*/  BSYNC B0 ;  /* 0x0000000000007941 */ /* 0x000fea0003800000 */
.L_x_570:
        /* <DEDUP_REMOVED lines=81> */
.L_x_573:
[----:B------:R-:W-:Y:S05]  /*9e40*/  BSYNC B0 ;  /* 0x0000000000007941 */ /* 0x000fea0003800000 */
.L_x_572:
        /* <DEDUP_REMOVED lines=16> */
.L_x_575:
[----:B------:R-:W-:Y:S05]  /*9f50*/  BSYNC B0 ;  /* 0x0000000000007941 */ /* 0x000fea0003800000 */
.L_x_574:
[----:B-1----:R-:W2:Y:S04]  /*9f60*/  LDL R30, [R1+0x40] ;  /* 0x00004000011e7983 */ /* 0x002ea80000100800 */
[----:B------:R0:W-:Y:S04]  /*9f70*/  STL [R1+0x94], R27 ;  /* 0x0000941b01007387 */ /* 0x0001e80000100800 */
[----:B0-----:R-:W3:Y:S04]  /*9f80*/  LDL R27, [R1+0x44] ;  /* 0x00004400011b7983 */ /* 0x001ee80000100800 */
[----:B------:R0:W-:Y:S04]  /*9f90*/  STL [R1+0x90], R26 ;  /* 0x0000901a01007387 */ /* 0x0001e80000100800 */
[----:B0-----:R-:W4:Y:S04]  /*9fa0*/  LDL R26, [R1+0x3c] ;  /* 0x00003c00011a7983 */ /* 0x001f280000100800 */
[----:B------:R0:W-:Y:S04]  /*9fb0*/  STL [R1+0x8c], R7 ;  /* 0x00008c0701007387 */ /* 0x0001e80000100800 */
[----:B------:R-:W4:Y:S04]  /*9fc0*/  LDL R125, [R1+0x1c] ;  /* 0x00001c00017d7983 */ /* 0x000f280000100800 */
[----:B------:R-:W4:Y:S04]  /*9fd0*/  LDL R124, [R1+0x18] ;  /* 0x00001800017c7983 */ /* 0x000f280000100800 */
[----:B0-----:R-:W4:Y:S04]  /*9fe0*/  LDL R7, [R1+0x28] ;  /* 0x0000280001077983 */ /* 0x001f280000100800 */
[----:B------:R-:W4:Y:S04]  /*9ff0*/  LDL R123, [R1+0x14] ;  /* 0x00001400017b7983 */ /* 0x000f280000100800 */
[----:B------:R-:W4:Y:S04]  /*a000*/  LDL R122, [R1+0x10] ;  /* 0x00001000017a7983 */ /* 0x000f280000100800 */
[----:B------:R-:W4:Y:S04]  /*a010*/  LDL R121, [R1+0xc] ;  /* 0x00000c0001797983 */ /* 0x000f280000100800 */
[----:B------:R-:W4:Y:S04]  /*a020*/  LDL R32, [R1+0x8] ;  /* 0x0000080001207983 */ /* 0x000f280000100800 */
[----:B------:R-:W4:Y:S04]  /*a030*/  LDL R31, [R1+0x4] ;  /* 0x00000400011f7983 */ /* 0x000f280000100800 */
[----:B------:R0:W-:Y:S04]  /*a040*/  STL [R1+0x88], R6 ;  /* 0x0000880601007387 */ /* 0x0001e80000100800 */
[----:B0-----:R-:W4:Y:S04]  /*a050*/  LDL R6, [R1+0x20] ;  /* 0x0000200001067983 */ /* 0x001f280000100800 */
[----:B------:R0:W-:Y:S04]  /*a060*/  STL [R1+0x84], R5 ;  /* 0x0000840501007387 */ /* 0x0001e80000100800 */
[----:B0-----:R-:W4:Y:S01]  /*a070*/  LDL R5, [R1+0x24] ;  /* 0x0000240001057983 */ /* 0x001f220000100800 */
[----:B--2---:R-:W-:-:S03]  /*a080*/  PRMT R33, R30, 0x7632, R33 ;  /* 0x000076321e217816 */ /* 0x004fc60000000021 */
[----:B------:R-:W2:Y:S01]  /*a090*/  LDL R30, [R1] ;  /* 0x00000000011e7983 */ /* 0x000ea20000100800 */
[----:B---3--:R-:W-:-:S03]  /*a0a0*/  PRMT R35, R27, 0x7632, R35 ;  /* 0x000076321b237816 */ /* 0x008fc60000000023 */
[----:B------:R0:W5:Y:S01]  /*a0b0*/  LDL.LU R27, [R1+0x94] ;  /* 0x00009400011b7983 */ /* 0x0001620000300800 */
[----:B----4-:R-:W-:-:S03]  /*a0c0*/  PRMT R39, R26, 0x7632, R39 ;  /* 0x000076321a277816 */ /* 0x010fc60000000027 */
[----:B------:R0:W5:Y:S01]  /*a0d0*/  LDL.LU R26, [R1+0x90] ;  /* 0x00009000011a7983 */ /* 0x0001620000300800 */
[----:B------:R-:W-:-:S03]  /*a0e0*/  PRMT R43, R7, 0x7632, R43 ;  /* 0x00007632072b7816 */ /* 0x000fc6000000002b */
[----:B------:R0:W5:Y:S01]  /*a0f0*/  LDL.LU R7, [R1+0x8c] ;  /* 0x00008c0001077983 */ /* 0x0001620000300800 */
        /* <DEDUP_REMOVED lines=19> */
[----:B------:R-:W2:Y:S01]  /*a230*/  LDL R30, [R1+0x54] ;  /* 0x00005400011e7983 */ /* 0x000ea20000100800 */
        /* <DEDUP_REMOVED lines=52> */
[----:B--2---:R-:W-:Y:S01]  /*a580*/  PRMT R34, R30, 0x7632, R34 ;  /* 0x000076321e227816 */ /* 0x004fe20000000022 */
        /* <DEDUP_REMOVED lines=38> */
.L_x_578:
[----:B------:R-:W-:Y:S02]  /*a7f0*/  MOV R30, UR18 ;  /* 0x00000012001e7c02 */ /* 0x000fe40008000f00 */
[----:B------:R-:W-:-:S05]  /*a800*/  MOV R31, UR19 ;  /* 0x00000013001f7c02 */ /* 0x000fca0008000f00 */
[----:B------:R-:W2:Y:S04]  /*a810*/  LDG.E.STRONG.GPU R30, desc[UR20][R30.64] ;  /* 0x000000141e1e7981 */ /* 0x000ea8000c1ef900 */
[----:B--2---:R-:W-:Y:S01]  /*a820*/  CCTL.IVALL ;  /* 0x00000000ff00798f */ /* 0x004fe20002000000 */
[----:B------:R-:W-:Y:S05]  /*a830*/  YIELD ;  /* 0x0000000000007946 */ /* 0x000fea0003800000 */
[----:B------:R-:W-:-:S13]  /*a840*/  ISETP.NE.AND P6, PT, R30, R32, PT ;  /* 0x000000201e00720c */ /* 0x000fda0003fc5270 */
[----:B------:R-:W-:Y:S05]  /*a850*/  @P6 BRA `(.L_x_578) ;  /* 0xfffffffc00e46947 */ /* 0x000fea000383ffff */
.L_x_577:
        /* <DEDUP_REMOVED lines=26> */
.L_x_582:
        /* <DEDUP_REMOVED lines=165> */
.L_x_581:
        /* <DEDUP_REMOVED lines=89> */
.L_x_583:
[----:B------:R-:W-:-:S04]  /*b9e0*/  LOP3.LUT P6, RZ, R5, 0x1, RZ, 0xc0, !PT ;  /* 0x0000000105ff7812 */ /* 0x000fc800078cc0ff */
[----:B------:R-:W-:-:S13]  /*b9f0*/  ISETP.NE.OR P6, PT, RZ, UR16, P6 ;  /* 0x00000010ff007c0c */ /* 0x000fda000b7c5670 */
[----:B------:R-:W-:Y:S05]  /*ba00*/  @!P6 BRA `(.L_x_579) ;  /* 0x0000000000b4e947 */ /* 0x000fea0003800000 */
.L_x_580:
        /* <DEDUP_REMOVED lines=45> */
.L_x_579:
        /* <DEDUP_REMOVED lines=14> */
.L_x_585:
[----:B------:R-:W-:Y:S05]  /*bdc0*/  BSYNC B0 ;  /* 0x0000000000007941 */ /* 0x000fea0003800000 */
.L_x_584:
        /* <DEDUP_REMOVED lines=25> */
.L_x_576:
[----:B------:R-:W2:Y:S01]  /*bf60*/  LDL.LU R121, [R1+0x40] ;  /* 0x0000400001797983 */ /* 0x000ea20000300800 */
[----:B------:R-:W0:Y:S01]  /*bf70*/  S2UR UR6, SR_CgaCtaId ;  /* 0x00000000000679c3 */ /* 0x000e220000008800 */
[----:B------:R-:W-:Y:S01]  /*bf80*/  UMOV UR5, 0x400 ;  /* 0x0000040000057882 */ /* 0x000fe20000000000 */
[----:B------:R-:W-:Y:S02]  /*bf90*/  SHF.L.U32 R32, R50, 0x10, RZ ;  /* 0x0000001032207819 */ /* 0x000fe400000006ff */
[----:B------:R-:W-:-:S03]  /*bfa0*/  SHF.L.U32 R33, R33, 0x10, RZ ;  /* 0x0000001021217819 */ /* 0x000fc600000006ff */
[----:B------:R-:W-:-:S04]  /*bfb0*/  FADD.FTZ R32, R32, -UR23 ;  /* 0x8000001720207e21 */ /* 0x000fc80008010000 */
[----:B------:R-:W-:Y:S01]  /*bfc0*/  FMUL.FTZ R32, R32, UR24 ;  /* 0x0000001820207c20 */ /* 0x000fe20008410000 */
[----:B0-----:R-:W-:-:S03]  /*bfd0*/  ULEA UR5, UR6, UR5, 0x18 ;  /* 0x0000000506057291 */ /* 0x001fc6000f8ec03f */
[----:B------:R-:W-:-:S06]  /*bfe0*/  ULDC UR6, c[0x0][0x2bc] ;  /* 0x0000af0000067ab9 */ /* 0x000fcc0000000800 */
[----:B------:R-:W-:Y:S01]  /*bff0*/  @!P0 STS.64 [UR5+0x90], R44 ;  /* 0x0000902cff008988 */ /* 0x000fe20008000a05 */
[----:B------:R-:W-:Y:S06]  /*c000*/  BAR.SYNC.DEFER_BLOCKING 0x0 ;  /* 0x0000000000007b1d */ /* 0x000fec0000010000 */
        /* <DEDUP_REMOVED lines=28> */
.L_x_586:
        /* <DEDUP_REMOVED lines=24> */
.L_x_588:
[----:B------:R-:W-:Y:S05]  /*c350*/  BSYNC B0 ;  /* 0x0000000000007941 */ /* 0x000fea0003800000 */
.L_x_587:
        /* <DEDUP_REMOVED lines=28> */
.L_x_589:
        /* <DEDUP_REMOVED lines=26> */
.L_x_591:
[----:B------:R-:W-:Y:S05]  /*c6c0*/  BSYNC B0 ;  /* 0x0000000000007941 */ /* 0x000fea0003800000 */
.L_x_590:
        /* <DEDUP_REMOVED lines=28> */
.L_x_592:
        /* <DEDUP_REMOVED lines=26> */
.L_x_594:
[----:B------:R-:W-:Y:S05]  /*ca30*/  BSYNC B0 ;  /* 0x0000000000007941 */ /* 0x000fea0003800000 */
.L_x_593:
        /* <DEDUP_REMOVED lines=29> */
.L_x_595:
        /* <DEDUP_REMOVED lines=26> */
.L_x_597:
[----:B------:R-:W-:Y:S05]  /*cdb0*/  BSYNC B0 ;  /* 0x0000000000007941 */ /* 0x000fea0003800000 */
.L_x_596:
        /* <DEDUP_REMOVED lines=32> */
.L_x_598:
        /* <DEDUP_REMOVED lines=26> */
.L_x_600:
[----:B------:R-:W-:Y:S05]  /*d160*/  BSYNC B0 ;  /* 0x0000000000007941 */ /* 0x000fea0003800000 */
.L_x_599:
        /* <DEDUP_REMOVED lines=28> */
.L_x_601:
        /* <DEDUP_REMOVED lines=26> */
.L_x_603:
[----:B------:R-:W-:Y:S05]  /*d4d0*/  BSYNC B0 ;  /* 0x0000000000007941 */ /* 0x000fea0003800000 */
.L_x_602:
        /* <DEDUP_REMOVED lines=28> */
.L_x_604:
        /* <DEDUP_REMOVED lines=26> */
.L_x_606:
[----:B------:R-:W-:Y:S05]  /*d840*/  BSYNC B0 ;  /* 0x0000000000007941 */ /* 0x000fea0003800000 */
.L_x_605:
        /* <DEDUP_REMOVED lines=28> */
.L_x_607:
        /* <DEDUP_REMOVED lines=26> */
.L_x_609:
[----:B------:R-:W-:Y:S05]  /*dbb0*/  BSYNC B0 ;  /* 0x0000000000007941 */ /* 0x000fea0003800000 */
.L_x_608:
        /* <DEDUP_REMOVED lines=28> */
.L_x_610:
        /* <DEDUP_REMOVED lines=26> */
.L_x_612:
[----:B------:R-:W-:Y:S05]  /*df20*/  BSYNC B0 ;  /* 0x0000000000007941 */ /* 0x000fea0003800000 */
.L_x_611:
        /* <DEDUP_REMOVED lines=28> */
.L_x_613:
        /* <DEDUP_REMOVED lines=26> */
.L_x_615:
[----:B------:R-:W-:Y:S05]  /*e290*/  BSYNC B0 ;  /* 0x0000000000007941 */ /* 0x000fea0003800000 */
.L_x_614:
        /* <DEDUP_REMOVED lines=28> */
.L_x_616:
        /* <DEDUP_REMOVED lines=26> */
.L_x_618:
[----:B------:R-:W-:Y:S05]  /*e600*/  BSYNC B0 ;  /* 0x0000000000007941 */ /* 0x000fea0003800000 */
.L_x_617:
        /* <DEDUP_REMOVED lines=28> */
.L_x_619:
        /* <DEDUP_REMOVED lines=25> */
.L_x_621:
[----:B------:R-:W-:Y:S05]  /*e960*/  BSYNC B0 ;  /* 0x0000000000007941 */ /* 0x000fea0003800000 */
.L_x_620:
[----:B------:R-:W0:Y:S01]  /*e970*/  LDL.LU R8, [R1+0x4] ;  /* 0x0000040001087983 */ /* 0x000e220000300800 */
        /* <DEDUP_REMOVED lines=27> */
.L_x_622:
        /* <DEDUP_REMOVED lines=25> */
.L_x_624:
[----:B------:R-:W-:Y:S05]  /*ecc0*/  BSYNC B0 ;  /* 0x0000000000007941 */ /* 0x000fea0003800000 */
.L_x_623:
[----:B------:R-:W2:Y:S01]  /*ecd0*/  LDL.LU R8, [R1] ;  /* 0x0000000001087983 */ /* 0x000ea20000300800 */
[----:B0-----:R-:W-:Y:S01]  /*ece0*/  FADD.FTZ R13, R19, -UR23 ;  /* 0x80000017130d7e21 */ /* 0x001fe20008010000 */
        /* <DEDUP_REMOVED lines=8> */
[----:B------:R-:W-:Y:S01]  /*ed70*/  FFMA.FTZ R9, R13, R46, R47 ;  /* 0x0000002e0d097223 */ /* 0x000fe2000001002f */
[----:B------:R-:W-:-:S03]  /*ed80*/  FFMA.FTZ R8, R14, R49, R48 ;  /* 0x000000310e087223 */ /* 0x000fc60000010030 */
[----:B------:R-:W-:Y:S01]  /*ed90*/  FMUL.FTZ R15, R9, -1.4426950216293334961 ;  /* 0xbfb8aa3b090f7820 */ /* 0x000fe20000410000 */
[----:B------:R-:W-:-:S04]  /*eda0*/  FMUL.FTZ R17, R8, -1.4426950216293334961 ;  /* 0xbfb8aa3b08117820 */ /* 0x000fc80000410000 */
[----:B-1----:R-:W0:Y:S08]  /*edb0*/  MUFU.EX2 R10, R17 ;  /* 0x00000011000a7308 */ /* 0x002e300000000800 */
        /* <DEDUP_REMOVED lines=13> */
.L_x_625:
        /* <DEDUP_REMOVED lines=25> */
.L_x_627:
[----:B------:R-:W-:Y:S05]  /*f020*/  BSYNC B0 ;  /* 0x0000000000007941 */ /* 0x000fea0003800000 */
.L_x_626:
        /* <DEDUP_REMOVED lines=9> */
[----:B0-----:R-:W-:Y:S01]  /*f0c0*/  FFMA.FTZ R9, R13, R49, R48 ;  /* 0x000000310d097223 */ /* 0x001fe20000010030 */
        /* <DEDUP_REMOVED lines=17> */
.L_x_628:
        /* <DEDUP_REMOVED lines=25> */
.L_x_630:
[----:B------:R-:W-:Y:S05]  /*f370*/  BSYNC B0 ;  /* 0x0000000000007941 */ /* 0x000fea0003800000 */
.L_x_629:
        /* <DEDUP_REMOVED lines=27> */
.L_x_631:
        /* <DEDUP_REMOVED lines=25> */
.L_x_633:
[----:B------:R-:W-:Y:S05]  /*f6c0*/  BSYNC B0 ;  /* 0x0000000000007941 */ /* 0x000fea0003800000 */
.L_x_632:
        /* <DEDUP_REMOVED lines=27> */
.L_x_634:
        /* <DEDUP_REMOVED lines=25> */
.L_x_636:
[----:B------:R-:W-:Y:S05]  /*fa10*/  BSYNC B0 ;  /* 0x0000000000007941 */ /* 0x000fea0003800000 */
.L_x_635:
        /* <DEDUP_REMOVED lines=27> */
.L_x_637:
        /* <DEDUP_REMOVED lines=25> */
.L_x_639:
[----:B------:R-:W-:Y:S05]  /*fd60*/  BSYNC B0 ;  /* 0x0000000000007941 */ /* 0x000fea0003800000 */
.L_x_638:
        /* <DEDUP_REMOVED lines=27> */
.L_x_640:
        /* <DEDUP_REMOVED lines=25> */
.L_x_642:
[----:B------:R-:W-:Y:S05]  /*100b0*/  BSYNC B0 ;  /* 0x0000000000007941 */ /* 0x000fea0003800000 */
.L_x_641:
        /* <DEDUP_REMOVED lines=27> */
.L_x_643:
        /* <DEDUP_REMOVED lines=25> */
.L_x_645:
[----:B------:R-:W-:Y:S05]  /*10400*/  BSYNC B0 ;  /* 0x0000000000007941 */ /* 0x000fea0003800000 */
.L_x_644:
        /* <DEDUP_REMOVED lines=27> */
.L_x_646:
[----:B------:R-:W-:Y:S01]  /*105c0*/  LOP3.LUT P0, RZ, R5, 0x8000, RZ, 0xc0, !PT ;  /* 0x0000800005ff7812 */ /* 0x000fe2000780c0ff */
[----:B------:R-:W-:-:S12]  /*105d0*/  BSSY B0, `(.L_x_647) ;  /* 0x0000018000007945 */ /* 0x000fd80003800000 */
[----:B------:R-:W-:Y:S05]  /*105e0*/  @!P0 BRA `(.L_x_648) ;  /* 0x0000000000588947 */ /* 0x000fea0003800000 */
[----:B01234-:R-:W-:Y:S01]  /*105f0*/  IADD3 R11, R6, 0x140, RZ ;  /* 0x00000140060b7810 */ /* 0x01ffe20007ffe0ff */
[----:B------:R-:W-:Y:S01]  /*10600*/  ULDC.64 UR14, c[0x0][0x288] ;  /* 0x0000a200000e7ab9 */ /* 0x000fe20000000a00 */
[----:B------:R-:W-:Y:S02]  /*10610*/  MOV R8, R26 ;  /* 0x0000001a00087202 */ /* 0x000fe40000000f00 */
[----:B------:R-:W-:Y:S02]  /*10620*/  SHF.R.S32.HI R10, RZ, 0x1f, R11 ;  /* 0x0000001fff0a7819 */ /* 0x000fe4000001140b */
[----:B------:R-:W-:Y:S02]  /*10630*/  MOV R9, R29 ;  /* 0x0000001d00097202 */ /* 0x000fe40000000f00 */
[----:B------:R-:W-:Y:S01]  /*10640*/  MOV R12, UR5 ;  /* 0x00000005000c7c02 */ /* 0x000fe20008000f00 */
[----:B------:R-:W-:Y:S02]  /*10650*/  IMAD R10, R10, UR14, RZ ;  /* 0x0000000e0a0a7c24 */ /* 0x000fe4000f8e02ff */
[----:B------:R-:W-:-:S04]  /*10660*/  IMAD.WIDE.U32 R8, R11, UR14, R8 ;  /* 0x0000000e0b087c25 */ /* 0x000fc8000f8e0008 */
[----:B------:R-:W-:Y:S01]  /*10670*/  IMAD R11, R11, UR15, R10 ;  /* 0x0000000f0b0b7c24 */ /* 0x000fe2000f8e020a */
[----:B------:R-:W-:Y:S02]  /*10680*/  ULDC.64 UR14, c[0x0][0x210] ;  /* 0x00008400000e7ab9 */ /* 0x000fe40000000a00 */
[C---:B------:R-:W-:Y:S02]  /*10690*/  LEA R10, P0, R8.reuse, UR14, 0x1 ;  /* 0x0000000e080a7c11 */ /* 0x040fe4000f8008ff */
[----:B------:R-:W-:Y:S02]  /*106a0*/  IADD3 R11, R9, R11, RZ ;  /* 0x0000000b090b7210 */ /* 0x000fe40007ffe0ff */
[----:B------:R-:W-:Y:S02]  /*106b0*/  MOV R9, UR5 ;  /* 0x0000000500097c02 */ /* 0x000fe40008000f00 */
[----:B------:R-:W-:-:S03]  /*106c0*/  LEA.HI.X R11, R8, UR15, R11, 0x1, P0 ;  /* 0x0000000f080b7c11 */ /* 0x000fc600080f0c0b */
[----:B------:R-:W-:Y:S01]  /*106d0*/  FFMA.FTZ R8, R18, R9, UR6 ;  /* 0x0000000612087e23 */ /* 0x000fe20008010009 */
[----:B------:R-:W-:-:S03]  /*106e0*/  FFMA.FTZ R9, R117, R12, UR6 ;  /* 0x0000000675097e23 */ /* 0x000fc6000801000c */
[----:B------:R-:W-:Y:S01]  /*106f0*/  FFMA.FTZ R8, R13, R46, -R8 ;  /* 0x0000002e0d087223 */ /* 0x000fe20000010808 */
[----:B------:R-:W-:-:S03]  /*10700*/  FFMA.FTZ R114, R114, R49, -R9 ;  /* 0x0000003172727223 */ /* 0x000fc60000010809 */
[----:B------:R-:W-:Y:S01]  /*10710*/  FMUL.FTZ R9, R8, UR24 ;  /* 0x0000001808097c20 */ /* 0x000fe20008410000 */
[----:B------:R-:W-:-:S05]  /*10720*/  FMUL.FTZ R8, R114, UR24 ;  /* 0x0000001872087c20 */ /* 0x000fca0008410000 */
[----:B------:R-:W-:-:S05]  /*10730*/  F2FP.BF16.F32.PACK_AB R9, R8, R9 ;  /* 0x000000090809723e */ /* 0x000fca00000010ff */
[----:B------:R0:W-:Y:S02]  /*10740*/  STG.E desc[UR20][R10.64], R9 ;  /* 0x000000090a007986 */ /* 0x0001e4000c101914 */
.L_x_648:
[----:B------:R-:W-:Y:S05]  /*10750*/  BSYNC B0 ;  /* 0x0000000000007941 */ /* 0x000fea0003800000 */
.L_x_647:
        /* <DEDUP_REMOVED lines=27> */
.L_x_649:
        /* <DEDUP_REMOVED lines=25> */
.L_x_651:
[----:B------:R-:W-:Y:S05]  /*10aa0*/  BSYNC B0 ;  /* 0x0000000000007941 */ /* 0x000fea0003800000 */
.L_x_650:
        /* <DEDUP_REMOVED lines=27> */
.L_x_652:
        /* <DEDUP_REMOVED lines=25> */
.L_x_654:
[----:B------:R-:W-:Y:S05]  /*10df0*/  BSYNC B0 ;  /* 0x0000000000007941 */ /* 0x000fea0003800000 */
.L_x_653:
        /* <DEDUP_REMOVED lines=27> */
.L_x_655:
        /* <DEDUP_REMOVED lines=25> */
.L_x_657:
[----:B------:R-:W-:Y:S05]  /*11140*/  BSYNC B0 ;  /* 0x0000000000007941 */ /* 0x000fea0003800000 */
.L_x_656:
        /* <DEDUP_REMOVED lines=28> */
.L_x_658:
        /* <DEDUP_REMOVED lines=25> */
.L_x_660:
[----:B------:R-:W-:Y:S05]  /*114a0*/  BSYNC B0 ;  /* 0x0000000000007941 */ /* 0x000fea0003800000 */
.L_x_659:
        /* <DEDUP_REMOVED lines=30> */
.L_x_661:
        /* <DEDUP_REMOVED lines=30> */
.L_x_663:
[----:B------:R-:W-:Y:S05]  /*11870*/  BSYNC B0 ;  /* 0x0000000000007941 */ /* 0x000fea0003800000 */
.L_x_662:
        /* <DEDUP_REMOVED lines=28> */
.L_x_664:
        /* <DEDUP_REMOVED lines=30> */
.L_x_666:
[----:B------:R-:W-:Y:S05]  /*11c20*/  BSYNC B0 ;  /* 0x0000000000007941 */ /* 0x000fea0003800000 */
.L_x_665:
        /* <DEDUP_REMOVED lines=28> */
.L_x_667:
[----:B------:R-:W-:Y:S01]  /*11df0*/  ISETP.GE.U32.AND P0, PT, R22, UR14, PT ;  /* 0x0000000e16007c0c */ /* 0x000fe2000bf06070 */
[----:B------:R-:W-:Y:S01]  /*11e00*/  BSSY B0, `(.L_x_668) ;  /* 0x000001c000007945 */ /* 0x000fe20003800000 */
[----:B------:R-:W-:Y:S02]  /*11e10*/  SHF.L.U32 R14, R4, 0x10, RZ ;  /* 0x00000010040e7819 */ /* 0x000fe400000006ff */
[----:B------:R-:W-:Y:S02]  /*11e20*/  ISETP.GE.AND.EX P0, PT, R23, UR15, PT, P0 ;  /* 0x0000000f17007c0c */ /* 0x000fe4000bf06300 */
[----:B------:R-:W-:Y:S02]  /*11e30*/  SHF.L.U32 R74, R74, 0x10, RZ ;  /* 0x000000104a4a7819 */ /* 0x000fe400000006ff */
[----:B------:R-:W-:-:S13]  /*11e40*/  ISETP.LT.U32.AND P0, PT, R7, 0x1e0, !P0 ;  /* 0x000001e00700780c */ /* 0x000fda0004701070 */
        /* <DEDUP_REMOVED lines=23> */
.L_x_669:
[----:B------:R-:W-:Y:S05]  /*11fc0*/  BSYNC B0 ;  /* 0x0000000000007941 */ /* 0x000fea0003800000 */
.L_x_668:
        /* <DEDUP_REMOVED lines=28> */
.L_x_670:
        /* <DEDUP_REMOVED lines=9> */
[----:B01234-:R-:W-:Y:S02]  /*12220*/  MOV R10, R26 ;  /* 0x0000001a000a7202 */ /* 0x01ffe40000000f00 */
[----:B------:R-:W-:Y:S02]  /*12230*/  SHF.R.S32.HI R3, RZ, 0x1f, R4 ;  /* 0x0000001fff037819 */ /* 0x000fe40000011404 */
[----:B------:R-:W-:-:S03]  /*12240*/  MOV R11, R29 ;  /* 0x0000001d000b7202 */ /* 0x000fc60000000f00 */
[----:B------:R-:W-:Y:S02]  /*12250*/  IMAD R3, R3, UR16, RZ ;  /* 0x0000001003037c24 */ /* 0x000fe4000f8e02ff */
[----:B------:R-:W-:-:S04]  /*12260*/  IMAD.WIDE.U32 R10, R4, UR16, R10 ;  /* 0x00000010040a7c25 */ /* 0x000fc8000f8e000a */
[----:B------:R-:W-:Y:S01]  /*12270*/  IMAD R3, R4, UR17, R3 ;  /* 0x0000001104037c24 */ /* 0x000fe2000f8e0203 */
[----:B------:R-:W-:Y:S02]  /*12280*/  ULDC.64 UR16, c[0x0][0x210] ;  /* 0x0000840000107ab9 */ /* 0x000fe40000000a00 */
[----:B------:R-:W-:Y:S02]  /*12290*/  LEA R8, P0, R10, UR16, 0x1 ;  /* 0x000000100a087c11 */ /* 0x000fe4000f8008ff */
[----:B------:R-:W-:-:S04]  /*122a0*/  IADD3 R3, R11, R3, RZ ;  /* 0x000000030b037210 */ /* 0x000fc80007ffe0ff */
[----:B------:R-:W-:Y:S02]  /*122b0*/  LEA.HI.X R9, R10, UR17, R3, 0x1, P0 ;  /* 0x000000110a097c11 */ /* 0x000fe400080f0c03 */
[----:B------:R-:W-:Y:S02]  /*122c0*/  MOV R3, UR5 ;  /* 0x0000000500037c02 */ /* 0x000fe40008000f00 */
[----:B------:R-:W-:-:S03]  /*122d0*/  MOV R10, UR5 ;  /* 0x00000005000a7c02 */ /* 0x000fc60008000f00 */
[----:B------:R-:W-:Y:S02]  /*122e0*/  FFMA.FTZ R4, R14, R3, UR6 ;  /* 0x000000060e047e23 */ /* 0x000fe40008010003 */
[----:B------:R-:W-:Y:S02]  /*122f0*/  FFMA.FTZ R3, R21, R10, UR6 ;  /* 0x0000000615037e23 */ /* 0x000fe4000801000a */
[----:B------:R-:W-:Y:S02]  /*12300*/  FFMA.FTZ R4, R13, R46, -R4 ;  /* 0x0000002e0d047223 */ /* 0x000fe40000010804 */
[----:B------:R-:W-:Y:S02]  /*12310*/  FFMA.FTZ R3, R70, R49, -R3 ;  /* 0x0000003146037223 */ /* 0x000fe40000010803 */
[----:B------:R-:W-:Y:S02]  /*12320*/  FMUL.FTZ R4, R4, UR24 ;  /* 0x0000001804047c20 */ /* 0x000fe40008410000 */
[----:B------:R-:W-:-:S05]  /*12330*/  FMUL.FTZ R3, R3, UR24 ;  /* 0x0000001803037c20 */ /* 0x000fca0008410000 */
[----:B------:R-:W-:-:S05]  /*12340*/  F2FP.BF16.F32.PACK_AB R3, R3, R4 ;  /* 0x000000040303723e */ /* 0x000fca00000010ff */
[----:B------:R0:W-:Y:S02]  /*12350*/  STG.E desc[UR20][R8.64], R3 ;  /* 0x0000000308007986 */ /* 0x0001e4000c101914 */
.L_x_672:
[----:B------:R-:W-:Y:S05]  /*12360*/  BSYNC B0 ;  /* 0x0000000000007941 */ /* 0x000fea0003800000 */
.L_x_671:
        /* <DEDUP_REMOVED lines=28> */
.L_x_673:
        /* <DEDUP_REMOVED lines=29> */
.L_x_675:
[----:B------:R-:W-:Y:S05]  /*12700*/  BSYNC B0 ;  /* 0x0000000000007941 */ /* 0x000fea0003800000 */
.L_x_674:
        /* <DEDUP_REMOVED lines=28> */
.L_x_676:
        /* <DEDUP_REMOVED lines=29> */
.L_x_678:
[----:B------:R-:W-:Y:S05]  /*12aa0*/  BSYNC B0 ;  /* 0x0000000000007941 */ /* 0x000fea0003800000 */
.L_x_677:
        /* <DEDUP_REMOVED lines=28> */
.L_x_679:
        /* <DEDUP_REMOVED lines=8> */
[----:B------:R-:W-:Y:S02]  /*12cf0*/  MOV R4, UR5 ;  /* 0x0000000500047c02 */ /* 0x000fe40008000f00 */
[----:B------:R-:W-:Y:S01]  /*12d00*/  MOV R27, R29 ;  /* 0x0000001d001b7202 */ /* 0x000fe20000000f00 */
[----:B------:R-:W-:Y:S02]  /*12d10*/  IMAD R3, R15, UR15, R0 ;  /* 0x0000000f0f037c24 */ /* 0x000fe4000f8e0200 */
[----:B------:R-:W-:Y:S01]  /*12d20*/  FFMA.FTZ R0, R10, R11, UR6 ;  /* 0x000000060a007e23 */ /* 0x000fe2000801000b */
[----:B------:R-:W-:Y:S01]  /*12d30*/  FFMA.FTZ R11, R37, R4, UR6 ;  /* 0x00000006250b7e23 */ /* 0x000fe20008010004 */
[----:B------:R-:W-:-:S04]  /*12d40*/  IMAD.WIDE.U32 R26, R15, UR14, R26 ;  /* 0x0000000e0f1a7c25 */ /* 0x000fc8000f8e001a */
[----:B------:R-:W-:Y:S01]  /*12d50*/  FFMA.FTZ R0, R9, R46, -R0 ;  /* 0x0000002e09007223 */ /* 0x000fe20000010800 */
[----:B------:R-:W-:Y:S01]  /*12d60*/  FFMA.FTZ R11, R34, R49, -R11 ;  /* 0x00000031220b7223 */ /* 0x000fe2000001080b */
[----:B------:R-:W-:Y:S02]  /*12d70*/  ULDC.64 UR14, c[0x0][0x210] ;  /* 0x00008400000e7ab9 */ /* 0x000fe40000000a00 */
[----:B------:R-:W-:Y:S01]  /*12d80*/  FMUL.FTZ R0, R0, UR24 ;  /* 0x0000001800007c20 */ /* 0x000fe20008410000 */
[----:B------:R-:W-:Y:S01]  /*12d90*/  FMUL.FTZ R9, R11, UR24 ;  /* 0x000000180b097c20 */ /* 0x000fe20008410000 */
[----:B------:R-:W-:Y:S02]  /*12da0*/  IADD3 R3, R27, R3, RZ ;  /* 0x000000031b037210 */ /* 0x000fe40007ffe0ff */
[----:B------:R-:W-:Y:S02]  /*12db0*/  LEA R2, P0, R26, UR14, 0x1 ;  /* 0x0000000e1a027c11 */ /* 0x000fe4000f8008ff */
[----:B------:R-:W-:-:S02]  /*12dc0*/  F2FP.BF16.F32.PACK_AB R9, R9, R0 ;  /* 0x000000000909723e */ /* 0x000fc400000010ff */
[----:B------:R-:W-:-:S05]  /*12dd0*/  LEA.HI.X R3, R26, UR15, R3, 0x1, P0 ;  /* 0x0000000f1a037c11 */ /* 0x000fca00080f0c03 */
[----:B------:R0:W-:Y:S04]  /*12de0*/  STG.E desc[UR20][R2.64], R9 ;  /* 0x0000000902007986 */ /* 0x0001e8000c101914 */
.L_x_681:
[----:B------:R-:W-:Y:S05]  /*12df0*/  BSYNC B0 ;  /* 0x0000000000007941 */ /* 0x000fea0003800000 */
.L_x_680:
        /* <DEDUP_REMOVED lines=9> */
.L_x_535:
        /* <DEDUP_REMOVED lines=19> */
.L_x_684:
[----:B------:R-:W-:Y:S05]  /*12fc0*/  BSYNC B0 ;  /* 0x0000000000007941 */ /* 0x000fea0003800000 */
.L_x_683:
        /* <DEDUP_REMOVED lines=11> */
.L_x_686:
[----:B------:R-:W2:Y:S04]  /*13080*/  LDG.E.STRONG.GPU R5, desc[UR20][R2.64] ;  /* 0x0000001402057981 */ /* 0x000ea8000c1ef900 */
[----:B--2---:R-:W-:Y:S01]  /*13090*/  CCTL.IVALL ;  /* 0x00000000ff00798f */ /* 0x004fe20002000000 */
[----:B------:R-:W-:Y:S05]  /*130a0*/  YIELD ;  /* 0x0000000000007946 */ /* 0x000fea0003800000 */
[----:B------:R-:W-:-:S13]  /*130b0*/  ISETP.NE.AND P0, PT, R5, R0, PT ;  /* 0x000000000500720c */ /* 0x000fda0003f05270 */
[----:B------:R-:W-:Y:S05]  /*130c0*/  @P0 BRA `(.L_x_686) ;  /* 0xfffffffc00ec0947 */ /* 0x000fea000383ffff */
.L_x_685:
        /* <DEDUP_REMOVED lines=24> */
.L_x_687:
        /* <DEDUP_REMOVED lines=25> */
.L_x_688:
        /* <DEDUP_REMOVED lines=10> */
.L_x_5148:


//--------------------- .text._Z35group_norm_nhwc_bwd_one_pass_kernelI11Bf16IOFp16WLi64ELi60ELi480EEv26Group_norm_nhwc_bwd_params --------------------------
	.section	.text._Z35group_norm_nhwc_bwd_one_pass_kernelI11Bf16IOFp16WLi64ELi60ELi480EEv26Group_norm_nhwc_bwd_params,"ax",@progbits
	.align	128
        .global         _Z35group_norm_nhwc_bwd_one_pass_kernelI11Bf16IOFp16WLi64ELi60ELi480EEv26Group_norm_nhwc_bwd_params
        .type           _Z35group_norm_nhwc_bwd_one_pass_kernelI11Bf16IOFp16WLi64ELi60ELi480EEv26Group_norm_nhwc_bwd_params,@function
        .size           _Z35group_norm_nhwc_bwd_one_pass_kernelI11Bf16IOFp16WLi64ELi60ELi480EEv26Group_norm_nhwc_bwd_params,(.L_x_5149 - _Z35group_norm_nhwc_bwd_one_pass_kernelI11Bf16IOFp16WLi64ELi60ELi480EEv26Group_norm_nhwc_bwd_params)
        .other          _Z35group_norm_nhwc_bwd_one_pass_kernelI11Bf16IOFp16WLi64ELi60ELi480EEv26Group_norm_nhwc_bwd_params,@"STO_CUDA_ENTRY STV_DEFAULT"
_Z35group_norm_nhwc_bwd_one_pass_kernelI11Bf16IOFp16WLi64ELi60ELi480EEv26Group_norm_nhwc_bwd_params:
.text._Z35group_norm_nhwc_bwd_one_pass_kernelI11Bf16IOFp16WLi64ELi60ELi480EEv26Group_norm_nhwc_bwd_params:
        /* <DEDUP_REMOVED lines=57> */
.L_x_724:
        /* <DEDUP_REMOVED lines=155> */
[----:B--2---:R-:W-:Y:S02]  /*0d40*/  HADD2.F32 R54, -RZ, R54.H0_H0 ;  /* 0x20000036ff367230 */ /* 0x004fe40000004100 */
[----:B---3--:R-:W-:Y:S02]  /*0d50*/  HADD2.F32 R53, -RZ, R53.H0_H0 ;  /* 0x20000035ff357230 */ /* 0x008fe40000004100 */
[----:B----4-:R-:W-:Y:S02]  /*0d60*/  @P3 HADD2.F32 R51, -RZ, R17.H0_H0 ;  /* 0x20000011ff333230 */ /* 0x010fe40000004100 */
[----:B------:R-:W-:-:S07]  /*0d70*/  @P3 HADD2.F32 R11, -RZ, R16.H0_H0 ;  /* 0x20000010ff0b3230 */ /* 0x000fce0000004100 */
.L_x_691:
[----:B------:R-:W-:Y:S05]  /*0d80*/  BSYNC B0 ;  /* 0x0000000000007941 */ /* 0x000fea0003800000 */
.L_x_690:
        /* <DEDUP_REMOVED lines=39> */
.L_x_692:
        /* <DEDUP_REMOVED lines=26> */
.L_x_693:
        /* <DEDUP_REMOVED lines=34> */
.L_x_694:
        /* <DEDUP_REMOVED lines=37> */
.L_x_695:
        /* <DEDUP_REMOVED lines=98> */
.L_x_697:
[----:B------:R-:W-:Y:S05]  /*1c30*/  BSYNC B0 ;  /* 0x0000000000007941 */ /* 0x000fea0003800000 */
.L_x_696:
        /* <DEDUP_REMOVED lines=78> */
.L_x_699:
[----:B------:R-:W-:Y:S05]  /*2120*/  BSYNC B0 ;  /* 0x0000000000007941 */ /* 0x000fea0003800000 */
.L_x_698:
        /* <DEDUP_REMOVED lines=18> */
.L_x_701:
[----:B------:R-:W-:Y:S05]  /*2250*/  BSYNC B0 ;  /* 0x0000000000007941 */ /* 0x000fea0003800000 */
.L_x_700:
        /* <DEDUP_REMOVED lines=34> */
.L_x_704:
[----:B--2---:R-:W2:Y:S04]  /*2480*/  LDG.E.STRONG.GPU R16, desc[UR8][R14.64] ;  /* 0x000000080e107981 */ /* 0x004ea8000c1ef900 */
[----:B--2---:R-:W-:Y:S01]  /*2490*/  CCTL.IVALL ;  /* 0x00000000ff00798f */ /* 0x004fe20002000000 */
[----:B------:R-:W-:Y:S05]  /*24a0*/  YIELD ;  /* 0x0000000000007946 */ /* 0x000fea0003800000 */
[----:B------:R-:W-:-:S13]  /*24b0*/  ISETP.NE.AND P0, PT, R16, R25, PT ;  /* 0x000000191000720c */ /* 0x000fda0003f05270 */
[----:B------:R-:W-:Y:S05]  /*24c0*/  @P0 BRA `(.L_x_704) ;  /* 0xfffffffc00ec0947 */ /* 0x000fea000383ffff */
.L_x_703:
        /* <DEDUP_REMOVED lines=16> */
.L_x_708:
        /* <DEDUP_REMOVED lines=115> */
.L_x_707:
        /* <DEDUP_REMOVED lines=61> */
.L_x_709:
[----:B------:R-:W-:-:S13]  /*30d0*/  ISETP.NE.OR P0, PT, R24, RZ, P0 ;  /* 0x000000ff1800720c */ /* 0x000fda0000705670 */
[----:B------:R-:W-:Y:S05]  /*30e0*/  @!P0 BRA `(.L_x_705) ;  /* 0x00000000007c8947 */ /* 0x000fea0003800000 */
.L_x_706:
        /* <DEDUP_REMOVED lines=31> */
.L_x_705:
        /* <DEDUP_REMOVED lines=11> */
.L_x_711:
[----:B------:R-:W-:Y:S05]  /*3390*/  BSYNC B0 ;  /* 0x0000000000007941 */ /* 0x000fea0003800000 */
.L_x_710:
        /* <DEDUP_REMOVED lines=16> */
.L_x_702:
        /* <DEDUP_REMOVED lines=65> */
.L_x_712:
        /* <DEDUP_REMOVED lines=21> */
.L_x_714:
[----:B------:R-:W-:Y:S05]  /*3a00*/  BSYNC B0 ;  /* 0x0000000000007941 */ /* 0x000fea0003800000 */
.L_x_713:
        /* <DEDUP_REMOVED lines=23> */
.L_x_715:
        /* <DEDUP_REMOVED lines=21> */
.L_x_717:
[----:B------:R-:W-:Y:S05]  /*3cd0*/  BSYNC B0 ;  /* 0x0000000000007941 */ /* 0x000fea0003800000 */
.L_x_716:
        /* <DEDUP_REMOVED lines=23> */
.L_x_718:
        /* <DEDUP_REMOVED lines=20> */
.L_x_720:
[----:B------:R-:W-:Y:S05]  /*3f90*/  BSYNC B0 ;  /* 0x0000000000007941 */ /* 0x000fea0003800000 */
.L_x_719:
        /* <DEDUP_REMOVED lines=23> */
.L_x_721:
        /* <DEDUP_REMOVED lines=19> */
.L_x_723:
[----:B------:R-:W-:Y:S05]  /*4240*/  BSYNC B0 ;  /* 0x0000000000007941 */ /* 0x000fea0003800000 */
.L_x_722:
[----:B------:R-:W-:Y:S02]  /*4250*/  IADD3 R42, R32, R42, RZ ;  /* 0x0000002a202a7210 */ /* 0x000fe40007ffe0ff */
[----:B------:R-:W-:Y:S02]  /*4260*/  IADD3 R43, R43, 0x1, RZ ;  /* 0x000000012b2b7810 */ /* 0x000fe40007ffe0ff */
[----:B------:R-:W-:-:S13]  /*4270*/  ISETP.GE.AND P0, PT, R42, UR4, PT ;  /* 0x000000042a007c0c */ /* 0x000fda000bf06270 */
[----:B------:R-:W-:Y:S05]  /*4280*/  @!P0 BRA `(.L_x_724) ;  /* 0xffffffc000408947 */ /* 0x000fea000383ffff */
.L_x_689:
        /* <DEDUP_REMOVED lines=23> */
.L_x_726:
[----:B------:R-:W-:Y:S05]  /*4400*/  BSYNC B0 ;  /* 0x0000000000007941 */ /* 0x000fea0003800000 */
.L_x_725:
[----:B------:R-:W-:Y:S05]  /*4410*/  @P0 EXIT ;  /* 0x000000000000094d */ /* 0x000fea0003800000 */
[----:B------:R-:W-:Y:S05]  /*4420*/  @P2 BRA `(.L_x_727) ;  /* 0x0000000000202947 */ /* 0x000fea0003800000 */
[----:B------:R-:W-:-:S05]  /*4430*/  IMAD R0, R6, R7, RZ ;  /* 0x0000000706007224 */ /* 0x000fca00078e02ff */
[----:B------:R-:W-:-:S13]  /*4440*/  ISETP.NE.AND P0, PT, R0, -0x1, PT ;  /* 0xffffffff0000780c */ /* 0x000fda0003f05270 */
[----:B------:R-:W-:Y:S05]  /*4450*/  @!P0 BRA `(.L_x_727) ;  /* 0x0000000000148947 */ /* 0x000fea0003800000 */
.L_x_728:
[----:B-1----:R-:W2:Y:S04]  /*4460*/  LDG.E.STRONG.GPU R5, desc[UR8][R2.64] ;  /* 0x0000000802057981 */ /* 0x002ea8000c1ef900 */
[----:B--2---:R-:W-:Y:S01]  /*4470*/  CCTL.IVALL ;  /* 0x00000000ff00798f */ /* 0x004fe20002000000 */
[----:B------:R-:W-:Y:S05]  /*4480*/  YIELD ;  /* 0x0000000000007946 */ /* 0x000fea0003800000 */
[----:B------:R-:W-:-:S13]  /*4490*/  ISETP.NE.AND P0, PT, R5, R0, PT ;  /* 0x000000000500720c */ /* 0x000fda0003f05270 */
[----:B------:R-:W-:Y:S05]  /*44a0*/  @P0 BRA `(.L_x_728) ;  /* 0xfffffffc00ec0947 */ /* 0x000fea000383ffff */
.L_x_727:
        /* <DEDUP_REMOVED lines=24> */
.L_x_729:
        /* <DEDUP_REMOVED lines=17> */
[----:B--2---:R-:W-:Y:S02]  /*4740*/  F2FP.F16.F32.PACK_AB R3, R15, R0 ;  /* 0x000000000f03723e */ /* 0x004fe400000000ff */
[----:B------:R-:W-:Y:S02]  /*4750*/  SHF.R.S32.HI R0, RZ, 0x1f, R49 ;  /* 0x0000001fff007819 */ /* 0x000fe40000011431 */
[----:B---3--:R-:W-:Y:S01]  /*4760*/  F2FP.F16.F32.PACK_AB R21, R19, R16 ;  /* 0x000000101315723e */ /* 0x008fe200000000ff */
[----:B------:R2:W-:Y:S04]  /*4770*/  STG.E desc[UR8][R8.64], R3 ;  /* 0x0000000308007986 */ /* 0x0005e8000c101908 */
[----:B------:R2:W-:Y:S01]  /*4780*/  STG.E desc[UR8][R10.64], R21 ;  /* 0x000000150a007986 */ /* 0x0005e2000c101908 */
[----:B------:R-:W-:-:S13]  /*4790*/  ISETP.GT.AND.EX P0, PT, R25, R0, PT, P0 ;  /* 0x000000001900720c */ /* 0x000fda0003f04300 */
[----:B--2---:R-:W-:Y:S05]  /*47a0*/  @P0 BRA `(.L_x_729) ;  /* 0xfffffffc00a00947 */ /* 0x004fea000383ffff */
[----:B------:R-:W-:Y:S05]  /*47b0*/  EXIT ;  /* 0x000000000000794d */ /* 0x000fea0003800000 */
.L_x_730:
        /* <DEDUP_REMOVED lines=12> */
.L_x_5149:


//--------------------- .text._Z35group_norm_nhwc_bwd_one_pass_kernelI11Bf16IOFp16WLi128ELi60ELi480EEv26Group_norm_nhwc_bwd_params --------------------------
	.section	.text._Z35group_norm_nhwc_bwd_one_pass_kernelI11Bf16IOFp16WLi128ELi60ELi480EEv26Group_norm_nhwc_bwd_params,"ax",@progbits
	.align	128
        .global         _Z35group_norm_nhwc_bwd_one_pass_kernelI11Bf16IOFp16WLi128ELi60ELi480EEv26Group_norm_nhwc_bwd_params
        .type           _Z35group_norm_nhwc_bwd_one_pass_kernelI11Bf16IOFp16WLi128ELi60ELi480EEv26Group_norm_nhwc_bwd_params,@function
        .size           _Z35group_norm_nhwc_bwd_one_pass_kernelI11Bf16IOFp16WLi128ELi60ELi480EEv26Group_norm_nhwc_bwd_params,(.L_x_5150 - _Z35group_norm_nhwc_bwd_one_pass_kernelI11Bf16IOFp16WLi128ELi60ELi480EEv26Group_norm_nhwc_bwd_params)
        .other          _Z35group_norm_nhwc_bwd_one_pass_kernelI11Bf16IOFp16WLi128ELi60ELi480EEv26Group_norm_nhwc_bwd_params,@"STO_CUDA_ENTRY STV_DEFAULT"
_Z35group_norm_nhwc_bwd_one_pass_kernelI11Bf16IOFp16WLi128ELi60ELi480EEv26Group_norm_nhwc_bwd_params:
.text._Z35group_norm_nhwc_bwd_one_pass_kernelI11Bf16IOFp16WLi128ELi60ELi480EEv26Group_norm_nhwc_bwd_params:
        /* <DEDUP_REMOVED lines=70> */
.L_x_782:
        /* <DEDUP_REMOVED lines=229> */
[----:B--2---:R-:W-:Y:S02]  /*12b0*/  @P0 HADD2.F32 R79, -RZ, R30.H0_H0 ;  /* 0x2000001eff4f0230 */ /* 0x004fe40000004100 */
[----:B---3--:R-:W-:Y:S02]  /*12c0*/  @P0 HADD2.F32 R78, -RZ, R25.H0_H0 ;  /* 0x20000019ff4e0230 */ /* 0x008fe40000004100 */
[----:B----4-:R-:W-:Y:S02]  /*12d0*/  HADD2.F32 R80, -RZ, R80.H0_H0 ;  /* 0x20000050ff507230 */ /* 0x010fe40000004100 */
[----:B------:R-:W-:-:S07]  /*12e0*/  HADD2.F32 R77, -RZ, R77.H0_H0 ;  /* 0x2000004dff4d7230 */ /* 0x000fce0000004100 */
.L_x_733:
[----:B------:R-:W-:Y:S05]  /*12f0*/  BSYNC B0 ;  /* 0x0000000000007941 */ /* 0x000fea0003800000 */
.L_x_732:
        /* <DEDUP_REMOVED lines=39> */
.L_x_734:
        /* <DEDUP_REMOVED lines=26> */
.L_x_735:
        /* <DEDUP_REMOVED lines=36> */
.L_x_736:
        /* <DEDUP_REMOVED lines=34> */
.L_x_737:
        /* <DEDUP_REMOVED lines=36> */
.L_x_738:
        /* <DEDUP_REMOVED lines=34> */
.L_x_739:
        /* <DEDUP_REMOVED lines=37> */
.L_x_740:
        /* <DEDUP_REMOVED lines=35> */
.L_x_741:
        /* <DEDUP_REMOVED lines=117> */
.L_x_743:
[----:B------:R-:W-:Y:S05]  /*2ba0*/  BSYNC B0 ;  /* 0x0000000000007941 */ /* 0x000fea0003800000 */
.L_x_742:
        /* <DEDUP_REMOVED lines=81> */
.L_x_745:
[----:B------:R-:W-:Y:S05]  /*30c0*/  BSYNC B0 ;  /* 0x0000000000007941 */ /* 0x000fea0003800000 */
.L_x_744:
        /* <DEDUP_REMOVED lines=15> */
.L_x_747:
[----:B------:R-:W-:Y:S05]  /*31c0*/  BSYNC B0 ;  /* 0x0000000000007941 */ /* 0x000fea0003800000 */
.L_x_746:
        /* <DEDUP_REMOVED lines=50> */
.L_x_750:
[----:B-1----:R-:W2:Y:S04]  /*34f0*/  LDG.E.STRONG.GPU R48, desc[UR8][R36.64] ;  /* 0x0000000824307981 */ /* 0x002ea8000c1ef900 */
[----:B--2---:R-:W-:Y:S01]  /*3500*/  CCTL.IVALL ;  /* 0x00000000ff00798f */ /* 0x004fe20002000000 */
[----:B------:R-:W-:Y:S05]  /*3510*/  YIELD ;  /* 0x0000000000007946 */ /* 0x000fea0003800000 */
[----:B------:R-:W-:-:S13]  /*3520*/  ISETP.NE.AND P6, PT, R48, R55, PT ;  /* 0x000000373000720c */ /* 0x000fda0003fc5270 */
[----:B------:R-:W-:Y:S05]  /*3530*/  @P6 BRA `(.L_x_750) ;  /* 0xfffffffc00ec6947 */ /* 0x000fea000383ffff */
.L_x_749:
        /* <DEDUP_REMOVED lines=23> */
.L_x_754:
        /* <DEDUP_REMOVED lines=115> */
.L_x_753:
        /* <DEDUP_REMOVED lines=63> */
.L_x_755:
[----:B------:R-:W-:-:S04]  /*41d0*/  LOP3.LUT P6, RZ, R75, 0x1, RZ, 0xc0, !PT ;  /* 0x000000014bff7812 */ /* 0x000fc800078cc0ff */
[----:B------:R-:W-:-:S13]  /*41e0*/  ISETP.NE.OR P6, PT, R48, RZ, P6 ;  /* 0x000000ff3000720c */ /* 0x000fda00037c5670 */
[----:B------:R-:W-:Y:S05]  /*41f0*/  @!P6 BRA `(.L_x_751) ;  /* 0x00000000007ce947 */ /* 0x000fea0003800000 */
.L_x_752:
        /* <DEDUP_REMOVED lines=31> */
.L_x_751:
        /* <DEDUP_REMOVED lines=10> */
.L_x_757:
[----:B------:R-:W-:Y:S05]  /*4490*/  BSYNC B0 ;  /* 0x0000000000007941 */ /* 0x000fea0003800000 */
.L_x_756:
        /* <DEDUP_REMOVED lines=17> */
.L_x_748:
        /* <DEDUP_REMOVED lines=42> */
.L_x_758:
        /* <DEDUP_REMOVED lines=21> */
.L_x_760:
[----:B------:R-:W-:Y:S05]  /*49a0*/  BSYNC B0 ;  /* 0x0000000000007941 */ /* 0x000fea0003800000 */
.L_x_759:
        /* <DEDUP_REMOVED lines=28> */
.L_x_761:
        /* <DEDUP_REMOVED lines=20> */
.L_x_763:
[----:B------:R-:W-:Y:S05]  /*4cb0*/  BSYNC B0 ;  /* 0x0000000000007941 */ /* 0x000fea0003800000 */
.L_x_762:
        /* <DEDUP_REMOVED lines=27> */
.L_x_764:
        /* <DEDUP_REMOVED lines=20> */
.L_x_766:
[----:B------:R-:W-:Y:S05]  /*4fb0*/  BSYNC B0 ;  /* 0x0000000000007941 */ /* 0x000fea0003800000 */
.L_x_765:
        /* <DEDUP_REMOVED lines=27> */
.L_x_767:
        /* <DEDUP_REMOVED lines=20> */
.L_x_769:
[----:B------:R-:W-:Y:S05]  /*52b0*/  BSYNC B0 ;  /* 0x0000000000007941 */ /* 0x000fea0003800000 */
.L_x_768:
        /* <DEDUP_REMOVED lines=27> */
.L_x_770:
        /* <DEDUP_REMOVED lines=20> */
.L_x_772:
[----:B------:R-:W-:Y:S05]  /*55b0*/  BSYNC B0 ;  /* 0x0000000000007941 */ /* 0x000fea0003800000 */
.L_x_771:
        /* <DEDUP_REMOVED lines=27> */
.L_x_773:
        /* <DEDUP_REMOVED lines=20> */
.L_x_775:
[----:B------:R-:W-:Y:S05]  /*58b0*/  BSYNC B0 ;  /* 0x0000000000007941 */ /* 0x000fea0003800000 */
.L_x_774:
        /* <DEDUP_REMOVED lines=29> */
.L_x_776:
        /* <DEDUP_REMOVED lines=23> */
.L_x_778:
[----:B------:R-:W-:Y:S05]  /*5c00*/  BSYNC B0 ;  /* 0x0000000000007941 */ /* 0x000fea0003800000 */
.L_x_777:
        /* <DEDUP_REMOVED lines=30> */
.L_x_779:
        /* <DEDUP_REMOVED lines=19> */
.L_x_781:
[----:B------:R-:W-:Y:S05]  /*5f20*/  BSYNC B0 ;  /* 0x0000000000007941 */ /* 0x000fea0003800000 */
.L_x_780:
[----:B0-----:R-:W0:Y:S01]  /*5f30*/  LDC R17, c[0x0][0x10] ;  /* 0x00000400ff117b82 */ /* 0x001e220000000800 */
[----:B------:R-:W-:Y:S02]  /*5f40*/  IADD3 R2, R2, 0x1, RZ ;  /* 0x0000000102027810 */ /* 0x000fe40007ffe0ff */
[----:B0-----:R-:W-:-:S04]  /*5f50*/  IADD3 R72, R17, R72, RZ ;  /* 0x0000004811487210 */ /* 0x001fc80007ffe0ff */
[----:B------:R-:W-:-:S13]  /*5f60*/  ISETP.GE.AND P0, PT, R72, UR4, PT ;  /* 0x0000000448007c0c */ /* 0x000fda000bf06270 */
[----:B------:R-:W-:Y:S05]  /*5f70*/  @!P0 BRA `(.L_x_782) ;  /* 0xffffffa400388947 */ /* 0x000fea000383ffff */
.L_x_731:
        /* <DEDUP_REMOVED lines=19> */
.L_x_784:
[----:B------:R-:W-:Y:S05]  /*60b0*/  BSYNC B0 ;  /* 0x0000000000007941 */ /* 0x000fea0003800000 */
.L_x_783:
        /* <DEDUP_REMOVED lines=11> */
.L_x_786:
[----:B------:R-:W2:Y:S04]  /*6170*/  LDG.E.STRONG.GPU R5, desc[UR8][R2.64] ;  /* 0x0000000802057981 */ /* 0x000ea8000c1ef900 */
[----:B--2---:R-:W-:Y:S01]  /*6180*/  CCTL.IVALL ;  /* 0x00000000ff00798f */ /* 0x004fe20002000000 */
[----:B------:R-:W-:Y:S05]  /*6190*/  YIELD ;  /* 0x0000000000007946 */ /* 0x000fea0003800000 */
[----:B------:R-:W-:-:S13]  /*61a0*/  ISETP.NE.AND P0, PT, R5, R0, PT ;  /* 0x000000000500720c */ /* 0x000fda0003f05270 */
[----:B------:R-:W-:Y:S05]  /*61b0*/  @P0 BRA `(.L_x_786) ;  /* 0xfffffffc00ec0947 */ /* 0x000fea000383ffff */
.L_x_785:
        /* <DEDUP_REMOVED lines=24> */
.L_x_787:
        /* <DEDUP_REMOVED lines=25> */
.L_x_788:
        /* <DEDUP_REMOVED lines=11> */
.L_x_5150:


//--------------------- .text._Z35group_norm_nhwc_bwd_one_pass_kernelI11Bf16IOFp16WLi256ELi60ELi480EEv26Group_norm_nhwc_bwd_params --------------------------
	.section	.text._Z35group_norm_nhwc_bwd_one_pass_kernelI11Bf16IOFp16WLi256ELi60ELi480EEv26Group_norm_nhwc_bwd_params,"ax",@progbits
	.align	128
        .global         _Z35group_norm_nhwc_bwd_one_pass_kernelI11Bf16IOFp16WLi256ELi60ELi480EEv26Group_norm_nhwc_bwd_params
        .type           _Z35group_norm_nhwc_bwd_one_pass_kernelI11Bf16IOFp16WLi256ELi60ELi480EEv26Group_norm_nhwc_bwd_params,@function
        .size           _Z35group_norm_nhwc_bwd_one_pass_kernelI11Bf16IOFp16WLi256ELi60ELi480EEv26Group_norm_nhwc_bwd_params,(.L_x_5151 - _Z35group_norm_nhwc_bwd_one_pass_kernelI11Bf16IOFp16WLi256ELi60ELi480EEv26Group_norm_nhwc_bwd_params)
        .other          _Z35group_norm_nhwc_bwd_one_pass_kernelI11Bf16IOFp16WLi256ELi60ELi480EEv26Group_norm_nhwc_bwd_params,@"STO_CUDA_ENTRY STV_DEFAULT"
_Z35group_norm_nhwc_bwd_one_pass_kernelI11Bf16IOFp16WLi256ELi60ELi480EEv26Group_norm_nhwc_bwd_params:
.text._Z35group_norm_nhwc_bwd_one_pass_kernelI11Bf16IOFp16WLi256ELi60ELi480EEv26Group_norm_nhwc_bwd_params:
        /* <DEDUP_REMOVED lines=109> */
.L_x_872:
        /* <DEDUP_REMOVED lines=427> */
[----:B--2---:R-:W-:Y:S02]  /*2180*/  @P0 HADD2.F32 R69, -RZ, R23.H0_H0 ;  /* 0x20000017ff450230 */ /* 0x004fe40000004100 */
[----:B---3--:R-:W-:Y:S02]  /*2190*/  @P0 HADD2.F32 R80, -RZ, R22.H0_H0 ;  /* 0x20000016ff500230 */ /* 0x008fe40000004100 */
[----:B------:R-:W0:Y:S02]  /*21a0*/  LDC.64 R22, c[0x0][0x238] ;  /* 0x00008e00ff167b82 */ /* 0x000e240000000a00 */
[----:B0-----:R-:W-:-:S05]  /*21b0*/  IMAD.WIDE R22, R113, 0x2, R22 ;  /* 0x0000000271167825 */ /* 0x001fca00078e0216 */
[----:B------:R-:W2:Y:S04]  /*21c0*/  LDG.E.U16 R82, desc[UR8][R22.64] ;  /* 0x0000000816527981 */ /* 0x000ea8000c1e1500 */
[----:B------:R-:W3:Y:S01]  /*21d0*/  LDG.E.U16 R81, desc[UR8][R22.64+0x2] ;  /* 0x0000020816517981 */ /* 0x000ee2000c1e1500 */
[----:B--2---:R-:W-:Y:S02]  /*21e0*/  HADD2.F32 R82, -RZ, R82.H0_H0 ;  /* 0x20000052ff527230 */ /* 0x004fe40000004100 */
[----:B---3--:R-:W-:-:S07]  /*21f0*/  HADD2.F32 R81, -RZ, R81.H0_H0 ;  /* 0x20000051ff517230 */ /* 0x008fce0000004100 */
.L_x_791:
[----:B------:R-:W-:Y:S05]  /*2200*/  BSYNC B0 ;  /* 0x0000000000007941 */ /* 0x000fea0003800000 */
.L_x_790:
        /* <DEDUP_REMOVED lines=40> */
.L_x_792:
        /* <DEDUP_REMOVED lines=26> */
.L_x_793:
        /* <DEDUP_REMOVED lines=43> */
.L_x_794:
        /* <DEDUP_REMOVED lines=40> */
.L_x_795:
        /* <DEDUP_REMOVED lines=33> */
.L_x_796:
        /* <DEDUP_REMOVED lines=36> */
.L_x_797:
        /* <DEDUP_REMOVED lines=34> */
.L_x_798:
        /* <DEDUP_REMOVED lines=36> */
.L_x_799:
        /* <DEDUP_REMOVED lines=34> */
.L_x_800:
        /* <DEDUP_REMOVED lines=36> */
.L_x_801:
        /* <DEDUP_REMOVED lines=34> */
.L_x_802:
        /* <DEDUP_REMOVED lines=36> */
.L_x_803:
        /* <DEDUP_REMOVED lines=34> */
.L_x_804:
        /* <DEDUP_REMOVED lines=37> */
.L_x_805:
        /* <DEDUP_REMOVED lines=37> */
.L_x_806:
        /* <DEDUP_REMOVED lines=35> */
.L_x_807:
        /* <DEDUP_REMOVED lines=132> */
.L_x_809:
[----:B------:R-:W-:Y:S05]  /*4e00*/  BSYNC B0 ;  /* 0x0000000000007941 */ /* 0x000fea0003800000 */
.L_x_808:
        /* <DEDUP_REMOVED lines=81> */
.L_x_811:
[----:B------:R-:W-:Y:S05]  /*5320*/  BSYNC B0 ;  /* 0x0000000000007941 */ /* 0x000fea0003800000 */
.L_x_810:
        /* <DEDUP_REMOVED lines=16> */
.L_x_813:
[----:B------:R-:W-:Y:S05]  /*5430*/  BSYNC B0 ;  /* 0x0000000000007941 */ /* 0x000fea0003800000 */
.L_x_812:
        /* <DEDUP_REMOVED lines=63> */
.L_x_816:
[----:B-1----:R-:W2:Y:S04]  /*5830*/  LDG.E.STRONG.GPU R54, desc[UR8][R20.64] ;  /* 0x0000000814367981 */ /* 0x002ea8000c1ef900 */
[----:B--2---:R-:W-:Y:S01]  /*5840*/  CCTL.IVALL ;  /* 0x00000000ff00798f */ /* 0x004fe20002000000 */
[----:B------:R-:W-:Y:S05]  /*5850*/  YIELD ;  /* 0x0000000000007946 */ /* 0x000fea0003800000 */
[----:B------:R-:W-:-:S13]  /*5860*/  ISETP.NE.AND P6, PT, R54, R61, PT ;  /* 0x0000003d3600720c */ /* 0x000fda0003fc5270 */
[----:B------:R-:W-:Y:S05]  /*5870*/  @P6 BRA `(.L_x_816) ;  /* 0xfffffffc00ec6947 */ /* 0x000fea000383ffff */
.L_x_815:
        /* <DEDUP_REMOVED lines=22> */
.L_x_820:
        /* <DEDUP_REMOVED lines=115> */
.L_x_819:
        /* <DEDUP_REMOVED lines=63> */
.L_x_821:
[----:B------:R-:W-:-:S04]  /*6500*/  LOP3.LUT P6, RZ, R9, 0x1, RZ, 0xc0, !PT ;  /* 0x0000000109ff7812 */ /* 0x000fc800078cc0ff */
[----:B------:R-:W-:-:S13]  /*6510*/  ISETP.NE.OR P6, PT, R54, RZ, P6 ;  /* 0x000000ff3600720c */ /* 0x000fda00037c5670 */
[----:B------:R-:W-:Y:S05]  /*6520*/  @!P6 BRA `(.L_x_817) ;  /* 0x00000000007ce947 */ /* 0x000fea0003800000 */
.L_x_818:
        /* <DEDUP_REMOVED lines=31> */
.L_x_817:
        /* <DEDUP_REMOVED lines=10> */
.L_x_823:
[----:B------:R-:W-:Y:S05]  /*67c0*/  BSYNC B0 ;  /* 0x0000000000007941 */ /* 0x000fea0003800000 */
.L_x_822:
        /* <DEDUP_REMOVED lines=17> */
.L_x_814:
        /* <DEDUP_REMOVED lines=42> */
.L_x_824:
        /* <DEDUP_REMOVED lines=21> */
.L_x_826:
[----:B------:R-:W-:Y:S05]  /*6cd0*/  BSYNC B0 ;  /* 0x0000000000007941 */ /* 0x000fea0003800000 */
.L_x_825:
        /* <DEDUP_REMOVED lines=28> */
.L_x_827:
        /* <DEDUP_REMOVED lines=20> */
.L_x_829:
[----:B------:R-:W-:Y:S05]  /*6fe0*/  BSYNC B0 ;  /* 0x0000000000007941 */ /* 0x000fea0003800000 */
.L_x_828:
        /* <DEDUP_REMOVED lines=27> */
.L_x_830:
        /* <DEDUP_REMOVED lines=20> */
.L_x_832:
[----:B------:R-:W-:Y:S05]  /*72e0*/  BSYNC B0 ;  /* 0x0000000000007941 */ /* 0x000fea0003800000 */
.L_x_831:
        /* <DEDUP_REMOVED lines=27> */
.L_x_833:
        /* <DEDUP_REMOVED lines=23> */
.L_x_835:
[----:B------:R-:W-:Y:S05]  /*7610*/  BSYNC B0 ;  /* 0x0000000000007941 */ /* 0x000fea0003800000 */
.L_x_834:
        /* <DEDUP_REMOVED lines=28> */
.L_x_836:
        /* <DEDUP_REMOVED lines=23> */
.L_x_838:
[----:B------:R-:W-:Y:S05]  /*7950*/  BSYNC B0 ;  /* 0x0000000000007941 */ /* 0x000fea0003800000 */
.L_x_837:
        /* <DEDUP_REMOVED lines=28> */
.L_x_839:
        /* <DEDUP_REMOVED lines=23> */
.L_x_841:
[----:B------:R-:W-:Y:S05]  /*7c90*/  BSYNC B0 ;  /* 0x0000000000007941 */ /* 0x000fea0003800000 */
.L_x_840:
        /* <DEDUP_REMOVED lines=28> */
.L_x_842:
        /* <DEDUP_REMOVED lines=23> */
.L_x_844:
[----:B------:R-:W-:Y:S05]  /*7fd0*/  BSYNC B0 ;  /* 0x0000000000007941 */ /* 0x000fea0003800000 */
.L_x_843:
        /* <DEDUP_REMOVED lines=28> */
.L_x_845:
        /* <DEDUP_REMOVED lines=23> */
.L_x_847:
[----:B------:R-:W-:Y:S05]  /*8310*/  BSYNC B0 ;  /* 0x0000000000007941 */ /* 0x000fea0003800000 */
.L_x_846:
        /* <DEDUP_REMOVED lines=28> */
.L_x_848:
        /* <DEDUP_REMOVED lines=23> */
.L_x_850:
[----:B------:R-:W-:Y:S05]  /*8650*/  BSYNC B0 ;  /* 0x0000000000007941 */ /* 0x000fea0003800000 */
.L_x_849:
        /* <DEDUP_REMOVED lines=28> */
.L_x_851:
        /* <DEDUP_REMOVED lines=22> */
.L_x_853:
[----:B------:R-:W-:Y:S05]  /*8980*/  BSYNC B0 ;  /* 0x0000000000007941 */ /* 0x000fea0003800000 */
.L_x_852:
        /* <DEDUP_REMOVED lines=27> */
.L_x_854:
        /* <DEDUP_REMOVED lines=22> */
.L_x_856:
[----:B------:R-:W-:Y:S05]  /*8ca0*/  BSYNC B0 ;  /* 0x0000000000007941 */ /* 0x000fea0003800000 */
.L_x_855:
        /* <DEDUP_REMOVED lines=27> */
.L_x_857:
        /* <DEDUP_REMOVED lines=22> */
.L_x_859:
[----:B------:R-:W-:Y:S05]  /*8fc0*/  BSYNC B0 ;  /* 0x0000000000007941 */ /* 0x000fea0003800000 */
.L_x_858:
        /* <DEDUP_REMOVED lines=29> */
.L_x_860:
        /* <DEDUP_REMOVED lines=27> */
.L_x_862:
[----:B------:R-:W-:Y:S05]  /*9350*/  BSYNC B0 ;  /* 0x0000000000007941 */ /* 0x000fea0003800000 */
.L_x_861:
        /* <DEDUP_REMOVED lines=27> */
.L_x_863:
        /* <DEDUP_REMOVED lines=27> */
.L_x_865:
[----:B------:R-:W-:Y:S05]  /*96c0*/  BSYNC B0 ;  /* 0x0000000000007941 */ /* 0x000fea0003800000 */
.L_x_864:
        /* <DEDUP_REMOVED lines=27> */
.L_x_866:
        /* <DEDUP_REMOVED lines=29> */
.L_x_868:
[----:B------:R-:W-:Y:S05]  /*9a50*/  BSYNC B0 ;  /* 0x0000000000007941 */ /* 0x000fea0003800000 */
.L_x_867:
        /* <DEDUP_REMOVED lines=25> */
.L_x_869:
        /* <DEDUP_REMOVED lines=23> */
.L_x_871:
[----:B------:R-:W-:Y:S05]  /*9d60*/  BSYNC B0 ;  /* 0x0000000000007941 */ /* 0x000fea0003800000 */
.L_x_870:
[----:B------:R-:W-:Y:S02]  /*9d70*/  IADD3 R19, R72, R19, RZ ;  /* 0x0000001348137210 */ /* 0x000fe40007ffe0ff */
[----:B------:R-:W-:Y:S02]  /*9d80*/  IADD3 R64, R64, 0x1, RZ ;  /* 0x0000000140407810 */ /* 0x000fe40007ffe0ff */
[----:B------:R-:W-:-:S13]  /*9d90*/  ISETP.GE.AND P0, PT, R19, UR4, PT ;  /* 0x0000000413007c0c */ /* 0x000fda000bf06270 */
[----:B------:R-:W-:Y:S05]  /*9da0*/  @!P0 BRA `(.L_x_872) ;  /* 0xffffff6800488947 */ /* 0x000fea000383ffff */
.L_x_789:
        /* <DEDUP_REMOVED lines=23> */
.L_x_874:
[----:B------:R-:W-:Y:S05]  /*9f20*/  BSYNC B0 ;  /* 0x0000000000007941 */ /* 0x000fea0003800000 */
.L_x_873:
[----:B------:R-:W-:Y:S05]  /*9f30*/  @P0 EXIT ;  /* 0x000000000000094d */ /* 0x000fea0003800000 */
[----:B------:R-:W-:Y:S05]  /*9f40*/  @P2 BRA `(.L_x_875) ;  /* 0x0000000000202947 */ /* 0x000fea0003800000 */
[----:B------:R-:W-:-:S05]  /*9f50*/  IMAD R0, R6, R7, RZ ;  /* 0x0000000706007224 */ /* 0x000fca00078e02ff */
[----:B------:R-:W-:-:S13]  /*9f60*/  ISETP.NE.AND P0, PT, R0, -0x1, PT ;  /* 0xffffffff0000780c */ /* 0x000fda0003f05270 */
[----:B------:R-:W-:Y:S05]  /*9f70*/  @!P0 BRA `(.L_x_875) ;  /* 0x0000000000148947 */ /* 0x000fea0003800000 */
.L_x_876:
[----:B0-----:R-:W2:Y:S04]  /*9f80*/  LDG.E.STRONG.GPU R5, desc[UR8][R2.64] ;  /* 0x0000000802057981 */ /* 0x001ea8000c1ef900 */
[----:B--2---:R-:W-:Y:S01]  /*9f90*/  CCTL.IVALL ;  /* 0x00000000ff00798f */ /* 0x004fe20002000000 */
[----:B------:R-:W-:Y:S05]  /*9fa0*/  YIELD ;  /* 0x0000000000007946 */ /* 0x000fea0003800000 */
[----:B------:R-:W-:-:S13]  /*9fb0*/  ISETP.NE.AND P0, PT, R5, R0, PT ;  /* 0x000000000500720c */ /* 0x000fda0003f05270 */
[----:B------:R-:W-:Y:S05]  /*9fc0*/  @P0 BRA `(.L_x_876) ;  /* 0xfffffffc00ec0947 */ /* 0x000fea000383ffff */
.L_x_875:
        /* <DEDUP_REMOVED lines=24> */
.L_x_877:
        /* <DEDUP_REMOVED lines=25> */
.L_x_878:
        /* <DEDUP_REMOVED lines=10> */
.L_x_5151:


//--------------------- .text._Z35group_norm_nhwc_bwd_one_pass_kernelI11Bf16IOFp16WLi512ELi60ELi480EEv26Group_norm_nhwc_bwd_params --------------------------
	.section	.text._Z35group_norm_nhwc_bwd_one_pass_kernelI11Bf16IOFp16WLi512ELi60ELi480EEv26Group_norm_nhwc_bwd_params,"ax",@progbits
	.align	128
        .global         _Z35group_norm_nhwc_bwd_one_pass_kernelI11Bf16IOFp16WLi512ELi60ELi480EEv26Group_norm_nhwc_bwd_params
        .type           _Z35group_norm_nhwc_bwd_one_pass_kernelI11Bf16IOFp16WLi512ELi60ELi480EEv26Group_norm_nhwc_bwd_params,@function
        .size           _Z35group_norm_nhwc_bwd_one_pass_kernelI11Bf16IOFp16WLi512ELi60ELi480EEv26Group_norm_nhwc_bwd_params,(.L_x_5152 - _Z35group_norm_nhwc_bwd_one_pass_kernelI11Bf16IOFp16WLi512ELi60ELi480EEv26Group_norm_nhwc_bwd_params)
        .other          _Z35group_norm_nhwc_bwd_one_pass_kernelI11Bf16IOFp16WLi512ELi60ELi480EEv26Group_norm_nhwc_bwd_params,@"STO_CUDA_ENTRY STV_DEFAULT"
_Z35group_norm_nhwc_bwd_one_pass_kernelI11Bf16IOFp16WLi512ELi60ELi480EEv26Group_norm_nhwc_bwd_params:
.text._Z35group_norm_nhwc_bwd_one_pass_kernelI11Bf16IOFp16WLi512ELi60ELi480EEv26Group_norm_nhwc_bwd_params:
        /* <DEDUP_REMOVED lines=182> */
.L_x_1026:
        /* <DEDUP_REMOVED lines=893> */
[----:B--2---:R-:W-:Y:S02]  /*4330*/  @P0 HADD2.F32 R47, -RZ, R34.H0_H0 ;  /* 0x20000022ff2f0230 */ /* 0x004fe40000004100 */
[----:B---3--:R-:W-:Y:S02]  /*4340*/  @P0 HADD2.F32 R48, -RZ, R32.H0_H0 ;  /* 0x20000020ff300230 */ /* 0x008fe40000004100 */
[----:B----4-:R-:W-:Y:S02]  /*4350*/  HADD2.F32 R46, -RZ, R46.H0_H0 ;  /* 0x2000002eff2e7230 */ /* 0x010fe40000004100 */
[----:B------:R-:W-:-:S07]  /*4360*/  HADD2.F32 R49, -RZ, R49.H0_H0 ;  /* 0x20000031ff317230 */ /* 0x000fce0000004100 */
.L_x_881:
[----:B------:R-:W-:Y:S05]  /*4370*/  BSYNC B0 ;  /* 0x0000000000007941 */ /* 0x000fea0003800000 */
.L_x_880:
        /* <DEDUP_REMOVED lines=41> */
.L_x_882:
        /* <DEDUP_REMOVED lines=26> */
.L_x_883:
        /* <DEDUP_REMOVED lines=43> */
.L_x_884:
        /* <DEDUP_REMOVED lines=39> */
.L_x_885:
        /* <DEDUP_REMOVED lines=39> */
.L_x_886:
        /* <DEDUP_REMOVED lines=39> */
.L_x_887:
        /* <DEDUP_REMOVED lines=39> */
.L_x_888:
        /* <DEDUP_REMOVED lines=39> */
.L_x_889:
        /* <DEDUP_REMOVED lines=39> */
.L_x_890:
        /* <DEDUP_REMOVED lines=39> */
.L_x_891:
        /* <DEDUP_REMOVED lines=39> */
.L_x_892:
        /* <DEDUP_REMOVED lines=39> */
.L_x_893:
        /* <DEDUP_REMOVED lines=39> */
.L_x_894:
        /* <DEDUP_REMOVED lines=41> */
.L_x_895:
        /* <DEDUP_REMOVED lines=35> */
.L_x_896:
        /* <DEDUP_REMOVED lines=34> */
.L_x_897:
        /* <DEDUP_REMOVED lines=36> */
.L_x_898:
        /* <DEDUP_REMOVED lines=35> */
.L_x_899:
        /* <DEDUP_REMOVED lines=37> */
.L_x_900:
        /* <DEDUP_REMOVED lines=34> */
.L_x_901:
        /* <DEDUP_REMOVED lines=36> */
.L_x_902:
        /* <DEDUP_REMOVED lines=34> */
.L_x_903:
        /* <DEDUP_REMOVED lines=36> */
.L_x_904:
        /* <DEDUP_REMOVED lines=34> */
.L_x_905:
        /* <DEDUP_REMOVED lines=37> */
.L_x_906:
        /* <DEDUP_REMOVED lines=35> */
.L_x_907:
        /* <DEDUP_REMOVED lines=37> */
.L_x_908:
        /* <DEDUP_REMOVED lines=34> */
.L_x_909:
        /* <DEDUP_REMOVED lines=37> */
.L_x_910:
        /* <DEDUP_REMOVED lines=39> */
.L_x_911:
        /* <DEDUP_REMOVED lines=35> */
.L_x_912:
        /* <DEDUP_REMOVED lines=40> */
.L_x_913:
        /* <DEDUP_REMOVED lines=184> */
.L_x_915:
[----:B------:R-:W-:Y:S05]  /*9920*/  BSYNC B0 ;  /* 0x0000000000007941 */ /* 0x000fea0003800000 */
.L_x_914:
        /* <DEDUP_REMOVED lines=81> */
.L_x_917:
[----:B------:R-:W-:Y:S05]  /*9e40*/  BSYNC B0 ;  /* 0x0000000000007941 */ /* 0x000fea0003800000 */
.L_x_916:
        /* <DEDUP_REMOVED lines=16> */
.L_x_919:
[----:B------:R-:W-:Y:S05]  /*9f50*/  BSYNC B0 ;  /* 0x0000000000007941 */ /* 0x000fea0003800000 */
.L_x_918:
        /* <DEDUP_REMOVED lines=137> */
.L_x_922:
[----:B------:R-:W-:Y:S02]  /*a7f0*/  MOV R30, UR18 ;  /* 0x00000012001e7c02 */ /* 0x000fe40008000f00 */
[----:B------:R-:W-:-:S05]  /*a800*/  MOV R31, UR19 ;  /* 0x00000013001f7c02 */ /* 0x000fca0008000f00 */
[----:B------:R-:W2:Y:S04]  /*a810*/  LDG.E.STRONG.GPU R30, desc[UR20][R30.64] ;  /* 0x000000141e1e7981 */ /* 0x000ea8000c1ef900 */
[----:B--2---:R-:W-:Y:S01]  /*a820*/  CCTL.IVALL ;  /* 0x00000000ff00798f */ /* 0x004fe20002000000 */
[----:B------:R-:W-:Y:S05]  /*a830*/  YIELD ;  /* 0x0000000000007946 */ /* 0x000fea0003800000 */
[----:B------:R-:W-:-:S13]  /*a840*/  ISETP.NE.AND P6, PT, R30, R32, PT ;  /* 0x000000201e00720c */ /* 0x000fda0003fc5270 */
[----:B------:R-:W-:Y:S05]  /*a850*/  @P6 BRA `(.L_x_922) ;  /* 0xfffffffc00e46947 */ /* 0x000fea000383ffff */
.L_x_921:
        /* <DEDUP_REMOVED lines=26> */
.L_x_926:
        /* <DEDUP_REMOVED lines=165> */
.L_x_925:
        /* <DEDUP_REMOVED lines=89> */
.L_x_927:
[----:B------:R-:W-:-:S04]  /*b9e0*/  LOP3.LUT P6, RZ, R5, 0x1, RZ, 0xc0, !PT ;  /* 0x0000000105ff7812 */ /* 0x000fc800078cc0ff */
[----:B------:R-:W-:-:S13]  /*b9f0*/  ISETP.NE.OR P6, PT, RZ, UR16, P6 ;  /* 0x00000010ff007c0c */ /* 0x000fda000b7c5670 */
[----:B------:R-:W-:Y:S05]  /*ba00*/  @!P6 BRA `(.L_x_923) ;  /* 0x0000000000b4e947 */ /* 0x000fea0003800000 */
.L_x_924:
        /* <DEDUP_REMOVED lines=45> */
.L_x_923:
        /* <DEDUP_REMOVED lines=14> */
.L_x_929:
[----:B------:R-:W-:Y:S05]  /*bdc0*/  BSYNC B0 ;  /* 0x0000000000007941 */ /* 0x000fea0003800000 */
.L_x_928:
        /* <DEDUP_REMOVED lines=25> */
.L_x_920:
        /* <DEDUP_REMOVED lines=39> */
.L_x_930:
        /* <DEDUP_REMOVED lines=24> */
.L_x_932:
[----:B------:R-:W-:Y:S05]  /*c350*/  BSYNC B0 ;  /* 0x0000000000007941 */ /* 0x000fea0003800000 */
.L_x_931:
        /* <DEDUP_REMOVED lines=28> */
.L_x_933:
        /* <DEDUP_REMOVED lines=26> */
.L_x_935:
[----:B------:R-:W-:Y:S05]  /*c6c0*/  BSYNC B0 ;  /* 0x0000000000007941 */ /* 0x000fea0003800000 */
.L_x_934:
        /* <DEDUP_REMOVED lines=28> */
.L_x_936:
        /* <DEDUP_REMOVED lines=26> */
.L_x_938:
[----:B------:R-:W-:Y:S05]  /*ca30*/  BSYNC B0 ;  /* 0x0000000000007941 */ /* 0x000fea0003800000 */
.L_x_937:
        /* <DEDUP_REMOVED lines=29> */
.L_x_939:
        /* <DEDUP_REMOVED lines=26> */
.L_x_941:
[----:B------:R-:W-:Y:S05]  /*cdb0*/  BSYNC B0 ;  /* 0x0000000000007941 */ /* 0x000fea0003800000 */
.L_x_940:
        /* <DEDUP_REMOVED lines=32> */
.L_x_942:
        /* <DEDUP_REMOVED lines=26> */
.L_x_944:
[----:B------:R-:W-:Y:S05]  /*d160*/  BSYNC B0 ;  /* 0x0000000000007941 */ /* 0x000fea0003800000 */
.L_x_943:
        /* <DEDUP_REMOVED lines=28> */
.L_x_945:
        /* <DEDUP_REMOVED lines=26> */
.L_x_947:
[----:B------:R-:W-:Y:S05]  /*d4d0*/  BSYNC B0 ;  /* 0x0000000000007941 */ /* 0x000fea0003800000 */
.L_x_946:
        /* <DEDUP_REMOVED lines=28> */
.L_x_948:
        /* <DEDUP_REMOVED lines=26> */
.L_x_950:
[----:B------:R-:W-:Y:S05]  /*d840*/  BSYNC B0 ;  /* 0x0000000000007941 */ /* 0x000fea0003800000 */
.L_x_949:
        /* <DEDUP_REMOVED lines=28> */
.L_x_951:
        /* <DEDUP_REMOVED lines=26> */
.L_x_953:
[----:B------:R-:W-:Y:S05]  /*dbb0*/  BSYNC B0 ;  /* 0x0000000000007941 */ /* 0x000fea0003800000 */
.L_x_952:
        /* <DEDUP_REMOVED lines=28> */
.L_x_954:
        /* <DEDUP_REMOVED lines=26> */
.L_x_956:
[----:B------:R-:W-:Y:S05]  /*df20*/  BSYNC B0 ;  /* 0x0000000000007941 */ /* 0x000fea0003800000 */
.L_x_955:
        /* <DEDUP_REMOVED lines=28> */
.L_x_957:
        /* <DEDUP_REMOVED lines=26> */
.L_x_959:
[----:B------:R-:W-:Y:S05]  /*e290*/  BSYNC B0 ;  /* 0x0000000000007941 */ /* 0x000fea0003800000 */
.L_x_958:
        /* <DEDUP_REMOVED lines=28> */
.L_x_960:
        /* <DEDUP_REMOVED lines=26> */
.L_x_962:
[----:B------:R-:W-:Y:S05]  /*e600*/  BSYNC B0 ;  /* 0x0000000000007941 */ /* 0x000fea0003800000 */
.L_x_961:
        /* <DEDUP_REMOVED lines=28> */
.L_x_963:
        /* <DEDUP_REMOVED lines=25> */
.L_x_965:
[----:B------:R-:W-:Y:S05]  /*e960*/  BSYNC B0 ;  /* 0x0000000000007941 */ /* 0x000fea0003800000 */
.L_x_964:
        /* <DEDUP_REMOVED lines=28> */
.L_x_966:
        /* <DEDUP_REMOVED lines=25> */
.L_x_968:
[----:B------:R-:W-:Y:S05]  /*ecc0*/  BSYNC B0 ;  /* 0x0000000000007941 */ /* 0x000fea0003800000 */
.L_x_967:
        /* <DEDUP_REMOVED lines=28> */
.L_x_969:
        /* <DEDUP_REMOVED lines=25> */
.L_x_971:
[----:B------:R-:W-:Y:S05]  /*f020*/  BSYNC B0 ;  /* 0x0000000000007941 */ /* 0x000fea0003800000 */
.L_x_970:
        /* <DEDUP_REMOVED lines=27> */
.L_x_972:
        /* <DEDUP_REMOVED lines=25> */
.L_x_974:
[----:B------:R-:W-:Y:S05]  /*f370*/  BSYNC B0 ;  /* 0x0000000000007941 */ /* 0x000fea0003800000 */
.L_x_973:
        /* <DEDUP_REMOVED lines=27> */
.L_x_975:
        /* <DEDUP_REMOVED lines=25> */
.L_x_977:
[----:B------:R-:W-:Y:S05]  /*f6c0*/  BSYNC B0 ;  /* 0x0000000000007941 */ /* 0x000fea0003800000 */
.L_x_976:
        /* <DEDUP_REMOVED lines=27> */
.L_x_978:
        /* <DEDUP_REMOVED lines=25> */
.L_x_980:
[----:B------:R-:W-:Y:S05]  /*fa10*/  BSYNC B0 ;  /* 0x0000000000007941 */ /* 0x000fea0003800000 */
.L_x_979:
        /* <DEDUP_REMOVED lines=27> */
.L_x_981:
        /* <DEDUP_REMOVED lines=25> */
.L_x_983:
[----:B------:R-:W-:Y:S05]  /*fd60*/  BSYNC B0 ;  /* 0x0000000000007941 */ /* 0x000fea0003800000 */
.L_x_982:
        /* <DEDUP_REMOVED lines=27> */
.L_x_984:
        /* <DEDUP_REMOVED lines=25> */
.L_x_986:
[----:B------:R-:W-:Y:S05]  /*100b0*/  BSYNC B0 ;  /* 0x0000000000007941 */ /* 0x000fea0003800000 */
.L_x_985:
        /* <DEDUP_REMOVED lines=27> */
.L_x_987:
        /* <DEDUP_REMOVED lines=25> */
.L_x_989:
[----:B------:R-:W-:Y:S05]  /*10400*/  BSYNC B0 ;  /* 0x0000000000007941 */ /* 0x000fea0003800000 */
.L_x_988:
        /* <DEDUP_REMOVED lines=27> */
.L_x_990:
        /* <DEDUP_REMOVED lines=25> */
.L_x_992:
[----:B------:R-:W-:Y:S05]  /*10750*/  BSYNC B0 ;  /* 0x0000000000007941 */ /* 0x000fea0003800000 */
.L_x_991:
        /* <DEDUP_REMOVED lines=27> */
.L_x_993:
        /* <DEDUP_REMOVED lines=25> */
.L_x_995:
[----:B------:R-:W-:Y:S05]  /*10aa0*/  BSYNC B0 ;  /* 0x0000000000007941 */ /* 0x000fea0003800000 */
.L_x_994:
        /* <DEDUP_REMOVED lines=27> */
.L_x_996:
        /* <DEDUP_REMOVED lines=25> */
.L_x_998:
[----:B------:R-:W-:Y:S05]  /*10df0*/  BSYNC B0 ;  /* 0x0000000000007941 */ /* 0x000fea0003800000 */
.L_x_997:
        /* <DEDUP_REMOVED lines=27> */
.L_x_999:
        /* <DEDUP_REMOVED lines=25> */
.L_x_1001:
[----:B------:R-:W-:Y:S05]  /*11140*/  BSYNC B0 ;  /* 0x0000000000007941 */ /* 0x000fea0003800000 */
.L_x_1000:
        /* <DEDUP_REMOVED lines=28> */
.L_x_1002:
        /* <DEDUP_REMOVED lines=25> */
.L_x_1004:
[----:B------:R-:W-:Y:S05]  /*114a0*/  BSYNC B0 ;  /* 0x0000000000007941 */ /* 0x000fea0003800000 */
.L_x_1003:
        /* <DEDUP_REMOVED lines=30> */
.L_x_1005:
        /* <DEDUP_REMOVED lines=30> */
.L_x_1007:
[----:B------:R-:W-:Y:S05]  /*11870*/  BSYNC B0 ;  /* 0x0000000000007941 */ /* 0x000fea0003800000 */
.L_x_1006:
        /* <DEDUP_REMOVED lines=28> */
.L_x_1008:
        /* <DEDUP_REMOVED lines=30> */
.L_x_1010:
[----:B------:R-:W-:Y:S05]  /*11c20*/  BSYNC B0 ;  /* 0x0000000000007941 */ /* 0x000fea0003800000 */
.L_x_1009:
        /* <DEDUP_REMOVED lines=28> */
.L_x_1011:
        /* <DEDUP_REMOVED lines=29> */
.L_x_1013:
[----:B------:R-:W-:Y:S05]  /*11fc0*/  BSYNC B0 ;  /* 0x0000000000007941 */ /* 0x000fea0003800000 */
.L_x_1012:
        /* <DEDUP_REMOVED lines=28> */
.L_x_1014:
        /* <DEDUP_REMOVED lines=29> */
.L_x_1016:
[----:B------:R-:W-:Y:S05]  /*12360*/  BSYNC B0 ;  /* 0x0000000000007941 */ /* 0x000fea0003800000 */
.L_x_1015:
        /* <DEDUP_REMOVED lines=28> */
.L_x_1017:
        /* <DEDUP_REMOVED lines=29> */
.L_x_1019:
[----:B------:R-:W-:Y:S05]  /*12700*/  BSYNC B0 ;  /* 0x0000000000007941 */ /* 0x000fea0003800000 */
.L_x_1018:
        /* <DEDUP_REMOVED lines=28> */
.L_x_1020:
        /* <DEDUP_REMOVED lines=29> */
.L_x_1022:
[----:B------:R-:W-:Y:S05]  /*12aa0*/  BSYNC B0 ;  /* 0x0000000000007941 */ /* 0x000fea0003800000 */
.L_x_1021:
        /* <DEDUP_REMOVED lines=28> */
.L_x_1023:
        /* <DEDUP_REMOVED lines=24> */
.L_x_1025:
[----:B------:R-:W-:Y:S05]  /*12df0*/  BSYNC B0 ;  /* 0x0000000000007941 */ /* 0x000fea0003800000 */
.L_x_1024:
        /* <DEDUP_REMOVED lines=9> */
.L_x_879:
        /* <DEDUP_REMOVED lines=19> */
.L_x_1028:
[----:B------:R-:W-:Y:S05]  /*12fc0*/  BSYNC B0 ;  /* 0x0000000000007941 */ /* 0x000fea0003800000 */
.L_x_1027:
        /* <DEDUP_REMOVED lines=11> */
.L_x_1030:
[----:B------:R-:W2:Y:S04]  /*13080*/  LDG.E.STRONG.GPU R5, desc[UR20][R2.64] ;  /* 0x0000001402057981 */ /* 0x000ea8000c1ef900 */
[----:B--2---:R-:W-:Y:S01]  /*13090*/  CCTL.IVALL ;  /* 0x00000000ff00798f */ /* 0x004fe20002000000 */
[----:B------:R-:W-:Y:S05]  /*130a0*/  YIELD ;  /* 0x0000000000007946 */ /* 0x000fea0003800000 */
[----:B------:R-:W-:-:S13]  /*130b0*/  ISETP.NE.AND P0, PT, R5, R0, PT ;  /* 0x000000000500720c */ /* 0x000fda0003f05270 */
[----:B------:R-:W-:Y:S05]  /*130c0*/  @P0 BRA `(.L_x_1030) ;  /* 0xfffffffc00ec0947 */ /* 0x000fea000383ffff */
.L_x_1029:
        /* <DEDUP_REMOVED lines=24> */
.L_x_1031:
        /* <DEDUP_REMOVED lines=25> */
.L_x_1032:
        /* <DEDUP_REMOVED lines=10> */
.L_x_5152:


//--------------------- .text._Z35group_norm_nhwc_bwd_one_pass_kernelI11Fp16IOFp32WLi64ELi60ELi480EEv26Group_norm_nhwc_bwd_params --------------------------
	.section	.text._Z35group_norm_nhwc_bwd_one_pass_kernelI11Fp16IOFp32WLi64ELi60ELi480EEv26Group_norm_nhwc_bwd_params,"ax",@progbits
	.align	128
        .global         _Z35group_norm_nhwc_bwd_one_pass_kernelI11Fp16IOFp32WLi64ELi60ELi480EEv26Group_norm_nhwc_bwd_params
        .type           _Z35group_norm_nhwc_bwd_one_pass_kernelI11Fp16IOFp32WLi64ELi60ELi480EEv26Group_norm_nhwc_bwd_params,@function
        .size           _Z35group_norm_nhwc_bwd_one_pass_kernelI11Fp16IOFp32WLi64ELi60ELi480EEv26Group_norm_nhwc_bwd_params,(.L_x_5153 - _Z35group_norm_nhwc_bwd_one_pass_kernelI11Fp16IOFp32WLi64ELi60ELi480EEv26Group_norm_nhwc_bwd_params)
        .other          _Z35group_norm_nhwc_bwd_one_pass_kernelI11Fp16IOFp32WLi64ELi60ELi480EEv26Group_norm_nhwc_bwd_params,@"STO_CUDA_ENTRY STV_DEFAULT"
_Z35group_norm_nhwc_bwd_one_pass_kernelI11Fp16IOFp32WLi64ELi60ELi480EEv26Group_norm_nhwc_bwd_params:
.text._Z35group_norm_nhwc_bwd_one_pass_kernelI11Fp16IOFp32WLi64ELi60ELi480EEv26Group_norm_nhwc_bwd_params:
        /* <DEDUP_REMOVED lines=13> */
[----:B------:R-:W-:Y:S01]  /*00d0*/  SHF.R.S32.HI R0, RZ, 0x1f, R47 ;  /* 0x0000001fff007819 */ /* 0x000fe2000001142f */
[----:B------:R-:W-:Y:S01]  /*00e0*/  UMOV UR5, 0x400 ;  /* 0x0000040000057882 */ /* 0x000fe20000000000 */
[----:B------:R-:W-:Y:S01]  /*00f0*/  ULDC.64 UR10, c[0x0][0x290] ;  /* 0x0000a400000a7ab9 */ /* 0x000fe20000000a00 */
[----:B------:R-:W-:Y:S01]  /*0100*/  SHF.R.U32.HI R2, RZ, 0x4, R3 ;  /* 0x00000004ff027819 */ /* 0x000fe20000011603 */
[----:B------:R-:W-:Y:S01]  /*0110*/  HFMA2.MMA R40, -RZ, RZ, 0, 0 ;  /* 0x00000000ff287435 */ /* 0x000fe200000001ff */
[----:B------:R-:W2:Y:S01]  /*0120*/  LDC R11, c[0x0][0x2ac] ;  /* 0x0000ab00ff0b7b82 */ /* 0x000ea20000000800 */
[----:B------:R-:W-:Y:S02]  /*0130*/  LEA.HI R0, R0, R47, RZ, 0x5 ;  /* 0x0000002f00007211 */ /* 0x000fe400078f28ff */
[----:B------:R-:W-:Y:S01]  /*0140*/  IMAD R48, R2, -0x1e, R47 ;  /* 0xffffffe202307824 */ /* 0x000fe200078e022f */
[----:B------:R-:W-:-:S02]  /*0150*/  ISETP.GE.U32.AND P2, PT, R47, 0x1e0, PT ;  /* 0x000001e02f00780c */ /* 0x000fc40003f46070 */
[----:B------:R-:W-:Y:S02]  /*0160*/  SHF.R.S32.HI R0, RZ, 0x5, R0 ;  /* 0x00000005ff007819 */ /* 0x000fe40000011400 */
[----:B------:R-:W3:Y:S01]  /*0170*/  S2UR UR6, SR_CgaCtaId ;  /* 0x00000000000679c3 */ /* 0x000ee20000008800 */
[----:B------:R-:W-:Y:S02]  /*0180*/  MOV R39, R37 ;  /* 0x0000002500277202 */ /* 0x000fe40000000f00 */
[----:B------:R-:W-:-:S05]  /*0190*/  SHF.L.U32 R48, R48, 0x1, RZ ;  /* 0x0000000130307819 */ /* 0x000fca00000006ff */
[----:B------:R-:W4:Y:S01]  /*01a0*/  LDC R36, c[0x0][0x10] ;  /* 0x00000400ff247b82 */ /* 0x000f220000000800 */
[----:B0-----:R-:W-:Y:S01]  /*01b0*/  IMAD.WIDE.U32 R4, R8, 0x3, RZ ;  /* 0x0000000308047825 */ /* 0x001fe200078e00ff */
[----:B------:R-:W-:-:S04]  /*01c0*/  LEA R7, R9, R9, 0x1 ;  /* 0x0000000909077211 */ /* 0x000fc800078e08ff */
[----:B------:R-:W-:Y:S02]  /*01d0*/  IADD3 R5, R5, R7, RZ ;  /* 0x0000000705057210 */ /* 0x000fe40007ffe0ff */
[----:B------:R-:W0:Y:S01]  /*01e0*/  LDC R34, c[0x0][0xc] ;  /* 0x00000300ff227b82 */ /* 0x000e220000000800 */
[----:B--2---:R-:W-:Y:S01]  /*01f0*/  IMAD R46, R11, UR7, R2 ;  /* 0x000000070b2e7c24 */ /* 0x004fe2000f8e0202 */
[----:B------:R-:W-:Y:S02]  /*0200*/  LEA.HI R3, P4, R5, R4, RZ, 0x1 ;  /* 0x0000000405037211 */ /* 0x000fe400078908ff */
[----:B------:R-:W-:Y:S02]  /*0210*/  LEA.HI R2, P3, R9, R8, RZ, 0x1 ;  /* 0x0000000809027211 */ /* 0x000fe400078708ff */
[----:B------:R-:W-:Y:S02]  /*0220*/  IADD3.X R6, RZ, R5, RZ, P4, !PT ;  /* 0x00000005ff067210 */ /* 0x000fe400027fe4ff */
[----:B------:R-:W-:Y:S01]  /*0230*/  IADD3.X R7, RZ, R9, RZ, P3, !PT ;  /* 0x00000009ff077210 */ /* 0x000fe20001ffe4ff */
[----:B---3--:R-:W-:Y:S01]  /*0240*/  ULEA UR5, UR6, UR5, 0x18 ;  /* 0x0000000506057291 */ /* 0x008fe2000f8ec03f */
[----:B------:R-:W-:-:S02]  /*0250*/  IADD3 R44, R46, 0x10, RZ ;  /* 0x000000102e2c7810 */ /* 0x000fc40007ffe0ff */
[----:B------:R-:W-:Y:S02]  /*0260*/  ISETP.LT.U32.AND P1, PT, R46, UR10, PT ;  /* 0x0000000a2e007c0c */ /* 0x000fe4000bf21070 */
[----:B------:R-:W-:Y:S02]  /*0270*/  SHF.R.S32.HI R35, RZ, 0x1f, R46 ;  /* 0x0000001fff237819 */ /* 0x000fe4000001142e */
[----:B------:R-:W-:Y:S01]  /*0280*/  SHF.R.S64 R2, R2, 0x1, R7 ;  /* 0x0000000102027819 */ /* 0x000fe20000001007 */
[----:B----4-:R-:W-:Y:S01]  /*0290*/  IMAD R45, R36, UR7, R37 ;  /* 0x00000007242d7c24 */ /* 0x010fe2000f8e0225 */
[----:B------:R-:W-:Y:S02]  /*02a0*/  SHF.R.S32.HI R5, RZ, 0x1, R7 ;  /* 0x00000001ff057819 */ /* 0x000fe40000011407 */
[----:B------:R-:W-:Y:S02]  /*02b0*/  SHF.R.S64 R3, R3, 0x1, R6 ;  /* 0x0000000103037819 */ /* 0x000fe40000001006 */
[----:B------:R-:W-:Y:S01]  /*02c0*/  ISETP.LT.U32.AND P0, PT, R44, UR10, PT ;  /* 0x0000000a2c007c0c */ /* 0x000fe2000bf01070 */
[----:B------:R-:W-:Y:S01]  /*02d0*/  ULDC.U8 UR10, c[0x0][0x2a4] ;  /* 0x0000a900000a7ab9 */ /* 0x000fe20000000000 */
[----:B------:R-:W-:-:S02]  /*02e0*/  SHF.R.S32.HI R33, RZ, 0x1f, R44 ;  /* 0x0000001fff217819 */ /* 0x000fc4000001142c */
[C---:B------:R-:W-:Y:S02]  /*02f0*/  IADD3 R43, R46.reuse, 0x20, RZ ;  /* 0x000000202e2b7810 */ /* 0x040fe40007ffe0ff */
[----:B------:R-:W-:Y:S02]  /*0300*/  IADD3 R42, R46, 0x30, RZ ;  /* 0x000000302e2a7810 */ /* 0x000fe40007ffe0ff */
[----:B------:R-:W-:Y:S02]  /*0310*/  SHF.R.S32.HI R6, RZ, 0x1, R6 ;  /* 0x00000001ff067819 */ /* 0x000fe40000011406 */
[----:B------:R-:W-:Y:S02]  /*0320*/  ISETP.LT.AND.EX P1, PT, R35, UR11, !P2, P1 ;  /* 0x0000000b23007c0c */ /* 0x000fe4000d721310 */
[----:B------:R-:W-:Y:S02]  /*0330*/  SHF.L.U64.HI R4, R2, 0x2, R5 ;  /* 0x0000000202047819 */ /* 0x000fe40000010205 */
[----:B------:R-:W-:-:S02]  /*0340*/  ISETP.LT.AND.EX P2, PT, R33, UR11, !P2, P0 ;  /* 0x0000000b21007c0c */ /* 0x000fc4000d741300 */
[----:B0-----:R-:W-:Y:S02]  /*0350*/  LOP3.LUT R41, R34, 0x3, RZ, 0xc0, !PT ;  /* 0x0000000322297812 */ /* 0x001fe400078ec0ff */
[----:B------:R-:W-:Y:S02]  /*0360*/  LEA R0, R0, UR5, 0x3 ;  /* 0x0000000500007c11 */ /* 0x000fe4000f8e18ff */
[----:B------:R-:W-:Y:S02]  /*0370*/  SHF.R.S32.HI R5, RZ, 0x1f, R43 ;  /* 0x0000001fff057819 */ /* 0x000fe4000001142b */
[----:B------:R-:W-:Y:S02]  /*0380*/  SHF.R.S32.HI R7, RZ, 0x1f, R42 ;  /* 0x0000001fff077819 */ /* 0x000fe4000001142a */
[----:B-1----:R-:W-:-:S07]  /*0390*/  SHF.L.U64.HI R6, R3, 0x2, R6 ;  /* 0x0000000203067819 */ /* 0x002fce0000010206 */
.L_x_1068:
[----:B0-----:R-:W0:Y:S01]  /*03a0*/  LDC R14, c[0x0][0x2a0] ;  /* 0x0000a800ff0e7b82 */ /* 0x001e220000000800 */
[----:B------:R-:W-:Y:S01]  /*03b0*/  IABS R13, R39 ;  /* 0x00000027000d7213 */ /* 0x000fe20000000000 */
[----:B------:R-:W-:Y:S01]  /*03c0*/  ULDC.64 UR12, c[0x0][0x298] ;  /* 0x0000a600000c7ab9 */ /* 0x000fe20000000a00 */
[----:B------:R-:W-:Y:S01]  /*03d0*/  ISETP.GE.AND P3, PT, R39, RZ, PT ;  /* 0x000000ff2700720c */ /* 0x000fe20003f66270 */
[----:B------:R-:W-:Y:S01]  /*03e0*/  ULDC.64 UR14, c[0x0][0x290] ;  /* 0x0000a400000e7ab9 */ /* 0x000fe20000000a00 */
[----:B------:R-:W-:-:S03]  /*03f0*/  MOV R38, RZ ;  /* 0x000000ff00267202 */ /* 0x000fc60000000f00 */
[----:B-12---:R-:W1:Y:S08]  /*0400*/  LDC R16, c[0x0][0x2ac] ;  /* 0x0000ab00ff107b82 */ /* 0x006e700000000800 */
[----:B------:R-:W2:Y:S01]  /*0410*/  LDC.64 R30, c[0x0][0x248] ;  /* 0x00009200ff1e7b82 */ /* 0x000ea20000000a00 */
[----:B0-----:R-:W-:-:S07]  /*0420*/  IABS R12, R14 ;  /* 0x0000000e000c7213 */ /* 0x001fce0000000000 */
[----:B------:R-:W0:Y:S01]  /*0430*/  @P1 LDC.64 R20, c[0x0][0x228] ;  /* 0x00008a00ff141b82 */ /* 0x000e220000000a00 */
[----:B---3--:R-:W3:Y:S01]  /*0440*/  I2F.RP R10, R12 ;  /* 0x0000000c000a7306 */ /* 0x008ee20000209400 */
[----:B--2---:R-:W-:-:S07]  /*0450*/  IMAD.WIDE R30, R39, 0x8, R30 ;  /* 0x00000008271e7825 */ /* 0x004fce00078e021e */
[----:B---3--:R-:W2:Y:S02]  /*0460*/  MUFU.RCP R10, R10 ;  /* 0x0000000a000a7308 */ /* 0x008ea40000001000 */
[----:B--2---:R-:W-:Y:S02]  /*0470*/  IADD3 R8, R10, 0xffffffe, RZ ;  /* 0x0ffffffe0a087810 */ /* 0x004fe40007ffe0ff */
[----:B------:R-:W-:-:S04]  /*0480*/  LOP3.LUT R10, R39, R14, RZ, 0x3c, !PT ;  /* 0x0000000e270a7212 */ /* 0x000fc800078e3cff */
[----:B------:R2:W3:Y:S01]  /*0490*/  F2I.FTZ.U32.TRUNC.NTZ R9, R8 ;  /* 0x0000000800097305 */ /* 0x0004e2000021f000 */
[----:B------:R-:W-:Y:S02]  /*04a0*/  ISETP.GE.AND P4, PT, R10, RZ, PT ;  /* 0x000000ff0a00720c */ /* 0x000fe40003f86270 */
[----:B--2---:R-:W-:Y:S02]  /*04b0*/  MOV R8, RZ ;  /* 0x000000ff00087202 */ /* 0x004fe40000000f00 */
[----:B---3--:R-:W-:-:S05]  /*04c0*/  IADD3 R11, RZ, -R9, RZ ;  /* 0x80000009ff0b7210 */ /* 0x008fca0007ffe0ff */
[----:B------:R-:W-:-:S04]  /*04d0*/  IMAD R11, R11, R12, RZ ;  /* 0x0000000c0b0b7224 */ /* 0x000fc800078e02ff */
[----:B------:R-:W-:-:S06]  /*04e0*/  IMAD.HI.U32 R9, R9, R11, R8 ;  /* 0x0000000b09097227 */ /* 0x000fcc00078e0008 */
[----:B------:R-:W-:-:S05]  /*04f0*/  IMAD.HI.U32 R11, R9, R13, RZ ;  /* 0x0000000d090b7227 */ /* 0x000fca00078e00ff */
[----:B------:R-:W-:-:S05]  /*0500*/  IADD3 R9, -R11, RZ, RZ ;  /* 0x000000ff0b097210 */ /* 0x000fca0007ffe1ff */
[----:B------:R-:W-:Y:S01]  /*0510*/  IMAD R9, R12, R9, R13 ;  /* 0x000000090c097224 */ /* 0x000fe200078e020d */
[----:B------:R-:W-:-:S04]  /*0520*/  LOP3.LUT R13, RZ, R14, RZ, 0x33, !PT ;  /* 0x0000000eff0d7212 */ /* 0x000fc800078e33ff */
[----:B------:R-:W-:-:S13]  /*0530*/  ISETP.GT.U32.AND P5, PT, R12, R9, PT ;  /* 0x000000090c00720c */ /* 0x000fda0003fa4070 */
[-C--:B------:R-:W-:Y:S02]  /*0540*/  @!P5 IADD3 R9, R9, -R12.reuse, RZ ;  /* 0x8000000c0909d210 */ /* 0x080fe40007ffe0ff */
[----:B------:R-:W-:Y:S02]  /*0550*/  @!P5 IADD3 R11, R11, 0x1, RZ ;  /* 0x000000010b0bd810 */ /* 0x000fe40007ffe0ff */
[CC--:B------:R-:W-:Y:S02]  /*0560*/  ISETP.GE.U32.AND P0, PT, R9.reuse, R12.reuse, PT ;  /* 0x0000000c0900720c */ /* 0x0c0fe40003f06070 */
[----:B------:R-:W-:Y:S02]  /*0570*/  ISETP.GT.U32.AND P6, PT, R12, R9, PT ;  /* 0x000000090c00720c */ /* 0x000fe40003fc4070 */
[----:B------:R-:W-:Y:S02]  /*0580*/  IADD3 R8, R9, -R12, RZ ;  /* 0x8000000c09087210 */ /* 0x000fe40007ffe0ff */
[----:B------:R-:W-:-:S02]  /*0590*/  ISETP.NE.AND P5, PT, R14, RZ, PT ;  /* 0x000000ff0e00720c */ /* 0x000fc40003fa5270 */
[----:B------:R-:W-:Y:S01]  /*05a0*/  SEL R56, R8, R9, !P6 ;  /* 0x0000000908387207 */ /* 0x000fe20007000000 */
[----:B------:R-:W-:-:S03]  /*05b0*/  IMAD.WIDE.U32 R8, R47, -0x77777777, RZ ;  /* 0x888888892f087825 */ /* 0x000fc600078e00ff */
[----:B------:R-:W-:Y:S02]  /*05c0*/  @!P3 IADD3 R56, -R56, RZ, RZ ;  /* 0x000000ff3838b210 */ /* 0x000fe40007ffe1ff */
[----:B------:R-:W-:Y:S02]  /*05d0*/  @P0 IADD3 R11, R11, 0x1, RZ ;  /* 0x000000010b0b0810 */ /* 0x000fe40007ffe0ff */
[----:B------:R-:W-:Y:S02]  /*05e0*/  SEL R56, R13, R56, !P5 ;  /* 0x000000380d387207 */ /* 0x000fe40006800000 */
[----:B------:R-:W-:Y:S02]  /*05f0*/  MOV R8, R11 ;  /* 0x0000000b00087202 */ /* 0x000fe40000000f00 */
[----:B------:R-:W2:Y:S01]  /*0600*/  @P1 LDC.64 R10, c[0x0][0x288] ;  /* 0x0000a200ff0a1b82 */ /* 0x000ea20000000a00 */
[----:B------:R-:W-:Y:S01]  /*0610*/  SHF.R.U32.HI R9, RZ, 0x4, R9 ;  /* 0x00000004ff097819 */ /* 0x000fe20000011609 */
[----:B------:R-:W-:Y:S01]  /*0620*/  IMAD R23, R56, 0x3c, RZ ;  /* 0x0000003c38177824 */ /* 0x000fe200078e02ff */
[----:B------:R-:W-:-:S02]  /*0630*/  @!P4 IADD3 R8, -R8, RZ, RZ ;  /* 0x000000ff0808c210 */ /* 0x000fc40007ffe1ff */
[----:B------:R-:W-:Y:S02]  /*0640*/  ISETP.GE.U32.AND P3, PT, R42, UR14, PT ;  /* 0x0000000e2a007c0c */ /* 0x000fe4000bf66070 */
[----:B------:R-:W-:Y:S01]  /*0650*/  SEL R13, R13, R8, !P5 ;  /* 0x000000080d0d7207 */ /* 0x000fe20006800000 */
[----:B-1----:R-:W-:Y:S01]  /*0660*/  IMAD R8, R16, UR7, R9 ;  /* 0x0000000710087c24 */ /* 0x002fe2000f8e0209 */
[----:B------:R-:W-:Y:S02]  /*0670*/  SHF.R.S32.HI R16, RZ, 0x1f, R48 ;  /* 0x0000001fff107819 */ /* 0x000fe40000011430 */
[----:B------:R-:W-:Y:S02]  /*0680*/  IADD3 R58, P0, R48, R23, RZ ;  /* 0x00000017303a7210 */ /* 0x000fe40007f1e0ff */
[----:B------:R-:W-:Y:S02]  /*0690*/  SHF.R.S32.HI R14, RZ, 0x1f, R13 ;  /* 0x0000001fff0e7819 */ /* 0x000fe4000001140d */
[----:B------:R-:W-:-:S02]  /*06a0*/  IADD3 R12, R8, 0x20, RZ ;  /* 0x00000020080c7810 */ /* 0x000fc40007ffe0ff */
[----:B------:R-:W-:Y:S01]  /*06b0*/  LEA.HI.X.SX32 R59, R23, R16, 0x1, P0 ;  /* 0x00000010173b7211 */ /* 0x000fe200000f0eff */
[----:B------:R-:W1:Y:S01]  /*06c0*/  @P1 LDC.64 R8, c[0x0][0x230] ;  /* 0x00008c00ff081b82 */ /* 0x000e620000000a00 */
[----:B------:R-:W-:Y:S01]  /*06d0*/  IMAD R14, R14, UR12, RZ ;  /* 0x0000000c0e0e7c24 */ /* 0x000fe2000f8e02ff */
[----:B------:R-:W-:Y:S02]  /*06e0*/  ISETP.GE.U32.AND P0, PT, R12, UR14, PT ;  /* 0x0000000e0c007c0c */ /* 0x000fe4000bf06070 */
[----:B------:R-:W-:Y:S01]  /*06f0*/  SHF.R.S32.HI R12, RZ, 0x1f, R12 ;  /* 0x0000001fff0c7819 */ /* 0x000fe2000001140c */
[----:B------:R-:W-:Y:S01]  /*0700*/  IMAD R61, R13, UR13, R14 ;  /* 0x0000000d0d3d7c24 */ /* 0x000fe2000f8e020e */
[----:B------:R-:W-:Y:S01]  /*0710*/  ISETP.GE.AND.EX P3, PT, R7, UR15, PT, P3 ;  /* 0x0000000f07007c0c */ /* 0x000fe2000bf66330 */
[----:B------:R-:W-:Y:S01]  /*0720*/  IMAD.WIDE.U32 R58, R13, UR12, R58 ;  /* 0x0000000c0d3a7c25 */ /* 0x000fe2000f8e003a */
[----:B------:R-:W-:Y:S01]  /*0730*/  ISETP.GE.AND.EX P0, PT, R12, UR15, PT, P0 ;  /* 0x0000000f0c007c0c */ /* 0x000fe2000bf06300 */
[----:B------:R-:W3:Y:S01]  /*0740*/  @P2 LDC.64 R16, c[0x0][0x288] ;  /* 0x0000a200ff102b82 */ /* 0x000ee20000000a00 */
[----:B------:R-:W-:Y:S01]  /*0750*/  ISETP.LT.U32.AND P3, PT, R47, 0x1e0, !P3 ;  /* 0x000001e02f00780c */ /* 0x000fe20005f61070 */
[----:B--2---:R-:W-:Y:S01]  /*0760*/  @P1 IMAD R12, R35, R10, RZ ;  /* 0x0000000a230c1224 */ /* 0x004fe200078e02ff */
[----:B------:R-:W-:-:S02]  /*0770*/  IADD3 R61, R59, R61, RZ ;  /* 0x0000003d3b3d7210 */ /* 0x000fc40007ffe0ff */
[----:B------:R-:W-:Y:S01]  /*0780*/  @P1 MOV R60, R58 ;  /* 0x0000003a003c1202 */ /* 0x000fe20000000f00 */
[----:B------:R-:W-:Y:S01]  /*0790*/  @P1 IMAD R13, R46, R11, R12 ;  /* 0x0000000b2e0d1224 */ /* 0x000fe200078e020c */
[----:B------:R-:W-:-:S03]  /*07a0*/  ISETP.LT.U32.AND P0, PT, R47, 0x1e0, !P0 ;  /* 0x000001e02f00780c */ /* 0x000fc60004701070 */
[----:B------:R-:W-:-:S04]  /*07b0*/  @P1 IMAD.WIDE.U32 R10, R46, R10, R60 ;  /* 0x0000000a2e0a1225 */ /* 0x000fc800078e003c */
[----:B------:R-:W2:Y:S01]  /*07c0*/  @P3 LDC.64 R14, c[0x0][0x288] ;  /* 0x0000a200ff0e3b82 */ /* 0x000ea20000000a00 */
[----:B------:R-:W-:Y:S02]  /*07d0*/  @P1 IADD3 R11, R11, R13, RZ ;  /* 0x0000000d0b0b1210 */ /* 0x000fe40007ffe0ff */
[C---:B------:R-:W-:Y:S02]  /*07e0*/  @P1 SHF.L.U32 R29, R10.reuse, 0x1, RZ ;  /* 0x000000010a1d1819 */ /* 0x040fe400000006ff */
[----:B------:R-:W-:Y:S02]  /*07f0*/  @P1 SHF.L.U64.HI R22, R10, 0x1, R11 ;  /* 0x000000010a161819 */ /* 0x000fe4000001020b */
[----:B-1----:R-:W-:Y:S01]  /*0800*/  @P1 IADD3 R26, P4, R29, R8, RZ ;  /* 0x000000081d1a1210 */ /* 0x002fe20007f9e0ff */
[----:B------:R-:W1:Y:S03]  /*0810*/  @P0 LDC.64 R18, c[0x0][0x288] ;  /* 0x0000a200ff120b82 */ /* 0x000e660000000a00 */
[----:B------:R-:W-:-:S02]  /*0820*/  @P1 IADD3.X R27, R22, R9, RZ, P4, !PT ;  /* 0x00000009161b1210 */ /* 0x000fc400027fe4ff */
[----:B------:R-:W4:Y:S03]  /*0830*/  LDG.E.64 R8, desc[UR8][R30.64] ;  /* 0x000000081e087981 */ /* 0x000f26000c1e1b00 */
[----:B------:R-:W2:Y:S01]  /*0840*/  @P2 LDC.64 R10, c[0x0][0x230] ;  /* 0x00008c00ff0a2b82 */ /* 0x000ea20000000a00 */
[----:B---3--:R-:W-:Y:S01]  /*0850*/  @P2 IMAD R24, R33, R16, RZ ;  /* 0x0000001021182224 */ /* 0x008fe200078e02ff */
[----:B------:R-:W-:Y:S01]  /*0860*/  @P2 MOV R25, R61 ;  /* 0x0000003d00192202 */ /* 0x000fe20000000f00 */
[----:B------:R3:W5:Y:S05]  /*0870*/  @P1 LDG.E R38, desc[UR8][R26.64] ;  /* 0x000000081a261981 */ /* 0x00076a000c1e1900 */
[----:B------:R-:W2:Y:S01]  /*0880*/  @P2 LDC.64 R12, c[0x0][0x228] ;  /* 0x00008a00ff0c2b82 */ /* 0x000ea20000000a00 */
[----:B------:R-:W-:Y:S01]  /*0890*/  @P2 IMAD R51, R44, R17, R24 ;  /* 0x000000112c332224 */ /* 0x000fe200078e0218 */
[----:B------:R-:W-:-:S02]  /*08a0*/  @P2 MOV R24, R58 ;  /* 0x0000003a00182202 */ /* 0x000fc40000000f00 */
[----:B0-----:R-:W-:-:S03]  /*08b0*/  @P1 IADD3 R28, P4, R29, R20, RZ ;  /* 0x000000141d1c1210 */ /* 0x001fc60007f9e0ff */
[----:B------:R-:W-:Y:S01]  /*08c0*/  @P2 IMAD.WIDE.U32 R24, R44, R16, R24 ;  /* 0x000000102c182225 */ /* 0x000fe200078e0018 */
[----:B------:R-:W-:Y:S02]  /*08d0*/  @P1 IADD3.X R29, R22, R21, RZ, P4, !PT ;  /* 0x00000015161d1210 */ /* 0x000fe400027fe4ff */
[----:B------:R-:W-:Y:S01]  /*08e0*/  MOV R49, RZ ;  /* 0x000000ff00317202 */ /* 0x000fe20000000f00 */
[----:B-1----:R-:W-:Y:S01]  /*08f0*/  @P0 IMAD R20, R5, R18, RZ ;  /* 0x0000001205140224 */ /* 0x002fe200078e02ff */
[----:B------:R-:W-:Y:S02]  /*0900*/  @P2 IADD3 R25, R25, R51, RZ ;  /* 0x0000003319192210 */ /* 0x000fe40007ffe0ff */
[----:B------:R-:W-:Y:S02]  /*0910*/  CS2R R54, SRZ ;  /* 0x0000000000367805 */ /* 0x000fe4000001ff00 */
[C---:B------:R-:W-:Y:S01]  /*0920*/  @P2 SHF.L.U32 R21, R24.reuse, 0x1, RZ ;  /* 0x0000000118152819 */ /* 0x040fe200000006ff */
[----:B------:R-:W0:Y:S01]  /*0930*/  @P0 LDC.64 R16, c[0x0][0x230] ;  /* 0x00008c00ff100b82 */ /* 0x000e220000000a00 */
[----:B------:R-:W-:Y:S01]  /*0940*/  @P2 SHF.L.U64.HI R22, R24, 0x1, R25 ;  /* 0x0000000118162819 */ /* 0x000fe20000010219 */
[----:B------:R1:W5:Y:S01]  /*0950*/  @P1 LDG.E R49, desc[UR8][R28.64] ;  /* 0x000000081c311981 */ /* 0x000362000c1e1900 */
[----:B---3--:R-:W-:-:S02]  /*0960*/  @P0 MOV R26, R58 ;  /* 0x0000003a001a0202 */ /* 0x008fc40000000f00 */
[----:B------:R-:W-:Y:S02]  /*0970*/  @P0 MOV R27, R61 ;  /* 0x0000003d001b0202 */ /* 0x000fe40000000f00 */
[----:B--2---:R-:W-:Y:S01]  /*0980*/  @P2 IADD3 R24, P4, R21, R10, RZ ;  /* 0x0000000a15182210 */ /* 0x004fe20007f9e0ff */
[----:B------:R-:W-:Y:S01]  /*0990*/  @P0 IMAD R31, R43, R19, R20 ;  /* 0x000000132b1f0224 */ /* 0x000fe200078e0214 */
[----:B------:R-:W-:Y:S01]  /*09a0*/  @P2 IADD3 R12, P5, R21, R12, RZ ;  /* 0x0000000c150c2210 */ /* 0x000fe20007fbe0ff */
[----:B------:R-:W-:Y:S01]  /*09b0*/  @P0 IMAD.WIDE.U32 R26, R43, R18, R26 ;  /* 0x000000122b1a0225 */ /* 0x000fe200078e001a */
[----:B------:R-:W-:Y:S01]  /*09c0*/  @P2 IADD3.X R25, R22, R11, RZ, P4, !PT ;  /* 0x0000000b16192210 */ /* 0x000fe200027fe4ff */
[----:B------:R-:W2:Y:S03]  /*09d0*/  @P3 LDC.64 R20, c[0x0][0x230] ;  /* 0x00008c00ff143b82 */ /* 0x000ea60000000a00 */
[----:B------:R-:W-:-:S05]  /*09e0*/  @P0 IADD3 R27, R27, R31, RZ ;  /* 0x0000001f1b1b0210 */ /* 0x000fca0007ffe0ff */
[----:B------:R-:W3:Y:S01]  /*09f0*/  @P3 LDC.64 R10, c[0x0][0x228] ;  /* 0x00008a00ff0a3b82 */ /* 0x000ee20000000a00 */
[----:B------:R-:W-:Y:S01]  /*0a00*/  @P2 IADD3.X R13, R22, R13, RZ, P5, !PT ;  /* 0x0000000d160d2210 */ /* 0x000fe20002ffe4ff */
[----:B-1----:R-:W-:Y:S01]  /*0a10*/  @P3 IMAD R28, R7, R14, RZ ;  /* 0x0000000e071c3224 */ /* 0x002fe200078e02ff */
[C---:B------:R-:W-:Y:S02]  /*0a20*/  @P0 SHF.L.U32 R29, R26.reuse, 0x1, RZ ;  /* 0x000000011a1d0819 */ /* 0x040fe400000006ff */
[----:B------:R-:W-:Y:S02]  /*0a30*/  @P0 SHF.L.U64.HI R22, R26, 0x1, R27 ;  /* 0x000000011a160819 */ /* 0x000fe4000001021b */
[----:B------:R-:W-:Y:S02]  /*0a40*/  @P3 MOV R26, R58 ;  /* 0x0000003a001a3202 */ /* 0x000fe40000000f00 */
[----:B------:R-:W-:Y:S02]  /*0a50*/  CS2R R50, SRZ ;  /* 0x0000000000327805 */ /* 0x000fe4000001ff00 */
[----:B------:R-:W-:Y:S01]  /*0a60*/  @P3 MOV R27, R61 ;  /* 0x0000003d001b3202 */ /* 0x000fe20000000f00 */
[C---:B------:R-:W-:Y:S01]  /*0a70*/  @P3 IMAD R31, R42.reuse, R15, R28 ;  /* 0x0000000f2a1f3224 */ /* 0x040fe200078e021c */
[----:B------:R-:W1:Y:S01]  /*0a80*/  @P0 LDC.64 R18, c[0x0][0x228] ;  /* 0x00008a00ff120b82 */ /* 0x000e620000000a00 */
[----:B------:R-:W-:Y:S01]  /*0a90*/  @P3 IMAD.WIDE.U32 R14, R42, R14, R26 ;  /* 0x0000000e2a0e3225 */ /* 0x000fe200078e001a */
[----:B------:R-:W5:Y:S04]  /*0aa0*/  @P2 LDG.E R50, desc[UR8][R24.64] ;  /* 0x0000000818322981 */ /* 0x000f68000c1e1900 */
[----:B------:R-:W-:-:S02]  /*0ab0*/  @P3 IADD3 R27, R15, R31, RZ ;  /* 0x0000001f0f1b3210 */ /* 0x000fc40007ffe0ff */
[----:B------:R-:W-:Y:S02]  /*0ac0*/  CS2R R52, SRZ ;  /* 0x0000000000347805 */ /* 0x000fe4000001ff00 */
[C---:B------:R-:W-:Y:S01]  /*0ad0*/  @P3 SHF.L.U32 R15, R14.reuse, 0x1, RZ ;  /* 0x000000010e0f3819 */ /* 0x040fe200000006ff */
[----:B------:R-:W-:Y:S01]  /*0ae0*/  BSSY B0, `(.L_x_1034) ;  /* 0x0000023000007945 */ /* 0x000fe20003800000 */
[----:B------:R-:W-:Y:S01]  /*0af0*/  @P3 SHF.L.U64.HI R26, R14, 0x1, R27 ;  /* 0x000000010e1a3819 */ /* 0x000fe2000001021b */
[----:B------:R1:W5:Y:S01]  /*0b00*/  @P2 LDG.E R51, desc[UR8][R12.64] ;  /* 0x000000080c332981 */ /* 0x000362000c1e1900 */
[C---:B--2---:R-:W-:Y:S02]  /*0b10*/  @P3 IADD3 R20, P5, R15.reuse, R20, RZ ;  /* 0x000000140f143210 */ /* 0x044fe40007fbe0ff */
[----:B---3--:R-:W-:Y:S02]  /*0b20*/  @P3 IADD3 R14, P6, R15, R10, RZ ;  /* 0x0000000a0f0e3210 */ /* 0x008fe40007fde0ff */
[----:B------:R-:W-:-:S02]  /*0b30*/  @P3 IADD3.X R21, R26, R21, RZ, P5, !PT ;  /* 0x000000151a153210 */ /* 0x000fc40002ffe4ff */
[----:B------:R-:W-:-:S03]  /*0b40*/  @P3 IADD3.X R15, R26, R11, RZ, P6, !PT ;  /* 0x0000000b1a0f3210 */ /* 0x000fc600037fe4ff */
[----:B------:R-:W5:Y:S04]  /*0b50*/  @P3 LDG.E R55, desc[UR8][R20.64] ;  /* 0x0000000814373981 */ /* 0x000f68000c1e1900 */
[----:B------:R-:W5:Y:S01]  /*0b60*/  @P3 LDG.E R54, desc[UR8][R14.64] ;  /* 0x000000080e363981 */ /* 0x000f62000c1e1900 */
[----:B0-----:R-:W-:-:S04]  /*0b70*/  @P0 IADD3 R16, P4, R29, R16, RZ ;  /* 0x000000101d100210 */ /* 0x001fc80007f9e0ff */
[----:B------:R-:W-:Y:S02]  /*0b80*/  @P0 IADD3.X R17, R22, R17, RZ, P4, !PT ;  /* 0x0000001116110210 */ /* 0x000fe400027fe4ff */
[----:B-1----:R-:W-:-:S03]  /*0b90*/  @P0 IADD3 R18, P4, R29, R18, RZ ;  /* 0x000000121d120210 */ /* 0x002fc60007f9e0ff */
[----:B------:R0:W5:Y:S01]  /*0ba0*/  @P0 LDG.E R52, desc[UR8][R16.64] ;  /* 0x0000000810340981 */ /* 0x000162000c1e1900 */
[----:B------:R-:W-:-:S05]  /*0bb0*/  @P0 IADD3.X R19, R22, R19, RZ, P4, !PT ;  /* 0x0000001316130210 */ /* 0x000fca00027fe4ff */
[----:B------:R1:W5:Y:S01]  /*0bc0*/  @P0 LDG.E R53, desc[UR8][R18.64] ;  /* 0x0000000812350981 */ /* 0x000362000c1e1900 */
[----:B------:R-:W-:Y:S02]  /*0bd0*/  CS2R R10, SRZ ;  /* 0x00000000000a7805 */ /* 0x000fe4000001ff00 */
[----:B------:R-:W-:Y:S01]  /*0be0*/  CS2R R12, SRZ ;  /* 0x00000000000c7805 */ /* 0x000fe2000001ff00 */
[----:B----4-:R-:W-:-:S05]  /*0bf0*/  FFMA.FTZ R9, -R8, R8, R9 ;  /* 0x0000000808097223 */ /* 0x010fca0000010109 */
[----:B------:R-:W-:-:S13]  /*0c00*/  FSETP.GTU.FTZ.AND P0, PT, R9, RZ, PT ;  /* 0x000000ff0900720b */ /* 0x000fda0003f1c000 */
[----:B0-----:R-:W0:Y:S02]  /*0c10*/  @P0 LDC R16, c[0x0][0x250] ;  /* 0x00009400ff100b82 */ /* 0x001e240000000800 */
[----:B0-----:R-:W-:Y:S01]  /*0c20*/  @P0 FADD.FTZ R16, R9, R16 ;  /* 0x0000001009100221 */ /* 0x001fe20000010000 */
[----:B------:R-:W-:-:S06]  /*0c30*/  MOV R9, 0x3f800000 ;  /* 0x3f80000000097802 */ /* 0x000fcc0000000f00 */
[----:B------:R1:W0:Y:S01]  /*0c40*/  @P0 MUFU.RSQ R9, R16 ;  /* 0x0000001000090308 */ /* 0x0002220000001400 */
[----:B------:R-:W-:-:S13]  /*0c50*/  ISETP.GT.U32.AND P0, PT, R47, 0x1df, PT ;  /* 0x000001df2f00780c */ /* 0x000fda0003f04070 */
[----:B-1----:R-:W-:Y:S05]  /*0c60*/  @P0 BRA `(.L_x_1035) ;  /* 0x0000000000280947 */ /* 0x002fea0003800000 */
[----:B------:R-:W-:Y:S01]  /*0c70*/  ISETP.NE.AND P0, PT, RZ, UR10, PT ;  /* 0x0000000aff007c0c */ /* 0x000fe2000bf05270 */
[----:B------:R-:W1:Y:S01]  /*0c80*/  LDC.64 R14, c[0x0][0x238] ;  /* 0x00008e00ff0e7b82 */ /* 0x000e620000000a00 */
[----:B------:R-:W-:-:S04]  /*0c90*/  IADD3 R23, R48, R23, RZ ;  /* 0x0000001730177210 */ /* 0x000fc80007ffe0ff */
[----:B------:R-:W-:-:S07]  /*0ca0*/  SHF.R.S32.HI R18, RZ, 0x1f, R23 ;  /* 0x0000001fff127819 */ /* 0x000fce0000011417 */
[----:B------:R-:W2:Y:S01]  /*0cb0*/  @P0 LDC.64 R10, c[0x0][0x240] ;  /* 0x00009000ff0a0b82 */ /* 0x000ea20000000a00 */
[C---:B-1----:R-:W-:Y:S01]  /*0cc0*/  IMAD.WIDE R14, R23.reuse, 0x4, R14 ;  /* 0x00000004170e7825 */ /* 0x042fe200078e020e */
[----:B--2---:R-:W-:-:S04]  /*0cd0*/  @P0 LEA R16, P3, R23, R10, 0x2 ;  /* 0x0000000a17100211 */ /* 0x004fc800078610ff */
[----:B------:R-:W-:Y:S02]  /*0ce0*/  @P0 LEA.HI.X R17, R23, R11, R18, 0x2, P3 ;  /* 0x0000000b17110211 */ /* 0x000fe400018f1412 */
[----:B------:R1:W5:Y:S04]  /*0cf0*/  LDG.E.64 R10, desc[UR8][R14.64] ;  /* 0x000000080e0a7981 */ /* 0x000368000c1e1b00 */
[----:B------:R1:W5:Y:S03]  /*0d00*/  @P0 LDG.E.64 R12, desc[UR8][R16.64] ;  /* 0x00000008100c0981 */ /* 0x000366000c1e1b00 */
.L_x_1035:
[----:B------:R-:W-:Y:S05]  /*0d10*/  BSYNC B0 ;  /* 0x0000000000007941 */ /* 0x000fea0003800000 */
.L_x_1034:
[----:B------:R-:W-:Y:S01]  /*0d20*/  ISETP.NE.AND P3, PT, RZ, UR10, PT ;  /* 0x0000000aff007c0c */ /* 0x000fe2000bf65270 */
[--C-:B-1---5:R-:W-:Y:S02]  /*0d30*/  HADD2.F32 R15, -RZ, R38.reuse.H0_H0 ;  /* 0x20000026ff0f7230 */ /* 0x122fe40000004100 */
[----:B------:R-:W-:Y:S02]  /*0d40*/  HADD2.F32 R23, -RZ, R38.H1_H1 ;  /* 0x30000026ff177230 */ /* 0x000fe40000004100 */
[----:B------:R-:W-:Y:S02]  /*0d50*/  HADD2.F32 R25, -RZ, R50.H0_H0 ;  /* 0x20000032ff197230 */ /* 0x000fe40000004100 */
[C---:B------:R-:W-:Y:S01]  /*0d60*/  FADD.FTZ R14, -R8.reuse, R15 ;  /* 0x0000000f080e7221 */ /* 0x040fe20000010100 */
[--C-:B------:R-:W-:Y:S02]  /*0d70*/  HADD2.F32 R22, -RZ, R49.reuse.H0_H0 ;  /* 0x20000031ff167230 */ /* 0x100fe40000004100 */
[----:B------:R-:W-:Y:S01]  /*0d80*/  FADD.FTZ R20, -R8, R23 ;  /* 0x0000001708147221 */ /* 0x000fe20000010100 */
[----:B------:R-:W-:-:S02]  /*0d90*/  HADD2.F32 R17, -RZ, R49.H1_H1 ;  /* 0x30000031ff117230 */ /* 0x000fc40000004100 */
[-C--:B0-----:R-:W-:Y:S01]  /*0da0*/  FMUL.FTZ R15, R14, R9.reuse ;  /* 0x000000090e0f7220 */ /* 0x081fe20000410000 */
[----:B------:R-:W-:Y:S02]  /*0db0*/  HADD2.F32 R19, -RZ, R50.H1_H1 ;  /* 0x30000032ff137230 */ /* 0x000fe40000004100 */
[----:B------:R-:W-:Y:S01]  /*0dc0*/  FADD.FTZ R18, -R8, R25 ;  /* 0x0000001908127221 */ /* 0x000fe20000010100 */
[--C-:B------:R-:W-:Y:S02]  /*0dd0*/  HADD2.F32 R21, -RZ, R51.reuse.H0_H0 ;  /* 0x20000033ff157230 */ /* 0x100fe40000004100 */
[----:B------:R-:W-:Y:S01]  /*0de0*/  FMUL.FTZ R14, R20, R9 ;  /* 0x00000009140e7220 */ /* 0x000fe20000410000 */
[----:B------:R-:W-:Y:S01]  /*0df0*/  HADD2.F32 R16, -RZ, R51.H1_H1 ;  /* 0x30000033ff107230 */ /* 0x000fe20000004100 */
        /* <DEDUP_REMOVED lines=19> */
.L_x_1036:
        /* <DEDUP_REMOVED lines=26> */
.L_x_1037:
[----:B------:R-:W-:Y:S01]  /*10d0*/  FFMA.FTZ R28, R14, R23, R25 ;  /* 0x000000170e1c7223 */ /* 0x000fe20000010019 */
[----:B------:R-:W-:Y:S01]  /*10e0*/  FMUL.FTZ R20, R21, R10 ;  /* 0x0000000a15147220 */ /* 0x000fe20000410000 */
[----:B------:R-:W-:Y:S01]  /*10f0*/  FADD.FTZ R23, R23, R18 ;  /* 0x0000001217177221 */ /* 0x000fe20000010000 */
[--C-:B------:R-:W-:Y:S02]  /*1100*/  HADD2.F32 R25, -RZ, R52.reuse.H0_H0 ;  /* 0x20000034ff197230 */ /* 0x100fe40000004100 */
[----:B------:R-:W-:Y:S01]  /*1110*/  FFMA.FTZ R26, R15, R22, RZ ;  /* 0x000000160f1a7223 */ /* 0x000fe200000100ff */
[----:B------:R-:W-:Y:S02]  /*1120*/  HADD2.F32 R27, -RZ, R52.H1_H1 ;  /* 0x30000034ff1b7230 */ /* 0x000fe40000004100 */
[----:B------:R-:W-:Y:S01]  /*1130*/  FADD.FTZ R18, R23, R20 ;  /* 0x0000001417127221 */ /* 0x000fe20000010000 */
[C---:B------:R-:W-:Y:S01]  /*1140*/  FFMA.FTZ R15, R19.reuse, R20, R28 ;  /* 0x00000014130f7223 */ /* 0x040fe2000001001c */
[----:B------:R-:W-:Y:S01]  /*1150*/  FMUL.FTZ R23, R16, R11 ;  /* 0x0000000b10177220 */ /* 0x000fe20000410000 */
[C---:B------:R-:W-:Y:S01]  /*1160*/  FADD.FTZ R28, -R8.reuse, R25 ;  /* 0x00000019081c7221 */ /* 0x040fe20000010100 */
[----:B------:R-:W-:Y:S01]  /*1170*/  FADD.FTZ R30, -R8, R27 ;  /* 0x0000001b081e7221 */ /* 0x000fe20000010100 */
[----:B------:R-:W-:Y:S01]  /*1180*/  FFMA.FTZ R20, R19, R21, R26 ;  /* 0x0000001513147223 */ /* 0x000fe2000001001a */
[----:B------:R-:W-:Y:S01]  /*1190*/  FFMA.FTZ R26, R24, R23, R15 ;  /* 0x00000017181a7223 */ /* 0x000fe2000001000f */
[----:B------:R-:W-:Y:S01]  /*11a0*/  FADD.FTZ R23, R23, R18 ;  /* 0x0000001217177221 */ /* 0x000fe20000010000 */
[----:B------:R-:W-:Y:S01]  /*11b0*/  FFMA.FTZ R25, R14, R17, RZ ;  /* 0x000000110e197223 */ /* 0x000fe200000100ff */
[----:B------:R-:W-:-:S02]  /*11c0*/  HADD2.F32 R19, -RZ, R53.H0_H0 ;  /* 0x20000035ff137230 */ /* 0x000fc40000004100 */
[-C--:B------:R-:W-:Y:S01]  /*11d0*/  FMUL.FTZ R15, R28, R9.reuse ;  /* 0x000000091c0f7220 */ /* 0x080fe20000410000 */
[----:B------:R-:W-:Y:S02]  /*11e0*/  HADD2.F32 R18, -RZ, R53.H1_H1 ;  /* 0x30000035ff127230 */ /* 0x000fe40000004100 */
        /* <DEDUP_REMOVED lines=21> */
.L_x_1038:
[----:B------:R-:W-:Y:S01]  /*1340*/  FMUL.FTZ R30, R19, R10 ;  /* 0x0000000a131e7220 */ /* 0x000fe20000410000 */
[--C-:B------:R-:W-:Y:S02]  /*1350*/  HADD2.F32 R27, -RZ, R55.reuse.H0_H0 ;  /* 0x20000037ff1b7230 */ /* 0x100fe40000004100 */
[----:B------:R-:W-:Y:S01]  /*1360*/  FADD.FTZ R28, R22, R21 ;  /* 0x00000015161c7221 */ /* 0x000fe20000010000 */
[----:B------:R-:W-:Y:S02]  /*1370*/  HADD2.F32 R29, -RZ, R55.H1_H1 ;  /* 0x30000037ff1d7230 */ /* 0x000fe40000004100 */
[----:B------:R-:W-:Y:S01]  /*1380*/  FFMA.FTZ R21, R15, R30, R26 ;  /* 0x0000001e0f157223 */ /* 0x000fe2000001001a */
[----:B------:R-:W-:Y:S01]  /*1390*/  FADD.FTZ R30, R23, R30 ;  /* 0x0000001e171e7221 */ /* 0x000fe20000010000 */
[----:B------:R-:W-:Y:S01]  /*13a0*/  FFMA.FTZ R25, R24, R16, R25 ;  /* 0x0000001018197223 */ /* 0x000fe20000010019 */
[----:B------:R-:W-:Y:S01]  /*13b0*/  FMUL.FTZ R23, R18, R11 ;  /* 0x0000000b12177220 */ /* 0x000fe20000410000 */
[C---:B------:R-:W-:Y:S01]  /*13c0*/  FADD.FTZ R24, -R8.reuse, R27 ;  /* 0x0000001b08187221 */ /* 0x040fe20000010100 */
[----:B------:R-:W-:-:S02]  /*13d0*/  FADD.FTZ R26, -R8, R29 ;  /* 0x0000001d081a7221 */ /* 0x000fc40000010100 */
[----:B------:R-:W-:Y:S01]  /*13e0*/  FFMA.FTZ R22, R14, R23, R21 ;  /* 0x000000170e167223 */ /* 0x000fe20000010015 */
[----:B------:R-:W-:Y:S01]  /*13f0*/  FADD.FTZ R21, R23, R30 ;  /* 0x0000001e17157221 */ /* 0x000fe20000010000 */
[-C--:B------:R-:W-:Y:S01]  /*1400*/  FMUL.FTZ R27, R24, R9.reuse ;  /* 0x00000009181b7220 */ /* 0x080fe20000410000 */
[----:B------:R-:W-:Y:S01]  /*1410*/  FMUL.FTZ R26, R26, R9 ;  /* 0x000000091a1a7220 */ /* 0x000fe20000410000 */
[--C-:B------:R-:W-:Y:S02]  /*1420*/  HADD2.F32 R23, -RZ, R54.reuse.H0_H0 ;  /* 0x20000036ff177230 */ /* 0x100fe40000004100 */
[----:B------:R-:W-:Y:S01]  /*1430*/  HADD2.F32 R24, -RZ, R54.H1_H1 ;  /* 0x30000036ff187230 */ /* 0x000fe20000004100 */
        /* <DEDUP_REMOVED lines=19> */
.L_x_1039:
[----:B------:R-:W-:Y:S01]  /*1570*/  FMUL.FTZ R30, R23, R10 ;  /* 0x0000000a171e7220 */ /* 0x000fe20000410000 */
[----:B------:R-:W-:Y:S01]  /*1580*/  ISETP.GT.AND P0, PT, R32, 0x1e, PT ;  /* 0x0000001e2000780c */ /* 0x000fe20003f04270 */
[----:B------:R-:W0:Y:S01]  /*1590*/  S2UR UR11, SR_CgaCtaId ;  /* 0x00000000000b79c3 */ /* 0x000e220000008800 */
[----:B------:R-:W-:Y:S01]  /*15a0*/  FADD.FTZ R17, RZ, R17 ;  /* 0x00000011ff117221 */ /* 0x000fe20000010000 */
[----:B------:R-:W-:Y:S01]  /*15b0*/  FFMA.FTZ R29, R27, R30, R22 ;  /* 0x0000001e1b1d7223 */ /* 0x000fe20000010016 */
[----:B------:R-:W-:Y:S01]  /*15c0*/  FADD.FTZ R30, R21, R30 ;  /* 0x0000001e151e7221 */ /* 0x000fe20000010000 */
[----:B------:R-:W-:Y:S01]  /*15d0*/  FMUL.FTZ R21, R24, R11 ;  /* 0x0000000b18157220 */ /* 0x000fe20000410000 */
[----:B------:R-:W-:Y:S01]  /*15e0*/  UMOV UR6, 0x400 ;  /* 0x0000040000067882 */ /* 0x000fe20000000000 */
[----:B------:R-:W-:Y:S01]  /*15f0*/  FADD.FTZ R17, R17, R16 ;  /* 0x0000001011117221 */ /* 0x000fe20000010000 */
[----:B------:R-:W-:Y:S01]  /*1600*/  UIADD3 UR5, UR6, 0xa0, URZ ;  /* 0x000000a006057890 */ /* 0x000fe2000fffe03f */
[----:B------:R-:W-:Y:S01]  /*1610*/  FFMA.FTZ R22, R26, R21, R29 ;  /* 0x000000151a167223 */ /* 0x000fe2000001001d */
[----:B------:R-:W-:Y:S01]  /*1620*/  FADD.FTZ R21, R21, R30 ;  /* 0x0000001e15157221 */ /* 0x000fe20000010000 */
[----:B------:R-:W-:Y:S01]  /*1630*/  FFMA.FTZ R20, R15, R19, R20 ;  /* 0x000000130f147223 */ /* 0x000fe20000010014 */
[----:B------:R-:W-:Y:S01]  /*1640*/  FADD.FTZ R28, R28, R19 ;  /* 0x000000131c1c7221 */ /* 0x000fe20000010000 */
[----:B------:R-:W-:Y:S01]  /*1650*/  ISETP.NE.AND P4, PT, R47, RZ, PT ;  /* 0x000000ff2f00720c */ /* 0x000fe20003f85270 */
[----:B------:R-:W1:Y:S01]  /*1660*/  SHFL.DOWN PT, R29, R22, 0x1, 0x1f ;  /* 0x08201f00161d7f89 */ /* 0x000e6200000e0000 */
[----:B------:R-:W-:Y:S01]  /*1670*/  FFMA.FTZ R25, R14, R18, R25 ;  /* 0x000000120e197223 */ /* 0x000fe20000010019 */
[----:B------:R-:W-:Y:S01]  /*1680*/  FADD.FTZ R19, R17, R18 ;  /* 0x0000001211137221 */ /* 0x000fe20000010000 */
[----:B------:R-:W-:Y:S01]  /*1690*/  FFMA.FTZ R16, R27, R23, R20 ;  /* 0x000000171b107223 */ /* 0x000fe20000010014 */
[----:B------:R-:W2:Y:S01]  /*16a0*/  SHFL.DOWN PT, R30, R21, 0x1, 0x1f ;  /* 0x08201f00151e7f89 */ /* 0x000ea200000e0000 */
[----:B------:R-:W-:Y:S01]  /*16b0*/  FFMA.FTZ R17, R26, R24, R25 ;  /* 0x000000181a117223 */ /* 0x000fe20000010019 */
[----:B------:R-:W-:Y:S01]  /*16c0*/  FADD.FTZ R18, R28, R23 ;  /* 0x000000171c127221 */ /* 0x000fe20000010000 */
[----:B------:R-:W-:Y:S01]  /*16d0*/  FADD.FTZ R19, R19, R24 ;  /* 0x0000001813137221 */ /* 0x000fe20000010000 */
[----:B------:R-:W-:Y:S01]  /*16e0*/  BSSY B0, `(.L_x_1040) ;  /* 0x0000046000007945 */ /* 0x000fe20003800000 */
[----:B------:R-:W-:Y:S01]  /*16f0*/  ISETP.GT.U32.AND P5, PT, R47, 0x1d, PT ;  /* 0x0000001d2f00780c */ /* 0x000fe20003fa4070 */
[----:B0-----:R-:W-:-:S06]  /*1700*/  ULEA UR5, UR11, UR5, 0x18 ;  /* 0x000000050b057291 */ /* 0x001fcc000f8ec03f */
        /* <DEDUP_REMOVED lines=25> */
[----:B------:R-:W-:Y:S02]  /*18a0*/  MOV R14, R22 ;  /* 0x00000016000e7202 */ /* 0x000fe40000000f00 */
[----:B------:R-:W-:-:S08]  /*18b0*/  MOV R15, R21 ;  /* 0x00000015000f7202 */ /* 0x000fd00000000f00 */
[----:B------:R0:W-:Y:S01]  /*18c0*/  @!P0 STS.64 [R0+0x10], R14 ;  /* 0x0000100e00008388 */ /* 0x0001e20000000a00 */
[----:B------:R-:W-:Y:S06]  /*18d0*/  BAR.SYNC.DEFER_BLOCKING 0x0 ;  /* 0x0000000000007b1d */ /* 0x000fec0000010000 */
[----:B------:R-:W-:Y:S05]  /*18e0*/  @P4 BRA `(.L_x_1041) ;  /* 0x0000000000944947 */ /* 0x000fea0003800000 */
[----:B------:R-:W-:-:S09]  /*18f0*/  ULEA UR5, UR11, UR6, 0x18 ;  /* 0x000000060b057291 */ /* 0x000fd2000f8ec03f */
[----:B------:R-:W1:Y:S04]  /*1900*/  LDS.64 R28, [UR5+0x18] ;  /* 0x00001805ff1c7984 */ /* 0x000e680008000a00 */
[----:B------:R-:W2:Y:S04]  /*1910*/  LDS.128 R24, [UR5+0x20] ;  /* 0x00002005ff187984 */ /* 0x000ea80008000c00 */
[----:B------:R-:W3:Y:S01]  /*1920*/  LDS.128 R20, [UR5+0x30] ;  /* 0x00003005ff147984 */ /* 0x000ee20008000c00 */
[----:B-1----:R-:W-:Y:S01]  /*1930*/  FADD.FTZ R31, R14, R28 ;  /* 0x0000001c0e1f7221 */ /* 0x002fe20000010000 */
[----:B0-----:R-:W-:-:S03]  /*1940*/  FADD.FTZ R14, R15, R29 ;  /* 0x0000001d0f0e7221 */ /* 0x001fc60000010000 */
[----:B--2---:R-:W-:Y:S01]  /*1950*/  FADD.FTZ R31, R31, R24 ;  /* 0x000000181f1f7221 */ /* 0x004fe20000010000 */
[----:B------:R-:W-:-:S03]  /*1960*/  FADD.FTZ R14, R14, R25 ;  /* 0x000000190e0e7221 */ /* 0x000fc60000010000 */
[----:B------:R-:W-:Y:S01]  /*1970*/  FADD.FTZ R15, R31, R26 ;  /* 0x0000001a1f0f7221 */ /* 0x000fe20000010000 */
[----:B------:R-:W-:Y:S01]  /*1980*/  FADD.FTZ R14, R14, R27 ;  /* 0x0000001b0e0e7221 */ /* 0x000fe20000010000 */
[----:B------:R-:W0:Y:S02]  /*1990*/  LDS.128 R28, [UR5+0x40] ;  /* 0x00004005ff1c7984 */ /* 0x000e240008000c00 */
[----:B---3--:R-:W-:Y:S01]  /*19a0*/  FADD.FTZ R15, R15, R20 ;  /* 0x000000140f0f7221 */ /* 0x008fe20000010000 */
[----:B------:R-:W-:Y:S01]  /*19b0*/  FADD.FTZ R14, R14, R21 ;  /* 0x000000150e0e7221 */ /* 0x000fe20000010000 */
[----:B------:R-:W1:Y:S02]  /*19c0*/  LDS.128 R24, [UR5+0x50] ;  /* 0x00005005ff187984 */ /* 0x000e640008000c00 */
[----:B------:R-:W-:Y:S01]  /*19d0*/  FADD.FTZ R15, R15, R22 ;  /* 0x000000160f0f7221 */ /* 0x000fe20000010000 */
[----:B------:R-:W-:Y:S02]  /*19e0*/  FADD.FTZ R14, R14, R23 ;  /* 0x000000170e0e7221 */ /* 0x000fe40000010000 */
[----:B------:R-:W2:Y:S01]  /*19f0*/  LDS.128 R20, [UR5+0x60] ;  /* 0x00006005ff147984 */ /* 0x000ea20008000c00 */
[----:B0-----:R-:W-:Y:S01]  /*1a00*/  FADD.FTZ R15, R15, R28 ;  /* 0x0000001c0f0f7221 */ /* 0x001fe20000010000 */
[----:B------:R-:W-:-:S03]  /*1a10*/  FADD.FTZ R14, R14, R29 ;  /* 0x0000001d0e0e7221 */ /* 0x000fc60000010000 */
[----:B------:R-:W-:Y:S01]  /*1a20*/  FADD.FTZ R15, R15, R30 ;  /* 0x0000001e0f0f7221 */ /* 0x000fe20000010000 */
[----:B------:R-:W-:Y:S02]  /*1a30*/  FADD.FTZ R14, R14, R31 ;  /* 0x0000001f0e0e7221 */ /* 0x000fe40000010000 */
[----:B------:R-:W0:Y:S01]  /*1a40*/  LDS.128 R28, [UR5+0x70] ;  /* 0x00007005ff1c7984 */ /* 0x000e220008000c00 */
[----:B-1----:R-:W-:Y:S01]  /*1a50*/  FADD.FTZ R15, R15, R24 ;  /* 0x000000180f0f7221 */ /* 0x002fe20000010000 */
[----:B------:R-:W-:-:S03]  /*1a60*/  FADD.FTZ R14, R14, R25 ;  /* 0x000000190e0e7221 */ /* 0x000fc60000010000 */
[----:B------:R-:W-:Y:S01]  /*1a70*/  FADD.FTZ R25, R15, R26 ;  /* 0x0000001a0f197221 */ /* 0x000fe20000010000 */
[----:B------:R-:W-:Y:S02]  /*1a80*/  FADD.FTZ R24, R14, R27 ;  /* 0x0000001b0e187221 */ /* 0x000fe40000010000 */
[----:B------:R-:W1:Y:S01]  /*1a90*/  LDS.64 R14, [UR5+0x80] ;  /* 0x00008005ff0e7984 */ /* 0x000e620008000a00 */
[----:B--2---:R-:W-:Y:S01]  /*1aa0*/  FADD.FTZ R25, R25, R20 ;  /* 0x0000001419197221 */ /* 0x004fe20000010000 */
[----:B------:R-:W-:-:S03]  /*1ab0*/  FADD.FTZ R24, R24, R21 ;  /* 0x0000001518187221 */ /* 0x000fc60000010000 */
        /* <DEDUP_REMOVED lines=8> */
.L_x_1041:
[----:B------:R-:W-:Y:S05]  /*1b40*/  BSYNC B0 ;  /* 0x0000000000007941 */ /* 0x000fea0003800000 */
.L_x_1040:
        /* <DEDUP_REMOVED lines=15> */
[----:B---3--:R-:W-:Y:S01]  /*1c40*/  FADD.FTZ R27, R23, R28 ;  /* 0x0000001c171b7221 */ /* 0x008fe20000010000 */
[----:B------:R-:W-:Y:S01]  /*1c50*/  FADD.FTZ R26, R20, R29 ;  /* 0x0000001d141a7221 */ /* 0x000fe20000010000 */
[----:B------:R-:W-:Y:S01]  /*1c60*/  FADD.FTZ R25, R25, R30 ;  /* 0x0000001e19197221 */ /* 0x000fe20000010000 */
[----:B------:R-:W2:Y:S01]  /*1c70*/  LDS.128 R20, [R57+0x960] ;  /* 0x0009600039147984 */ /* 0x000ea20000000c00 */
[----:B------:R-:W-:Y:S01]  /*1c80*/  FADD.FTZ R28, R24, R31 ;  /* 0x0000001f181c7221 */ /* 0x000fe20000010000 */
[----:B-1----:R-:W-:Y:S01]  /*1c90*/  FADD.FTZ R31, R27, R16 ;  /* 0x000000101b1f7221 */ /* 0x002fe20000010000 */
[----:B------:R-:W-:Y:S01]  /*1ca0*/  FADD.FTZ R16, R26, R17 ;  /* 0x000000111a107221 */ /* 0x000fe20000010000 */
[----:B------:R-:W-:Y:S01]  /*1cb0*/  FADD.FTZ R29, R25, R18 ;  /* 0x00000012191d7221 */ /* 0x000fe20000010000 */
[----:B------:R-:W-:Y:S01]  /*1cc0*/  FADD.FTZ R28, R28, R19 ;  /* 0x000000131c1c7221 */ /* 0x000fe20000010000 */
[----:B------:R-:W1:Y:S01]  /*1cd0*/  LDS.128 R24, [R57+0xb40] ;  /* 0x000b400039187984 */ /* 0x000e620000000c00 */
[----:B--2---:R-:W-:Y:S01]  /*1ce0*/  FADD.FTZ R31, R31, R20 ;  /* 0x000000141f1f7221 */ /* 0x004fe20000010000 */
[----:B------:R-:W-:Y:S01]  /*1cf0*/  FADD.FTZ R20, R16, R21 ;  /* 0x0000001510147221 */ /* 0x000fe20000010000 */
[----:B------:R-:W-:Y:S01]  /*1d00*/  FADD.FTZ R29, R29, R22 ;  /* 0x000000161d1d7221 */ /* 0x000fe20000010000 */
[----:B------:R-:W2:Y:S01]  /*1d10*/  LDS.128 R16, [R57+0xd20] ;  /* 0x000d200039107984 */ /* 0x000ea20000000c00 */
[----:B------:R-:W-:Y:S01]  /*1d20*/  FADD.FTZ R28, R28, R23 ;  /* 0x000000171c1c7221 */ /* 0x000fe20000010000 */
[----:B-1----:R-:W-:Y:S01]  /*1d30*/  FADD.FTZ R31, R31, R24 ;  /* 0x000000181f1f7221 */ /* 0x002fe20000010000 */
[----:B------:R-:W-:Y:S01]  /*1d40*/  FADD.FTZ R24, R20, R25 ;  /* 0x0000001914187221 */ /* 0x000fe20000010000 */
[----:B------:R-:W-:Y:S01]  /*1d50*/  FADD.FTZ R29, R29, R26 ;  /* 0x0000001a1d1d7221 */ /* 0x000fe20000010000 */
[----:B------:R-:W1:Y:S01]  /*1d60*/  LDS.128 R20, [R57+0xf00] ;  /* 0x000f000039147984 */ /* 0x000e620000000c00 */
[----:B--2---:R-:W-:Y:S01]  /*1d70*/  FADD.FTZ R31, R31, R16 ;  /* 0x000000101f1f7221 */ /* 0x004fe20000010000 */
[----:B------:R-:W-:Y:S01]  /*1d80*/  FADD.FTZ R28, R28, R27 ;  /* 0x0000001b1c1c7221 */ /* 0x000fe20000010000 */
        /* <DEDUP_REMOVED lines=8> */
[----:B------:R-:W-:Y:S01]  /*1e10*/  FADD.FTZ R28, R28, R23 ;  /* 0x000000171c1c7221 */ /* 0x000fe20000010000 */
[----:B--2---:R-:W-:Y:S01]  /*1e20*/  FADD.FTZ R31, R31, R24 ;  /* 0x000000181f1f7221 */ /* 0x004fe20000010000 */
[----:B------:R-:W-:Y:S01]  /*1e30*/  FADD.FTZ R24, R20, R25 ;  /* 0x0000001914187221 */ /* 0x000fe20000010000 */
[----:B------:R-:W-:Y:S01]  /*1e40*/  FADD.FTZ R29, R29, R26 ;  /* 0x0000001a1d1d7221 */ /* 0x000fe20000010000 */
[----:B------:R-:W2:Y:S01]  /*1e50*/  LDS.128 R20, [R57+0x14a0] ;  /* 0x0014a00039147984 */ /* 0x000ea20000000c00 */
[----:B------:R-:W-:Y:S01]  /*1e60*/  FADD.FTZ R28, R28, R27 ;  /* 0x0000001b1c1c7221 */ /* 0x000fe20000010000 */
[----:B-1----:R-:W-:Y:S01]  /*1e70*/  FADD.FTZ R31, R31, R16 ;  /* 0x000000101f1f7221 */ /* 0x002fe20000010000 */
[----:B------:R-:W-:-:S02]  /*1e80*/  FADD.FTZ R16, R24, R17 ;  /* 0x0000001118107221 */ /* 0x000fc40000010000 */
        /* <DEDUP_REMOVED lines=9> */
[----:B------:R-:W-:Y:S01]  /*1f20*/  FADD.FTZ R31, R31, R24 ;  /* 0x000000181f1f7221 */ /* 0x000fe20000010000 */
[----:B------:R-:W1:Y:S01]  /*1f30*/  LDS.128 R20, [R57+0x1a40] ;  /* 0x001a400039147984 */ /* 0x000e620000000c00 */
[----:B------:R-:W-:Y:S01]  /*1f40*/  FADD.FTZ R29, R29, R26 ;  /* 0x0000001a1d1d7221 */ /* 0x000fe20000010000 */
[----:B------:R-:W-:Y:S01]  /*1f50*/  FADD.FTZ R30, R30, R27 ;  /* 0x0000001b1e1e7221 */ /* 0x000fe20000010000 */
[----:B--2---:R-:W-:Y:S01]  /*1f60*/  FADD.FTZ R31, R31, R16 ;  /* 0x000000101f1f7221 */ /* 0x004fe20000010000 */
[----:B------:R-:W2:Y:S01]  /*1f70*/  LDS.128 R24, [R57+0x1c20] ;  /* 0x001c200039187984 */ /* 0x000ea20000000c00 */
        /* <DEDUP_REMOVED lines=10> */
[----:B------:R-:W-:-:S07]  /*2020*/  FADD.FTZ R19, R30, R27 ;  /* 0x0000001b1e137221 */ /* 0x000fce0000010000 */
.L_x_1043:
[----:B------:R-:W-:Y:S05]  /*2030*/  BSYNC B0 ;  /* 0x0000000000007941 */ /* 0x000fea0003800000 */
.L_x_1042:
[----:B------:R-:W1:Y:S01]  /*2040*/  LDC.64 R22, c[0x0][0x268] ;  /* 0x00009a00ff167b82 */ /* 0x000e620000000a00 */
[----:B------:R-:W-:Y:S01]  /*2050*/  IMAD R21, R56, 0x1e, R47 ;  /* 0x0000001e38157824 */ /* 0x000fe200078e022f */
[----:B------:R-:W-:Y:S01]  /*2060*/  BSSY B0, `(.L_x_1044) ;  /* 0x000000f000007945 */ /* 0x000fe20003800000 */
[----:B------:R-:W-:Y:S02]  /*2070*/  ISETP.GE.U32.AND P0, PT, R34, 0x2, PT ;  /* 0x000000022200780c */ /* 0x000fe40003f06070 */
[----:B-1----:R-:W-:Y:S01]  /*2080*/  IMAD.WIDE R22, R21, 0x4, R22 ;  /* 0x0000000415167825 */ /* 0x002fe200078e0216 */
[----:B------:R-:W-:Y:S10]  /*2090*/  @P5 BRA `(.L_x_1045) ;  /* 0x00000000002c5947 */ /* 0x000ff40003800000 */
        /* <DEDUP_REMOVED lines=11> */
.L_x_1045:
[----:B------:R-:W-:Y:S05]  /*2150*/  BSYNC B0 ;  /* 0x0000000000007941 */ /* 0x000fea0003800000 */
.L_x_1044:
[----:B------:R-:W-:Y:S05]  /*2160*/  @!P0 BRA `(.L_x_1046) ;  /* 0x00000010007c8947 */ /* 0x000fea0003800000 */
[----:B--2---:R-:W1:Y:S01]  /*2170*/  LDC.64 R16, c[0x0][0x258] ;  /* 0x00009600ff107b82 */ /* 0x004e620000000a00 */
        /* <DEDUP_REMOVED lines=14> */
[C---:B------:R-:W-:Y:S01]  /*2260*/  LEA R18, P6, R45.reuse, R24, 0x3 ;  /* 0x000000182d127211 */ /* 0x040fe200078c18ff */
[----:B------:R-:W-:Y:S01]  /*2270*/  UPOPC UR5, UR5 ;  /* 0x00000005000572bf */ /* 0x000fe20008000000 */
[----:B------:R-:W-:Y:S02]  /*2280*/  SEL R23, R34, RZ, !P0 ;  /* 0x000000ff22177207 */ /* 0x000fe40004000000 */
[----:B------:R-:W-:Y:S02]  /*2290*/  LEA.HI.X R19, R45, R25, RZ, 0x3, P6 ;  /* 0x000000192d137211 */ /* 0x000fe400030f1cff */
[----:B------:R-:W-:-:S02]  /*22a0*/  SEL R20, R20, 0xffffffff, !P0 ;  /* 0xffffffff14147807 */ /* 0x000fc40004000000 */
[----:B------:R-:W-:Y:S01]  /*22b0*/  ISETP.NE.AND P0, PT, R23, -0x1, PT ;  /* 0xffffffff1700780c */ /* 0x000fe20003f05270 */
[----:B------:R2:W-:Y:S02]  /*22c0*/  STG.E.64 desc[UR8][R18.64], R14 ;  /* 0x0000000e12007986 */ /* 0x0005e4000c101b08 */
[----:B------:R-:W-:Y:S01]  /*22d0*/  IMAD R21, R20, UR5, RZ ;  /* 0x0000000514157c24 */ /* 0x000fe2000f8e02ff */
[----:B-1----:R-:W-:-:S13]  /*22e0*/  ISETP.EQ.U32.AND P5, PT, R32, UR6, PT ;  /* 0x0000000620007c0c */ /* 0x002fda000bfa2070 */
[----:B------:R-:W-:Y:S06]  /*22f0*/  @P5 MEMBAR.ALL.GPU ;  /* 0x0000000000005992 */ /* 0x000fec000000a000 */
[----:B------:R-:W-:-:S00]  /*2300*/  @P5 ERRBAR ;  /* 0x00000000000059ab */ /* 0x000fc00000000000 */
[----:B------:R-:W-:Y:S06]  /*2310*/  @P5 CGAERRBAR ;  /* 0x00000000000055ab */ /* 0x000fec0000000000 */
[----:B------:R2:W-:Y:S01]  /*2320*/  @P5 REDG.E.ADD.S32.STRONG.GPU desc[UR8][R16.64], R21 ;  /* 0x000000151000598e */ /* 0x0005e2000c10e388 */
[----:B------:R-:W-:Y:S05]  /*2330*/  @!P0 BRA `(.L_x_1047) ;  /* 0x0000000000148947 */ /* 0x000fea0003800000 */
.L_x_1048:
[----:B--2---:R-:W2:Y:S04]  /*2340*/  LDG.E.STRONG.GPU R18, desc[UR8][R16.64] ;  /* 0x0000000810127981 */ /* 0x004ea8000c1ef900 */
[----:B--2---:R-:W-:Y:S01]  /*2350*/  CCTL.IVALL ;  /* 0x00000000ff00798f */ /* 0x004fe20002000000 */
[----:B------:R-:W-:Y:S05]  /*2360*/  YIELD ;  /* 0x0000000000007946 */ /* 0x000fea0003800000 */
[----:B------:R-:W-:-:S13]  /*2370*/  ISETP.NE.AND P0, PT, R18, R23, PT ;  /* 0x000000171200720c */ /* 0x000fda0003f05270 */
[----:B------:R-:W-:Y:S05]  /*2380*/  @P0 BRA `(.L_x_1048) ;  /* 0xfffffffc00ec0947 */ /* 0x000fea000383ffff */
.L_x_1047:
        /* <DEDUP_REMOVED lines=16> */
.L_x_1052:
        /* <DEDUP_REMOVED lines=115> */
.L_x_1051:
        /* <DEDUP_REMOVED lines=61> */
.L_x_1053:
[----:B------:R-:W-:-:S13]  /*2f90*/  ISETP.NE.OR P0, PT, R22, RZ, P0 ;  /* 0x000000ff1600720c */ /* 0x000fda0000705670 */
[----:B------:R-:W-:Y:S05]  /*2fa0*/  @!P0 BRA `(.L_x_1049) ;  /* 0x00000000007c8947 */ /* 0x000fea0003800000 */
.L_x_1050:
        /* <DEDUP_REMOVED lines=31> */
.L_x_1049:
        /* <DEDUP_REMOVED lines=11> */
.L_x_1055:
[----:B------:R-:W-:Y:S05]  /*3250*/  BSYNC B0 ;  /* 0x0000000000007941 */ /* 0x000fea0003800000 */
.L_x_1054:
        /* <DEDUP_REMOVED lines=16> */
.L_x_1046:
[----:B------:R-:W1:Y:S01]  /*3360*/  S2UR UR6, SR_CgaCtaId ;  /* 0x00000000000679c3 */ /* 0x000e620000008800 */
[----:B------:R-:W-:Y:S01]  /*3370*/  UMOV UR5, 0x400 ;  /* 0x0000040000057882 */ /* 0x000fe20000000000 */
[----:B--2---:R-:W-:Y:S01]  /*3380*/  IMAD.WIDE.U32 R18, R47, -0x77777777, RZ ;  /* 0x888888892f127825 */ /* 0x004fe200078e00ff */
[----:B------:R-:W-:-:S03]  /*3390*/  ULDC.64 UR12, c[0x0][0x290] ;  /* 0x0000a400000c7ab9 */ /* 0x000fc60000000a00 */
[----:B------:R-:W-:Y:S01]  /*33a0*/  HADD2.F32 R23, -RZ, R50.H1_H1 ;  /* 0x30000032ff177230 */ /* 0x000fe20000004100 */
[----:B------:R-:W-:Y:S01]  /*33b0*/  SHF.R.U32.HI R18, RZ, 0x4, R19 ;  /* 0x00000004ff127819 */ /* 0x000fe20000011613 */
[----:B------:R-:W2:Y:S01]  /*33c0*/  LDC R21, c[0x0][0x2ac] ;  /* 0x0000ab00ff157b82 */ /* 0x000ea20000000800 */
[----:B------:R-:W-:Y:S02]  /*33d0*/  HADD2.F32 R19, -RZ, R38.H1_H1 ;  /* 0x30000026ff137230 */ /* 0x000fe40000004100 */
[--C-:B------:R-:W-:Y:S02]  /*33e0*/  HADD2.F32 R25, -RZ, R52.reuse.H0_H0 ;  /* 0x20000034ff197230 */ /* 0x100fe40000004100 */
[----:B------:R-:W-:Y:S01]  /*33f0*/  FADD.FTZ R28, -R8, R23 ;  /* 0x00000017081c7221 */ /* 0x000fe20000010100 */
[----:B------:R-:W-:Y:S02]  /*3400*/  HADD2.F32 R27, -RZ, R52.H1_H1 ;  /* 0x30000034ff1b7230 */ /* 0x000fe40000004100 */
[----:B------:R-:W-:-:S02]  /*3410*/  HADD2.F32 R29, -RZ, R55.H0_H0 ;  /* 0x20000037ff1d7230 */ /* 0x000fc40000004100 */
[C---:B------:R-:W-:Y:S01]  /*3420*/  FADD.FTZ R22, -R8.reuse, R25 ;  /* 0x0000001908167221 */ /* 0x040fe20000010100 */
[----:B------:R-:W-:Y:S02]  /*3430*/  HADD2.F32 R55, -RZ, R55.H1_H1 ;  /* 0x30000037ff377230 */ /* 0x000fe40000004100 */
[----:B------:R-:W-:Y:S01]  /*3440*/  FADD.FTZ R24, -R8, R27 ;  /* 0x0000001b08187221 */ /* 0x000fe20000010100 */
[----:B------:R-:W-:Y:S01]  /*3450*/  HADD2.F32 R30, -RZ, R49.H1_H1 ;  /* 0x30000031ff1e7230 */ /* 0x000fe20000004100 */
[----:B-1----:R-:W-:Y:S01]  /*3460*/  ULEA UR5, UR6, UR5, 0x18 ;  /* 0x0000000506057291 */ /* 0x002fe2000f8ec03f */
[----:B--2---:R-:W-:-:S08]  /*3470*/  IMAD R18, R21, UR7, R18 ;  /* 0x0000000715127c24 */ /* 0x004fd0000f8e0212 */
[----:B------:R0:W-:Y:S01]  /*3480*/  @!P4 STS.64 [UR5+0x90], R14 ;  /* 0x0000900eff00c988 */ /* 0x0001e20008000a05 */
[----:B------:R-:W-:Y:S01]  /*3490*/  BAR.SYNC.DEFER_BLOCKING 0x0 ;  /* 0x0000000000007b1d */ /* 0x000fe20000010000 */
[----:B------:R-:W-:Y:S01]  /*34a0*/  IADD3 R18, R18, 0x20, RZ ;  /* 0x0000002012127810 */ /* 0x000fe20007ffe0ff */
[----:B------:R-:W-:Y:S01]  /*34b0*/  HADD2.F32 R21, -RZ, R50.H0_H0 ;  /* 0x20000032ff157230 */ /* 0x000fe20000004100 */
[----:B------:R-:W-:Y:S02]  /*34c0*/  ISETP.GE.U32.AND P4, PT, R42, UR12, PT ;  /* 0x0000000c2a007c0c */ /* 0x000fe4000bf86070 */
[----:B------:R-:W-:Y:S01]  /*34d0*/  ISETP.GE.U32.AND P0, PT, R18, UR12, PT ;  /* 0x0000000c12007c0c */ /* 0x000fe2000bf06070 */
[----:B0-----:R-:W-:Y:S01]  /*34e0*/  HADD2.F32 R15, -RZ, R38.H0_H0 ;  /* 0x20000026ff0f7230 */ /* 0x001fe20000004100 */
[----:B------:R-:W-:Y:S01]  /*34f0*/  SHF.R.S32.HI R18, RZ, 0x1f, R18 ;  /* 0x0000001fff127819 */ /* 0x000fe20000011412 */
[C---:B------:R-:W-:Y:S01]  /*3500*/  FADD.FTZ R38, -R8.reuse, R19 ;  /* 0x0000001308267221 */ /* 0x040fe20000010100 */
[----:B------:R-:W-:Y:S01]  /*3510*/  ISETP.GE.AND.EX P5, PT, R7, UR13, PT, P4 ;  /* 0x0000000d07007c0c */ /* 0x000fe2000bfa6340 */
[C---:B------:R-:W-:Y:S01]  /*3520*/  FADD.FTZ R26, -R8.reuse, R21 ;  /* 0x00000015081a7221 */ /* 0x040fe20000010100 */
[----:B------:R-:W-:Y:S01]  /*3530*/  FADD.FTZ R14, -R8, R15 ;  /* 0x0000000f080e7221 */ /* 0x000fe20000010100 */
[----:B------:R-:W-:Y:S01]  /*3540*/  ISETP.GE.AND.EX P4, PT, R18, UR13, PT, P0 ;  /* 0x0000000d12007c0c */ /* 0x000fe2000bf86300 */
[----:B------:R-:W-:Y:S01]  /*3550*/  FADD.FTZ R18, -R8, R29 ;  /* 0x0000001d08127221 */ /* 0x000fe20000010100 */
[C---:B------:R-:W-:Y:S01]  /*3560*/  ISETP.LT.U32.AND P0, PT, R47.reuse, 0x1e0, !P5 ;  /* 0x000001e02f00780c */ /* 0x040fe20006f01070 */
[-C--:B------:R-:W-:Y:S01]  /*3570*/  FMUL.FTZ R15, R14, R9.reuse ;  /* 0x000000090e0f7220 */ /* 0x080fe20000410000 */
[----:B------:R-:W-:Y:S01]  /*3580*/  ISETP.LT.U32.AND P4, PT, R47, 0x1e0, !P4 ;  /* 0x000001e02f00780c */ /* 0x000fe20006781070 */
[----:B------:R-:W-:Y:S01]  /*3590*/  FADD.FTZ R8, -R8, R55 ;  /* 0x0000003708087221 */ /* 0x000fe20000010100 */
[----:B------:R-:W-:Y:S01]  /*35a0*/  FMUL.FTZ R14, R38, R9 ;  /* 0x00000009260e7220 */ /* 0x000fe20000410000 */
[----:B------:R-:W0:Y:S01]  /*35b0*/  LDS.64 R16, [UR5+0x90] ;  /* 0x00009005ff107984 */ /* 0x000e220008000a00 */
[----:B------:R-:W-:-:S02]  /*35c0*/  ULDC UR5, c[0x0][0x2bc] ;  /* 0x0000af0000057ab9 */ /* 0x000fc40000000800 */
[----:B0-----:R-:W-:Y:S01]  /*35d0*/  FMUL.FTZ R19, R16, UR5 ;  /* 0x0000000510137c20 */ /* 0x001fe20008410000 */
[----:B------:R-:W-:Y:S01]  /*35e0*/  FMUL.FTZ R20, R17, UR5 ;  /* 0x0000000511147c20 */ /* 0x000fe20008410000 */
[----:B------:R-:W-:Y:S01]  /*35f0*/  HADD2.F32 R17, -RZ, R49.H0_H0 ;  /* 0x20000031ff117230 */ /* 0x000fe20000004100 */
        /* <DEDUP_REMOVED lines=19> */
.L_x_1056:
[----:B------:R-:W-:Y:S04]  /*3730*/  BSSY B0, `(.L_x_1057) ;  /* 0x0000014000007945 */ /* 0x000fe80003800000 */
[----:B------:R-:W-:Y:S05]  /*3740*/  @!P1 BRA `(.L_x_1058) ;  /* 0x0000000000489947 */ /* 0x000fea0003800000 */
[C-C-:B------:R-:W-:Y:S01]  /*3750*/  FFMA.FTZ R16, R19.reuse, R15, R20.reuse ;  /* 0x0000000f13107223 */ /* 0x140fe20000010014 */
[----:B------:R-:W-:Y:S01]  /*3760*/  FFMA.FTZ R15, R19, R14, R20 ;  /* 0x0000000e130f7223 */ /* 0x000fe20000010014 */
[----:B------:R-:W-:Y:S01]  /*3770*/  ULDC.64 UR12, c[0x0][0x288] ;  /* 0x0000a200000c7ab9 */ /* 0x000fe20000000a00 */
[----:B------:R-:W-:Y:S01]  /*3780*/  MOV R14, R58 ;  /* 0x0000003a000e7202 */ /* 0x000fe20000000f00 */
[----:B------:R-:W-:Y:S01]  /*3790*/  FFMA.FTZ R16, R17, R10, -R16 ;  /* 0x0000000a11107223 */ /* 0x000fe20000010810 */
[----:B------:R-:W-:Y:S01]  /*37a0*/  FFMA.FTZ R38, R30, R11, -R15 ;  /* 0x0000000b1e267223 */ /* 0x000fe2000001080f */
[----:B------:R-:W-:Y:S01]  /*37b0*/  MOV R15, R61 ;  /* 0x0000003d000f7202 */ /* 0x000fe20000000f00 */
[----:B------:R-:W-:Y:S02]  /*37c0*/  IMAD R17, R35, UR12, RZ ;  /* 0x0000000c23117c24 */ /* 0x000fe4000f8e02ff */
[-C--:B------:R-:W-:Y:S01]  /*37d0*/  FMUL.FTZ R30, R16, R9.reuse ;  /* 0x00000009101e7220 */ /* 0x080fe20000410000 */
[----:B------:R-:W-:Y:S01]  /*37e0*/  FMUL.FTZ R21, R38, R9 ;  /* 0x0000000926157220 */ /* 0x000fe20000410000 */
[----:B------:R-:W-:-:S04]  /*37f0*/  IMAD.WIDE.U32 R14, R46, UR12, R14 ;  /* 0x0000000c2e0e7c25 */ /* 0x000fc8000f8e000e */
[----:B------:R-:W-:Y:S01]  /*3800*/  F2FP.F16.F32.PACK_AB R21, R21, R30 ;  /* 0x0000001e1515723e */ /* 0x000fe200000000ff */
[----:B------:R-:W-:Y:S01]  /*3810*/  IMAD R17, R46, UR13, R17 ;  /* 0x0000000d2e117c24 */ /* 0x000fe2000f8e0211 */
[----:B------:R-:W-:Y:S02]  /*3820*/  ULDC.64 UR12, c[0x0][0x210] ;  /* 0x00008400000c7ab9 */ /* 0x000fe40000000a00 */
[----:B------:R-:W-:Y:S02]  /*3830*/  LEA R16, P5, R14, UR12, 0x1 ;  /* 0x0000000c0e107c11 */ /* 0x000fe4000f8a08ff */
[----:B------:R-:W-:-:S04]  /*3840*/  IADD3 R17, R15, R17, RZ ;  /* 0x000000110f117210 */ /* 0x000fc80007ffe0ff */
[----:B------:R-:W-:-:S05]  /*3850*/  LEA.HI.X R17, R14, UR13, R17, 0x1, P5 ;  /* 0x0000000d0e117c11 */ /* 0x000fca000a8f0c11 */
[----:B------:R0:W-:Y:S02]  /*3860*/  STG.E desc[UR8][R16.64], R21 ;  /* 0x0000001510007986 */ /* 0x0001e4000c101908 */
.L_x_1058:
[----:B------:R-:W-:Y:S05]  /*3870*/  BSYNC B0 ;  /* 0x0000000000007941 */ /* 0x000fea0003800000 */
.L_x_1057:
[--C-:B------:R-:W-:Y:S02]  /*3880*/  HADD2.F32 R15, -RZ, R51.reuse.H0_H0 ;  /* 0x20000033ff0f7230 */ /* 0x100fe40000004100 */
[-C--:B------:R-:W-:Y:S01]  /*3890*/  FMUL.FTZ R31, R26, R9.reuse ;  /* 0x000000091a1f7220 */ /* 0x080fe20000410000 */
[----:B------:R-:W-:Y:S02]  /*38a0*/  HADD2.F32 R14, -RZ, R51.H1_H1 ;  /* 0x30000033ff0e7230 */ /* 0x000fe40000004100 */
        /* <DEDUP_REMOVED lines=20> */
.L_x_1059:
[----:B------:R-:W-:Y:S04]  /*39f0*/  BSSY B0, `(.L_x_1060) ;  /* 0x0000014000007945 */ /* 0x000fe80003800000 */
[----:B------:R-:W-:Y:S05]  /*3a00*/  @!P2 BRA `(.L_x_1061) ;  /* 0x000000000048a947 */ /* 0x000fea0003800000 */
[C-C-:B0-----:R-:W-:Y:S01]  /*3a10*/  FFMA.FTZ R16, R19.reuse, R31, R20.reuse ;  /* 0x0000001f13107223 */ /* 0x141fe20000010014 */
[----:B------:R-:W-:Y:S01]  /*3a20*/  FFMA.FTZ R17, R19, R30, R20 ;  /* 0x0000001e13117223 */ /* 0x000fe20000010014 */
[----:B------:R-:W-:Y:S02]  /*3a30*/  ULDC.64 UR12, c[0x0][0x288] ;  /* 0x0000a200000c7ab9 */ /* 0x000fe40000000a00 */
[----:B------:R-:W-:Y:S01]  /*3a40*/  FFMA.FTZ R16, R15, R10, -R16 ;  /* 0x0000000a0f107223 */ /* 0x000fe20000010810 */
[----:B------:R-:W-:Y:S01]  /*3a50*/  FFMA.FTZ R28, R14, R11, -R17 ;  /* 0x0000000b0e1c7223 */ /* 0x000fe20000010811 */
[----:B------:R-:W-:Y:S01]  /*3a60*/  MOV R14, R58 ;  /* 0x0000003a000e7202 */ /* 0x000fe20000000f00 */
[----:B------:R-:W-:Y:S01]  /*3a70*/  IMAD R21, R33, UR12, RZ ;  /* 0x0000000c21157c24 */ /* 0x000fe2000f8e02ff */
[----:B------:R-:W-:Y:S01]  /*3a80*/  MOV R15, R61 ;  /* 0x0000003d000f7202 */ /* 0x000fe20000000f00 */
[----:B------:R-:W-:Y:S02]  /*3a90*/  FMUL.FTZ R26, R16, R9 ;  /* 0x00000009101a7220 */ /* 0x000fe40000410000 */
[----:B------:R-:W-:-:S02]  /*3aa0*/  IMAD R17, R44, UR13, R21 ;  /* 0x0000000d2c117c24 */ /* 0x000fc4000f8e0215 */
[----:B------:R-:W-:Y:S01]  /*3ab0*/  FMUL.FTZ R21, R28, R9 ;  /* 0x000000091c157220 */ /* 0x000fe20000410000 */
[----:B------:R-:W-:Y:S01]  /*3ac0*/  IMAD.WIDE.U32 R14, R44, UR12, R14 ;  /* 0x0000000c2c0e7c25 */ /* 0x000fe2000f8e000e */
[----:B------:R-:W-:-:S03]  /*3ad0*/  ULDC.64 UR12, c[0x0][0x210] ;  /* 0x00008400000c7ab9 */ /* 0x000fc60000000a00 */
[----:B------:R-:W-:Y:S02]  /*3ae0*/  F2FP.F16.F32.PACK_AB R21, R21, R26 ;  /* 0x0000001a1515723e */ /* 0x000fe400000000ff */
[----:B------:R-:W-:Y:S02]  /*3af0*/  LEA R16, P5, R14, UR12, 0x1 ;  /* 0x0000000c0e107c11 */ /* 0x000fe4000f8a08ff */
[----:B------:R-:W-:-:S04]  /*3b00*/  IADD3 R17, R15, R17, RZ ;  /* 0x000000110f117210 */ /* 0x000fc80007ffe0ff */
[----:B------:R-:W-:-:S05]  /*3b10*/  LEA.HI.X R17, R14, UR13, R17, 0x1, P5 ;  /* 0x0000000d0e117c11 */ /* 0x000fca000a8f0c11 */
[----:B------:R1:W-:Y:S02]  /*3b20*/  STG.E desc[UR8][R16.64], R21 ;  /* 0x0000001510007986 */ /* 0x0003e4000c101908 */
.L_x_1061:
[----:B------:R-:W-:Y:S05]  /*3b30*/  BSYNC B0 ;  /* 0x0000000000007941 */ /* 0x000fea0003800000 */
.L_x_1060:
[--C-:B------:R-:W-:Y:S02]  /*3b40*/  HADD2.F32 R15, -RZ, R53.reuse.H0_H0 ;  /* 0x20000035ff0f7230 */ /* 0x100fe40000004100 */
[-C--:B------:R-:W-:Y:S01]  /*3b50*/  FMUL.FTZ R29, R22, R9.reuse ;  /* 0x00000009161d7220 */ /* 0x080fe20000410000 */
[----:B------:R-:W-:Y:S02]  /*3b60*/  HADD2.F32 R14, -RZ, R53.H1_H1 ;  /* 0x30000035ff0e7230 */ /* 0x000fe40000004100 */
[----:B------:R-:W-:Y:S01]  /*3b70*/  FMUL.FTZ R28, R24, R9 ;  /* 0x00000009181c7220 */ /* 0x000fe20000410000 */
[----:B------:R-:W-:Y:S06]  /*3b80*/  @!P3 BRA `(.L_x_1062) ;  /* 0x000000000048b947 */ /* 0x000fec0003800000 */
[----:B01----:R-:W-:Y:S01]  /*3b90*/  FFMA.FTZ R16, R29, R10, R12 ;  /* 0x0000000a1d107223 */ /* 0x003fe2000001000c */
        /* <DEDUP_REMOVED lines=17> */
.L_x_1062:
[----:B------:R-:W-:Y:S04]  /*3cb0*/  BSSY B0, `(.L_x_1063) ;  /* 0x0000014000007945 */ /* 0x000fe80003800000 */
[----:B------:R-:W-:Y:S05]  /*3cc0*/  @!P4 BRA `(.L_x_1064) ;  /* 0x000000000048c947 */ /* 0x000fea0003800000 */
[C-C-:B01----:R-:W-:Y:S01]  /*3cd0*/  FFMA.FTZ R16, R19.reuse, R29, R20.reuse ;  /* 0x0000001d13107223 */ /* 0x143fe20000010014 */
        /* <DEDUP_REMOVED lines=17> */
.L_x_1064:
[----:B------:R-:W-:Y:S05]  /*3df0*/  BSYNC B0 ;  /* 0x0000000000007941 */ /* 0x000fea0003800000 */
.L_x_1063:
[--C-:B------:R-:W-:Y:S02]  /*3e00*/  HADD2.F32 R15, -RZ, R54.reuse.H0_H0 ;  /* 0x20000036ff0f7230 */ /* 0x100fe40000004100 */
[-C--:B------:R-:W-:Y:S01]  /*3e10*/  FMUL.FTZ R23, R18, R9.reuse ;  /* 0x0000000912177220 */ /* 0x080fe20000410000 */
[----:B------:R-:W-:Y:S02]  /*3e20*/  HADD2.F32 R54, -RZ, R54.H1_H1 ;  /* 0x30000036ff367230 */ /* 0x000fe40000004100 */
[----:B------:R-:W-:Y:S01]  /*3e30*/  FMUL.FTZ R22, R8, R9 ;  /* 0x0000000908167220 */ /* 0x000fe20000410000 */
[----:B------:R-:W-:Y:S06]  /*3e40*/  @!P3 BRA `(.L_x_1065) ;  /* 0x000000000048b947 */ /* 0x000fec0003800000 */
[----:B------:R-:W-:Y:S01]  /*3e50*/  FFMA.FTZ R12, R23, R10, R12 ;  /* 0x0000000a170c7223 */ /* 0x000fe2000001000c */
[----:B------:R-:W-:-:S03]  /*3e60*/  FFMA.FTZ R13, R22, R11, R13 ;  /* 0x0000000b160d7223 */ /* 0x000fc6000001000d */
[----:B------:R-:W-:Y:S01]  /*3e70*/  FMUL.FTZ R8, R12, -1.4426950216293334961 ;  /* 0xbfb8aa3b0c087820 */ /* 0x000fe20000410000 */
[----:B012---:R-:W-:-:S05]  /*3e80*/  FMUL.FTZ R16, R13, -1.4426950216293334961 ;  /* 0xbfb8aa3b0d107820 */ /* 0x007fca0000410000 */
        /* <DEDUP_REMOVED lines=14> */
.L_x_1065:
        /* <DEDUP_REMOVED lines=16> */
[----:B------:R-:W-:Y:S02]  /*4070*/  F2FP.F16.F32.PACK_AB R11, R54, R11 ;  /* 0x0000000b360b723e */ /* 0x000fe400000000ff */
[----:B------:R-:W-:-:S05]  /*4080*/  LEA.HI.X R9, R58, UR13, R13, 0x1, P0 ;  /* 0x0000000d3a097c11 */ /* 0x000fca00080f0c0d */
[----:B------:R3:W-:Y:S02]  /*4090*/  STG.E desc[UR8][R8.64], R11 ;  /* 0x0000000b08007986 */ /* 0x0007e4000c101908 */
.L_x_1067:
[----:B------:R-:W-:Y:S05]  /*40a0*/  BSYNC B0 ;  /* 0x0000000000007941 */ /* 0x000fea0003800000 */
.L_x_1066:
[----:B------:R-:W-:Y:S02]  /*40b0*/  IADD3 R39, R36, R39, RZ ;  /* 0x0000002724277210 */ /* 0x000fe40007ffe0ff */
[----:B------:R-:W-:Y:S02]  /*40c0*/  IADD3 R40, R40, 0x1, RZ ;  /* 0x0000000128287810 */ /* 0x000fe40007ffe0ff */
[----:B------:R-:W-:-:S13]  /*40d0*/  ISETP.GE.AND P0, PT, R39, UR4, PT ;  /* 0x0000000427007c0c */ /* 0x000fda000bf06270 */
[----:B------:R-:W-:Y:S05]  /*40e0*/  @!P0 BRA `(.L_x_1068) ;  /* 0xffffffc000ac8947 */ /* 0x000fea000383ffff */
.L_x_1033:
[----:B------:R-:W4:Y:S01]  /*40f0*/  LDC R6, c[0x0][0xc] ;  /* 0x00000300ff067b82 */ /* 0x000f220000000800 */
[----:B------:R-:W-:Y:S01]  /*4100*/  ISETP.NE.AND P2, PT, R47, RZ, PT ;  /* 0x000000ff2f00720c */ /* 0x000fe20003f45270 */
[----:B------:R-:W-:Y:S06]  /*4110*/  BSSY B0, `(.L_x_1069) ;  /* 0x0000015000007945 */ /* 0x000fec0003800000 */
[----:B------:R-:W5:Y:S08]  /*4120*/  LDC R7, c[0x0][0x10] ;  /* 0x00000400ff077b82 */ /* 0x000f700000000800 */
[----:B------:R-:W0:Y:S01]  /*4130*/  LDC.64 R2, c[0x0][0x258] ;  /* 0x00009600ff027b82 */ /* 0x000e220000000a00 */
[----:B----4-:R-:W-:-:S02]  /*4140*/  IADD3 R0, R6, -0x1, RZ ;  /* 0xffffffff06007810 */ /* 0x010fc40007ffe0ff */
[----:B------:R-:W-:Y:S02]  /*4150*/  ISETP.NE.AND P1, PT, R6, 0x1, PT ;  /* 0x000000010600780c */ /* 0x000fe40003f25270 */
[----:B------:R-:W-:Y:S02]  /*4160*/  ISETP.NE.AND P0, PT, R0, UR7, PT ;  /* 0x0000000700007c0c */ /* 0x000fe4000bf05270 */
[C---:B-----5:R-:W-:Y:S02]  /*4170*/  SHF.L.U32 R0, R7.reuse, 0x1, RZ ;  /* 0x0000000107007819 */ /* 0x060fe400000006ff */
        /* <DEDUP_REMOVED lines=8> */
[----:B------:R-:W4:Y:S04]  /*4200*/  POPC R5, UR4 ;  /* 0x0000000400057d09 */ /* 0x000f280008000000 */
[----:B0-----:R-:W-:-:S13]  /*4210*/  ISETP.EQ.U32.AND P1, PT, R0, UR5, PT ;  /* 0x0000000500007c0c */ /* 0x001fda000bf22070 */
[----:B------:R-:W-:Y:S06]  /*4220*/  @P1 MEMBAR.ALL.GPU ;  /* 0x0000000000001992 */ /* 0x000fec000000a000 */
[----:B------:R-:W-:-:S00]  /*4230*/  @P1 ERRBAR ;  /* 0x00000000000019ab */ /* 0x000fc00000000000 */
[----:B------:R-:W-:Y:S06]  /*4240*/  @P1 CGAERRBAR ;  /* 0x00000000000015ab */ /* 0x000fec0000000000 */
[----:B----4-:R0:W-:Y:S02]  /*4250*/  @P1 REDG.E.ADD.S32.STRONG.GPU desc[UR8][R2.64], R5 ;  /* 0x000000050200198e */ /* 0x0101e4000c10e388 */
.L_x_1070:
[----:B------:R-:W-:Y:S05]  /*4260*/  BSYNC B0 ;  /* 0x0000000000007941 */ /* 0x000fea0003800000 */
.L_x_1069:
[----:B------:R-:W-:Y:S05]  /*4270*/  @P0 EXIT ;  /* 0x000000000000094d */ /* 0x000fea0003800000 */
[----:B------:R-:W-:Y:S05]  /*4280*/  @P2 BRA `(.L_x_1071) ;  /* 0x0000000000202947 */ /* 0x000fea0003800000 */
[----:B------:R-:W-:-:S05]  /*4290*/  IMAD R0, R6, R7, RZ ;  /* 0x0000000706007224 */ /* 0x000fca00078e02ff */
[----:B------:R-:W-:-:S13]  /*42a0*/  ISETP.NE.AND P0, PT, R0, -0x1, PT ;  /* 0xffffffff0000780c */ /* 0x000fda0003f05270 */
[----:B------:R-:W-:Y:S05]  /*42b0*/  @!P0 BRA `(.L_x_1071) ;  /* 0x0000000000148947 */ /* 0x000fea0003800000 */
.L_x_1072:
[----:B0-----:R-:W4:Y:S04]  /*42c0*/  LDG.E.STRONG.GPU R5, desc[UR8][R2.64] ;  /* 0x0000000802057981 */ /* 0x001f28000c1ef900 */
[----:B----4-:R-:W-:Y:S01]  /*42d0*/  CCTL.IVALL ;  /* 0x00000000ff00798f */ /* 0x010fe20002000000 */
[----:B------:R-:W-:Y:S05]  /*42e0*/  YIELD ;  /* 0x0000000000007946 */ /* 0x000fea0003800000 */
[----:B------:R-:W-:-:S13]  /*42f0*/  ISETP.NE.AND P0, PT, R5, R0, PT ;  /* 0x000000000500720c */ /* 0x000fda0003f05270 */
[----:B------:R-:W-:Y:S05]  /*4300*/  @P0 BRA `(.L_x_1072) ;  /* 0xfffffffc00ec0947 */ /* 0x000fea000383ffff */
.L_x_1071:
[----:B------:R-:W-:Y:S05]  /*4310*/  WARPSYNC.ALL ;  /* 0x0000000000007948 */ /* 0x000fea0003800000 */
[----:B------:R-:W4:Y:S08]  /*4320*/  LDC.64 R22, c[0x0][0x288] ;  /* 0x0000a200ff167b82 */ /* 0x000f300000000a00 */
[----:B------:R-:W-:Y:S01]  /*4330*/  BAR.SYNC.DEFER_BLOCKING 0x0 ;  /* 0x0000000000007b1d */ /* 0x000fe20000010000 */
[----:B----4-:R-:W-:-:S04]  /*4340*/  LEA.HI R0, P0, R23, R22, RZ, 0x1 ;  /* 0x0000001617007211 */ /* 0x010fc800078108ff */
[----:B0-----:R-:W-:-:S04]  /*4350*/  IADD3.X R3, RZ, R23, RZ, P0, !PT ;  /* 0x00000017ff037210 */ /* 0x001fc800007fe4ff */
        /* <DEDUP_REMOVED lines=14> */
[----:B-12---:R-:W1:Y:S03]  /*4440*/  LDC.64 R16, c[0x0][0x220] ;  /* 0x00008800ff107b82 */ /* 0x006e660000000a00 */
[----:B------:R-:W-:-:S04]  /*4450*/  IADD3.X R5, RZ, R5, RZ, P0, !PT ;  /* 0x00000005ff057210 */ /* 0x000fc800007fe4ff */
[--C-:B------:R-:W-:Y:S02]  /*4460*/  SHF.R.S64 R27, R2, 0x1, R5.reuse ;  /* 0x00000001021b7819 */ /* 0x100fe40000001005 */
[----:B------:R-:W-:-:S04]  /*4470*/  SHF.R.S32.HI R2, RZ, 0x1, R5 ;  /* 0x00000001ff027819 */ /* 0x000fc80000011405 */
[----:B------:R-:W-:-:S07]  /*4480*/  SHF.L.U64.HI R29, R27, 0x2, R2 ;  /* 0x000000021b1d7819 */ /* 0x000fce0000010202 */
.L_x_1073:
[----:B------:R-:W-:-:S04]  /*4490*/  LEA R6, P0, R47, UR4, 0x2 ;  /* 0x000000042f067c11 */ /* 0x000fc8000f8010ff */
[----:B------:R-:W-:Y:S02]  /*44a0*/  LEA.HI.X R7, R47, UR5, R0, 0x2, P0 ;  /* 0x000000052f077c11 */ /* 0x000fe400080f1400 */
[-C--:B---3--:R-:W-:Y:S02]  /*44b0*/  LEA R8, P0, R24, R6.reuse, 0x2 ;  /* 0x0000000618087211 */ /* 0x088fe400078010ff */
        /* <DEDUP_REMOVED lines=20> */
.L_x_1074:
        /* <DEDUP_REMOVED lines=16> */
.L_x_5153:


//--------------------- .text._Z35group_norm_nhwc_bwd_one_pass_kernelI11Fp16IOFp32WLi128ELi60ELi480EEv26Group_norm_nhwc_bwd_params --------------------------
	.section	.text._Z35group_norm_nhwc_bwd_one_pass_kernelI11Fp16IOFp32WLi128ELi60ELi480EEv26Group_norm_nhwc_bwd_params,"ax",@progbits
	.align	128
        .global         _Z35group_norm_nhwc_bwd_one_pass_kernelI11Fp16IOFp32WLi128ELi60ELi480EEv26Group_norm_nhwc_bwd_params
        .type           _Z35group_norm_nhwc_bwd_one_pass_kernelI11Fp16IOFp32WLi128ELi60ELi480EEv26Group_norm_nhwc_bwd_params,@function
        .size           _Z35group_norm_nhwc_bwd_one_pass_kernelI11Fp16IOFp32WLi128ELi60ELi480EEv26Group_norm_nhwc_bwd_params,(.L_x_5154 - _Z35group_norm_nhwc_bwd_one_pass_kernelI11Fp16IOFp32WLi128ELi60ELi480EEv26Group_norm_nhwc_bwd_params)
        .other          _Z35group_norm_nhwc_bwd_one_pass_kernelI11Fp16IOFp32WLi128ELi60ELi480EEv26Group_norm_nhwc_bwd_params,@"STO_CUDA_ENTRY STV_DEFAULT"
_Z35group_norm_nhwc_bwd_one_pass_kernelI11Fp16IOFp32WLi128ELi60ELi480EEv26Group_norm_nhwc_bwd_params:
.text._Z35group_norm_nhwc_bwd_one_pass_kernelI11Fp16IOFp32WLi128ELi60ELi480EEv26Group_norm_nhwc_bwd_params:
        /* <DEDUP_REMOVED lines=9> */
[----:B------:R-:W0:Y:S01]  /*0090*/  S2UR UR7, SR_CTAID.X ;  /* 0x00000000000779c3 */ /* 0x000e220000002500 */
[C---:B------:R-:W-:Y:S01]  /*00a0*/  IMAD.WIDE.U32 R2, R53.reuse, -0x77777777, RZ ;  /* 0x8888888935027825 */ /* 0x040fe200078e00ff */
[----:B------:R-:W-:Y:S01]  /*00b0*/  ULDC.64 UR10, c[0x0][0x290] ;  /* 0x0000a400000a7ab9 */ /* 0x000fe20000000a00 */
[----:B------:R-:W-:Y:S01]  /*00c0*/  ISETP.GE.U32.AND P1, PT, R53, 0x1e0, PT ;  /* 0x000001e03500780c */ /* 0x000fe20003f26070 */
[----:B------:R-:W1:Y:S01]  /*00d0*/  S2R R6, SR_LANEID ;  /* 0x0000000000067919 */ /* 0x000e620000000000 */
[----:B------:R-:W-:Y:S01]  /*00e0*/  UMOV UR5, 0x400 ;  /* 0x0000040000057882 */ /* 0x000fe20000000000 */
[----:B------:R-:W-:Y:S01]  /*00f0*/  SHF.R.U32.HI R2, RZ, 0x4, R3 ;  /* 0x00000004ff027819 */ /* 0x000fe20000011603 */
[----:B------:R-:W-:Y:S01]  /*0100*/  HFMA2.MMA R49, -RZ, RZ, 0, 0 ;  /* 0x00000000ff317435 */ /* 0x000fe200000001ff */
[----:B------:R-:W0:Y:S01]  /*0110*/  LDC R51, c[0x0][0x2ac] ;  /* 0x0000ab00ff337b82 */ /* 0x000e220000000800 */
[----:B------:R-:W-:-:S07]  /*0120*/  LOP3.LUT R54, R54, 0xfffffffd, RZ, 0xc0, !PT ;  /* 0xfffffffd36367812 */ /* 0x000fce00078ec0ff */
[----:B------:R-:W2:Y:S08]  /*0130*/  LDC.64 R8, c[0x0][0x288] ;  /* 0x0000a200ff087b82 */ /* 0x000eb00000000a00 */
[----:B------:R-:W3:Y:S01]  /*0140*/  S2UR UR6, SR_CgaCtaId ;  /* 0x00000000000679c3 */ /* 0x000ee20000008800 */
[----:B0-----:R-:W-:-:S05]  /*0150*/  IMAD R51, R51, UR7, R2 ;  /* 0x0000000733337c24 */ /* 0x001fca000f8e0202 */
[C---:B------:R-:W-:Y:S02]  /*0160*/  IADD3 R0, R51.reuse, 0x10, RZ ;  /* 0x0000001033007810 */ /* 0x040fe40007ffe0ff */
[C---:B------:R-:W-:Y:S02]  /*0170*/  IADD3 R2, R51.reuse, 0x20, RZ ;  /* 0x0000002033027810 */ /* 0x040fe40007ffe0ff */
[----:B------:R-:W-:Y:S02]  /*0180*/  IADD3 R3, R51, 0x40, RZ ;  /* 0x0000004033037810 */ /* 0x000fe40007ffe0ff */
[----:B------:R-:W-:Y:S02]  /*0190*/  ISETP.LT.U32.AND P5, PT, R0, UR10, PT ;  /* 0x0000000a00007c0c */ /* 0x000fe4000bfa1070 */
[----:B------:R-:W-:Y:S02]  /*01a0*/  SHF.R.S32.HI R0, RZ, 0x1f, R0 ;  /* 0x0000001fff007819 */ /* 0x000fe40000011400 */
[----:B------:R-:W-:Y:S01]  /*01b0*/  ISETP.LT.U32.AND P4, PT, R2, UR10, PT ;  /* 0x0000000a02007c0c */ /* 0x000fe2000bf81070 */
[----:B---3--:R-:W-:Y:S01]  /*01c0*/  ULEA UR5, UR6, UR5, 0x18 ;  /* 0x0000000506057291 */ /* 0x008fe2000f8ec03f */
[----:B------:R-:W-:-:S02]  /*01d0*/  ISETP.LT.U32.AND P2, PT, R3, UR10, PT ;  /* 0x0000000a03007c0c */ /* 0x000fc4000bf41070 */
[----:B------:R-:W-:Y:S02]  /*01e0*/  SHF.R.S32.HI R2, RZ, 0x1f, R2 ;  /* 0x0000001fff027819 */ /* 0x000fe40000011402 */
[----:B------:R-:W-:Y:S02]  /*01f0*/  SHF.R.S32.HI R3, RZ, 0x1f, R3 ;  /* 0x0000001fff037819 */ /* 0x000fe40000011403 */
[----:B------:R-:W-:Y:S02]  /*0200*/  ISETP.LT.AND.EX P5, PT, R0, UR11, !P1, P5 ;  /* 0x0000000b00007c0c */ /* 0x000fe4000cfa1350 */
[----:B------:R-:W-:Y:S02]  /*0210*/  IADD3 R50, R51, 0x30, RZ ;  /* 0x0000003033327810 */ /* 0x000fe40007ffe0ff */
[----:B------:R-:W-:Y:S02]  /*0220*/  ISETP.LT.AND.EX P4, PT, R2, UR11, !P1, P4 ;  /* 0x0000000b02007c0c */ /* 0x000fe4000cf81340 */
[----:B------:R-:W-:Y:S01]  /*0230*/  ISETP.LT.AND.EX P2, PT, R3, UR11, !P1, P2 ;  /* 0x0000000b03007c0c */ /* 0x000fe2000cf41320 */
[----:B--2---:R-:W-:Y:S01]  /*0240*/  IMAD.WIDE.U32 R2, R8, 0x3, RZ ;  /* 0x0000000308027825 */ /* 0x004fe200078e00ff */
[----:B------:R-:W-:-:S02]  /*0250*/  IADD3 R0, R51, 0x50, RZ ;  /* 0x0000005033007810 */ /* 0x000fc40007ffe0ff */
[----:B------:R-:W-:Y:S02]  /*0260*/  LEA R5, R9, R9, 0x1 ;  /* 0x0000000909057211 */ /* 0x000fe400078e08ff */
[----:B------:R-:W-:Y:S02]  /*0270*/  ISETP.LT.U32.AND P3, PT, R50, UR10, PT ;  /* 0x0000000a32007c0c */ /* 0x000fe4000bf61070 */
[----:B------:R-:W-:Y:S02]  /*0280*/  SHF.R.S32.HI R4, RZ, 0x1f, R50 ;  /* 0x0000001fff047819 */ /* 0x000fe40000011432 */
[----:B------:R-:W-:Y:S02]  /*0290*/  ISETP.LT.U32.AND P6, PT, R51, UR10, PT ;  /* 0x0000000a33007c0c */ /* 0x000fe4000bfc1070 */
[----:B------:R-:W-:Y:S02]  /*02a0*/  SHF.R.S32.HI R33, RZ, 0x1f, R51 ;  /* 0x0000001fff217819 */ /* 0x000fe40000011433 */
[----:B------:R-:W-:-:S02]  /*02b0*/  ISETP.LT.U32.AND P0, PT, R0, UR10, PT ;  /* 0x0000000a00007c0c */ /* 0x000fc4000bf01070 */
[----:B------:R-:W-:Y:S02]  /*02c0*/  SHF.R.S32.HI R0, RZ, 0x1f, R0 ;  /* 0x0000001fff007819 */ /* 0x000fe40000011400 */
[----:B------:R-:W-:Y:S02]  /*02d0*/  IADD3 R5, R3, R5, RZ ;  /* 0x0000000503057210 */ /* 0x000fe40007ffe0ff */
[----:B------:R-:W-:Y:S02]  /*02e0*/  ISETP.LT.AND.EX P3, PT, R4, UR11, !P1, P3 ;  /* 0x0000000b04007c0c */ /* 0x000fe4000cf61330 */
[----:B------:R-:W-:Y:S02]  /*02f0*/  ISETP.LT.AND.EX P6, PT, R33, UR11, !P1, P6 ;  /* 0x0000000b21007c0c */ /* 0x000fe4000cfc1360 */
[----:B------:R-:W-:Y:S02]  /*0300*/  ISETP.LT.AND.EX P1, PT, R0, UR11, !P1, P0 ;  /* 0x0000000b00007c0c */ /* 0x000fe4000cf21300 */
[----:B------:R-:W-:-:S02]  /*0310*/  LEA.HI R2, P0, R5, R2, RZ, 0x1 ;  /* 0x0000000205027211 */ /* 0x000fc400078108ff */
[----:B------:R-:W-:Y:S02]  /*0320*/  SHF.R.S32.HI R0, RZ, 0x1f, R53 ;  /* 0x0000001fff007819 */ /* 0x000fe40000011435 */
[----:B------:R-:W-:Y:S02]  /*0330*/  IADD3.X R5, RZ, R5, RZ, P0, !PT ;  /* 0x00000005ff057210 */ /* 0x000fe400007fe4ff */
[----:B------:R-:W-:Y:S02]  /*0340*/  LEA.HI R4, P0, R9, R8, RZ, 0x1 ;  /* 0x0000000809047211 */ /* 0x000fe400078108ff */
[----:B------:R-:W-:Y:S02]  /*0350*/  LEA.HI R0, R0, R53, RZ, 0x5 ;  /* 0x0000003500007211 */ /* 0x000fe400078f28ff */
[----:B------:R-:W-:Y:S02]  /*0360*/  IADD3.X R7, RZ, R9, RZ, P0, !PT ;  /* 0x00000009ff077210 */ /* 0x000fe400007fe4ff */
[----:B------:R-:W-:-:S02]  /*0370*/  SHF.R.S32.HI R3, RZ, 0x5, R0 ;  /* 0x00000005ff037819 */ /* 0x000fc40000011400 */
[----:B------:R-:W-:Y:S02]  /*0380*/  SHF.R.S64 R0, R4, 0x1, R7 ;  /* 0x0000000104007819 */ /* 0x000fe40000001007 */
[----:B------:R-:W-:Y:S02]  /*0390*/  SHF.R.S64 R2, R2, 0x1, R5 ;  /* 0x0000000102027819 */ /* 0x000fe40000001005 */
[----:B------:R-:W-:Y:S02]  /*03a0*/  SHF.R.S32.HI R7, RZ, 0x1, R7 ;  /* 0x00000001ff077819 */ /* 0x000fe40000011407 */
[----:B------:R-:W-:Y:S02]  /*03b0*/  SHF.R.S32.HI R5, RZ, 0x1, R5 ;  /* 0x00000001ff057819 */ /* 0x000fe40000011405 */
[----:B------:R-:W-:Y:S02]  /*03c0*/  @P6 LOP3.LUT R54, R54, 0x2, RZ, 0xfc, !PT ;  /* 0x0000000236366812 */ /* 0x000fe400078efcff */
[----:B------:R-:W-:-:S02]  /*03d0*/  LEA R3, R3, UR5, 0x3 ;  /* 0x0000000503037c11 */ /* 0x000fc4000f8e18ff */
[----:B------:R-:W-:Y:S02]  /*03e0*/  SHF.L.U64.HI R4, R0, 0x2, R7 ;  /* 0x0000000200047819 */ /* 0x000fe40000010207 */
[----:B-1----:R-:W-:-:S07]  /*03f0*/  SHF.L.U64.HI R5, R2, 0x2, R5 ;  /* 0x0000000202057819 */ /* 0x002fce0000010205 */
.L_x_1126:
[----:B------:R-:W0:Y:S01]  /*0400*/  LDC R13, c[0x0][0x2a0] ;  /* 0x0000a800ff0d7b82 */ /* 0x000e220000000800 */
[----:B------:R-:W-:Y:S01]  /*0410*/  IABS R10, R52 ;  /* 0x00000034000a7213 */ /* 0x000fe20000000000 */
[----:B------:R-:W-:Y:S01]  /*0420*/  ULDC.64 UR10, c[0x0][0x298] ;  /* 0x0000a600000a7ab9 */ /* 0x000fe20000000a00 */
[----:B------:R-:W-:Y:S02]  /*0430*/  LOP3.LUT P6, RZ, R54, 0x2, RZ, 0xc0, !PT ;  /* 0x0000000236ff7812 */ /* 0x000fe400078cc0ff */
[C---:B------:R-:W-:Y:S02]  /*0440*/  IADD3 R17, R51.reuse, 0x10, RZ ;  /* 0x0000001033117810 */ /* 0x040fe40007ffe0ff */
[----:B------:R-:W-:Y:S01]  /*0450*/  IADD3 R27, R51, 0x50, RZ ;  /* 0x00000050331b7810 */ /* 0x000fe20007ffe0ff */
[----:B------:R-:W1:Y:S01]  /*0460*/  @P5 LDC.64 R38, c[0x0][0x230] ;  /* 0x00008c00ff265b82 */ /* 0x000e620000000a00 */
[----:B------:R-:W-:Y:S02]  /*0470*/  SHF.R.S32.HI R15, RZ, 0x1f, R17 ;  /* 0x0000001fff0f7819 */ /* 0x000fe40000011411 */
[----:B------:R-:W-:-:S05]  /*0480*/  SHF.R.S32.HI R35, RZ, 0x1f, R27 ;  /* 0x0000001fff237819 */ /* 0x000fca000001141b */
        /* <DEDUP_REMOVED lines=14> */
[----:B-1----:R-:W-:-:S05]  /*0570*/  IADD3 R11, RZ, -R9, RZ ;  /* 0x80000009ff0b7210 */ /* 0x002fca0007ffe0ff */
[----:B------:R-:W-:-:S04]  /*0580*/  IMAD R11, R11, R12, RZ ;  /* 0x0000000c0b0b7224 */ /* 0x000fc800078e02ff */
[----:B------:R-:W-:Y:S01]  /*0590*/  IMAD.HI.U32 R9, R9, R11, R8 ;  /* 0x0000000b09097227 */ /* 0x000fe200078e0008 */
[----:B------:R-:W-:-:S05]  /*05a0*/  MOV R11, R10 ;  /* 0x0000000a000b7202 */ /* 0x000fca0000000f00 */
[----:B------:R-:W-:-:S05]  /*05b0*/  IMAD.HI.U32 R10, R9, R11, RZ ;  /* 0x0000000b090a7227 */ /* 0x000fca00078e00ff */
[----:B------:R-:W-:-:S05]  /*05c0*/  IADD3 R7, -R10, RZ, RZ ;  /* 0x000000ff0a077210 */ /* 0x000fca0007ffe1ff */
[C---:B------:R-:W-:Y:S02]  /*05d0*/  IMAD R7, R12.reuse, R7, R11 ;  /* 0x000000070c077224 */ /* 0x040fe400078e020b */
[----:B------:R-:W1:Y:S03]  /*05e0*/  S2R R11, SR_TID.X ;  /* 0x00000000000b7919 */ /* 0x000e660000002100 */
        /* <DEDUP_REMOVED lines=8> */
[----:B-1----:R-:W-:-:S05]  /*0670*/  IMAD.WIDE.U32 R8, R11, -0x77777777, RZ ;  /* 0x888888890b087825 */ /* 0x002fca00078e00ff */
[----:B------:R-:W-:-:S05]  /*0680*/  SHF.R.U32.HI R8, RZ, 0x4, R9 ;  /* 0x00000004ff087819 */ /* 0x000fca0000011609 */
[----:B------:R-:W-:Y:S01]  /*0690*/  @P0 IADD3 R10, R10, 0x1, RZ ;  /* 0x000000010a0a0810 */ /* 0x000fe20007ffe0ff */
[----:B------:R-:W-:Y:S01]  /*06a0*/  IMAD R26, R8, -0x1e, R11 ;  /* 0xffffffe2081a7824 */ /* 0x000fe200078e020b */
[----:B------:R-:W-:Y:S01]  /*06b0*/  ISETP.GE.AND P0, PT, R52, RZ, PT ;  /* 0x000000ff3400720c */ /* 0x000fe20003f06270 */
[----:B------:R-:W1:Y:S03]  /*06c0*/  @P6 LDC.64 R8, c[0x0][0x288] ;  /* 0x0000a200ff086b82 */ /* 0x000e660000000a00 */
[----:B------:R-:W-:-:S09]  /*06d0*/  SHF.L.U32 R26, R26, 0x1, RZ ;  /* 0x000000011a1a7819 */ /* 0x000fd200000006ff */
[----:B------:R-:W-:Y:S02]  /*06e0*/  @!P0 IADD3 R56, -R56, RZ, RZ ;  /* 0x000000ff38388210 */ /* 0x000fe40007ffe1ff */
[----:B------:R-:W-:Y:S02]  /*06f0*/  ISETP.GE.AND P0, PT, R7, RZ, PT ;  /* 0x000000ff0700720c */ /* 0x000fe40003f06270 */
[----:B------:R-:W-:-:S11]  /*0700*/  LOP3.LUT R7, RZ, R13, RZ, 0x33, !PT ;  /* 0x0000000dff077212 */ /* 0x000fd600078e33ff */
[----:B------:R-:W-:Y:S02]  /*0710*/  @!P0 IADD3 R10, -R10, RZ, RZ ;  /* 0x000000ff0a0a8210 */ /* 0x000fe40007ffe1ff */
[----:B------:R-:W-:-:S04]  /*0720*/  ISETP.NE.AND P0, PT, R13, RZ, PT ;  /* 0x000000ff0d00720c */ /* 0x000fc80003f05270 */
[C---:B------:R-:W-:Y:S02]  /*0730*/  SEL R56, R7.reuse, R56, !P0 ;  /* 0x0000003807387207 */ /* 0x040fe40004000000 */
[----:B------:R-:W-:Y:S02]  /*0740*/  SEL R7, R7, R10, !P0 ;  /* 0x0000000a07077207 */ /* 0x000fe40004000000 */
[----:B------:R-:W-:Y:S01]  /*0750*/  SHF.R.S32.HI R10, RZ, 0x1f, R26 ;  /* 0x0000001fff0a7819 */ /* 0x000fe2000001141a */
[----:B------:R-:W-:Y:S01]  /*0760*/  IMAD R11, R56, 0x3c, RZ ;  /* 0x0000003c380b7824 */ /* 0x000fe200078e02ff */
[----:B------:R-:W-:-:S04]  /*0770*/  SHF.R.S32.HI R12, RZ, 0x1f, R7 ;  /* 0x0000001fff0c7819 */ /* 0x000fc80000011407 */
[----:B------:R-:W-:Y:S01]  /*0780*/  IADD3 R58, P0, R26, R11, RZ ;  /* 0x0000000b1a3a7210 */ /* 0x000fe20007f1e0ff */
[----:B------:R-:W-:-:S03]  /*0790*/  IMAD R12, R12, UR10, RZ ;  /* 0x0000000a0c0c7c24 */ /* 0x000fc6000f8e02ff */
[----:B------:R-:W-:Y:S01]  /*07a0*/  LEA.HI.X.SX32 R59, R11, R10, 0x1, P0 ;  /* 0x0000000a0b3b7211 */ /* 0x000fe200000f0eff */
[----:B------:R-:W-:Y:S01]  /*07b0*/  IMAD R61, R7, UR11, R12 ;  /* 0x0000000b073d7c24 */ /* 0x000fe2000f8e020c */
[----:B------:R-:W2:Y:S01]  /*07c0*/  @P5 LDC.64 R10, c[0x0][0x288] ;  /* 0x0000a200ff0a5b82 */ /* 0x000ea20000000a00 */
[----:B-1----:R-:W-:Y:S02]  /*07d0*/  @P6 IMAD R12, R33, R8, RZ ;  /* 0x00000008210c6224 */ /* 0x002fe400078e02ff */
[----:B------:R-:W-:Y:S01]  /*07e0*/  IMAD.WIDE.U32 R58, R7, UR10, R58 ;  /* 0x0000000a073a7c25 */ /* 0x000fe2000f8e003a */
[----:B------:R-:W-:-:S03]  /*07f0*/  ULDC.64 UR10, c[0x0][0x290] ;  /* 0x0000a400000a7ab9 */ /* 0x000fc60000000a00 */
[----:B------:R-:W-:Y:S01]  /*0800*/  @P6 IMAD R7, R51, R9, R12 ;  /* 0x0000000933076224 */ /* 0x000fe200078e020c */
[----:B------:R-:W-:Y:S02]  /*0810*/  IADD3 R61, R59, R61, RZ ;  /* 0x0000003d3b3d7210 */ /* 0x000fe40007ffe0ff */
[----:B------:R-:W-:-:S05]  /*0820*/  @P6 MOV R60, R58 ;  /* 0x0000003a003c6202 */ /* 0x000fca0000000f00 */
[----:B------:R-:W-:Y:S02]  /*0830*/  @P6 IMAD.WIDE.U32 R12, R51, R8, R60 ;  /* 0x00000008330c6225 */ /* 0x000fe400078e003c */
[----:B------:R-:W1:Y:S03]  /*0840*/  @P4 LDC.64 R8, c[0x0][0x288] ;  /* 0x0000a200ff084b82 */ /* 0x000e660000000a00 */
[----:B------:R-:W-:Y:S02]  /*0850*/  @P6 IADD3 R13, R13, R7, RZ ;  /* 0x000000070d0d6210 */ /* 0x000fe40007ffe0ff */
[C---:B------:R-:W-:Y:S02]  /*0860*/  @P6 SHF.L.U32 R7, R12.reuse, 0x1, RZ ;  /* 0x000000010c076819 */ /* 0x040fe400000006ff */
[----:B------:R-:W-:Y:S01]  /*0870*/  @P6 SHF.L.U64.HI R14, R12, 0x1, R13 ;  /* 0x000000010c0e6819 */ /* 0x000fe2000001020d */
[----:B--2---:R-:W-:Y:S01]  /*0880*/  @P5 IMAD R16, R15, R10, RZ ;  /* 0x0000000a0f105224 */ /* 0x004fe200078e02ff */
[----:B------:R-:W-:-:S02]  /*0890*/  @P5 MOV R12, R58 ;  /* 0x0000003a000c5202 */ /* 0x000fc40000000f00 */
[----:B------:R-:W-:Y:S01]  /*08a0*/  @P5 MOV R13, R61 ;  /* 0x0000003d000d5202 */ /* 0x000fe20000000f00 */
[----:B------:R-:W-:Y:S01]  /*08b0*/  @P5 IMAD R15, R17, R11, R16 ;  /* 0x0000000b110f5224 */ /* 0x000fe200078e0210 */
[----:B------:R-:W-:Y:S01]  /*08c0*/  @P6 IADD3 R44, P0, R7, R44, RZ ;  /* 0x0000002c072c6210 */ /* 0x000fe20007f1e0ff */
[----:B------:R-:W-:Y:S01]  /*08d0*/  @P5 IMAD.WIDE.U32 R12, R17, R10, R12 ;  /* 0x0000000a110c5225 */ /* 0x000fe200078e000c */
[----:B------:R-:W-:Y:S01]  /*08e0*/  IADD3 R17, R51, 0x20, RZ ;  /* 0x0000002033117810 */ /* 0x000fe20007ffe0ff */
[----:B------:R-:W2:Y:S01]  /*08f0*/  @P3 LDC.64 R10, c[0x0][0x288] ;  /* 0x0000a200ff0a3b82 */ /* 0x000ea20000000a00 */
[----:B------:R-:W-:Y:S02]  /*0900*/  @P6 IADD3.X R45, R14, R45, RZ, P0, !PT ;  /* 0x0000002d0e2d6210 */ /* 0x000fe400007fe4ff */
[----:B------:R-:W-:Y:S02]  /*0910*/  @P5 IADD3 R13, R13, R15, RZ ;  /* 0x0000000f0d0d5210 */ /* 0x000fe40007ffe0ff */
[----:B0-----:R-:W-:-:S02]  /*0920*/  @P6 IADD3 R40, P0, R7, R40, RZ ;  /* 0x0000002807286210 */ /* 0x001fc40007f1e0ff */
[C---:B------:R-:W-:Y:S02]  /*0930*/  @P5 SHF.L.U32 R7, R12.reuse, 0x1, RZ ;  /* 0x000000010c075819 */ /* 0x040fe400000006ff */
[----:B------:R-:W-:Y:S02]  /*0940*/  @P5 SHF.L.U64.HI R16, R12, 0x1, R13 ;  /* 0x000000010c105819 */ /* 0x000fe4000001020d */
[----:B------:R-:W-:Y:S02]  /*0950*/  SHF.R.S32.HI R13, RZ, 0x1f, R17 ;  /* 0x0000001fff0d7819 */ /* 0x000fe40000011411 */
[----:B------:R-:W-:Y:S02]  /*0960*/  @P6 IADD3.X R41, R14, R41, RZ, P0, !PT ;  /* 0x000000290e296210 */ /* 0x000fe400007fe4ff */
[----:B------:R-:W-:Y:S01]  /*0970*/  @P5 IADD3 R38, P0, R7, R38, RZ ;  /* 0x0000002607265210 */ /* 0x000fe20007f1e0ff */
[----:B-1----:R-:W-:Y:S01]  /*0980*/  @P4 IMAD R12, R13, R8, RZ ;  /* 0x000000080d0c4224 */ /* 0x002fe200078e02ff */
[----:B------:R-:W-:Y:S01]  /*0990*/  @P4 MOV R13, R61 ;  /* 0x0000003d000d4202 */ /* 0x000fe20000000f00 */
[----:B------:R-:W0:Y:S01]  /*09a0*/  @P2 LDC.64 R14, c[0x0][0x288] ;  /* 0x0000a200ff0e2b82 */ /* 0x000e220000000a00 */
[----:B------:R-:W-:-:S02]  /*09b0*/  @P5 IADD3.X R39, R16, R39, RZ, P0, !PT ;  /* 0x0000002710275210 */ /* 0x000fc400007fe4ff */
[----:B----4-:R-:W-:Y:S01]  /*09c0*/  @P5 IADD3 R36, P0, R7, R36, RZ ;  /* 0x0000002407245210 */ /* 0x010fe20007f1e0ff */
[----:B------:R-:W-:Y:S01]  /*09d0*/  @P4 IMAD R7, R17, R9, R12 ;  /* 0x0000000911074224 */ /* 0x000fe200078e020c */
[----:B------:R-:W-:Y:S02]  /*09e0*/  @P4 MOV R12, R58 ;  /* 0x0000003a000c4202 */ /* 0x000fe40000000f00 */
[----:B------:R-:W-:-:S03]  /*09f0*/  @P5 IADD3.X R37, R16, R37, RZ, P0, !PT ;  /* 0x0000002510255210 */ /* 0x000fc600007fe4ff */
[----:B------:R-:W-:Y:S01]  /*0a00*/  @P4 IMAD.WIDE.U32 R8, R17, R8, R12 ;  /* 0x0000000811084225 */ /* 0x000fe200078e000c */
[----:B------:R-:W-:Y:S02]  /*0a10*/  SHF.R.S32.HI R13, RZ, 0x1f, R50 ;  /* 0x0000001fff0d7819 */ /* 0x000fe40000011432 */
[----:B------:R-:W-:Y:S02]  /*0a20*/  @P3 MOV R12, R58 ;  /* 0x0000003a000c3202 */ /* 0x000fe40000000f00 */
[----:B------:R-:W-:Y:S01]  /*0a30*/  @P4 IADD3 R7, R9, R7, RZ ;  /* 0x0000000709074210 */ /* 0x000fe20007ffe0ff */
[----:B--2---:R-:W-:Y:S01]  /*0a40*/  @P3 IMAD R9, R13, R10, RZ ;  /* 0x0000000a0d093224 */ /* 0x004fe200078e02ff */
[----:B------:R-:W-:Y:S02]  /*0a50*/  @P4 SHF.L.U32 R17, R8, 0x1, RZ ;  /* 0x0000000108114819 */ /* 0x000fe400000006ff */
[----:B------:R-:W-:Y:S01]  /*0a60*/  @P3 MOV R13, R61 ;  /* 0x0000003d000d3202 */ /* 0x000fe20000000f00 */
[----:B------:R-:W-:Y:S01]  /*0a70*/  @P3 IMAD R19, R50, R11, R9 ;  /* 0x0000000b32133224 */ /* 0x000fe200078e0209 */
[----:B------:R-:W-:-:S02]  /*0a80*/  @P4 SHF.L.U64.HI R16, R8, 0x1, R7 ;  /* 0x0000000108104819 */ /* 0x000fc40000010207 */
[----:B------:R-:W-:Y:S01]  /*0a90*/  IADD3 R7, R51, 0x40, RZ ;  /* 0x0000004033077810 */ /* 0x000fe20007ffe0ff */
[----:B------:R-:W1:Y:S01]  /*0aa0*/  @P1 LDC.64 R8, c[0x0][0x288] ;  /* 0x0000a200ff081b82 */ /* 0x000e620000000a00 */
[C---:B------:R-:W-:Y:S01]  /*0ab0*/  @P4 IADD3 R30, P0, R17.reuse, R30, RZ ;  /* 0x0000001e111e4210 */ /* 0x040fe20007f1e0ff */
[----:B------:R-:W-:Y:S01]  /*0ac0*/  @P3 IMAD.WIDE.U32 R10, R50, R10, R12 ;  /* 0x0000000a320a3225 */ /* 0x000fe200078e000c */
[----:B------:R-:W-:Y:S02]  /*0ad0*/  SHF.R.S32.HI R13, RZ, 0x1f, R7 ;  /* 0x0000001fff0d7819 */ /* 0x000fe40000011407 */
[----:B------:R-:W-:Y:S02]  /*0ae0*/  @P4 IADD3.X R31, R16, R31, RZ, P0, !PT ;  /* 0x0000001f101f4210 */ /* 0x000fe400007fe4ff */
[----:B------:R-:W-:Y:S01]  /*0af0*/  @P4 IADD3 R28, P0, R17, R28, RZ ;  /* 0x0000001c111c4210 */ /* 0x000fe20007f1e0ff */
[----:B0-----:R-:W-:Y:S01]  /*0b00*/  @P2 IMAD R12, R13, R14, RZ ;  /* 0x0000000e0d0c2224 */ /* 0x001fe200078e02ff */
[----:B------:R-:W-:-:S02]  /*0b10*/  @P3 IADD3 R11, R11, R19, RZ ;  /* 0x000000130b0b3210 */ /* 0x000fc40007ffe0ff */
[----:B------:R-:W-:Y:S01]  /*0b20*/  @P4 IADD3.X R29, R16, R29, RZ, P0, !PT ;  /* 0x0000001d101d4210 */ /* 0x000fe200007fe4ff */
[----:B------:R-:W0:Y:S01]  /*0b30*/  @P2 LDC.64 R18, c[0x0][0x228] ;  /* 0x00008a00ff122b82 */ /* 0x000e220000000a00 */
[C---:B------:R-:W-:Y:S01]  /*0b40*/  @P3 SHF.L.U32 R13, R10.reuse, 0x1, RZ ;  /* 0x000000010a0d3819 */ /* 0x040fe200000006ff */
[----:B------:R-:W-:Y:S01]  /*0b50*/  @P2 IMAD R17, R7, R15, R12 ;  /* 0x0000000f07112224 */ /* 0x000fe200078e020c */
[----:B------:R-:W-:Y:S02]  /*0b60*/  @P3 SHF.L.U64.HI R16, R10, 0x1, R11 ;  /* 0x000000010a103819 */ /* 0x000fe4000001020b */
[----:B------:R-:W-:Y:S02]  /*0b70*/  @P2 MOV R10, R58 ;  /* 0x0000003a000a2202 */ /* 0x000fe40000000f00 */
[----:B------:R-:W-:Y:S02]  /*0b80*/  @P2 MOV R11, R61 ;  /* 0x0000003d000b2202 */ /* 0x000fe40000000f00 */
[----:B------:R-:W-:Y:S01]  /*0b90*/  @P3 IADD3 R24, P0, R13, R24, RZ ;  /* 0x000000180d183210 */ /* 0x000fe20007f1e0ff */
[----:B------:R-:W-:-:S03]  /*0ba0*/  @P2 IMAD.WIDE.U32 R14, R7, R14, R10 ;  /* 0x0000000e070e2225 */ /* 0x000fc600078e000a */
[----:B------:R-:W-:Y:S01]  /*0bb0*/  @P3 IADD3.X R25, R16, R25, RZ, P0, !PT ;  /* 0x0000001910193210 */ /* 0x000fe200007fe4ff */
[----:B------:R-:W2:Y:S01]  /*0bc0*/  @P1 LDC.64 R10, c[0x0][0x230] ;  /* 0x00008c00ff0a1b82 */ /* 0x000ea20000000a00 */
[----:B------:R-:W-:Y:S01]  /*0bd0*/  @P3 IADD3 R22, P0, R13, R22, RZ ;  /* 0x000000160d163210 */ /* 0x000fe20007f1e0ff */
[----:B-1----:R-:W-:Y:S01]  /*0be0*/  @P1 IMAD R34, R35, R8, RZ ;  /* 0x0000000823221224 */ /* 0x002fe200078e02ff */
[----:B------:R-:W-:Y:S02]  /*0bf0*/  @P2 IADD3 R15, R15, R17, RZ ;  /* 0x000000110f0f2210 */ /* 0x000fe40007ffe0ff */
[C---:B------:R-:W-:Y:S01]  /*0c00*/  @P2 SHF.L.U32 R35, R14.reuse, 0x1, RZ ;  /* 0x000000010e232819 */ /* 0x040fe200000006ff */
[----:B------:R-:W-:Y:S01]  /*0c10*/  @P1 IMAD R9, R27, R9, R34 ;  /* 0x000000091b091224 */ /* 0x000fe200078e0222 */
[----:B------:R-:W-:Y:S01]  /*0c20*/  @P2 SHF.L.U64.HI R32, R14, 0x1, R15 ;  /* 0x000000010e202819 */ /* 0x000fe2000001020f */
[----:B------:R-:W1:Y:S01]  /*0c30*/  LDC R7, c[0x0][0x2ac] ;  /* 0x0000ab00ff077b82 */ /* 0x000e620000000800 */
[----:B------:R-:W-:-:S02]  /*0c40*/  @P1 MOV R14, R58 ;  /* 0x0000003a000e1202 */ /* 0x000fc40000000f00 */
[----:B------:R-:W-:Y:S02]  /*0c50*/  @P1 MOV R15, R61 ;  /* 0x0000003d000f1202 */ /* 0x000fe40000000f00 */
[----:B------:R-:W-:Y:S01]  /*0c60*/  @P3 IADD3.X R23, R16, R23, RZ, P0, !PT ;  /* 0x0000001710173210 */ /* 0x000fe200007fe4ff */
[----:B------:R-:W-:Y:S01]  /*0c70*/  IMAD.WIDE.U32 R16, R53, -0x77777777, RZ ;  /* 0x8888888935107825 */ /* 0x000fe200078e00ff */
[----:B---3--:R-:W-:Y:S01]  /*0c80*/  @P2 IADD3 R20, P0, R35, R20, RZ ;  /* 0x0000001423142210 */ /* 0x008fe20007f1e0ff */
[----:B------:R-:W3:Y:S02]  /*0c90*/  @P1 LDC.64 R12, c[0x0][0x228] ;  /* 0x00008a00ff0c1b82 */ /* 0x000ee40000000a00 */
[----:B------:R-:W-:Y:S01]  /*0ca0*/  @P1 IMAD.WIDE.U32 R14, R27, R8, R14 ;  /* 0x000000081b0e1225 */ /* 0x000fe200078e000e */
[----:B------:R-:W-:Y:S02]  /*0cb0*/  @P2 IADD3.X R21, R32, R21, RZ, P0, !PT ;  /* 0x0000001520152210 */ /* 0x000fe400007fe4ff */
[----:B0-----:R-:W-:-:S02]  /*0cc0*/  @P2 IADD3 R18, P0, R35, R18, RZ ;  /* 0x0000001223122210 */ /* 0x001fc40007f1e0ff */
[----:B------:R-:W-:Y:S02]  /*0cd0*/  CS2R R34, SRZ ;  /* 0x0000000000227805 */ /* 0x000fe4000001ff00 */
[----:B------:R-:W-:Y:S02]  /*0ce0*/  @P1 IADD3 R15, R15, R9, RZ ;  /* 0x000000090f0f1210 */ /* 0x000fe40007ffe0ff */
[----:B------:R-:W-:Y:S02]  /*0cf0*/  SHF.R.U32.HI R16, RZ, 0x4, R17 ;  /* 0x00000004ff107819 */ /* 0x000fe40000011611 */
[----:B------:R-:W-:Y:S02]  /*0d00*/  @P1 SHF.L.U32 R9, R14, 0x1, RZ ;  /* 0x000000010e091819 */ /* 0x000fe400000006ff */
[----:B------:R-:W-:Y:S02]  /*0d10*/  @P2 IADD3.X R19, R32, R19, RZ, P0, !PT ;  /* 0x0000001320132210 */ /* 0x000fe400007fe4ff */
[----:B------:R-:W-:Y:S01]  /*0d20*/  @P1 SHF.L.U64.HI R14, R14, 0x1, R15 ;  /* 0x000000010e0e1819 */ /* 0x000fe2000001020f */
[----:B-1----:R-:W-:Y:S01]  /*0d30*/  IMAD R7, R7, UR7, R16 ;  /* 0x0000000707077c24 */ /* 0x002fe2000f8e0210 */
[----:B--2---:R-:W-:-:S02]  /*0d40*/  @P1 IADD3 R10, P0, R9, R10, RZ ;  /* 0x0000000a090a1210 */ /* 0x004fc40007f1e0ff */
[----:B------:R-:W-:Y:S02]  /*0d50*/  IADD3 R27, R51, 0x60, RZ ;  /* 0x00000060331b7810 */ /* 0x000fe40007ffe0ff */
[----:B------:R-:W-:Y:S02]  /*0d60*/  @P1 IADD3.X R11, R14, R11, RZ, P0, !PT ;  /* 0x0000000b0e0b1210 */ /* 0x000fe400007fe4ff */
[----:B------:R-:W-:Y:S02]  /*0d70*/  IADD3 R7, R7, 0x60, RZ ;  /* 0x0000006007077810 */ /* 0x000fe40007ffe0ff */
[----:B---3--:R-:W-:-:S04]  /*0d80*/  @P1 IADD3 R12, P0, R9, R12, RZ ;  /* 0x0000000c090c1210 */ /* 0x008fc80007f1e0ff */
[----:B------:R-:W-:Y:S02]  /*0d90*/  @P1 IADD3.X R13, R14, R13, RZ, P0, !PT ;  /* 0x0000000d0e0d1210 */ /* 0x000fe400007fe4ff */
[----:B------:R-:W-:Y:S02]  /*0da0*/  ISETP.GE.U32.AND P0, PT, R7, UR10, PT ;  /* 0x0000000a07007c0c */ /* 0x000fe4000bf06070 */
[----:B------:R-:W-:-:S04]  /*0db0*/  SHF.R.S32.HI R7, RZ, 0x1f, R7 ;  /* 0x0000001fff077819 */ /* 0x000fc80000011407 */
[----:B------:R-:W-:Y:S02]  /*0dc0*/  ISETP.GE.AND.EX P0, PT, R7, UR11, PT, P0 ;  /* 0x0000000b07007c0c */ /* 0x000fe4000bf06300 */
[----:B------:R-:W-:Y:S02]  /*0dd0*/  SHF.R.S32.HI R7, RZ, 0x1f, R27 ;  /* 0x0000001fff077819 */ /* 0x000fe4000001141b */
[----:B------:R-:W-:-:S13]  /*0de0*/  ISETP.LT.U32.AND P0, PT, R53, 0x1e0, !P0 ;  /* 0x000001e03500780c */ /* 0x000fda0004701070 */
[----:B------:R-:W0:Y:S01]  /*0df0*/  @P0 LDC.64 R8, c[0x0][0x288] ;  /* 0x0000a200ff080b82 */ /* 0x000e220000000a00 */
[----:B------:R-:W-:-:S07]  /*0e00*/  @P0 MOV R17, R61 ;  /* 0x0000003d00110202 */ /* 0x000fce0000000f00 */
[----:B------:R-:W1:Y:S01]  /*0e10*/  @P0 LDC.64 R14, c[0x0][0x230] ;  /* 0x00008c00ff0e0b82 */ /* 0x000e620000000a00 */
[----:B0-----:R-:W-:-:S04]  /*0e20*/  @P0 IMAD R16, R7, R8, RZ ;  /* 0x0000000807100224 */ /* 0x001fc800078e02ff */
[----:B------:R-:W-:Y:S01]  /*0e30*/  @P0 IMAD R7, R27, R9, R16 ;  /* 0x000000091b070224 */ /* 0x000fe200078e0210 */
[----:B------:R-:W-:-:S05]  /*0e40*/  @P0 MOV R16, R58 ;  /* 0x0000003a00100202 */ /* 0x000fca0000000f00 */
[----:B------:R-:W-:Y:S01]  /*0e50*/  @P0 IMAD.WIDE.U32 R16, R27, R8, R16 ;  /* 0x000000081b100225 */ /* 0x000fe200078e0010 */
[----:B------:R-:W-:Y:S01]  /*0e60*/  IADD3 R27, R51, 0x70, RZ ;  /* 0x00000070331b7810 */ /* 0x000fe20007ffe0ff */
[----:B------:R-:W0:Y:S03]  /*0e70*/  @P0 LDC.64 R8, c[0x0][0x228] ;  /* 0x00008a00ff080b82 */ /* 0x000e260000000a00 */
[----:B------:R-:W-:Y:S02]  /*0e80*/  @P0 IADD3 R7, R17, R7, RZ ;  /* 0x0000000711070210 */ /* 0x000fe40007ffe0ff */
[C---:B------:R-:W-:Y:S02]  /*0e90*/  @P0 SHF.L.U32 R43, R16.reuse, 0x1, RZ ;  /* 0x00000001102b0819 */ /* 0x040fe400000006ff */
[----:B------:R-:W-:Y:S02]  /*0ea0*/  @P0 SHF.L.U64.HI R16, R16, 0x1, R7 ;  /* 0x0000000110100819 */ /* 0x000fe40000010207 */
[----:B-1----:R-:W-:-:S04]  /*0eb0*/  @P0 IADD3 R14, P6, R43, R14, RZ ;  /* 0x0000000e2b0e0210 */ /* 0x002fc80007fde0ff */
[----:B------:R-:W-:Y:S02]  /*0ec0*/  @P0 IADD3.X R15, R16, R15, RZ, P6, !PT ;  /* 0x0000000f100f0210 */ /* 0x000fe400037fe4ff */
[----:B------:R-:W-:-:S03]  /*0ed0*/  SHF.R.S32.HI R7, RZ, 0x1f, R27 ;  /* 0x0000001fff077819 */ /* 0x000fc6000001141b */
[----:B------:R1:W5:Y:S01]  /*0ee0*/  @P0 LDG.E R35, desc[UR8][R14.64] ;  /* 0x000000080e230981 */ /* 0x000362000c1e1900 */
[----:B0-----:R-:W-:-:S04]  /*0ef0*/  @P0 IADD3 R42, P6, R43, R8, RZ ;  /* 0x000000082b2a0210 */ /* 0x001fc80007fde0ff */
[----:B------:R-:W-:-:S05]  /*0f00*/  @P0 IADD3.X R43, R16, R9, RZ, P6, !PT ;  /* 0x00000009102b0210 */ /* 0x000fca00037fe4ff */
[----:B------:R0:W5:Y:S01]  /*0f10*/  @P0 LDG.E R34, desc[UR8][R42.64] ;  /* 0x000000082a220981 */ /* 0x000162000c1e1900 */
[----:B------:R-:W-:-:S04]  /*0f20*/  ISETP.GE.U32.AND P0, PT, R27, UR10, PT ;  /* 0x0000000a1b007c0c */ /* 0x000fc8000bf06070 */
[----:B------:R-:W-:-:S04]  /*0f30*/  ISETP.GE.AND.EX P0, PT, R7, UR11, PT, P0 ;  /* 0x0000000b07007c0c */ /* 0x000fc8000bf06300 */
[----:B------:R-:W-:-:S13]  /*0f40*/  ISETP.GT.U32.OR P0, PT, R53, 0x1df, P0 ;  /* 0x000001df3500780c */ /* 0x000fda0000704470 */
[----:B------:R-:W2:Y:S01]  /*0f50*/  @!P0 LDC.64 R8, c[0x0][0x288] ;  /* 0x0000a200ff088b82 */ /* 0x000ea20000000a00 */
[----:B-1----:R-:W-:Y:S02]  /*0f60*/  @!P0 MOV R14, R58 ;  /* 0x0000003a000e8202 */ /* 0x002fe40000000f00 */
[----:B------:R-:W-:-:S05]  /*0f70*/  @!P0 MOV R15, R61 ;  /* 0x0000003d000f8202 */ /* 0x000fca0000000f00 */
[----:B------:R-:W1:Y:S01]  /*0f80*/  @!P0 LDC.64 R16, c[0x0][0x230] ;  /* 0x00008c00ff108b82 */ /* 0x000e620000000a00 */
[-C--:B--2---:R-:W-:Y:S02]  /*0f90*/  @!P0 IMAD R32, R7, R8.reuse, RZ ;  /* 0x0000000807208224 */ /* 0x084fe400078e02ff */
[----:B------:R-:W-:-:S04]  /*0fa0*/  @!P0 IMAD.WIDE.U32 R14, R27, R8, R14 ;  /* 0x000000081b0e8225 */ /* 0x000fc800078e000e */
[----:B------:R-:W-:-:S05]  /*0fb0*/  @!P0 IMAD R9, R27, R9, R32 ;  /* 0x000000091b098224 */ /* 0x000fca00078e0220 */
[----:B------:R-:W-:Y:S02]  /*0fc0*/  @!P0 IADD3 R15, R15, R9, RZ ;  /* 0x000000090f0f8210 */ /* 0x000fe40007ffe0ff */
[C---:B------:R-:W-:Y:S02]  /*0fd0*/  @!P0 SHF.L.U32 R9, R14.reuse, 0x1, RZ ;  /* 0x000000010e098819 */ /* 0x040fe400000006ff */
[----:B------:R-:W-:Y:S02]  /*0fe0*/  @!P0 SHF.L.U64.HI R8, R14, 0x1, R15 ;  /* 0x000000010e088819 */ /* 0x000fe4000001020f */
[----:B------:R-:W2:Y:S01]  /*0ff0*/  @!P0 LDC.64 R14, c[0x0][0x228] ;  /* 0x00008a00ff0e8b82 */ /* 0x000ea20000000a00 */
[----:B-1----:R-:W-:-:S04]  /*1000*/  @!P0 IADD3 R16, P6, R9, R16, RZ ;  /* 0x0000001009108210 */ /* 0x002fc80007fde0ff */
[----:B------:R-:W-:Y:S02]  /*1010*/  @!P0 IADD3.X R17, R8, R17, RZ, P6, !PT ;  /* 0x0000001108118210 */ /* 0x000fe400037fe4ff */
[----:B--2---:R-:W-:-:S04]  /*1020*/  @!P0 IADD3 R14, P6, R9, R14, RZ ;  /* 0x0000000e090e8210 */ /* 0x004fc80007fde0ff */
[----:B------:R-:W-:Y:S02]  /*1030*/  @!P0 IADD3.X R15, R8, R15, RZ, P6, !PT ;  /* 0x0000000f080f8210 */ /* 0x000fe400037fe4ff */
[----:B------:R-:W1:Y:S02]  /*1040*/  LDC.64 R8, c[0x0][0x248] ;  /* 0x00009200ff087b82 */ /* 0x000e640000000a00 */
[----:B-1----:R-:W-:-:S06]  /*1050*/  IMAD.WIDE R8, R52, 0x8, R8 ;  /* 0x0000000834087825 */ /* 0x002fcc00078e0208 */
[----:B------:R-:W2:Y:S01]  /*1060*/  LDG.E.64 R8, desc[UR8][R8.64] ;  /* 0x0000000808087981 */ /* 0x000ea2000c1e1b00 */
[----:B------:R-:W-:Y:S02]  /*1070*/  LOP3.LUT P6, RZ, R54, 0x2, RZ, 0xc0, !PT ;  /* 0x0000000236ff7812 */ /* 0x000fe400078cc0ff */
[----:B------:R-:W-:Y:S02]  /*1080*/  CS2R R46, SRZ ;  /* 0x00000000002e7805 */ /* 0x000fe4000001ff00 */
[----:B------:R-:W-:Y:S02]  /*1090*/  MOV R48, RZ ;  /* 0x000000ff00307202 */ /* 0x000fe40000000f00 */
[----:B0-----:R-:W-:-:S04]  /*10a0*/  CS2R R42, SRZ ;  /* 0x00000000002a7805 */ /* 0x001fc8000001ff00 */
[----:B------:R0:W5:Y:S04]  /*10b0*/  @P5 LDG.E R48, desc[UR8][R38.64] ;  /* 0x0000000826305981 */ /* 0x000168000c1e1900 */
[----:B------:R-:W5:Y:S04]  /*10c0*/  @P4 LDG.E R43, desc[UR8][R30.64] ;  /* 0x000000081e2b4981 */ /* 0x000f68000c1e1900 */
[----:B------:R1:W5:Y:S01]  /*10d0*/  @P6 LDG.E R47, desc[UR8][R44.64] ;  /* 0x000000082c2f6981 */ /* 0x000362000c1e1900 */
[----:B0-----:R-:W-:-:S03]  /*10e0*/  CS2R R38, SRZ ;  /* 0x0000000000267805 */ /* 0x001fc6000001ff00 */
[----:B------:R-:W5:Y:S04]  /*10f0*/  @P4 LDG.E R42, desc[UR8][R28.64] ;  /* 0x000000081c2a4981 */ /* 0x000f68000c1e1900 */
[----:B------:R-:W5:Y:S01]  /*1100*/  @P2 LDG.E R39, desc[UR8][R20.64] ;  /* 0x0000000814272981 */ /* 0x000f62000c1e1900 */
[----:B-1----:R-:W-:-:S03]  /*1110*/  CS2R R44, SRZ ;  /* 0x00000000002c7805 */ /* 0x002fc6000001ff00 */
[----:B------:R0:W5:Y:S04]  /*1120*/  @P6 LDG.E R46, desc[UR8][R40.64] ;  /* 0x00000008282e6981 */ /* 0x000168000c1e1900 */
[----:B------:R-:W5:Y:S01]  /*1130*/  @P3 LDG.E R44, desc[UR8][R24.64] ;  /* 0x00000008182c3981 */ /* 0x000f62000c1e1900 */
[----:B------:R-:W-:-:S03]  /*1140*/  MOV R32, RZ ;  /* 0x000000ff00207202 */ /* 0x000fc60000000f00 */
[----:B------:R1:W5:Y:S01]  /*1150*/  @P5 LDG.E R45, desc[UR8][R36.64] ;  /* 0x00000008242d5981 */ /* 0x000362000c1e1900 */
[----:B0-----:R-:W-:-:S03]  /*1160*/  CS2R R40, SRZ ;  /* 0x0000000000287805 */ /* 0x001fc6000001ff00 */
[----:B------:R-:W5:Y:S04]  /*1170*/  @!P0 LDG.E R32, desc[UR8][R14.64] ;  /* 0x000000080e208981 */ /* 0x000f68000c1e1900 */
[----:B------:R-:W5:Y:S01]  /*1180*/  @P3 LDG.E R41, desc[UR8][R22.64] ;  /* 0x0000000816293981 */ /* 0x000f62000c1e1900 */
[----:B-1----:R-:W-:-:S03]  /*1190*/  CS2R R36, SRZ ;  /* 0x0000000000247805 */ /* 0x002fc6000001ff00 */
[----:B------:R-:W5:Y:S04]  /*11a0*/  @P2 LDG.E R38, desc[UR8][R18.64] ;  /* 0x0000000812262981 */ /* 0x000f68000c1e1900 */
[----:B------:R-:W5:Y:S01]  /*11b0*/  @!P0 LDG.E R36, desc[UR8][R16.64] ;  /* 0x0000000810248981 */ /* 0x000f62000c1e1900 */
[----:B------:R-:W-:Y:S03]  /*11c0*/  BSSY B0, `(.L_x_1076) ;  /* 0x0000019000007945 */ /* 0x000fe60003800000 */
[----:B------:R0:W5:Y:S04]  /*11d0*/  @P1 LDG.E R40, desc[UR8][R10.64] ;  /* 0x000000080a281981 */ /* 0x000168000c1e1900 */
[----:B------:R1:W5:Y:S01]  /*11e0*/  @P1 LDG.E R37, desc[UR8][R12.64] ;  /* 0x000000080c251981 */ /* 0x000362000c1e1900 */
[----:B0-----:R-:W-:-:S02]  /*11f0*/  CS2R R10, SRZ ;  /* 0x00000000000a7805 */ /* 0x001fc4000001ff00 */
[----:B-1----:R-:W-:Y:S01]  /*1200*/  CS2R R12, SRZ ;  /* 0x00000000000c7805 */ /* 0x002fe2000001ff00 */
[----:B--2---:R-:W-:-:S05]  /*1210*/  FFMA.FTZ R22, -R8, R8, R9 ;  /* 0x0000000808167223 */ /* 0x004fca0000010109 */
[----:B------:R-:W-:-:S13]  /*1220*/  FSETP.GTU.FTZ.AND P0, PT, R22, RZ, PT ;  /* 0x000000ff1600720b */ /* 0x000fda0003f1c000 */
[----:B------:R-:W0:Y:S02]  /*1230*/  @P0 LDC R9, c[0x0][0x250] ;  /* 0x00009400ff090b82 */ /* 0x000e240000000800 */
[----:B0-----:R-:W-:Y:S01]  /*1240*/  @P0 FADD.FTZ R18, R22, R9 ;  /* 0x0000000916120221 */ /* 0x001fe20000010000 */
[----:B------:R-:W-:-:S06]  /*1250*/  MOV R9, 0x3f800000 ;  /* 0x3f80000000097802 */ /* 0x000fcc0000000f00 */
[----:B------:R0:W1:Y:S01]  /*1260*/  @P0 MUFU.RSQ R9, R18 ;  /* 0x0000001200090308 */ /* 0x0000620000001400 */
[----:B------:R-:W-:-:S13]  /*1270*/  ISETP.GT.U32.AND P0, PT, R53, 0x1df, PT ;  /* 0x000001df3500780c */ /* 0x000fda0003f04070 */
[----:B0-----:R-:W-:Y:S05]  /*1280*/  @P0 BRA `(.L_x_1077) ;  /* 0x0000000000300947 */ /* 0x001fea0003800000 */
[----:B------:R-:W-:Y:S01]  /*1290*/  ULDC.U8 UR5, c[0x0][0x2a4] ;  /* 0x0000a90000057ab9 */ /* 0x000fe20000000000 */
[----:B------:R-:W-:Y:S01]  /*12a0*/  IMAD R17, R56, 0x3c, RZ ;  /* 0x0000003c38117824 */ /* 0x000fe200078e02ff */
[----:B------:R-:W-:-:S04]  /*12b0*/  ISETP.NE.AND P0, PT, RZ, UR5, PT ;  /* 0x00000005ff007c0c */ /* 0x000fc8000bf05270 */
[----:B------:R-:W-:-:S04]  /*12c0*/  IADD3 R17, R26, R17, RZ ;  /* 0x000000111a117210 */ /* 0x000fc80007ffe0ff */
[----:B------:R-:W-:-:S05]  /*12d0*/  SHF.R.S32.HI R16, RZ, 0x1f, R17 ;  /* 0x0000001fff107819 */ /* 0x000fca0000011411 */
[----:B------:R-:W0:Y:S02]  /*12e0*/  @P0 LDC.64 R10, c[0x0][0x240] ;  /* 0x00009000ff0a0b82 */ /* 0x000e240000000a00 */
[----:B0-----:R-:W-:-:S04]  /*12f0*/  @P0 LEA R14, P6, R17, R10, 0x2 ;  /* 0x0000000a110e0211 */ /* 0x001fc800078c10ff */
[C---:B------:R-:W-:Y:S02]  /*1300*/  @P0 LEA.HI.X R15, R17.reuse, R11, R16, 0x2, P6 ;  /* 0x0000000b110f0211 */ /* 0x040fe400030f1410 */
[----:B------:R-:W0:Y:S03]  /*1310*/  LDC.64 R10, c[0x0][0x238] ;  /* 0x00008e00ff0a7b82 */ /* 0x000e260000000a00 */
[----:B------:R2:W5:Y:S01]  /*1320*/  @P0 LDG.E.64 R12, desc[UR8][R14.64] ;  /* 0x000000080e0c0981 */ /* 0x000562000c1e1b00 */
[----:B0-----:R-:W-:-:S06]  /*1330*/  IMAD.WIDE R10, R17, 0x4, R10 ;  /* 0x00000004110a7825 */ /* 0x001fcc00078e020a */
[----:B--2---:R-:W5:Y:S02]  /*1340*/  LDG.E.64 R10, desc[UR8][R10.64] ;  /* 0x000000080a0a7981 */ /* 0x004f64000c1e1b00 */
.L_x_1077:
[----:B------:R-:W-:Y:S05]  /*1350*/  BSYNC B0 ;  /* 0x0000000000007941 */ /* 0x000fea0003800000 */
.L_x_1076:
[----:B------:R-:W-:Y:S01]  /*1360*/  ULDC.U8 UR5, c[0x0][0x2a4] ;  /* 0x0000a90000057ab9 */ /* 0x000fe20000000000 */
[--C-:B-----5:R-:W-:Y:S01]  /*1370*/  HADD2.F32 R15, -RZ, R47.reuse.H0_H0 ;  /* 0x2000002fff0f7230 */ /* 0x120fe20000004100 */
[----:B------:R-:W-:Y:S01]  /*1380*/  ISETP.NE.AND P0, PT, RZ, UR5, PT ;  /* 0x00000005ff007c0c */ /* 0x000fe2000bf05270 */
[----:B------:R-:W-:Y:S01]  /*1390*/  HADD2.F32 R21, -RZ, R47.H1_H1 ;  /* 0x3000002fff157230 */ /* 0x000fe20000004100 */
[----:B------:R-:W-:Y:S01]  /*13a0*/  LOP3.LUT R54, R54, 0xfffffffb, RZ, 0xc0, !PT ;  /* 0xfffffffb36367812 */ /* 0x000fe200078ec0ff */
[--C-:B------:R-:W-:Y:S02]  /*13b0*/  HADD2.F32 R23, -RZ, R48.reuse.H0_H0 ;  /* 0x20000030ff177230 */ /* 0x100fe40000004100 */
[C---:B------:R-:W-:Y:S01]  /*13c0*/  FADD.FTZ R14, -R8.reuse, R15 ;  /* 0x0000000f080e7221 */ /* 0x040fe20000010100 */
[----:B------:R-:W-:Y:S02]  /*13d0*/  HADD2.F32 R25, -RZ, R48.H1_H1 ;  /* 0x30000030ff197230 */ /* 0x000fe40000004100 */
[----:B------:R-:W-:Y:S01]  /*13e0*/  FADD.FTZ R16, -R8, R21 ;  /* 0x0000001508107221 */ /* 0x000fe20000010100 */
[----:B------:R-:W-:-:S02]  /*13f0*/  HADD2.F32 R20, -RZ, R46.H0_H0 ;  /* 0x2000002eff147230 */ /* 0x000fc40000004100 */
[-C--:B-1----:R-:W-:Y:S01]  /*1400*/  FMUL.FTZ R15, R14, R9.reuse ;  /* 0x000000090e0f7220 */ /* 0x082fe20000410000 */
[----:B------:R-:W-:Y:S02]  /*1410*/  HADD2.F32 R17, -RZ, R46.H1_H1 ;  /* 0x3000002eff117230 */ /* 0x000fe40000004100 */
[C---:B------:R-:W-:Y:S01]  /*1420*/  FADD.FTZ R24, -R8.reuse, R23 ;  /* 0x0000001708187221 */ /* 0x040fe20000010100 */
[--C-:B------:R-:W-:Y:S02]  /*1430*/  HADD2.F32 R19, -RZ, R45.reuse.H0_H0 ;  /* 0x2000002dff137230 */ /* 0x100fe40000004100 */
[----:B------:R-:W-:Y:S01]  /*1440*/  FADD.FTZ R22, -R8, R25 ;  /* 0x0000001908167221 */ /* 0x000fe20000010100 */
[----:B------:R-:W-:Y:S01]  /*1450*/  @P0 LOP3.LUT R54, R54, 0x4, RZ, 0xfc, !PT ;  /* 0x0000000436360812 */ /* 0x000fe200078efcff */
[----:B------:R-:W-:Y:S02]  /*1460*/  HADD2.F32 R18, -RZ, R45.H1_H1 ;  /* 0x3000002dff127230 */ /* 0x000fe40000004100 */
        /* <DEDUP_REMOVED lines=20> */
.L_x_1078:
[----:B------:R-:W-:Y:S01]  /*15b0*/  FMUL.FTZ R16, R20, R10 ;  /* 0x0000000a14107220 */ /* 0x000fe20000410000 */
[----:B------:R-:W-:Y:S01]  /*15c0*/  FMUL.FTZ R21, R24, R9 ;  /* 0x0000000918157220 */ /* 0x000fe20000410000 */
[----:B------:R-:W-:Y:S01]  /*15d0*/  FFMA.FTZ R24, R15, R20, RZ ;  /* 0x000000140f187223 */ /* 0x000fe200000100ff */
        /* <DEDUP_REMOVED lines=16> */
[----:B------:R-:W-:Y:S01]  /*16e0*/  FMUL.FTZ R19, R19, R28 ;  /* 0x0000001c13137220 */ /* 0x000fe20000410000 */
[----:B-1----:R-:W-:Y:S01]  /*16f0*/  FADD.FTZ R57, -R31, 1 ;  /* 0x3f8000001f397421 */ /* 0x002fe20000010100 */
[----:B------:R-:W-:Y:S01]  /*1700*/  FMUL.FTZ R31, R18, R31 ;  /* 0x0000001f121f7220 */ /* 0x000fe20000410000 */
[----:B------:R-:W-:Y:S02]  /*1710*/  FFMA.FTZ R18, R25, R55, 1 ;  /* 0x3f80000019127423 */ /* 0x000fe40000010037 */
[----:B------:R-:W-:Y:S02]  /*1720*/  FFMA.FTZ R22, R22, R57, 1 ;  /* 0x3f80000016167423 */ /* 0x000fe40000010039 */
[----:B------:R-:W-:Y:S02]  /*1730*/  FMUL.FTZ R19, R19, R18 ;  /* 0x0000001213137220 */ /* 0x000fe40000410000 */
[----:B------:R-:W-:-:S07]  /*1740*/  FMUL.FTZ R18, R31, R22 ;  /* 0x000000161f127220 */ /* 0x000fce0000410000 */
.L_x_1079:
[----:B------:R-:W-:Y:S01]  /*1750*/  FADD.FTZ R22, RZ, R20 ;  /* 0x00000014ff167221 */ /* 0x000fe20000010000 */
[----:B------:R-:W-:Y:S01]  /*1760*/  FFMA.FTZ R25, R14, R23, R15 ;  /* 0x000000170e197223 */ /* 0x000fe2000001000f */
[----:B------:R-:W-:Y:S01]  /*1770*/  FMUL.FTZ R20, R19, R10 ;  /* 0x0000000a13147220 */ /* 0x000fe20000410000 */
[C---:B------:R-:W-:Y:S01]  /*1780*/  FFMA.FTZ R15, R21.reuse, R19, R24 ;  /* 0x00000013150f7223 */ /* 0x040fe20000010018 */
[----:B------:R-:W-:Y:S01]  /*1790*/  FADD.FTZ R19, R22, R19 ;  /* 0x0000001316137221 */ /* 0x000fe20000010000 */
[----:B------:R-:W-:Y:S01]  /*17a0*/  FFMA.FTZ R31, R14, R17, RZ ;  /* 0x000000110e1f7223 */ /* 0x000fe200000100ff */
[----:B------:R-:W-:Y:S01]  /*17b0*/  FFMA.FTZ R22, R21, R20, R25 ;  /* 0x0000001415167223 */ /* 0x000fe20000010019 */
[--C-:B------:R-:W-:Y:S02]  /*17c0*/  HADD2.F32 R25, -RZ, R43.reuse.H0_H0 ;  /* 0x2000002bff197230 */ /* 0x100fe40000004100 */
[----:B------:R-:W-:Y:S01]  /*17d0*/  FMUL.FTZ R21, R18, R11 ;  /* 0x0000000b12157220 */ /* 0x000fe20000410000 */
[----:B------:R-:W-:-:S02]  /*17e0*/  HADD2.F32 R29, -RZ, R43.H1_H1 ;  /* 0x3000002bff1d7230 */ /* 0x000fc40000004100 */
[----:B------:R-:W-:Y:S01]  /*17f0*/  FADD.FTZ R27, RZ, R17 ;  /* 0x00000011ff1b7221 */ /* 0x000fe20000010000 */
[C---:B------:R-:W-:Y:S01]  /*1800*/  FFMA.FTZ R17, R16.reuse, R18, R31 ;  /* 0x0000001210117223 */ /* 0x040fe2000001001f */
[----:B------:R-:W-:Y:S01]  /*1810*/  FADD.FTZ R23, R23, R26 ;  /* 0x0000001a17177221 */ /* 0x000fe20000010000 */
[----:B------:R-:W-:Y:S01]  /*1820*/  FFMA.FTZ R16, R16, R21, R22 ;  /* 0x0000001510107223 */ /* 0x000fe20000010016 */
[C---:B------:R-:W-:Y:S01]  /*1830*/  FADD.FTZ R14, -R8.reuse, R25 ;  /* 0x00000019080e7221 */ /* 0x040fe20000010100 */
[----:B------:R-:W-:Y:S01]  /*1840*/  FADD.FTZ R22, -R8, R29 ;  /* 0x0000001d08167221 */ /* 0x000fe20000010100 */
[----:B------:R-:W-:Y:S01]  /*1850*/  FADD.FTZ R27, R27, R18 ;  /* 0x000000121b1b7221 */ /* 0x000fe20000010000 */
[----:B------:R-:W-:Y:S01]  /*1860*/  FADD.FTZ R20, R23, R20 ;  /* 0x0000001417147221 */ /* 0x000fe20000010000 */
[--C-:B------:R-:W-:Y:S02]  /*1870*/  HADD2.F32 R24, -RZ, R42.reuse.H0_H0 ;  /* 0x2000002aff187230 */ /* 0x100fe40000004100 */
[----:B------:R-:W-:Y:S01]  /*1880*/  FMUL.FTZ R23, R14, R9 ;  /* 0x000000090e177220 */ /* 0x000fe20000410000 */
[----:B------:R-:W-:-:S02]  /*1890*/  HADD2.F32 R18, -RZ, R42.H1_H1 ;  /* 0x3000002aff127230 */ /* 0x000fc40000004100 */
        /* <DEDUP_REMOVED lines=20> */
.L_x_1080:
[----:B------:R-:W-:Y:S01]  /*19e0*/  FMUL.FTZ R25, R24, R10 ;  /* 0x0000000a18197220 */ /* 0x000fe20000410000 */
[----:B------:R-:W-:Y:S01]  /*19f0*/  FADD.FTZ R14, R19, R24 ;  /* 0x00000018130e7221 */ /* 0x000fe20000010000 */
[----:B------:R-:W-:Y:S01]  /*1a00*/  FFMA.FTZ R24, R23, R24, R15 ;  /* 0x0000001817187223 */ /* 0x000fe2000001000f */
[----:B------:R-:W-:Y:S01]  /*1a10*/  FADD.FTZ R20, R21, R20 ;  /* 0x0000001415147221 */ /* 0x000fe20000010000 */
[----:B------:R-:W-:Y:S01]  /*1a20*/  FFMA.FTZ R23, R23, R25, R16 ;  /* 0x0000001917177223 */ /* 0x000fe20000010010 */
[--C-:B------:R-:W-:Y:S02]  /*1a30*/  HADD2.F32 R19, -RZ, R44.reuse.H0_H0 ;  /* 0x2000002cff137230 */ /* 0x100fe40000004100 */
[----:B------:R-:W-:Y:S01]  /*1a40*/  FMUL.FTZ R16, R18, R11 ;  /* 0x0000000b12107220 */ /* 0x000fe20000410000 */
[----:B------:R-:W-:Y:S02]  /*1a50*/  HADD2.F32 R21, -RZ, R44.H1_H1 ;  /* 0x3000002cff157230 */ /* 0x000fe40000004100 */
[----:B------:R-:W-:Y:S01]  /*1a60*/  FADD.FTZ R25, R20, R25 ;  /* 0x0000001914197221 */ /* 0x000fe20000010000 */
[C---:B------:R-:W-:Y:S01]  /*1a70*/  FFMA.FTZ R15, R22.reuse, R18, R17 ;  /* 0x00000012160f7223 */ /* 0x040fe20000010011 */
[----:B------:R-:W-:Y:S01]  /*1a80*/  FFMA.FTZ R23, R22, R16, R23 ;  /* 0x0000001016177223 */ /* 0x000fe20000010017 */
[C---:B------:R-:W-:Y:S01]  /*1a90*/  FADD.FTZ R20, -R8.reuse, R19 ;  /* 0x0000001308147221 */ /* 0x040fe20000010100 */
[----:B------:R-:W-:Y:S01]  /*1aa0*/  FADD.FTZ R22, -R8, R21 ;  /* 0x0000001508167221 */ /* 0x000fe20000010100 */
[----:B------:R-:W-:Y:S01]  /*1ab0*/  FADD.FTZ R27, R27, R18 ;  /* 0x000000121b1b7221 */ /* 0x000fe20000010000 */
[----:B------:R-:W-:Y:S01]  /*1ac0*/  FADD.FTZ R18, R16, R25 ;  /* 0x0000001910127221 */ /* 0x000fe20000010000 */
[----:B------:R-:W-:Y:S01]  /*1ad0*/  FMUL.FTZ R19, R20, R9 ;  /* 0x0000000914137220 */ /* 0x000fe20000410000 */
[----:B------:R-:W-:-:S02]  /*1ae0*/  HADD2.F32 R17, -RZ, R41.H0_H0 ;  /* 0x20000029ff117230 */ /* 0x000fc40000004100 */
        /* <DEDUP_REMOVED lines=21> */
.L_x_1081:
[----:B------:R-:W-:Y:S01]  /*1c40*/  FMUL.FTZ R22, R17, R10 ;  /* 0x0000000a11167220 */ /* 0x000fe20000410000 */
[--C-:B------:R-:W-:Y:S02]  /*1c50*/  HADD2.F32 R21, -RZ, R39.reuse.H0_H0 ;  /* 0x20000027ff157230 */ /* 0x100fe40000004100 */
[C---:B------:R-:W-:Y:S01]  /*1c60*/  FFMA.FTZ R24, R19.reuse, R17, R24 ;  /* 0x0000001113187223 */ /* 0x040fe20000010018 */
[----:B------:R-:W-:Y:S02]  /*1c70*/  HADD2.F32 R29, -RZ, R39.H1_H1 ;  /* 0x30000027ff1d7230 */ /* 0x000fe40000004100 */
[----:B------:R-:W-:Y:S01]  /*1c80*/  FADD.FTZ R25, R18, R22 ;  /* 0x0000001612197221 */ /* 0x000fe20000010000 */
[----:B------:R-:W-:Y:S01]  /*1c90*/  FFMA.FTZ R23, R19, R22, R23 ;  /* 0x0000001613177223 */ /* 0x000fe20000010017 */
[C---:B------:R-:W-:Y:S01]  /*1ca0*/  FADD.FTZ R18, -R8.reuse, R21 ;  /* 0x0000001508127221 */ /* 0x040fe20000010100 */
[--C-:B------:R-:W-:Y:S02]  /*1cb0*/  HADD2.F32 R19, -RZ, R38.reuse.H0_H0 ;  /* 0x20000026ff137230 */ /* 0x100fe40000004100 */
[----:B------:R-:W-:Y:S01]  /*1cc0*/  FADD.FTZ R28, -R8, R29 ;  /* 0x0000001d081c7221 */ /* 0x000fe20000010100 */
[----:B------:R-:W-:-:S02]  /*1cd0*/  HADD2.F32 R22, -RZ, R38.H1_H1 ;  /* 0x30000026ff167230 */ /* 0x000fc40000004100 */
        /* <DEDUP_REMOVED lines=22> */
.L_x_1082:
[----:B------:R-:W-:Y:S01]  /*1e40*/  FMUL.FTZ R28, R19, R10 ;  /* 0x0000000a131c7220 */ /* 0x000fe20000410000 */
[----:B------:R-:W-:Y:S01]  /*1e50*/  FADD.FTZ R25, R26, R25 ;  /* 0x000000191a197221 */ /* 0x000fe20000010000 */
[----:B------:R-:W-:Y:S01]  /*1e60*/  FFMA.FTZ R30, R20, R26, R23 ;  /* 0x0000001a141e7223 */ /* 0x000fe20000010017 */
[----:B------:R-:W-:Y:S01]  /*1e70*/  FADD.FTZ R26, R14, R17 ;  /* 0x000000110e1a7221 */ /* 0x000fe20000010000 */
[--C-:B------:R-:W-:Y:S02]  /*1e80*/  HADD2.F32 R29, -RZ, R40.reuse.H1_H1 ;  /* 0x30000028ff1d7230 */ /* 0x100fe40000004100 */
[----:B------:R-:W-:Y:S01]  /*1e90*/  FADD.FTZ R17, R25, R28 ;  /* 0x0000001c19117221 */ /* 0x000fe20000010000 */
[----:B------:R-:W-:Y:S02]  /*1ea0*/  HADD2.F32 R25, -RZ, R40.H0_H0 ;  /* 0x20000028ff197230 */ /* 0x000fe40000004100 */
[----:B------:R-:W-:Y:S01]  /*1eb0*/  FFMA.FTZ R23, R20, R16, R15 ;  /* 0x0000001014177223 */ /* 0x000fe2000001000f */
[----:B------:R-:W-:Y:S01]  /*1ec0*/  FFMA.FTZ R15, R21, R28, R30 ;  /* 0x0000001c150f7223 */ /* 0x000fe2000001001e */
[----:B------:R-:W-:Y:S01]  /*1ed0*/  FMUL.FTZ R28, R22, R11 ;  /* 0x0000000b161c7220 */ /* 0x000fe20000410000 */
[----:B------:R-:W-:Y:S01]  /*1ee0*/  FADD.FTZ R27, R27, R16 ;  /* 0x000000101b1b7221 */ /* 0x000fe20000010000 */
[C---:B------:R-:W-:Y:S01]  /*1ef0*/  FADD.FTZ R14, -R8.reuse, R25 ;  /* 0x00000019080e7221 */ /* 0x040fe20000010100 */
[----:B------:R-:W-:Y:S01]  /*1f00*/  FADD.FTZ R16, -R8, R29 ;  /* 0x0000001d08107221 */ /* 0x000fe20000010100 */
[----:B------:R-:W-:Y:S01]  /*1f10*/  FFMA.FTZ R20, R18, R28, R15 ;  /* 0x0000001c12147223 */ /* 0x000fe2000001000f */
        /* <DEDUP_REMOVED lines=24> */
.L_x_1083:
[----:B------:R-:W-:Y:S01]  /*20a0*/  FMUL.FTZ R29, R17, R10 ;  /* 0x0000000a111d7220 */ /* 0x000fe20000410000 */
[----:B------:R-:W-:Y:S01]  /*20b0*/  FFMA.FTZ R24, R21, R19, R24 ;  /* 0x0000001315187223 */ /* 0x000fe20000010018 */
[--C-:B------:R-:W-:Y:S02]  /*20c0*/  HADD2.F32 R21, -RZ, R35.reuse.H0_H0 ;  /* 0x20000023ff157230 */ /* 0x100fe40000004100 */
[----:B------:R-:W-:Y:S01]  /*20d0*/  FADD.FTZ R16, R26, R19 ;  /* 0x000000131a107221 */ /* 0x000fe20000010000 */
[----:B------:R-:W-:Y:S02]  /*20e0*/  HADD2.F32 R31, -RZ, R35.H1_H1 ;  /* 0x30000023ff1f7230 */ /* 0x000fe40000004100 */
[----:B------:R-:W-:Y:S01]  /*20f0*/  FFMA.FTZ R19, R25, R29, R20 ;  /* 0x0000001d19137223 */ /* 0x000fe20000010014 */
[----:B------:R-:W-:Y:S01]  /*2100*/  FADD.FTZ R29, R28, R29 ;  /* 0x0000001d1c1d7221 */ /* 0x000fe20000010000 */
[----:B------:R-:W-:Y:S01]  /*2110*/  FMUL.FTZ R28, R15, R11 ;  /* 0x0000000b0f1c7220 */ /* 0x000fe20000410000 */
[----:B------:R-:W-:Y:S01]  /*2120*/  FFMA.FTZ R23, R18, R22, R23 ;  /* 0x0000001612177223 */ /* 0x000fe20000010017 */
        /* <DEDUP_REMOVED lines=27> */
.L_x_1084:
[----:B------:R-:W-:Y:S01]  /*22e0*/  FMUL.FTZ R29, R21, R10 ;  /* 0x0000000a151d7220 */ /* 0x000fe20000410000 */
[----:B------:R-:W-:Y:S01]  /*22f0*/  FADD.FTZ R22, R27, R22 ;  /* 0x000000161b167221 */ /* 0x000fe20000010000 */
[--C-:B------:R-:W-:Y:S02]  /*2300*/  HADD2.F32 R27, -RZ, R36.reuse.H0_H0 ;  /* 0x20000024ff1b7230 */ /* 0x100fe40000004100 */
[----:B------:R-:W-:Y:S01]  /*2310*/  FFMA.FTZ R30, R25, R17, R24 ;  /* 0x00000011191e7223 */ /* 0x000fe20000010018 */
[----:B------:R-:W-:Y:S02]  /*2320*/  HADD2.F32 R31, -RZ, R36.H1_H1 ;  /* 0x30000024ff1f7230 */ /* 0x000fe40000004100 */
[----:B------:R-:W-:Y:S01]  /*2330*/  FFMA.FTZ R25, R19, R29, R26 ;  /* 0x0000001d13197223 */ /* 0x000fe2000001001a */
[----:B------:R-:W-:Y:S01]  /*2340*/  FMUL.FTZ R26, R20, R11 ;  /* 0x0000000b141a7220 */ /* 0x000fe20000410000 */
[----:B------:R-:W-:Y:S01]  /*2350*/  FADD.FTZ R29, R28, R29 ;  /* 0x0000001d1c1d7221 */ /* 0x000fe20000010000 */
[C---:B------:R-:W-:Y:S01]  /*2360*/  FADD.FTZ R28, -R8.reuse, R27 ;  /* 0x0000001b081c7221 */ /* 0x040fe20000010100 */
[----:B------:R-:W-:Y:S01]  /*2370*/  FADD.FTZ R31, -R8, R31 ;  /* 0x0000001f081f7221 */ /* 0x000fe20000010100 */
[----:B------:R-:W-:Y:S01]  /*2380*/  FFMA.FTZ R24, R18, R26, R25 ;  /* 0x0000001a12187223 */ /* 0x000fe20000010019 */
[----:B------:R-:W-:Y:S01]  /*2390*/  FADD.FTZ R25, R26, R29 ;  /* 0x0000001d1a197221 */ /* 0x000fe20000010000 */
[-C--:B------:R-:W-:Y:S01]  /*23a0*/  FMUL.FTZ R29, R28, R9.reuse ;  /* 0x000000091c1d7220 */ /* 0x080fe20000410000 */
[----:B------:R-:W-:Y:S01]  /*23b0*/  FMUL.FTZ R28, R31, R9 ;  /* 0x000000091f1c7220 */ /* 0x000fe20000410000 */
[----:B------:R-:W-:-:S02]  /*23c0*/  HADD2.F32 R27, -RZ, R32.H0_H0 ;  /* 0x20000020ff1b7230 */ /* 0x000fc40000004100 */
[----:B------:R-:W-:Y:S01]  /*23d0*/  HADD2.F32 R26, -RZ, R32.H1_H1 ;  /* 0x30000020ff1a7230 */ /* 0x000fe20000004100 */
        /* <DEDUP_REMOVED lines=19> */
.L_x_1085:
[----:B------:R-:W-:Y:S01]  /*2510*/  FMUL.FTZ R31, R27, R10 ;  /* 0x0000000a1b1f7220 */ /* 0x000fe20000410000 */
[----:B------:R-:W-:Y:S01]  /*2520*/  ISETP.GT.AND P0, PT, R6, 0x1e, PT ;  /* 0x0000001e0600780c */ /* 0x000fe20003f04270 */
[----:B------:R-:W0:Y:S01]  /*2530*/  S2UR UR10, SR_CgaCtaId ;  /* 0x00000000000a79c3 */ /* 0x000e220000008800 */
[----:B------:R-:W-:Y:S01]  /*2540*/  UMOV UR6, 0x400 ;  /* 0x0000040000067882 */ /* 0x000fe20000000000 */
[----:B------:R-:W-:Y:S01]  /*2550*/  FFMA.FTZ R55, R29, R31, R24 ;  /* 0x0000001f1d377223 */ /* 0x000fe20000010018 */
[----:B------:R-:W-:Y:S01]  /*2560*/  FMUL.FTZ R24, R26, R11 ;  /* 0x0000000b1a187220 */ /* 0x000fe20000410000 */
[----:B------:R-:W-:Y:S01]  /*2570*/  FADD.FTZ R31, R25, R31 ;  /* 0x0000001f191f7221 */ /* 0x000fe20000010000 */
[----:B------:R-:W-:Y:S01]  /*2580*/  UIADD3 UR5, UR6, 0xa0, URZ ;  /* 0x000000a006057890 */ /* 0x000fe2000fffe03f */
[----:B------:R-:W-:Y:S01]  /*2590*/  FFMA.FTZ R23, R14, R15, R23 ;  /* 0x0000000f0e177223 */ /* 0x000fe20000010017 */
[----:B------:R-:W-:Y:S01]  /*25a0*/  FFMA.FTZ R25, R28, R24, R55 ;  /* 0x000000181c197223 */ /* 0x000fe20000010037 */
[----:B------:R-:W-:Y:S01]  /*25b0*/  FADD.FTZ R24, R24, R31 ;  /* 0x0000001f18187221 */ /* 0x000fe20000010000 */
[----:B------:R-:W-:Y:S01]  /*25c0*/  FADD.FTZ R16, R16, R17 ;  /* 0x0000001110107221 */ /* 0x000fe20000010000 */
[----:B------:R-:W-:Y:S01]  /*25d0*/  FADD.FTZ R15, R22, R15 ;  /* 0x0000000f160f7221 */ /* 0x000fe20000010000 */
[----:B------:R-:W-:Y:S01]  /*25e0*/  FFMA.FTZ R23, R18, R20, R23 ;  /* 0x0000001412177223 */ /* 0x000fe20000010017 */
[----:B------:R-:W1:Y:S01]  /*25f0*/  SHFL.DOWN PT, R31, R25, 0x1, 0x1f ;  /* 0x08201f00191f7f89 */ /* 0x000e6200000e0000 */
[----:B------:R-:W-:Y:S01]  /*2600*/  FFMA.FTZ R30, R19, R21, R30 ;  /* 0x00000015131e7223 */ /* 0x000fe2000001001e */
[----:B------:R-:W-:Y:S01]  /*2610*/  FADD.FTZ R16, R16, R21 ;  /* 0x0000001510107221 */ /* 0x000fe20000010000 */
[----:B------:R-:W-:Y:S01]  /*2620*/  FADD.FTZ R15, R15, R20 ;  /* 0x000000140f0f7221 */ /* 0x000fe20000010000 */
[----:B------:R-:W2:Y:S01]  /*2630*/  SHFL.DOWN PT, R55, R24, 0x1, 0x1f ;  /* 0x08201f0018377f89 */ /* 0x000ea200000e0000 */
[----:B------:R-:W-:Y:S01]  /*2640*/  FFMA.FTZ R21, R28, R26, R23 ;  /* 0x0000001a1c157223 */ /* 0x000fe20000010017 */
[----:B------:R-:W-:Y:S01]  /*2650*/  FFMA.FTZ R20, R29, R27, R30 ;  /* 0x0000001b1d147223 */ /* 0x000fe2000001001e */
[----:B------:R-:W-:Y:S01]  /*2660*/  FADD.FTZ R22, R16, R27 ;  /* 0x0000001b10167221 */ /* 0x000fe20000010000 */
[----:B------:R-:W-:Y:S01]  /*2670*/  FADD.FTZ R23, R15, R26 ;  /* 0x0000001a0f177221 */ /* 0x000fe20000010000 */
[----:B------:R-:W-:Y:S01]  /*2680*/  BSSY B0, `(.L_x_1086) ;  /* 0x0000046000007945 */ /* 0x000fe20003800000 */
        /* <DEDUP_REMOVED lines=23> */
[----:B------:R-:W-:-:S02]  /*2800*/  ISETP.NE.AND P0, PT, R6, RZ, PT ;  /* 0x000000ff0600720c */ /* 0x000fc40003f05270 */
[C---:B------:R-:W-:Y:S02]  /*2810*/  LEA R55, R53.reuse, UR5, 0x4 ;  /* 0x0000000535377c11 */ /* 0x040fe4000f8e20ff */
[----:B------:R-:W-:Y:S02]  /*2820*/  MOV R14, R25 ;  /* 0x00000019000e7202 */ /* 0x000fe40000000f00 */
[----:B------:R-:W-:Y:S01]  /*2830*/  MOV R15, R24 ;  /* 0x00000018000f7202 */ /* 0x000fe20000000f00 */
[----:B------:R0:W-:Y:S06]  /*2840*/  STS.128 [R55], R20 ;  /* 0x0000001437007388 */ /* 0x0001ec0000000c00 */
[----:B------:R0:W-:Y:S01]  /*2850*/  @!P0 STS.64 [R3+0x10], R14 ;  /* 0x0000100e03008388 */ /* 0x0001e20000000a00 */
[----:B------:R-:W-:Y:S01]  /*2860*/  BAR.SYNC.DEFER_BLOCKING 0x0 ;  /* 0x0000000000007b1d */ /* 0x000fe20000010000 */
[----:B------:R-:W-:-:S13]  /*2870*/  ISETP.NE.AND P0, PT, R53, RZ, PT ;  /* 0x000000ff3500720c */ /* 0x000fda0003f05270 */
[----:B0-----:R-:W-:Y:S05]  /*2880*/  @P0 BRA `(.L_x_1087) ;  /* 0x0000000000940947 */ /* 0x001fea0003800000 */
[----:B------:R-:W-:-:S09]  /*2890*/  ULEA UR5, UR10, UR6, 0x18 ;  /* 0x000000060a057291 */ /* 0x000fd2000f8ec03f */
[----:B------:R-:W0:Y:S04]  /*28a0*/  LDS.64 R28, [UR5+0x18] ;  /* 0x00001805ff1c7984 */ /* 0x000e280008000a00 */
[----:B------:R-:W1:Y:S04]  /*28b0*/  LDS.128 R16, [UR5+0x20] ;  /* 0x00002005ff107984 */ /* 0x000e680008000c00 */
[----:B------:R-:W2:Y:S01]  /*28c0*/  LDS.128 R24, [UR5+0x30] ;  /* 0x00003005ff187984 */ /* 0x000ea20008000c00 */
[----:B0-----:R-:W-:Y:S01]  /*28d0*/  FADD.FTZ R31, R14, R28 ;  /* 0x0000001c0e1f7221 */ /* 0x001fe20000010000 */
[----:B------:R-:W-:-:S03]  /*28e0*/  FADD.FTZ R14, R15, R29 ;  /* 0x0000001d0f0e7221 */ /* 0x000fc60000010000 */
[----:B-1----:R-:W-:Y:S01]  /*28f0*/  FADD.FTZ R15, R31, R16 ;  /* 0x000000101f0f7221 */ /* 0x002fe20000010000 */
[----:B------:R-:W-:Y:S01]  /*2900*/  FADD.FTZ R14, R14, R17 ;  /* 0x000000110e0e7221 */ /* 0x000fe20000010000 */
[----:B------:R-:W0:Y:S02]  /*2910*/  LDS.128 R28, [UR5+0x40] ;  /* 0x00004005ff1c7984 */ /* 0x000e240008000c00 */
[----:B------:R-:W-:Y:S01]  /*2920*/  FADD.FTZ R15, R15, R18 ;  /* 0x000000120f0f7221 */ /* 0x000fe20000010000 */
[----:B------:R-:W-:Y:S02]  /*2930*/  FADD.FTZ R14, R14, R19 ;  /* 0x000000130e0e7221 */ /* 0x000fe40000010000 */
[----:B------:R-:W1:Y:S01]  /*2940*/  LDS.128 R16, [UR5+0x50] ;  /* 0x00005005ff107984 */ /* 0x000e620008000c00 */
[----:B--2---:R-:W-:Y:S01]  /*2950*/  FADD.FTZ R15, R15, R24 ;  /* 0x000000180f0f7221 */ /* 0x004fe20000010000 */
[----:B------:R-:W-:-:S03]  /*2960*/  FADD.FTZ R14, R14, R25 ;  /* 0x000000190e0e7221 */ /* 0x000fc60000010000 */
        /* <DEDUP_REMOVED lines=9> */
[----:B------:R-:W-:Y:S02]  /*2a00*/  FADD.FTZ R16, R14, R17 ;  /* 0x000000110e107221 */ /* 0x000fe40000010000 */
[----:B------:R-:W1:Y:S01]  /*2a10*/  LDS.64 R14, [UR5+0x80] ;  /* 0x00008005ff0e7984 */ /* 0x000e620008000a00 */
[----:B------:R-:W-:Y:S01]  /*2a20*/  FADD.FTZ R57, R57, R18 ;  /* 0x0000001239397221 */ /* 0x000fe20000010000 */
[----:B------:R-:W-:-:S03]  /*2a30*/  FADD.FTZ R16, R16, R19 ;  /* 0x0000001310107221 */ /* 0x000fc60000010000 */
        /* <DEDUP_REMOVED lines=10> */
.L_x_1087:
[----:B------:R-:W-:Y:S05]  /*2ae0*/  BSYNC B0 ;  /* 0x0000000000007941 */ /* 0x000fea0003800000 */
.L_x_1086:
        /* <DEDUP_REMOVED lines=8> */
[----:B------:R-:W2:Y:S01]  /*2b70*/  LDS.128 R16, [R55+0x5a0] ;  /* 0x0005a00037107984 */ /* 0x000ea20000000c00 */
        /* <DEDUP_REMOVED lines=9> */
[----:B------:R-:W0:Y:S01]  /*2c10*/  LDS.128 R20, [R55+0x780] ;  /* 0x0007800037147984 */ /* 0x000e220000000c00 */
[----:B------:R-:W-:Y:S01]  /*2c20*/  FADD.FTZ R31, R25, R18 ;  /* 0x00000012191f7221 */ /* 0x000fe20000010000 */
[----:B------:R-:W-:Y:S01]  /*2c30*/  FADD.FTZ R28, R28, R17 ;  /* 0x000000111c1c7221 */ /* 0x000fe20000010000 */
[----:B------:R-:W-:Y:S01]  /*2c40*/  FADD.FTZ R30, R30, R19 ;  /* 0x000000131e1e7221 */ /* 0x000fe20000010000 */
[----:B------:R-:W1:Y:S04]  /*2c50*/  LDS.128 R24, [R55+0x960] ;  /* 0x0009600037187984 */ /* 0x000e680000000c00 */
[----:B------:R-:W2:Y:S01]  /*2c60*/  LDS.128 R16, [R55+0xb40] ;  /* 0x000b400037107984 */ /* 0x000ea20000000c00 */
[----:B0-----:R-:W-:Y:S01]  /*2c70*/  FADD.FTZ R29, R29, R20 ;  /* 0x000000141d1d7221 */ /* 0x001fe20000010000 */
[----:B------:R-:W-:Y:S01]  /*2c80*/  FADD.FTZ R28, R28, R21 ;  /* 0x000000151c1c7221 */ /* 0x000fe20000010000 */
[----:B------:R-:W-:Y:S01]  /*2c90*/  FADD.FTZ R31, R31, R22 ;  /* 0x000000161f1f7221 */ /* 0x000fe20000010000 */
[----:B------:R-:W-:Y:S01]  /*2ca0*/  FADD.FTZ R30, R30, R23 ;  /* 0x000000171e1e7221 */ /* 0x000fe20000010000 */
[----:B-1----:R-:W-:Y:S01]  /*2cb0*/  FADD.FTZ R29, R29, R24 ;  /* 0x000000181d1d7221 */ /* 0x002fe20000010000 */
[----:B------:R-:W0:Y:S01]  /*2cc0*/  LDS.128 R20, [R55+0xd20] ;  /* 0x000d200037147984 */ /* 0x000e220000000c00 */
[----:B------:R-:W-:Y:S01]  /*2cd0*/  FADD.FTZ R28, R28, R25 ;  /* 0x000000191c1c7221 */ /* 0x000fe20000010000 */
[----:B------:R-:W-:Y:S01]  /*2ce0*/  FADD.FTZ R31, R31, R26 ;  /* 0x0000001a1f1f7221 */ /* 0x000fe20000010000 */
[----:B------:R-:W-:Y:S01]  /*2cf0*/  FADD.FTZ R30, R30, R27 ;  /* 0x0000001b1e1e7221 */ /* 0x000fe20000010000 */
[----:B--2---:R-:W-:Y:S01]  /*2d00*/  FADD.FTZ R29, R29, R16 ;  /* 0x000000101d1d7221 */ /* 0x004fe20000010000 */
[----:B------:R-:W1:Y:S01]  /*2d10*/  LDS.128 R24, [R55+0xf00] ;  /* 0x000f000037187984 */ /* 0x000e620000000c00 */
[----:B------:R-:W-:Y:S01]  /*2d20*/  FADD.FTZ R28, R28, R17 ;  /* 0x000000111c1c7221 */ /* 0x000fe20000010000 */
[----:B------:R-:W-:Y:S01]  /*2d30*/  FADD.FTZ R31, R31, R18 ;  /* 0x000000121f1f7221 */ /* 0x000fe20000010000 */
[----:B------:R-:W-:-:S02]  /*2d40*/  FADD.FTZ R30, R30, R19 ;  /* 0x000000131e1e7221 */ /* 0x000fc40000010000 */
[----:B------:R-:W2:Y:S01]  /*2d50*/  LDS.128 R16, [R55+0x10e0] ;  /* 0x0010e00037107984 */ /* 0x000ea20000000c00 */
        /* <DEDUP_REMOVED lines=42> */
.L_x_1089:
[----:B------:R-:W-:Y:S05]  /*3000*/  BSYNC B0 ;  /* 0x0000000000007941 */ /* 0x000fea0003800000 */
.L_x_1088:
[----:B------:R-:W0:Y:S01]  /*3010*/  LDC.64 R24, c[0x0][0x268] ;  /* 0x00009a00ff187b82 */ /* 0x000e220000000a00 */
[----:B------:R-:W-:Y:S01]  /*3020*/  IMAD R17, R56, 0x1e, R53 ;  /* 0x0000001e38117824 */ /* 0x000fe200078e0235 */
[----:B------:R-:W-:Y:S06]  /*3030*/  BSSY B0, `(.L_x_1090) ;  /* 0x000000f000007945 */ /* 0x000fec0003800000 */
[----:B------:R-:W1:Y:S01]  /*3040*/  LDC R18, c[0x0][0xc] ;  /* 0x00000300ff127b82 */ /* 0x000e620000000800 */
[----:B0-----:R-:W-:Y:S01]  /*3050*/  IMAD.WIDE R24, R17, 0x4, R24 ;  /* 0x0000000411187825 */ /* 0x001fe200078e0218 */
        /* <DEDUP_REMOVED lines=12> */
.L_x_1091:
[----:B------:R-:W-:Y:S05]  /*3120*/  BSYNC B0 ;  /* 0x0000000000007941 */ /* 0x000fea0003800000 */
.L_x_1090:
[----:B-1----:R-:W-:-:S13]  /*3130*/  ISETP.GE.U32.AND P6, PT, R18, 0x2, PT ;  /* 0x000000021200780c */ /* 0x002fda0003fc6070 */
[----:B------:R-:W-:Y:S05]  /*3140*/  @!P6 BRA `(.L_x_1092) ;  /* 0x0000001000b4e947 */ /* 0x000fea0003800000 */
[----:B--2---:R-:W0:Y:S01]  /*3150*/  LDC R20, c[0x0][0x10] ;  /* 0x00000400ff147b82 */ /* 0x004e220000000800 */
        /* <DEDUP_REMOVED lines=12> */
[----:B------:R-:W-:Y:S01]  /*3220*/  VOTEU.ANY UR5, UPT, PT ;  /* 0x0000000000057886 */ /* 0x000fe200038e0100 */
[----:B------:R-:W-:Y:S01]  /*3230*/  HFMA2.MMA R21, -RZ, RZ, 0, 5.9604644775390625e-08 ;  /* 0x00000001ff157435 */ /* 0x000fe200000001ff */
[----:B------:R-:W-:Y:S01]  /*3240*/  UPOPC UR6, UR5 ;  /* 0x00000005000672bf */ /* 0x000fe20008000000 */
[----:B------:R-:W-:Y:S01]  /*3250*/  P2R R26, PR, RZ, 0x1 ;  /* 0x00000001ff1a7803 */ /* 0x000fe20000000000 */
[----:B------:R-:W-:Y:S01]  /*3260*/  UFLO.U32 UR5, UR5 ;  /* 0x00000005000572bd */ /* 0x000fe200080e0000 */
[----:B------:R-:W-:Y:S01]  /*3270*/  LOP3.LUT P6, RZ, R49, 0x2, RZ, 0xc0, !PT ;  /* 0x0000000231ff7812 */ /* 0x000fe200078cc0ff */
[----:B------:R-:W-:-:S04]  /*3280*/  IMAD R23, R20, UR7, R19 ;  /* 0x0000000714177c24 */ /* 0x000fc8000f8e0213 */
[----:B------:R-:W-:Y:S01]  /*3290*/  IMAD.WIDE.U32 R22, R23, 0x8, R24 ;  /* 0x0000000817167825 */ /* 0x000fe200078e0018 */
[----:B------:R-:W-:-:S04]  /*32a0*/  SEL R21, R21, 0xffffffff, !P6 ;  /* 0xffffffff15157807 */ /* 0x000fc80007000000 */
[----:B------:R1:W-:Y:S01]  /*32b0*/  STG.E.64 desc[UR8][R22.64], R14 ;  /* 0x0000000e16007986 */ /* 0x0003e2000c101b08 */
[----:B------:R-:W-:Y:S01]  /*32c0*/  IMAD R21, R21, UR6, RZ ;  /* 0x0000000615157c24 */ /* 0x000fe2000f8e02ff */
[----:B0-----:R-:W-:-:S13]  /*32d0*/  ISETP.EQ.U32.AND P0, PT, R6, UR5, PT ;  /* 0x0000000506007c0c */ /* 0x001fda000bf02070 */
[----:B------:R-:W-:Y:S06]  /*32e0*/  @P0 MEMBAR.ALL.GPU ;  /* 0x0000000000000992 */ /* 0x000fec000000a000 */
[----:B------:R-:W-:-:S00]  /*32f0*/  @P0 ERRBAR ;  /* 0x00000000000009ab */ /* 0x000fc00000000000 */
[----:B------:R-:W-:Y:S06]  /*3300*/  @P0 CGAERRBAR ;  /* 0x00000000000005ab */ /* 0x000fec0000000000 */
[----:B------:R1:W-:Y:S01]  /*3310*/  @P0 REDG.E.ADD.S32.STRONG.GPU desc[UR8][R16.64], R21 ;  /* 0x000000151000098e */ /* 0x0003e2000c10e388 */
[----:B------:R-:W-:Y:S02]  /*3320*/  ISETP.NE.AND P0, PT, R26, RZ, PT ;  /* 0x000000ff1a00720c */ /* 0x000fe40003f05270 */
[----:B------:R-:W-:-:S04]  /*3330*/  SEL R26, R18, RZ, !P6 ;  /* 0x000000ff121a7207 */ /* 0x000fc80007000000 */
[----:B------:R-:W-:-:S13]  /*3340*/  ISETP.NE.AND P6, PT, R26, -0x1, PT ;  /* 0xffffffff1a00780c */ /* 0x000fda0003fc5270 */
[----:B-1----:R-:W-:Y:S05]  /*3350*/  @!P6 BRA `(.L_x_1093) ;  /* 0x000000000014e947 */ /* 0x002fea0003800000 */
.L_x_1094:
[----:B------:R-:W2:Y:S04]  /*3360*/  LDG.E.STRONG.GPU R21, desc[UR8][R16.64] ;  /* 0x0000000810157981 */ /* 0x000ea8000c1ef900 */
[----:B--2---:R-:W-:Y:S01]  /*3370*/  CCTL.IVALL ;  /* 0x00000000ff00798f */ /* 0x004fe20002000000 */
[----:B------:R-:W-:Y:S05]  /*3380*/  YIELD ;  /* 0x0000000000007946 */ /* 0x000fea0003800000 */
[----:B------:R-:W-:-:S13]  /*3390*/  ISETP.NE.AND P6, PT, R21, R26, PT ;  /* 0x0000001a1500720c */ /* 0x000fda0003fc5270 */
[----:B------:R-:W-:Y:S05]  /*33a0*/  @P6 BRA `(.L_x_1094) ;  /* 0xfffffffc00ec6947 */ /* 0x000fea000383ffff */
.L_x_1093:
[----:B------:R-:W-:Y:S01]  /*33b0*/  ISETP.NE.AND P6, PT, R18, RZ, PT ;  /* 0x000000ff1200720c */ /* 0x000fe20003fc5270 */
[----:B------:R-:W-:Y:S05]  /*33c0*/  WARPSYNC.ALL ;  /* 0x0000000000007948 */ /* 0x000fea0003800000 */
[----:B------:R-:W-:Y:S07]  /*33d0*/  BAR.SYNC.DEFER_BLOCKING 0x0 ;  /* 0x0000000000007b1d */ /* 0x000fee0000010000 */
[----:B------:R-:W-:Y:S05]  /*33e0*/  @!P6 BRA `(.L_x_1092) ;  /* 0x00000010000ce947 */ /* 0x000fea0003800000 */
[----:B------:R-:W-:Y:S02]  /*33f0*/  IADD3 R16, R18, -0x1, RZ ;  /* 0xffffffff12107810 */ /* 0x000fe40007ffe0ff */
        /* <DEDUP_REMOVED lines=18> */
.L_x_1098:
        /* <DEDUP_REMOVED lines=115> */
.L_x_1097:
        /* <DEDUP_REMOVED lines=63> */
.L_x_1099:
[----:B------:R-:W-:-:S04]  /*4040*/  LOP3.LUT P6, RZ, R54, 0x1, RZ, 0xc0, !PT ;  /* 0x0000000136ff7812 */ /* 0x000fc800078cc0ff */
[----:B------:R-:W-:-:S13]  /*4050*/  ISETP.NE.OR P6, PT, R21, RZ, P6 ;  /* 0x000000ff1500720c */ /* 0x000fda00037c5670 */
[----:B------:R-:W-:Y:S05]  /*4060*/  @!P6 BRA `(.L_x_1095) ;  /* 0x00000000007ce947 */ /* 0x000fea0003800000 */
.L_x_1096:
        /* <DEDUP_REMOVED lines=31> */
.L_x_1095:
        /* <DEDUP_REMOVED lines=10> */
.L_x_1101:
[----:B------:R-:W-:Y:S05]  /*4300*/  BSYNC B0 ;  /* 0x0000000000007941 */ /* 0x000fea0003800000 */
.L_x_1100:
        /* <DEDUP_REMOVED lines=17> */
.L_x_1092:
[----:B------:R-:W0:Y:S01]  /*4420*/  S2UR UR6, SR_CgaCtaId ;  /* 0x00000000000679c3 */ /* 0x000e220000008800 */
[----:B------:R-:W-:Y:S01]  /*4430*/  UMOV UR5, 0x400 ;  /* 0x0000040000057882 */ /* 0x000fe20000000000 */
[----:B------:R-:W-:Y:S01]  /*4440*/  LOP3.LUT P6, RZ, R54, 0x4, RZ, 0xc0, !PT ;  /* 0x0000000436ff7812 */ /* 0x000fe200078cc0ff */
[--C-:B--2---:R-:W-:Y:S02]  /*4450*/  HADD2.F32 R23, -RZ, R47.reuse.H0_H0 ;  /* 0x2000002fff177230 */ /* 0x104fe40000004100 */
[----:B------:R-:W-:Y:S02]  /*4460*/  HADD2.F32 R47, -RZ, R47.H1_H1 ;  /* 0x3000002fff2f7230 */ /* 0x000fe40000004100 */
[----:B------:R-:W-:Y:S01]  /*4470*/  IMAD.WIDE.U32 R18, R53, -0x77777777, RZ ;  /* 0x8888888935127825 */ /* 0x000fe200078e00ff */
[----:B------:R-:W1:Y:S03]  /*4480*/  LDC R20, c[0x0][0x2ac] ;  /* 0x0000ab00ff147b82 */ /* 0x000e660000000800 */
[----:B------:R-:W-:Y:S01]  /*4490*/  FADD.FTZ R22, -R8, R47 ;  /* 0x0000002f08167221 */ /* 0x000fe20000010100 */
[--C-:B------:R-:W-:Y:S01]  /*44a0*/  HADD2.F32 R27, -RZ, R46.reuse.H0_H0 ;  /* 0x2000002eff1b7230 */ /* 0x100fe20000004100 */
[----:B------:R-:W-:Y:S01]  /*44b0*/  SHF.R.U32.HI R19, RZ, 0x4, R19 ;  /* 0x00000004ff137819 */ /* 0x000fe20000011613 */
[----:B------:R-:W-:-:S02]  /*44c0*/  HADD2.F32 R46, -RZ, R46.H1_H1 ;  /* 0x3000002eff2e7230 */ /* 0x000fc40000004100 */
[----:B------:R-:W-:Y:S01]  /*44d0*/  FMUL.FTZ R22, R22, R9 ;  /* 0x0000000916167220 */ /* 0x000fe20000410000 */
[----:B------:R-:W-:Y:S01]  /*44e0*/  HADD2.F32 R25, -RZ, R48.H1_H1 ;  /* 0x30000030ff197230 */ /* 0x000fe20000004100 */
[----:B0-----:R-:W-:-:S09]  /*44f0*/  ULEA UR5, UR6, UR5, 0x18 ;  /* 0x0000000506057291 */ /* 0x001fd2000f8ec03f */
[----:B------:R0:W-:Y:S01]  /*4500*/  @!P0 STS.64 [UR5+0x90], R14 ;  /* 0x0000900eff008988 */ /* 0x0001e20008000a05 */
[----:B------:R-:W-:Y:S01]  /*4510*/  BAR.SYNC.DEFER_BLOCKING 0x0 ;  /* 0x0000000000007b1d */ /* 0x000fe20000010000 */
[----:B0-----:R-:W-:Y:S01]  /*4520*/  FADD.FTZ R14, -R8, R23 ;  /* 0x00000017080e7221 */ /* 0x001fe20000010100 */
[----:B------:R-:W-:-:S03]  /*4530*/  HADD2.F32 R23, -RZ, R48.H0_H0 ;  /* 0x20000030ff177230 */ /* 0x000fc60000004100 */
        /* <DEDUP_REMOVED lines=24> */
.L_x_1102:
        /* <DEDUP_REMOVED lines=19> */
[----:B------:R-:W-:-:S05]  /*47f0*/  F2FP.F16.F32.PACK_AB R15, R14, R15 ;  /* 0x0000000f0e0f723e */ /* 0x000fca00000000ff */
[----:B------:R0:W-:Y:S02]  /*4800*/  STG.E desc[UR8][R16.64], R15 ;  /* 0x0000000f10007986 */ /* 0x0001e4000c101908 */
.L_x_1104:
[----:B------:R-:W-:Y:S05]  /*4810*/  BSYNC B0 ;  /* 0x0000000000007941 */ /* 0x000fea0003800000 */
.L_x_1103:
[----:B------:R-:W-:Y:S01]  /*4820*/  LOP3.LUT P6, RZ, R54, 0x4, RZ, 0xc0, !PT ;  /* 0x0000000436ff7812 */ /* 0x000fe200078cc0ff */
[C---:B------:R-:W-:Y:S01]  /*4830*/  FADD.FTZ R14, -R8.reuse, R23 ;  /* 0x00000017080e7221 */ /* 0x040fe20000010100 */
[----:B------:R-:W-:Y:S01]  /*4840*/  FADD.FTZ R24, -R8, R25 ;  /* 0x0000001908187221 */ /* 0x000fe20000010100 */
[----:B------:R-:W-:Y:S02]  /*4850*/  HADD2.F32 R23, -RZ, R43.H0_H0 ;  /* 0x2000002bff177230 */ /* 0x000fe40000004100 */
[--C-:B------:R-:W-:Y:S02]  /*4860*/  HADD2.F32 R27, -RZ, R45.reuse.H0_H0 ;  /* 0x2000002dff1b7230 */ /* 0x100fe40000004100 */
[-C--:B------:R-:W-:Y:S01]  /*4870*/  FMUL.FTZ R25, R14, R9.reuse ;  /* 0x000000090e197220 */ /* 0x080fe20000410000 */
[----:B------:R-:W-:Y:S02]  /*4880*/  HADD2.F32 R22, -RZ, R45.H1_H1 ;  /* 0x3000002dff167230 */ /* 0x000fe40000004100 */
[----:B------:R-:W-:Y:S01]  /*4890*/  FMUL.FTZ R24, R24, R9 ;  /* 0x0000000918187220 */ /* 0x000fe20000410000 */
[----:B------:R-:W-:-:S02]  /*48a0*/  HADD2.F32 R43, -RZ, R43.H1_H1 ;  /* 0x3000002bff2b7230 */ /* 0x000fc40000004100 */
[----:B------:R-:W-:Y:S05]  /*48b0*/  @!P6 BRA `(.L_x_1105) ;  /* 0x000000000048e947 */ /* 0x000fea0003800000 */
        /* <DEDUP_REMOVED lines=18> */
.L_x_1105:
[----:B------:R-:W-:Y:S04]  /*49e0*/  BSSY B0, `(.L_x_1106) ;  /* 0x0000016000007945 */ /* 0x000fe80003800000 */
[----:B------:R-:W-:Y:S05]  /*49f0*/  @!P5 BRA `(.L_x_1107) ;  /* 0x000000000050d947 */ /* 0x000fea0003800000 */
[----:B0-----:R-:W-:Y:S01]  /*4a00*/  IADD3 R17, R51, 0x10, RZ ;  /* 0x0000001033117810 */ /* 0x001fe20007ffe0ff */
        /* <DEDUP_REMOVED lines=17> */
[----:B------:R-:W-:-:S05]  /*4b20*/  F2FP.F16.F32.PACK_AB R15, R14, R15 ;  /* 0x0000000f0e0f723e */ /* 0x000fca00000000ff */
[----:B------:R1:W-:Y:S02]  /*4b30*/  STG.E desc[UR8][R16.64], R15 ;  /* 0x0000000f10007986 */ /* 0x0003e4000c101908 */
.L_x_1107:
[----:B------:R-:W-:Y:S05]  /*4b40*/  BSYNC B0 ;  /* 0x0000000000007941 */ /* 0x000fea0003800000 */
.L_x_1106:
[C---:B------:R-:W-:Y:S01]  /*4b50*/  FADD.FTZ R14, -R8.reuse, R23 ;  /* 0x00000017080e7221 */ /* 0x040fe20000010100 */
[----:B------:R-:W-:Y:S01]  /*4b60*/  FADD.FTZ R22, -R8, R43 ;  /* 0x0000002b08167221 */ /* 0x000fe20000010100 */
[--C-:B------:R-:W-:Y:S02]  /*4b70*/  HADD2.F32 R25, -RZ, R42.reuse.H0_H0 ;  /* 0x2000002aff197230 */ /* 0x100fe40000004100 */
[----:B------:R-:W-:Y:S02]  /*4b80*/  HADD2.F32 R42, -RZ, R42.H1_H1 ;  /* 0x3000002aff2a7230 */ /* 0x000fe40000004100 */
[-C--:B------:R-:W-:Y:S01]  /*4b90*/  FMUL.FTZ R29, R14, R9.reuse ;  /* 0x000000090e1d7220 */ /* 0x080fe20000410000 */
[--C-:B------:R-:W-:Y:S02]  /*4ba0*/  HADD2.F32 R23, -RZ, R44.reuse.H0_H0 ;  /* 0x2000002cff177230 */ /* 0x100fe40000004100 */
[----:B------:R-:W-:Y:S01]  /*4bb0*/  FMUL.FTZ R22, R22, R9 ;  /* 0x0000000916167220 */ /* 0x000fe20000410000 */
[----:B------:R-:W-:Y:S01]  /*4bc0*/  HADD2.F32 R27, -RZ, R44.H1_H1 ;  /* 0x3000002cff1b7230 */ /* 0x000fe20000004100 */
[----:B------:R-:W-:Y:S06]  /*4bd0*/  @!P6 BRA `(.L_x_1108) ;  /* 0x000000000048e947 */ /* 0x000fec0003800000 */
[----:B------:R-:W-:Y:S01]  /*4be0*/  FFMA.FTZ R14, R29, R10, R12 ;  /* 0x0000000a1d0e7223 */ /* 0x000fe2000001000c */
[----:B01----:R-:W-:-:S03]  /*4bf0*/  FFMA.FTZ R15, R22, R11, R13 ;  /* 0x0000000b160f7223 */ /* 0x003fc6000001000d */
        /* <DEDUP_REMOVED lines=16> */
.L_x_1108:
[----:B------:R-:W-:Y:S04]  /*4d00*/  BSSY B0, `(.L_x_1109) ;  /* 0x0000016000007945 */ /* 0x000fe80003800000 */
[----:B------:R-:W-:Y:S05]  /*4d10*/  @!P4 BRA `(.L_x_1110) ;  /* 0x000000000050c947 */ /* 0x000fea0003800000 */
[----:B01----:R-:W-:Y:S01]  /*4d20*/  IADD3 R17, R51, 0x20, RZ ;  /* 0x0000002033117810 */ /* 0x003fe20007ffe0ff */
        /* <DEDUP_REMOVED lines=19> */
.L_x_1110:
[----:B------:R-:W-:Y:S05]  /*4e60*/  BSYNC B0 ;  /* 0x0000000000007941 */ /* 0x000fea0003800000 */
.L_x_1109:
[C---:B------:R-:W-:Y:S01]  /*4e70*/  FADD.FTZ R14, -R8.reuse, R23 ;  /* 0x00000017080e7221 */ /* 0x040fe20000010100 */
[----:B------:R-:W-:Y:S01]  /*4e80*/  FADD.FTZ R24, -R8, R27 ;  /* 0x0000001b08187221 */ /* 0x000fe20000010100 */
[----:B------:R-:W-:Y:S02]  /*4e90*/  HADD2.F32 R23, -RZ, R39.H0_H0 ;  /* 0x20000027ff177230 */ /* 0x000fe40000004100 */
[--C-:B------:R-:W-:Y:S02]  /*4ea0*/  HADD2.F32 R25, -RZ, R41.reuse.H0_H0 ;  /* 0x20000029ff197230 */ /* 0x100fe40000004100 */
[-C--:B------:R-:W-:Y:S01]  /*4eb0*/  FMUL.FTZ R27, R14, R9.reuse ;  /* 0x000000090e1b7220 */ /* 0x080fe20000410000 */
[----:B------:R-:W-:Y:S02]  /*4ec0*/  HADD2.F32 R22, -RZ, R41.H1_H1 ;  /* 0x30000029ff167230 */ /* 0x000fe40000004100 */
[----:B------:R-:W-:Y:S01]  /*4ed0*/  FMUL.FTZ R24, R24, R9 ;  /* 0x0000000918187220 */ /* 0x000fe20000410000 */
[----:B------:R-:W-:Y:S01]  /*4ee0*/  HADD2.F32 R39, -RZ, R39.H1_H1 ;  /* 0x30000027ff277230 */ /* 0x000fe20000004100 */
[----:B------:R-:W-:Y:S06]  /*4ef0*/  @!P6 BRA `(.L_x_1111) ;  /* 0x000000000048e947 */ /* 0x000fec0003800000 */
[----:B012---:R-:W-:Y:S01]  /*4f00*/  FFMA.FTZ R15, R24, R11, R13 ;  /* 0x0000000b180f7223 */ /* 0x007fe2000001000d */
        /* <DEDUP_REMOVED lines=17> */
.L_x_1111:
[----:B------:R-:W-:Y:S04]  /*5020*/  BSSY B0, `(.L_x_1112) ;  /* 0x0000015000007945 */ /* 0x000fe80003800000 */
[----:B------:R-:W-:Y:S05]  /*5030*/  @!P3 BRA `(.L_x_1113) ;  /* 0x00000000004cb947 */ /* 0x000fea0003800000 */
[----:B012---:R-:W-:Y:S01]  /*5040*/  SHF.R.S32.HI R17, RZ, 0x1f, R50 ;  /* 0x0000001fff117819 */ /* 0x007fe20000011432 */
[----:B------:R-:W-:Y:S01]  /*5050*/  ULDC.64 UR10, c[0x0][0x288] ;  /* 0x0000a200000a7ab9 */ /* 0x000fe20000000a00 */
[----:B------:R-:W-:Y:S02]  /*5060*/  MOV R14, R58 ;  /* 0x0000003a000e7202 */ /* 0x000fe40000000f00 */
[----:B------:R-:W-:Y:S01]  /*5070*/  MOV R15, R61 ;  /* 0x0000003d000f7202 */ /* 0x000fe20000000f00 */
        /* <DEDUP_REMOVED lines=15> */
.L_x_1113:
[----:B------:R-:W-:Y:S05]  /*5170*/  BSYNC B0 ;  /* 0x0000000000007941 */ /* 0x000fea0003800000 */
.L_x_1112:
        /* <DEDUP_REMOVED lines=10> */
[----:B0123--:R-:W-:-:S03]  /*5220*/  FFMA.FTZ R15, R22, R11, R13 ;  /* 0x0000000b160f7223 */ /* 0x00ffc6000001000d */
        /* <DEDUP_REMOVED lines=16> */
.L_x_1114:
[----:B------:R-:W-:Y:S04]  /*5330*/  BSSY B0, `(.L_x_1115) ;  /* 0x0000016000007945 */ /* 0x000fe80003800000 */
        /* <DEDUP_REMOVED lines=21> */
.L_x_1116:
[----:B------:R-:W-:Y:S05]  /*5490*/  BSYNC B0 ;  /* 0x0000000000007941 */ /* 0x000fea0003800000 */
.L_x_1115:
[C---:B------:R-:W-:Y:S01]  /*54a0*/  FADD.FTZ R14, -R8.reuse, R23 ;  /* 0x00000017080e7221 */ /* 0x040fe20000010100 */
[----:B------:R-:W-:Y:S01]  /*54b0*/  FADD.FTZ R22, -R8, R25 ;  /* 0x0000001908167221 */ /* 0x000fe20000010100 */
[----:B------:R-:W-:Y:S02]  /*54c0*/  IMAD R19, R20, UR7, R19 ;  /* 0x0000000714137c24 */ /* 0x000fe4000f8e0213 */
[--C-:B------:R-:W-:Y:S02]  /*54d0*/  HADD2.F32 R27, -RZ, R37.reuse.H0_H0 ;  /* 0x20000025ff1b7230 */ /* 0x100fe40000004100 */
[-C--:B------:R-:W-:Y:S01]  /*54e0*/  FMUL.FTZ R25, R14, R9.reuse ;  /* 0x000000090e197220 */ /* 0x080fe20000410000 */
[----:B------:R-:W-:Y:S02]  /*54f0*/  HADD2.F32 R20, -RZ, R37.H1_H1 ;  /* 0x30000025ff147230 */ /* 0x000fe40000004100 */
[----:B------:R-:W-:Y:S01]  /*5500*/  FMUL.FTZ R22, R22, R9 ;  /* 0x0000000916167220 */ /* 0x000fe20000410000 */
[----:B------:R-:W-:Y:S01]  /*5510*/  HADD2.F32 R23, -RZ, R35.H0_H0 ;  /* 0x20000023ff177230 */ /* 0x000fe20000004100 */
[----:B------:R-:W-:Y:S06]  /*5520*/  @!P6 BRA `(.L_x_1117) ;  /* 0x000000000048e947 */ /* 0x000fec0003800000 */
[----:B------:R-:W-:Y:S01]  /*5530*/  FFMA.FTZ R14, R25, R10, R12 ;  /* 0x0000000a190e7223 */ /* 0x000fe2000001000c */
[----:B01234-:R-:W-:-:S03]  /*5540*/  FFMA.FTZ R15, R22, R11, R13 ;  /* 0x0000000b160f7223 */ /* 0x01ffc6000001000d */
        /* <DEDUP_REMOVED lines=16> */
.L_x_1117:
[----:B------:R-:W-:Y:S04]  /*5650*/  BSSY B0, `(.L_x_1118) ;  /* 0x0000016000007945 */ /* 0x000fe80003800000 */
        /* <DEDUP_REMOVED lines=21> */
.L_x_1119:
[----:B------:R-:W-:Y:S05]  /*57b0*/  BSYNC B0 ;  /* 0x0000000000007941 */ /* 0x000fea0003800000 */
.L_x_1118:
[----:B------:R-:W-:Y:S02]  /*57c0*/  HADD2.F32 R35, -RZ, R35.H1_H1 ;  /* 0x30000023ff237230 */ /* 0x000fe40000004100 */
[C---:B------:R-:W-:Y:S01]  /*57d0*/  FADD.FTZ R14, -R8.reuse, R23 ;  /* 0x00000017080e7221 */ /* 0x040fe20000010100 */
[----:B------:R-:W-:Y:S01]  /*57e0*/  IADD3 R28, R19, 0x60, RZ ;  /* 0x00000060131c7810 */ /* 0x000fe20007ffe0ff */
[----:B------:R-:W-:Y:S01]  /*57f0*/  ULDC.64 UR10, c[0x0][0x290] ;  /* 0x0000a400000a7ab9 */ /* 0x000fe20000000a00 */
[--C-:B------:R-:W-:Y:S02]  /*5800*/  HADD2.F32 R25, -RZ, R34.reuse.H0_H0 ;  /* 0x20000022ff197230 */ /* 0x100fe40000004100 */
[----:B------:R-:W-:Y:S01]  /*5810*/  FADD.FTZ R20, -R8, R35 ;  /* 0x0000002308147221 */ /* 0x000fe20000010100 */
[----:B------:R-:W-:Y:S02]  /*5820*/  HADD2.F32 R34, -RZ, R34.H1_H1 ;  /* 0x30000022ff227230 */ /* 0x000fe40000004100 */
[-C--:B------:R-:W-:Y:S01]  /*5830*/  FMUL.FTZ R23, R14, R9.reuse ;  /* 0x000000090e177220 */ /* 0x080fe20000410000 */
[----:B------:R-:W-:Y:S01]  /*5840*/  SHF.R.S32.HI R30, RZ, 0x1f, R28 ;  /* 0x0000001fff1e7819 */ /* 0x000fe2000001141c */
[----:B------:R-:W-:Y:S01]  /*5850*/  FMUL.FTZ R20, R20, R9 ;  /* 0x0000000914147220 */ /* 0x000fe20000410000 */
        /* <DEDUP_REMOVED lines=19> */
.L_x_1120:
[----:B------:R-:W-:Y:S01]  /*5990*/  ISETP.GE.U32.AND P0, PT, R28, UR10, PT ;  /* 0x0000000a1c007c0c */ /* 0x000fe2000bf06070 */
[----:B------:R-:W-:Y:S01]  /*59a0*/  BSSY B0, `(.L_x_1121) ;  /* 0x0000019000007945 */ /* 0x000fe20003800000 */
[----:B------:R-:W-:Y:S02]  /*59b0*/  IADD3 R19, R51, 0x70, RZ ;  /* 0x0000007033137810 */ /* 0x000fe40007ffe0ff */
[----:B------:R-:W-:-:S04]  /*59c0*/  ISETP.GE.AND.EX P0, PT, R30, UR11, PT, P0 ;  /* 0x0000000b1e007c0c */ /* 0x000fc8000bf06300 */
[----:B------:R-:W-:-:S13]  /*59d0*/  ISETP.LT.U32.AND P0, PT, R53, 0x1e0, !P0 ;  /* 0x000001e03500780c */ /* 0x000fda0004701070 */
        /* <DEDUP_REMOVED lines=21> */
.L_x_1122:
[----:B------:R-:W-:Y:S05]  /*5b30*/  BSYNC B0 ;  /* 0x0000000000007941 */ /* 0x000fea0003800000 */
.L_x_1121:
[--C-:B01234-:R-:W-:Y:S01]  /*5b40*/  HADD2.F32 R15, -RZ, R36.reuse.H0_H0 ;  /* 0x20000024ff0f7230 */ /* 0x11ffe20000004100 */
[----:B------:R-:W-:Y:S01]  /*5b50*/  ISETP.GE.U32.AND P0, PT, R19, UR10, PT ;  /* 0x0000000a13007c0c */ /* 0x000fe2000bf06070 */
[----:B------:R-:W-:-:S03]  /*5b60*/  HADD2.F32 R17, -RZ, R36.H1_H1 ;  /* 0x30000024ff117230 */ /* 0x000fc60000004100 */
[C---:B------:R-:W-:Y:S01]  /*5b70*/  FADD.FTZ R14, -R8.reuse, R15 ;  /* 0x0000000f080e7221 */ /* 0x040fe20000010100 */
[----:B------:R-:W-:Y:S01]  /*5b80*/  ISETP.GE.AND.EX P0, PT, R7, UR11, PT, P0 ;  /* 0x0000000b07007c0c */ /* 0x000fe2000bf06300 */
[----:B------:R-:W-:Y:S01]  /*5b90*/  FADD.FTZ R8, -R8, R17 ;  /* 0x0000001108087221 */ /* 0x000fe20000010100 */
[--C-:B------:R-:W-:Y:S02]  /*5ba0*/  HADD2.F32 R15, -RZ, R32.reuse.H0_H0 ;  /* 0x20000020ff0f7230 */ /* 0x100fe40000004100 */
[-C--:B------:R-:W-:Y:S01]  /*5bb0*/  FMUL.FTZ R25, R14, R9.reuse ;  /* 0x000000090e197220 */ /* 0x080fe20000410000 */
[----:B------:R-:W-:Y:S01]  /*5bc0*/  ISETP.GT.U32.OR P0, PT, R53, 0x1df, P0 ;  /* 0x000001df3500780c */ /* 0x000fe20000704470 */
[----:B------:R-:W-:Y:S02]  /*5bd0*/  HADD2.F32 R32, -RZ, R32.H1_H1 ;  /* 0x30000020ff207230 */ /* 0x000fe40000004100 */
[----:B------:R-:W-:Y:S01]  /*5be0*/  FMUL.FTZ R22, R8, R9 ;  /* 0x0000000908167220 */ /* 0x000fe20000410000 */
[----:B------:R-:W-:Y:S09]  /*5bf0*/  @!P6 BRA `(.L_x_1123) ;  /* 0x000000000048e947 */ /* 0x000ff20003800000 */
        /* <DEDUP_REMOVED lines=18> */
.L_x_1123:
[----:B------:R-:W-:Y:S04]  /*5d20*/  BSSY B0, `(.L_x_1124) ;  /* 0x0000013000007945 */ /* 0x000fe80003800000 */
[----:B------:R-:W-:Y:S05]  /*5d30*/  @P0 BRA `(.L_x_1125) ;  /* 0x0000000000440947 */ /* 0x000fea0003800000 */
        /* <DEDUP_REMOVED lines=14> */
[----:B------:R-:W-:-:S02]  /*5e20*/  F2FP.F16.F32.PACK_AB R7, R32, R7 ;  /* 0x000000072007723e */ /* 0x000fc400000000ff */
[----:B------:R-:W-:-:S05]  /*5e30*/  LEA.HI.X R9, R58, UR11, R19, 0x1, P0 ;  /* 0x0000000b3a097c11 */ /* 0x000fca00080f0c13 */
[----:B------:R0:W-:Y:S02]  /*5e40*/  STG.E desc[UR8][R8.64], R7 ;  /* 0x0000000708007986 */ /* 0x0001e4000c101908 */
.L_x_1125:
[----:B------:R-:W-:Y:S05]  /*5e50*/  BSYNC B0 ;  /* 0x0000000000007941 */ /* 0x000fea0003800000 */
.L_x_1124:
[----:B0-----:R-:W0:Y:S01]  /*5e60*/  LDC R7, c[0x0][0x10] ;  /* 0x00000400ff077b82 */ /* 0x001e220000000800 */
[----:B------:R-:W-:Y:S02]  /*5e70*/  IADD3 R49, R49, 0x1, RZ ;  /* 0x0000000131317810 */ /* 0x000fe40007ffe0ff */
[----:B0-----:R-:W-:-:S04]  /*5e80*/  IADD3 R52, R7, R52, RZ ;  /* 0x0000003407347210 */ /* 0x001fc80007ffe0ff */
[----:B------:R-:W-:-:S13]  /*5e90*/  ISETP.GE.AND P0, PT, R52, UR4, PT ;  /* 0x0000000434007c0c */ /* 0x000fda000bf06270 */
[----:B------:R-:W-:Y:S05]  /*5ea0*/  @!P0 BRA `(.L_x_1126) ;  /* 0xffffffa400548947 */ /* 0x000fea000383ffff */
.L_x_1075:
        /* <DEDUP_REMOVED lines=19> */
.L_x_1128:
[----:B------:R-:W-:Y:S05]  /*5fe0*/  BSYNC B0 ;  /* 0x0000000000007941 */ /* 0x000fea0003800000 */
.L_x_1127:
        /* <DEDUP_REMOVED lines=11> */
.L_x_1130:
[----:B------:R-:W2:Y:S04]  /*60a0*/  LDG.E.STRONG.GPU R5, desc[UR8][R2.64] ;  /* 0x0000000802057981 */ /* 0x000ea8000c1ef900 */
[----:B--2---:R-:W-:Y:S01]  /*60b0*/  CCTL.IVALL ;  /* 0x00000000ff00798f */ /* 0x004fe20002000000 */
[----:B------:R-:W-:Y:S05]  /*60c0*/  YIELD ;  /* 0x0000000000007946 */ /* 0x000fea0003800000 */
[----:B------:R-:W-:-:S13]  /*60d0*/  ISETP.NE.AND P0, PT, R5, R0, PT ;  /* 0x000000000500720c */ /* 0x000fda0003f05270 */
[----:B------:R-:W-:Y:S05]  /*60e0*/  @P0 BRA `(.L_x_1130) ;  /* 0xfffffffc00ec0947 */ /* 0x000fea000383ffff */
.L_x_1129:
        /* <DEDUP_REMOVED lines=24> */
.L_x_1131:
        /* <DEDUP_REMOVED lines=23> */
.L_x_1132:
        /* <DEDUP_REMOVED lines=10> */
.L_x_5154:


//--------------------- .text._Z35group_norm_nhwc_bwd_one_pass_kernelI11Fp16IOFp32WLi256ELi60ELi480EEv26Group_norm_nhwc_bwd_params --------------------------
	.section	.text._Z35group_norm_nhwc_bwd_one_pass_kernelI11Fp16IOFp32WLi256ELi60ELi480EEv26Group_norm_nhwc_bwd_params,"ax",@progbits
	.align	128
        .global         _Z35group_norm_nhwc_bwd_one_pass_kernelI11Fp16IOFp32WLi256ELi60ELi480EEv26Group_norm_nhwc_bwd_params
        .type           _Z35group_norm_nhwc_bwd_one_pass_kernelI11Fp16IOFp32WLi256ELi60ELi480EEv26Group_norm_nhwc_bwd_params,@function
        .size           _Z35group_norm_nhwc_bwd_one_pass_kernelI11Fp16IOFp32WLi256ELi60ELi480EEv26Group_norm_nhwc_bwd_params,(.L_x_5155 - _Z35group_norm_nhwc_bwd_one_pass_kernelI11Fp16IOFp32WLi256ELi60ELi480EEv26Group_norm_nhwc_bwd_params)
        .other          _Z35group_norm_nhwc_bwd_one_pass_kernelI11Fp16IOFp32WLi256ELi60ELi480EEv26Group_norm_nhwc_bwd_params,@"STO_CUDA_ENTRY STV_DEFAULT"
_Z35group_norm_nhwc_bwd_one_pass_kernelI11Fp16IOFp32WLi256ELi60ELi480EEv26Group_norm_nhwc_bwd_params:
.text._Z35group_norm_nhwc_bwd_one_pass_kernelI11Fp16IOFp32WLi256ELi60ELi480EEv26Group_norm_nhwc_bwd_params:
        /* <DEDUP_REMOVED lines=22> */
[----:B------:R-:W3:Y:S01]  /*0160*/  LDC.64 R2, c[0x0][0x288] ;  /* 0x0000a200ff027b82 */ /* 0x000ee20000000a00 */
[----:B------:R-:W-:Y:S01]  /*0170*/  SHF.L.U32 R84, R84, 0x1, RZ ;  /* 0x0000000154547819 */ /* 0x000fe200000006ff */
[----:B0-----:R-:W-:-:S06]  /*0180*/  IMAD R9, R0, UR7, R13 ;  /* 0x0000000700097c24 */ /* 0x001fcc000f8e020d */
[----:B------:R-:W0:Y:S01]  /*0190*/  LDC R8, c[0x0][0x10] ;  /* 0x00000400ff087b82 */ /* 0x000e220000000800 */
[C---:B------:R-:W-:Y:S02]  /*01a0*/  ISETP.LT.U32.AND P0, PT, R9.reuse, UR10, PT ;  /* 0x0000000a09007c0c */ /* 0x040fe4000bf01070 */
[----:B------:R-:W-:Y:S01]  /*01b0*/  SHF.R.S32.HI R118, RZ, 0x1f, R9 ;  /* 0x0000001fff767819 */ /* 0x000fe20000011409 */
[----:B--2---:R-:W-:Y:S01]  /*01c0*/  ULEA UR5, UR6, UR5, 0x18 ;  /* 0x0000000506057291 */ /* 0x004fe2000f8ec03f */
[----:B------:R-:W-:-:S03]  /*01d0*/  IADD3 R104, R9, 0x10, RZ ;  /* 0x0000001009687810 */ /* 0x000fc60007ffe0ff */
[----:B------:R-:W2:Y:S01]  /*01e0*/  LDC R7, c[0x0][0xc] ;  /* 0x00000300ff077b82 */ /* 0x000ea20000000800 */
[----:B------:R-:W-:Y:S02]  /*01f0*/  ISETP.LT.AND.EX P0, PT, R118, UR11, !P1, P0 ;  /* 0x0000000b76007c0c */ /* 0x000fe4000cf01300 */
[----:B------:R-:W-:Y:S02]  /*0200*/  ISETP.LT.U32.AND P5, PT, R104, UR10, PT ;  /* 0x0000000a68007c0c */ /* 0x000fe4000bfa1070 */
[----:B------:R-:W-:Y:S02]  /*0210*/  SHF.R.S32.HI R117, RZ, 0x1f, R104 ;  /* 0x0000001fff757819 */ /* 0x000fe40000011468 */
[----:B------:R-:W-:Y:S02]  /*0220*/  IADD3 R103, R9, 0x20, RZ ;  /* 0x0000002009677810 */ /* 0x000fe40007ffe0ff */
[----:B------:R-:W-:Y:S02]  /*0230*/  ISETP.LT.AND.EX P6, PT, R117, UR11, !P1, P5 ;  /* 0x0000000b75007c0c */ /* 0x000fe4000cfc1350 */
[----:B------:R-:W-:-:S02]  /*0240*/  ISETP.LT.U32.AND P4, PT, R103, UR10, PT ;  /* 0x0000000a67007c0c */ /* 0x000fc4000bf81070 */
[----:B------:R-:W-:Y:S02]  /*0250*/  SHF.R.S32.HI R116, RZ, 0x1f, R103 ;  /* 0x0000001fff747819 */ /* 0x000fe40000011467 */
[----:B------:R-:W-:Y:S01]  /*0260*/  @P0 LOP3.LUT R5, R5, 0x80, RZ, 0xfc, !PT ;  /* 0x0000008005050812 */ /* 0x000fe200078efcff */
[----:B0-----:R-:W-:Y:S01]  /*0270*/  IMAD R123, R8, UR7, R11 ;  /* 0x00000007087b7c24 */ /* 0x001fe2000f8e020b */
[----:B------:R-:W-:Y:S02]  /*0280*/  ISETP.LT.AND.EX P5, PT, R116, UR11, !P1, P4 ;  /* 0x0000000b74007c0c */ /* 0x000fe4000cfa1340 */
[----:B------:R-:W-:Y:S02]  /*0290*/  LOP3.LUT R5, R5, 0xffffffbf, RZ, 0xc0, !PT ;  /* 0xffffffbf05057812 */ /* 0x000fe400078ec0ff */
[----:B------:R-:W-:Y:S02]  /*02a0*/  IADD3 R102, R9, 0x30, RZ ;  /* 0x0000003009667810 */ /* 0x000fe40007ffe0ff */
[----:B------:R-:W-:-:S02]  /*02b0*/  @P6 LOP3.LUT R5, R5, 0x40, RZ, 0xfc, !PT ;  /* 0x0000004005056812 */ /* 0x000fc400078efcff */
[----:B------:R-:W-:Y:S02]  /*02c0*/  IADD3 R101, R9, 0x40, RZ ;  /* 0x0000004009657810 */ /* 0x000fe40007ffe0ff */
[----:B------:R-:W-:Y:S02]  /*02d0*/  ISETP.LT.U32.AND P3, PT, R102, UR10, PT ;  /* 0x0000000a66007c0c */ /* 0x000fe4000bf61070 */
[----:B------:R-:W-:Y:S02]  /*02e0*/  SHF.R.S32.HI R115, RZ, 0x1f, R102 ;  /* 0x0000001fff737819 */ /* 0x000fe40000011466 */
[----:B------:R-:W-:Y:S02]  /*02f0*/  LOP3.LUT R5, R5, 0xffffffdf, RZ, 0xc0, !PT ;  /* 0xffffffdf05057812 */ /* 0x000fe400078ec0ff */
[----:B------:R-:W-:Y:S02]  /*0300*/  ISETP.LT.U32.AND P2, PT, R101, UR10, PT ;  /* 0x0000000a65007c0c */ /* 0x000fe4000bf41070 */
[----:B------:R-:W-:-:S02]  /*0310*/  SHF.R.S32.HI R114, RZ, 0x1f, R101 ;  /* 0x0000001fff727819 */ /* 0x000fc40000011465 */
[----:B------:R-:W-:Y:S02]  /*0320*/  ISETP.LT.AND.EX P4, PT, R115, UR11, !P1, P3 ;  /* 0x0000000b73007c0c */ /* 0x000fe4000cf81330 */
[----:B------:R-:W-:Y:S02]  /*0330*/  @P5 LOP3.LUT R5, R5, 0x20, RZ, 0xfc, !PT ;  /* 0x0000002005055812 */ /* 0x000fe400078efcff */
[----:B------:R-:W-:Y:S02]  /*0340*/  IADD3 R100, R9, 0x50, RZ ;  /* 0x0000005009647810 */ /* 0x000fe40007ffe0ff */
[----:B------:R-:W-:Y:S02]  /*0350*/  ISETP.LT.AND.EX P3, PT, R114, UR11, !P1, P2 ;  /* 0x0000000b72007c0c */ /* 0x000fe4000cf61320 */
[----:B------:R-:W-:Y:S02]  /*0360*/  LOP3.LUT R5, R5, 0xfffffff7, RZ, 0xc0, !PT ;  /* 0xfffffff705057812 */ /* 0x000fe400078ec0ff */
[----:B------:R-:W-:-:S02]  /*0370*/  ISETP.LT.U32.AND P0, PT, R100, UR10, PT ;  /* 0x0000000a64007c0c */ /* 0x000fc4000bf01070 */
[----:B------:R-:W-:Y:S02]  /*0380*/  SHF.R.S32.HI R113, RZ, 0x1f, R100 ;  /* 0x0000001fff717819 */ /* 0x000fe40000011464 */
[----:B------:R-:W-:Y:S02]  /*0390*/  LOP3.LUT R5, R5, 0xffffffef, RZ, 0xc0, !PT ;  /* 0xffffffef05057812 */ /* 0x000fe400078ec0ff */
[----:B------:R-:W-:Y:S02]  /*03a0*/  IADD3 R99, R9, 0x60, RZ ;  /* 0x0000006009637810 */ /* 0x000fe40007ffe0ff */
[----:B------:R-:W-:Y:S02]  /*03b0*/  ISETP.LT.AND.EX P2, PT, R113, UR11, !P1, P0 ;  /* 0x0000000b71007c0c */ /* 0x000fe4000cf41300 */
[----:B------:R-:W-:Y:S02]  /*03c0*/  @P4 LOP3.LUT R5, R5, 0x10, RZ, 0xfc, !PT ;  /* 0x0000001005054812 */ /* 0x000fe400078efcff */
[----:B------:R-:W-:-:S02]  /*03d0*/  SHF.R.S32.HI R112, RZ, 0x1f, R99 ;  /* 0x0000001fff707819 */ /* 0x000fc40000011463 */
[----:B------:R-:W-:Y:S02]  /*03e0*/  ISETP.LT.U32.AND P0, PT, R99, UR10, PT ;  /* 0x0000000a63007c0c */ /* 0x000fe4000bf01070 */
[----:B------:R-:W-:Y:S02]  /*03f0*/  @P3 LOP3.LUT R5, R5, 0x8, RZ, 0xfc, !PT ;  /* 0x0000000805053812 */ /* 0x000fe400078efcff */
[----:B------:R-:W-:Y:S02]  /*0400*/  ISETP.LT.AND.EX P0, PT, R112, UR11, !P1, P0 ;  /* 0x0000000b70007c0c */ /* 0x000fe4000cf01300 */
[----:B------:R-:W-:Y:S02]  /*0410*/  LOP3.LUT R5, R5, 0xfffffffb, RZ, 0xc0, !PT ;  /* 0xfffffffb05057812 */ /* 0x000fe400078ec0ff */
[----:B------:R-:W-:Y:S02]  /*0420*/  IADD3 R98, R9, 0x70, RZ ;  /* 0x0000007009627810 */ /* 0x000fe40007ffe0ff */
[----:B------:R-:W-:-:S02]  /*0430*/  @P2 LOP3.LUT R5, R5, 0x4, RZ, 0xfc, !PT ;  /* 0x0000000405052812 */ /* 0x000fc400078efcff */
[C---:B------:R-:W-:Y:S02]  /*0440*/  IADD3 R97, R9.reuse, 0x80, RZ ;  /* 0x0000008009617810 */ /* 0x040fe40007ffe0ff */
[C---:B------:R-:W-:Y:S02]  /*0450*/  IADD3 R96, R9.reuse, 0x90, RZ ;  /* 0x0000009009607810 */ /* 0x040fe40007ffe0ff */
[----:B------:R-:W-:Y:S02]  /*0460*/  IADD3 R95, R9, 0xa0, RZ ;  /* 0x000000a0095f7810 */ /* 0x000fe40007ffe0ff */
[----:B------:R-:W-:Y:S02]  /*0470*/  LOP3.LUT R5, R5, 0xfffffffd, RZ, 0xc0, !PT ;  /* 0xfffffffd05057812 */ /* 0x000fe400078ec0ff */
[----:B------:R-:W-:Y:S02]  /*0480*/  IADD3 R94, R9, 0xb0, RZ ;  /* 0x000000b0095e7810 */ /* 0x000fe40007ffe0ff */
[----:B------:R-:W-:-:S02]  /*0490*/  SHF.R.S32.HI R111, RZ, 0x1f, R98 ;  /* 0x0000001fff6f7819 */ /* 0x000fc40000011462 */
[----:B------:R-:W-:Y:S02]  /*04a0*/  SHF.R.S32.HI R110, RZ, 0x1f, R97 ;  /* 0x0000001fff6e7819 */ /* 0x000fe40000011461 */
[----:B------:R-:W-:Y:S02]  /*04b0*/  SHF.R.S32.HI R109, RZ, 0x1f, R96 ;  /* 0x0000001fff6d7819 */ /* 0x000fe40000011460 */
[----:B------:R-:W-:Y:S02]  /*04c0*/  SHF.R.S32.HI R108, RZ, 0x1f, R95 ;  /* 0x0000001fff6c7819 */ /* 0x000fe4000001145f */
[----:B------:R-:W-:Y:S02]  /*04d0*/  ISETP.LT.U32.AND P5, PT, R98, UR10, PT ;  /* 0x0000000a62007c0c */ /* 0x000fe4000bfa1070 */
[----:B------:R-:W-:Y:S02]  /*04e0*/  @P0 LOP3.LUT R5, R5, 0x2, RZ, 0xfc, !PT ;  /* 0x0000000205050812 */ /* 0x000fe400078efcff */
[----:B------:R-:W-:-:S02]  /*04f0*/  ISETP.LT.U32.AND P4, PT, R97, UR10, PT ;  /* 0x0000000a61007c0c */ /* 0x000fc4000bf81070 */
[----:B------:R-:W-:Y:S02]  /*0500*/  ISETP.LT.U32.AND P3, PT, R96, UR10, PT ;  /* 0x0000000a60007c0c */ /* 0x000fe4000bf61070 */
[----:B------:R-:W-:Y:S02]  /*0510*/  ISETP.LT.U32.AND P2, PT, R95, UR10, PT ;  /* 0x0000000a5f007c0c */ /* 0x000fe4000bf41070 */
[----:B------:R-:W-:Y:S02]  /*0520*/  SHF.R.S32.HI R107, RZ, 0x1f, R94 ;  /* 0x0000001fff6b7819 */ /* 0x000fe4000001145e */
[----:B------:R-:W-:Y:S01]  /*0530*/  ISETP.LT.U32.AND P0, PT, R94, UR10, PT ;  /* 0x0000000a5e007c0c */ /* 0x000fe2000bf01070 */
[----:B------:R-:W-:Y:S01]  /*0540*/  ULDC.U8 UR10, c[0x0][0x2a4] ;  /* 0x0000a900000a7ab9 */ /* 0x000fe20000000000 */
[----:B------:R-:W-:Y:S02]  /*0550*/  ISETP.LT.AND.EX P5, PT, R111, UR11, !P1, P5 ;  /* 0x0000000b6f007c0c */ /* 0x000fe4000cfa1350 */
[----:B------:R-:W-:-:S02]  /*0560*/  ISETP.LT.AND.EX P4, PT, R110, UR11, !P1, P4 ;  /* 0x0000000b6e007c0c */ /* 0x000fc4000cf81340 */
[----:B------:R-:W-:Y:S02]  /*0570*/  ISETP.LT.AND.EX P3, PT, R109, UR11, !P1, P3 ;  /* 0x0000000b6d007c0c */ /* 0x000fe4000cf61330 */
[----:B------:R-:W-:Y:S02]  /*0580*/  ISETP.LT.AND.EX P2, PT, R108, UR11, !P1, P2 ;  /* 0x0000000b6c007c0c */ /* 0x000fe4000cf41320 */
[----:B------:R-:W-:Y:S02]  /*0590*/  ISETP.LT.AND.EX P1, PT, R107, UR11, !P1, P0 ;  /* 0x0000000b6b007c0c */ /* 0x000fe4000cf21300 */
[C---:B---3--:R-:W-:Y:S02]  /*05a0*/  LEA.HI R85, P0, R3.reuse, R2, RZ, 0x1 ;  /* 0x0000000203557211 */ /* 0x048fe400078108ff */
[-C--:B------:R-:W-:Y:S02]  /*05b0*/  LEA R89, R3, R3.reuse, 0x1 ;  /* 0x0000000303597211 */ /* 0x080fe400078e08ff */
[----:B------:R-:W-:Y:S01]  /*05c0*/  IADD3.X R88, RZ, R3, RZ, P0, !PT ;  /* 0x00000003ff587210 */ /* 0x000fe200007fe4ff */
[----:B------:R-:W-:Y:S01]  /*05d0*/  IMAD.WIDE.U32 R2, R2, 0x3, RZ ;  /* 0x0000000302027825 */ /* 0x000fe200078e00ff */
[----:B------:R-:W-:-:S02]  /*05e0*/  IADD3 R93, R9, 0xc0, RZ ;  /* 0x000000c0095d7810 */ /* 0x000fc40007ffe0ff */
[----:B------:R-:W-:Y:S02]  /*05f0*/  SHF.R.S64 R85, R85, 0x1, R88 ;  /* 0x0000000155557819 */ /* 0x000fe40000001058 */
[----:B------:R-:W-:Y:S02]  /*0600*/  IADD3 R89, R3, R89, RZ ;  /* 0x0000005903597210 */ /* 0x000fe40007ffe0ff */
[----:B------:R-:W-:Y:S02]  /*0610*/  SHF.R.S32.HI R3, RZ, 0x1f, R10 ;  /* 0x0000001fff037819 */ /* 0x000fe4000001140a */
[----:B------:R-:W-:Y:S02]  /*0620*/  LEA.HI R86, P0, R89, R2, RZ, 0x1 ;  /* 0x0000000259567211 */ /* 0x000fe400078108ff */
[----:B------:R-:W-:Y:S02]  /*0630*/  LEA.HI R3, R3, R10, RZ, 0x5 ;  /* 0x0000000a03037211 */ /* 0x000fe400078f28ff */
[----:B------:R-:W-:-:S02]  /*0640*/  IADD3.X R89, RZ, R89, RZ, P0, !PT ;  /* 0x00000059ff597210 */ /* 0x000fc400007fe4ff */
[----:B------:R-:W-:Y:S02]  /*0650*/  SHF.R.S32.HI R3, RZ, 0x5, R3 ;  /* 0x00000005ff037819 */ /* 0x000fe40000011403 */
[----:B------:R-:W-:Y:S02]  /*0660*/  SHF.R.S64 R86, R86, 0x1, R89 ;  /* 0x0000000156567819 */ /* 0x000fe40000001059 */
[----:B------:R-:W-:Y:S02]  /*0670*/  SHF.R.S32.HI R88, RZ, 0x1, R88 ;  /* 0x00000001ff587819 */ /* 0x000fe40000011458 */
[C---:B------:R-:W-:Y:S02]  /*0680*/  IADD3 R92, R9.reuse, 0xd0, RZ ;  /* 0x000000d0095c7810 */ /* 0x040fe40007ffe0ff */
[C---:B------:R-:W-:Y:S02]  /*0690*/  IADD3 R91, R9.reuse, 0xe0, RZ ;  /* 0x000000e0095b7810 */ /* 0x040fe40007ffe0ff */
[----:B------:R-:W-:-:S02]  /*06a0*/  IADD3 R90, R9, 0xf0, RZ ;  /* 0x000000f0095a7810 */ /* 0x000fc40007ffe0ff */
[----:B------:R-:W-:Y:S02]  /*06b0*/  SHF.R.S32.HI R89, RZ, 0x1, R89 ;  /* 0x00000001ff597819 */ /* 0x000fe40000011459 */
[----:B--2---:R-:W-:Y:S02]  /*06c0*/  LOP3.LUT R105, R7, 0x3, RZ, 0xc0, !PT ;  /* 0x0000000307697812 */ /* 0x004fe400078ec0ff */
[----:B------:R-:W-:Y:S02]  /*06d0*/  LEA R87, R3, UR5, 0x3 ;  /* 0x0000000503577c11 */ /* 0x000fe4000f8e18ff */
[----:B------:R-:W-:Y:S02]  /*06e0*/  SHF.L.U64.HI R88, R85, 0x2, R88 ;  /* 0x0000000255587819 */ /* 0x000fe40000010258 */
[----:B------:R-:W-:Y:S02]  /*06f0*/  SHF.R.S32.HI R122, RZ, 0x1f, R93 ;  /* 0x0000001fff7a7819 */ /* 0x000fe4000001145d */
[----:B------:R-:W-:-:S02]  /*0700*/  SHF.R.S32.HI R121, RZ, 0x1f, R92 ;  /* 0x0000001fff797819 */ /* 0x000fc4000001145c */
[----:B------:R-:W-:Y:S02]  /*0710*/  SHF.R.S32.HI R120, RZ, 0x1f, R91 ;  /* 0x0000001fff787819 */ /* 0x000fe4000001145b */
[----:B------:R-:W-:Y:S02]  /*0720*/  SHF.R.S32.HI R119, RZ, 0x1f, R90 ;  /* 0x0000001fff777819 */ /* 0x000fe4000001145a */
[----:B-1----:R-:W-:-:S07]  /*0730*/  SHF.L.U64.HI R89, R86, 0x2, R89 ;  /* 0x0000000256597819 */ /* 0x002fce0000010259 */
.L_x_1216:
[----:B0-----:R-:W0:Y:S01]  /*0740*/  LDC R17, c[0x0][0x2a0] ;  /* 0x0000a800ff117b82 */ /* 0x001e220000000800 */
[----:B------:R-:W-:Y:S01]  /*0750*/  P2R R14, PR, RZ, 0x4 ;  /* 0x00000004ff0e7803 */ /* 0x000fe20000000000 */
[----:B------:R-:W-:Y:S01]  /*0760*/  ULDC.64 UR12, c[0x0][0x298] ;  /* 0x0000a600000c7ab9 */ /* 0x000fe20000000a00 */
[C---:B------:R-:W-:Y:S02]  /*0770*/  LOP3.LUT P2, RZ, R5.reuse, 0x80, RZ, 0xc0, !PT ;  /* 0x0000008005ff7812 */ /* 0x040fe4000784c0ff */
[C---:B------:R-:W-:Y:S02]  /*0780*/  LOP3.LUT P6, RZ, R5.reuse, 0x40, RZ, 0xc0, !PT ;  /* 0x0000004005ff7812 */ /* 0x040fe400078cc0ff */
[----:B------:R-:W-:Y:S01]  /*0790*/  P2R R0, PR, RZ, 0x2 ;  /* 0x00000002ff007803 */ /* 0x000fe20000000000 */
[----:B------:R-:W1:Y:S01]  /*07a0*/  @P5 LDC.64 R42, c[0x0][0x228] ;  /* 0x00008a00ff2a5b82 */ /* 0x000e620000000a00 */
[----:B------:R-:W-:Y:S02]  /*07b0*/  LOP3.LUT P1, RZ, R5, 0x10, RZ, 0xc0, !PT ;  /* 0x0000001005ff7812 */ /* 0x000fe4000782c0ff */
[----:B------:R-:W-:-:S02]  /*07c0*/  MOV R82, RZ ;  /* 0x000000ff00527202 */ /* 0x000fc40000000f00 */
[----:B------:R-:W-:-:S03]  /*07d0*/  P2R R70, PR, RZ, 0x20 ;  /* 0x00000020ff467803 */ /* 0x000fc60000000000 */
[----:B------:R-:W2:Y:S01]  /*07e0*/  @P2 LDC.64 R62, c[0x0][0x230] ;  /* 0x00008c00ff3e2b82 */ /* 0x000ea20000000a00 */
[----:B0-----:R-:W-:-:S07]  /*07f0*/  IABS R15, R17 ;  /* 0x00000011000f7213 */ /* 0x001fce0000000000 */
[----:B------:R-:W0:Y:S01]  /*0800*/  @P6 LDC.64 R66, c[0x0][0x230] ;  /* 0x00008c00ff426b82 */ /* 0x000e220000000a00 */
[----:B------:R-:W3:Y:S07]  /*0810*/  I2F.RP R4, R15 ;  /* 0x0000000f00047306 */ /* 0x000eee0000209400 */
[----:B------:R-:W4:Y:S08]  /*0820*/  @P1 LDC.64 R18, c[0x0][0x230] ;  /* 0x00008c00ff121b82 */ /* 0x000f300000000a00 */
[----:B------:R-:W1:Y:S01]  /*0830*/  @P1 LDC.64 R54, c[0x0][0x228] ;  /* 0x00008a00ff361b82 */ /* 0x000e620000000a00 */
[----:B---3--:R-:W3:Y:S07]  /*0840*/  MUFU.RCP R4, R4 ;  /* 0x0000000400047308 */ /* 0x008eee0000001000 */
[----:B------:R-:W1:Y:S08]  /*0850*/  @P4 LDC.64 R40, c[0x0][0x230] ;  /* 0x00008c00ff284b82 */ /* 0x000e700000000a00 */
[----:B------:R-:W1:Y:S01]  /*0860*/  @P4 LDC.64 R38, c[0x0][0x228] ;  /* 0x00008a00ff264b82 */ /* 0x000e620000000a00 */
[----:B---3--:R-:W-:-:S04]  /*0870*/  IADD3 R2, R4, 0xffffffe, RZ ;  /* 0x0ffffffe04027810 */ /* 0x008fc80007ffe0ff */
[----:B------:R3:W2:Y:S03]  /*0880*/  F2I.FTZ.U32.TRUNC.NTZ R3, R2 ;  /* 0x0000000200037305 */ /* 0x0006a6000021f000 */
[----:B------:R-:W1:Y:S01]  /*0890*/  @P3 LDC.64 R36, c[0x0][0x228] ;  /* 0x00008a00ff243b82 */ /* 0x000e620000000a00 */
[----:B---3--:R-:W-:Y:S02]  /*08a0*/  MOV R2, RZ ;  /* 0x000000ff00027202 */ /* 0x008fe40000000f00 */
        /* <DEDUP_REMOVED lines=14> */
[----:B------:R-:W-:-:S13]  /*0990*/  ISETP.GE.U32.AND P0, PT, R4, R15, PT ;  /* 0x0000000f0400720c */ /* 0x000fda0003f06070 */
        /* <DEDUP_REMOVED lines=15> */
[C---:B------:R-:W-:Y:S01]  /*0a90*/  IMAD R23, R13.reuse, UR13, R4 ;  /* 0x0000000d0d177c24 */ /* 0x040fe2000f8e0204 */
[----:B------:R-:W2:Y:S01]  /*0aa0*/  @P2 LDC.64 R2, c[0x0][0x288] ;  /* 0x0000a200ff022b82 */ /* 0x000ea20000000a00 */
[----:B------:R-:W-:Y:S01]  /*0ab0*/  IMAD.WIDE.U32 R20, R13, UR12, R20 ;  /* 0x0000000c0d147c25 */ /* 0x000fe2000f8e0014 */
[----:B------:R-:W-:-:S04]  /*0ac0*/  ULDC.64 UR12, c[0x0][0x290] ;  /* 0x0000a400000c7ab9 */ /* 0x000fc80000000a00 */
[----:B------:R-:W-:Y:S02]  /*0ad0*/  IADD3 R23, R21, R23, RZ ;  /* 0x0000001715177210 */ /* 0x000fe40007ffe0ff */
[-C--:B------:R-:W-:Y:S02]  /*0ae0*/  @P2 MOV R22, R20.reuse ;  /* 0x0000001400162202 */ /* 0x080fe40000000f00 */
[----:B------:R-:W-:Y:S02]  /*0af0*/  @P3 MOV R24, R20 ;  /* 0x0000001400183202 */ /* 0x000fe40000000f00 */
[----:B------:R-:W-:Y:S01]  /*0b00*/  @P3 MOV R25, R23 ;  /* 0x0000001700193202 */ /* 0x000fe20000000f00 */
[----:B--2---:R-:W-:-:S04]  /*0b10*/  @P2 IMAD R4, R118, R2, RZ ;  /* 0x0000000276042224 */ /* 0x004fc800078e02ff */
[C---:B------:R-:W-:Y:S02]  /*0b20*/  @P2 IMAD R13, R9.reuse, R3, R4 ;  /* 0x00000003090d2224 */ /* 0x040fe400078e0204 */
        /* <DEDUP_REMOVED lines=12> */
[----:B------:R-:W3:Y:S08]  /*0bf0*/  @P2 LDC.64 R58, c[0x0][0x230] ;  /* 0x00008c00ff3a2b82 */ /* 0x000ef00000000a00 */
        /* <DEDUP_REMOVED lines=9> */
[----:B0-----:R-:W-:-:S04]  /*0c90*/  @P6 IADD3 R66, P0, R61, R66, RZ ;  /* 0x000000423d426210 */ /* 0x001fc80007f1e0ff */
[C---:B------:R-:W-:Y:S02]  /*0ca0*/  @P6 IADD3.X R67, R2.reuse, R67, RZ, P0, !PT ;  /* 0x0000004302436210 */ /* 0x040fe400007fe4ff */
[----:B--2---:R-:W-:Y:S02]  /*0cb0*/  @P6 IADD3 R60, P0, R61, R12, RZ ;  /* 0x0000000c3d3c6210 */ /* 0x004fe40007f1e0ff */
[----:B------:R-:W-:Y:S02]  /*0cc0*/  @P2 MOV R12, R20 ;  /* 0x00000014000c2202 */ /* 0x000fe40000000f00 */
[----:B------:R-:W-:Y:S02]  /*0cd0*/  @P6 IADD3.X R61, R2, R13, RZ, P0, !PT ;  /* 0x0000000d023d6210 */ /* 0x000fe400007fe4ff */
[----:B------:R-:W0:Y:S01]  /*0ce0*/  @P2 LDC.64 R2, c[0x0][0x288] ;  /* 0x0000a200ff022b82 */ /* 0x000e220000000a00 */
[----:B------:R-:W-:Y:S02]  /*0cf0*/  @P2 MOV R13, R23 ;  /* 0x00000017000d2202 */ /* 0x000fe40000000f00 */
[----:B------:R-:W-:-:S13]  /*0d00*/  LOP3.LUT P6, RZ, R5, 0x2, RZ, 0xc0, !PT ;  /* 0x0000000205ff7812 */ /* 0x000fda00078cc0ff */
[----:B------:R-:W2:Y:S01]  /*0d10*/  @P6 LDC.64 R46, c[0x0][0x230] ;  /* 0x00008c00ff2e6b82 */ /* 0x000ea20000000a00 */
[----:B0-----:R-:W-:-:S07]  /*0d20*/  @P2 IMAD R4, R116, R2, RZ ;  /* 0x0000000274042224 */ /* 0x001fce00078e02ff */
[----:B------:R-:W0:Y:S01]  /*0d30*/  @P6 LDC.64 R44, c[0x0][0x228] ;  /* 0x00008a00ff2c6b82 */ /* 0x000e220000000a00 */
[C---:B------:R-:W-:Y:S02]  /*0d40*/  @P2 IMAD R15, R103.reuse, R3, R4 ;  /* 0x00000003670f2224 */ /* 0x040fe400078e0204 */
[----:B------:R-:W-:Y:S01]  /*0d50*/  @P2 IMAD.WIDE.U32 R2, R103, R2, R12 ;  /* 0x0000000267022225 */ /* 0x000fe200078e000c */
[----:B------:R-:W-:-:S04]  /*0d60*/  @P1 MOV R12, R20 ;  /* 0x00000014000c1202 */ /* 0x000fc80000000f00 */
[----:B------:R-:W-:Y:S02]  /*0d70*/  @P2 IADD3 R13, R3, R15, RZ ;  /* 0x0000000f030d2210 */ /* 0x000fe40007ffe0ff */
[C---:B------:R-:W-:Y:S02]  /*0d80*/  @P2 SHF.L.U32 R3, R2.reuse, 0x1, RZ ;  /* 0x0000000102032819 */ /* 0x040fe400000006ff */
[----:B------:R-:W-:Y:S02]  /*0d90*/  @P2 SHF.L.U64.HI R2, R2, 0x1, R13 ;  /* 0x0000000102022819 */ /* 0x000fe4000001020d */
[----:B---3--:R-:W-:Y:S02]  /*0da0*/  @P2 IADD3 R58, P0, R3, R58, RZ ;  /* 0x0000003a033a2210 */ /* 0x008fe40007f1e0ff */
[----:B------:R-:W-:Y:S02]  /*0db0*/  @P1 MOV R13, R23 ;  /* 0x00000017000d1202 */ /* 0x000fe40000000f00 */
[----:B------:R-:W-:-:S02]  /*0dc0*/  @P2 IADD3.X R59, R2, R59, RZ, P0, !PT ;  /* 0x0000003b023b2210 */ /* 0x000fc400007fe4ff */
[----:B----4-:R-:W-:-:S04]  /*0dd0*/  @P2 IADD3 R56, P0, R3, R56, RZ ;  /* 0x0000003803382210 */ /* 0x010fc80007f1e0ff */
[----:B------:R-:W-:Y:S02]  /*0de0*/  @P2 IADD3.X R57, R2, R57, RZ, P0, !PT ;  /* 0x0000003902392210 */ /* 0x000fe400007fe4ff */
[----:B------:R-:W3:Y:S01]  /*0df0*/  @P1 LDC.64 R2, c[0x0][0x288] ;  /* 0x0000a200ff021b82 */ /* 0x000ee20000000a00 */
[----:B------:R-:W-:-:S13]  /*0e00*/  LOP3.LUT P2, RZ, R5, 0x8, RZ, 0xc0, !PT ;  /* 0x0000000805ff7812 */ /* 0x000fda000784c0ff */
[----:B------:R-:W4:Y:S08]  /*0e10*/  @P2 LDC.64 R52, c[0x0][0x230] ;  /* 0x00008c00ff342b82 */ /* 0x000f300000000a00 */
[----:B------:R-:W2:Y:S01]  /*0e20*/  @P2 LDC.64 R50, c[0x0][0x228] ;  /* 0x00008a00ff322b82 */ /* 0x000ea20000000a00 */
[-C--:B---3--:R-:W-:Y:S02]  /*0e30*/  @P1 IMAD R4, R115, R2.reuse, RZ ;  /* 0x0000000273041224 */ /* 0x088fe400078e02ff */
[----:B------:R-:W-:-:S04]  /*0e40*/  @P1 IMAD.WIDE.U32 R12, R102, R2, R12 ;  /* 0x00000002660c1225 */ /* 0x000fc800078e000c */
[----:B------:R-:W-:-:S05]  /*0e50*/  @P1 IMAD R3, R102, R3, R4 ;  /* 0x0000000366031224 */ /* 0x000fca00078e0204 */
[----:B------:R-:W-:Y:S02]  /*0e60*/  @P1 IADD3 R13, R13, R3, RZ ;  /* 0x000000030d0d1210 */ /* 0x000fe40007ffe0ff */
[C---:B------:R-:W-:Y:S02]  /*0e70*/  @P1 SHF.L.U32 R3, R12.reuse, 0x1, RZ ;  /* 0x000000010c031819 */ /* 0x040fe400000006ff */
[----:B------:R-:W-:Y:S02]  /*0e80*/  @P1 SHF.L.U64.HI R12, R12, 0x1, R13 ;  /* 0x000000010c0c1819 */ /* 0x000fe4000001020d */
[----:B------:R-:W-:Y:S02]  /*0e90*/  @P1 IADD3 R18, P0, R3, R18, RZ ;  /* 0x0000001203121210 */ /* 0x000fe40007f1e0ff */
[----:B------:R-:W-:Y:S02]  /*0ea0*/  @P2 MOV R13, R23 ;  /* 0x00000017000d2202 */ /* 0x000fe40000000f00 */
[----:B------:R-:W-:-:S02]  /*0eb0*/  @P1 IADD3.X R19, R12, R19, RZ, P0, !PT ;  /* 0x000000130c131210 */ /* 0x000fc400007fe4ff */
[----:B-1----:R-:W-:Y:S02]  /*0ec0*/  @P1 IADD3 R54, P0, R3, R54, RZ ;  /* 0x0000003603361210 */ /* 0x002fe40007f1e0ff */
[----:B------:R-:W1:Y:S02]  /*0ed0*/  @P2 LDC.64 R2, c[0x0][0x288] ;  /* 0x0000a200ff022b82 */ /* 0x000e640000000a00 */
[----:B------:R-:W-:Y:S02]  /*0ee0*/  @P1 IADD3.X R55, R12, R55, RZ, P0, !PT ;  /* 0x000000370c371210 */ /* 0x000fe400007fe4ff */
[----:B------:R-:W-:Y:S02]  /*0ef0*/  @P2 MOV R12, R20 ;  /* 0x00000014000c2202 */ /* 0x000fe40000000f00 */
[----:B------:R-:W-:-:S13]  /*0f00*/  LOP3.LUT P1, RZ, R5, 0x4, RZ, 0xc0, !PT ;  /* 0x0000000405ff7812 */ /* 0x000fda000782c0ff */
[----:B------:R-:W3:Y:S01]  /*0f10*/  @P1 LDC.64 R16, c[0x0][0x230] ;  /* 0x00008c00ff101b82 */ /* 0x000ee20000000a00 */
[-C--:B-1----:R-:W-:Y:S02]  /*0f20*/  @P2 IMAD R4, R114, R2.reuse, RZ ;  /* 0x0000000272042224 */ /* 0x082fe400078e02ff */
[----:B------:R-:W-:-:S05]  /*0f30*/  @P2 IMAD.WIDE.U32 R12, R101, R2, R12 ;  /* 0x00000002650c2225 */ /* 0x000fca00078e000c */
[----:B------:R-:W1:Y:S01]  /*0f40*/  @P1 LDC.64 R48, c[0x0][0x228] ;  /* 0x00008a00ff301b82 */ /* 0x000e620000000a00 */
[----:B------:R-:W-:-:S05]  /*0f50*/  @P2 IMAD R3, R101, R3, R4 ;  /* 0x0000000365032224 */ /* 0x000fca00078e0204 */
[----:B------:R-:W-:Y:S02]  /*0f60*/  @P2 IADD3 R13, R13, R3, RZ ;  /* 0x000000030d0d2210 */ /* 0x000fe40007ffe0ff */
[C---:B------:R-:W-:Y:S02]  /*0f70*/  @P2 SHF.L.U32 R3, R12.reuse, 0x1, RZ ;  /* 0x000000010c032819 */ /* 0x040fe400000006ff */
[----:B------:R-:W-:Y:S02]  /*0f80*/  @P2 SHF.L.U64.HI R12, R12, 0x1, R13 ;  /* 0x000000010c0c2819 */ /* 0x000fe4000001020d */
[----:B----4-:R-:W-:Y:S02]  /*0f90*/  @P2 IADD3 R52, P0, R3, R52, RZ ;  /* 0x0000003403342210 */ /* 0x010fe40007f1e0ff */
[----:B------:R-:W-:Y:S02]  /*0fa0*/  @P1 MOV R13, R23 ;  /* 0x00000017000d1202 */ /* 0x000fe40000000f00 */
[----:B------:R-:W-:-:S02]  /*0fb0*/  @P2 IADD3.X R53, R12, R53, RZ, P0, !PT ;  /* 0x000000350c352210 */ /* 0x000fc400007fe4ff */
[----:B--2---:R-:W-:Y:S02]  /*0fc0*/  @P2 IADD3 R50, P0, R3, R50, RZ ;  /* 0x0000003203322210 */ /* 0x004fe40007f1e0ff */
[----:B------:R-:W2:Y:S02]  /*0fd0*/  @P1 LDC.64 R2, c[0x0][0x288] ;  /* 0x0000a200ff021b82 */ /* 0x000ea40000000a00 */
[----:B------:R-:W-:Y:S02]  /*0fe0*/  @P2 IADD3.X R51, R12, R51, RZ, P0, !PT ;  /* 0x000000330c332210 */ /* 0x000fe400007fe4ff */
[----:B------:R-:W-:Y:S02]  /*0ff0*/  @P1 MOV R12, R20 ;  /* 0x00000014000c1202 */ /* 0x000fe40000000f00 */
[----:B------:R-:W-:Y:S02]  /*1000*/  ISETP.NE.AND P2, PT, R14, RZ, PT ;  /* 0x000000ff0e00720c */ /* 0x000fe40003f45270 */
[----:B------:R-:W4:Y:S11]  /*1010*/  @P5 LDC.64 R14, c[0x0][0x230] ;  /* 0x00008c00ff0e5b82 */ /* 0x000f360000000a00 */
[----:B------:R-:W4:Y:S01]  /*1020*/  @P2 LDC.64 R34, c[0x0][0x230] ;  /* 0x00008c00ff222b82 */ /* 0x000f220000000a00 */
[----:B--2---:R-:W-:-:S02]  /*1030*/  @P1 IMAD R4, R113, R2, RZ ;  /* 0x0000000271041224 */ /* 0x004fc400078e02ff */
[----:B------:R-:W-:-:S05]  /*1040*/  @P1 IMAD.WIDE.U32 R12, R100, R2, R12 ;  /* 0x00000002640c1225 */ /* 0x000fca00078e000c */
[----:B------:R-:W2:Y:S01]  /*1050*/  @P2 LDC.64 R26, c[0x0][0x228] ;  /* 0x00008a00ff1a2b82 */ /* 0x000ea20000000a00 */
[----:B------:R-:W-:-:S05]  /*1060*/  @P1 IMAD R3, R100, R3, R4 ;  /* 0x0000000364031224 */ /* 0x000fca00078e0204 */
[----:B------:R-:W-:Y:S02]  /*1070*/  @P1 IADD3 R13, R13, R3, RZ ;  /* 0x000000030d0d1210 */ /* 0x000fe40007ffe0ff */
[C---:B------:R-:W-:Y:S02]  /*1080*/  @P1 SHF.L.U32 R3, R12.reuse, 0x1, RZ ;  /* 0x000000010c031819 */ /* 0x040fe400000006ff */
[----:B------:R-:W-:Y:S02]  /*1090*/  @P1 SHF.L.U64.HI R12, R12, 0x1, R13 ;  /* 0x000000010c0c1819 */ /* 0x000fe4000001020d */
[----:B---3--:R-:W-:Y:S02]  /*10a0*/  @P1 IADD3 R16, P0, R3, R16, RZ ;  /* 0x0000001003101210 */ /* 0x008fe40007f1e0ff */
[----:B------:R-:W-:Y:S02]  /*10b0*/  @P6 MOV R13, R23 ;  /* 0x00000017000d6202 */ /* 0x000fe40000000f00 */
[----:B------:R-:W-:-:S02]  /*10c0*/  @P1 IADD3.X R17, R12, R17, RZ, P0, !PT ;  /* 0x000000110c111210 */ /* 0x000fc400007fe4ff */
[----:B-1----:R-:W-:Y:S02]  /*10d0*/  @P1 IADD3 R48, P0, R3, R48, RZ ;  /* 0x0000003003301210 */ /* 0x002fe40007f1e0ff */
[----:B------:R-:W1:Y:S02]  /*10e0*/  @P6 LDC.64 R2, c[0x0][0x288] ;  /* 0x0000a200ff026b82 */ /* 0x000e640000000a00 */
[----:B------:R-:W-:Y:S02]  /*10f0*/  @P1 IADD3.X R49, R12, R49, RZ, P0, !PT ;  /* 0x000000310c311210 */ /* 0x000fe400007fe4ff */
[----:B------:R-:W-:Y:S02]  /*1100*/  ISETP.NE.AND P1, PT, R0, RZ, PT ;  /* 0x000000ff0000720c */ /* 0x000fe40003f25270 */
[----:B------:R-:W-:-:S11]  /*1110*/  @P6 MOV R12, R20 ;  /* 0x00000014000c6202 */ /* 0x000fd60000000f00 */
[----:B------:R-:W3:Y:S01]  /*1120*/  @P1 LDC.64 R28, c[0x0][0x230] ;  /* 0x00008c00ff1c1b82 */ /* 0x000ee20000000a00 */
[----:B-1----:R-:W-:-:S07]  /*1130*/  @P6 IMAD R0, R112, R2, RZ ;  /* 0x0000000270006224 */ /* 0x002fce00078e02ff */
[----:B------:R-:W1:Y:S01]  /*1140*/  @P1 LDC.64 R30, c[0x0][0x228] ;  /* 0x00008a00ff1e1b82 */ /* 0x000e620000000a00 */
        /* <DEDUP_REMOVED lines=8> */
[----:B0-----:R-:W-:Y:S02]  /*11d0*/  @P6 IADD3 R44, P0, R3, R44, RZ ;  /* 0x0000002c032c6210 */ /* 0x001fe40007f1e0ff */
[----:B------:R-:W0:Y:S02]  /*11e0*/  @P5 LDC.64 R2, c[0x0][0x288] ;  /* 0x0000a200ff025b82 */ /* 0x000e240000000a00 */
[----:B------:R-:W-:Y:S02]  /*11f0*/  @P6 IADD3.X R45, R12, R45, RZ, P0, !PT ;  /* 0x0000002d0c2d6210 */ /* 0x000fe400007fe4ff */
[----:B------:R-:W-:Y:S01]  /*1200*/  @P5 MOV R12, R20 ;  /* 0x00000014000c5202 */ /* 0x000fe20000000f00 */
[----:B0-----:R-:W-:-:S04]  /*1210*/  @P5 IMAD R0, R111, R2, RZ ;  /* 0x000000026f005224 */ /* 0x001fc800078e02ff */
[----:B------:R-:W-:-:S04]  /*1220*/  @P5 IMAD.WIDE.U32 R12, R98, R2, R12 ;  /* 0x00000002620c5225 */ /* 0x000fc800078e000c */
[----:B------:R-:W-:-:S05]  /*1230*/  @P5 IMAD R3, R98, R3, R0 ;  /* 0x0000000362035224 */ /* 0x000fca00078e0200 */
[----:B------:R-:W-:Y:S02]  /*1240*/  @P5 IADD3 R13, R13, R3, RZ ;  /* 0x000000030d0d5210 */ /* 0x000fe40007ffe0ff */
[C---:B------:R-:W-:Y:S02]  /*1250*/  @P5 SHF.L.U32 R3, R12.reuse, 0x1, RZ ;  /* 0x000000010c035819 */ /* 0x040fe400000006ff */
[----:B------:R-:W-:Y:S02]  /*1260*/  @P5 SHF.L.U64.HI R12, R12, 0x1, R13 ;  /* 0x000000010c0c5819 */ /* 0x000fe4000001020d */
[----:B----4-:R-:W-:Y:S02]  /*1270*/  @P5 IADD3 R14, P0, R3, R14, RZ ;  /* 0x0000000e030e5210 */ /* 0x010fe40007f1e0ff */
[----:B------:R-:W-:Y:S02]  /*1280*/  @P4 MOV R13, R23 ;  /* 0x00000017000d4202 */ /* 0x000fe40000000f00 */
[----:B------:R-:W-:-:S02]  /*1290*/  @P5 IADD3.X R15, R12, R15, RZ, P0, !PT ;  /* 0x0000000f0c0f5210 */ /* 0x000fc400007fe4ff */
[----:B------:R-:W-:Y:S02]  /*12a0*/  @P5 IADD3 R42, P0, R3, R42, RZ ;  /* 0x0000002a032a5210 */ /* 0x000fe40007f1e0ff */
[----:B------:R-:W0:Y:S02]  /*12b0*/  @P4 LDC.64 R2, c[0x0][0x288] ;  /* 0x0000a200ff024b82 */ /* 0x000e240000000a00 */
[----:B------:R-:W-:Y:S02]  /*12c0*/  @P5 IADD3.X R43, R12, R43, RZ, P0, !PT ;  /* 0x0000002b0c2b5210 */ /* 0x000fe400007fe4ff */
[----:B------:R-:W-:Y:S02]  /*12d0*/  @P4 MOV R12, R20 ;  /* 0x00000014000c4202 */ /* 0x000fe40000000f00 */
[----:B------:R-:W-:Y:S02]  /*12e0*/  CS2R R80, SRZ ;  /* 0x0000000000507805 */ /* 0x000fe4000001ff00 */
[----:B------:R-:W-:-:S04]  /*12f0*/  LOP3.LUT P5, RZ, R5, 0x8, RZ, 0xc0, !PT ;  /* 0x0000000805ff7812 */ /* 0x000fc800078ac0ff */
[----:B------:R-:W-:Y:S02]  /*1300*/  P2R R71, PR, RZ, 0x20 ;  /* 0x00000020ff477803 */ /* 0x000fe40000000000 */
[----:B------:R-:W-:-:S04]  /*1310*/  LOP3.LUT P5, RZ, R5, 0x10, RZ, 0xc0, !PT ;  /* 0x0000001005ff7812 */ /* 0x000fc800078ac0ff */
[----:B------:R-:W-:Y:S02]  /*1320*/  P2R R74, PR, RZ, 0x20 ;  /* 0x00000020ff4a7803 */ /* 0x000fe40000000000 */
[----:B------:R-:W-:-:S04]  /*1330*/  LOP3.LUT P5, RZ, R5, 0x20, RZ, 0xc0, !PT ;  /* 0x0000002005ff7812 */ /* 0x000fc800078ac0ff */
[----:B------:R-:W-:Y:S01]  /*1340*/  P2R R75, PR, RZ, 0x20 ;  /* 0x00000020ff4b7803 */ /* 0x000fe20000000000 */
[-C--:B0-----:R-:W-:Y:S01]  /*1350*/  @P4 IMAD R0, R110, R2.reuse, RZ ;  /* 0x000000026e004224 */ /* 0x081fe200078e02ff */
[----:B------:R-:W-:Y:S01]  /*1360*/  LOP3.LUT P5, RZ, R5, 0x40, RZ, 0xc0, !PT ;  /* 0x0000004005ff7812 */ /* 0x000fe200078ac0ff */
[C---:B------:R-:W-:Y:S01]  /*1370*/  @P4 IMAD.WIDE.U32 R12, R97.reuse, R2, R12 ;  /* 0x00000002610c4225 */ /* 0x040fe200078e000c */
[----:B------:R-:W-:Y:S02]  /*1380*/  CS2R R78, SRZ ;  /* 0x00000000004e7805 */ /* 0x000fe4000001ff00 */
[----:B------:R-:W-:Y:S01]  /*1390*/  P2R R76, PR, RZ, 0x20 ;  /* 0x00000020ff4c7803 */ /* 0x000fe20000000000 */
[----:B------:R-:W-:Y:S01]  /*13a0*/  @P4 IMAD R3, R97, R3, R0 ;  /* 0x0000000361034224 */ /* 0x000fe200078e0200 */
[----:B------:R-:W-:-:S04]  /*13b0*/  LOP3.LUT P5, RZ, R5, 0x80, RZ, 0xc0, !PT ;  /* 0x0000008005ff7812 */ /* 0x000fc800078ac0ff */
[----:B------:R-:W-:Y:S02]  /*13c0*/  @P4 IADD3 R13, R13, R3, RZ ;  /* 0x000000030d0d4210 */ /* 0x000fe40007ffe0ff */
[C---:B------:R-:W-:Y:S02]  /*13d0*/  @P4 SHF.L.U32 R3, R12.reuse, 0x1, RZ ;  /* 0x000000010c034819 */ /* 0x040fe400000006ff */
[----:B------:R-:W-:Y:S02]  /*13e0*/  @P4 SHF.L.U64.HI R12, R12, 0x1, R13 ;  /* 0x000000010c0c4819 */ /* 0x000fe4000001020d */
[----:B------:R-:W-:-:S03]  /*13f0*/  @P4 IADD3 R40, P0, R3, R40, RZ ;  /* 0x0000002803284210 */ /* 0x000fc60007f1e0ff */
[----:B------:R-:W5:Y:S01]  /*1400*/  @P5 LDG.E R78, desc[UR8][R68.64] ;  /* 0x00000008444e5981 */ /* 0x000f62000c1e1900 */
[C---:B------:R-:W-:Y:S02]  /*1410*/  @P4 IADD3.X R41, R12.reuse, R41, RZ, P0, !PT ;  /* 0x000000290c294210 */ /* 0x040fe400007fe4ff */
[----:B------:R-:W-:Y:S02]  /*1420*/  @P4 IADD3 R38, P0, R3, R38, RZ ;  /* 0x0000002603264210 */ /* 0x000fe40007f1e0ff */
[----:B------:R-:W0:Y:S02]  /*1430*/  @P3 LDC.64 R2, c[0x0][0x288] ;  /* 0x0000a200ff023b82 */ /* 0x000e240000000a00 */
[----:B------:R-:W-:-:S06]  /*1440*/  @P4 IADD3.X R39, R12, R39, RZ, P0, !PT ;  /* 0x000000270c274210 */ /* 0x000fcc00007fe4ff */
[----:B------:R-:W4:Y:S01]  /*1450*/  @P3 LDC.64 R12, c[0x0][0x230] ;  /* 0x00008c00ff0c3b82 */ /* 0x000f220000000a00 */
[-C--:B0-----:R-:W-:Y:S02]  /*1460*/  @P3 IMAD R0, R109, R2.reuse, RZ ;  /* 0x000000026d003224 */ /* 0x081fe400078e02ff */
        /* <DEDUP_REMOVED lines=21> */
[----:B--2---:R-:W-:Y:S02]  /*15c0*/  @P2 IADD3 R26, P0, R3, R26, RZ ;  /* 0x0000001a031a2210 */ /* 0x004fe40007f1e0ff */
        /* <DEDUP_REMOVED lines=9> */
[----:B------:R-:W0:Y:S01]  /*1660*/  LDC R25, c[0x0][0x2ac] ;  /* 0x0000ab00ff197b82 */ /* 0x000e220000000800 */
[----:B---3--:R-:W-:-:S04]  /*1670*/  @P1 IADD3 R28, P0, R3, R28, RZ ;  /* 0x0000001c031c1210 */ /* 0x008fc80007f1e0ff */
[----:B------:R-:W-:Y:S02]  /*1680*/  @P1 IADD3.X R29, R24, R29, RZ, P0, !PT ;  /* 0x0000001d181d1210 */ /* 0x000fe400007fe4ff */
[----:B-1----:R-:W-:Y:S01]  /*1690*/  @P1 IADD3 R30, P0, R3, R30, RZ ;  /* 0x0000001e031e1210 */ /* 0x002fe20007f1e0ff */
[----:B------:R-:W-:-:S03]  /*16a0*/  IMAD.WIDE.U32 R2, R10, -0x77777777, RZ ;  /* 0x888888890a027825 */ /* 0x000fc600078e00ff */
[----:B------:R-:W-:Y:S02]  /*16b0*/  @P1 IADD3.X R31, R24, R31, RZ, P0, !PT ;  /* 0x0000001f181f1210 */ /* 0x000fe400007fe4ff */
        /* <DEDUP_REMOVED lines=14> */
[----:B------:R-:W-:-:S04]  /*17a0*/  MOV R4, RZ ;  /* 0x000000ff00047202 */ /* 0x000fc80000000f00 */
        /* <DEDUP_REMOVED lines=9> */
[----:B------:R-:W-:-:S03]  /*1840*/  IADD3 R64, R0, 0xd0, RZ ;  /* 0x000000d000407810 */ /* 0x000fc60007ffe0ff */
[----:B------:R0:W5:Y:S01]  /*1850*/  @P0 LDG.E R82, desc[UR8][R24.64] ;  /* 0x0000000818520981 */ /* 0x000162000c1e1900 */
[----:B------:R-:W-:Y:S02]  /*1860*/  SHF.R.S32.HI R65, RZ, 0x1f, R64 ;  /* 0x0000001fff417819 */ /* 0x000fe40000011440 */
[----:B------:R-:W-:-:S04]  /*1870*/  ISETP.GE.U32.AND P0, PT, R64, UR12, PT ;  /* 0x0000000c40007c0c */ /* 0x000fc8000bf06070 */
[----:B------:R-:W-:-:S04]  /*1880*/  ISETP.GE.AND.EX P0, PT, R65, UR13, PT, P0 ;  /* 0x0000000d41007c0c */ /* 0x000fc8000bf06300 */
[----:B------:R-:W-:-:S13]  /*1890*/  ISETP.LT.U32.AND P0, PT, R10, 0x1e0, !P0 ;  /* 0x000001e00a00780c */ /* 0x000fda0004701070 */
[----:B-1----:R-:W1:Y:S01]  /*18a0*/  @P0 LDC.64 R2, c[0x0][0x288] ;  /* 0x0000a200ff020b82 */ /* 0x002e620000000a00 */
[----:B------:R-:W-:-:S07]  /*18b0*/  @P0 MOV R65, R23 ;  /* 0x0000001700410202 */ /* 0x000fce0000000f00 */
[----:B0-----:R-:W0:Y:S01]  /*18c0*/  @P0 LDC.64 R24, c[0x0][0x230] ;  /* 0x00008c00ff180b82 */ /* 0x001e220000000a00 */
[----:B-1----:R-:W-:-:S04]  /*18d0*/  @P0 IMAD R64, R121, R2, RZ ;  /* 0x0000000279400224 */ /* 0x002fc800078e02ff */
[----:B------:R-:W-:Y:S01]  /*18e0*/  @P0 IMAD R73, R92, R3, R64 ;  /* 0x000000035c490224 */ /* 0x000fe200078e0240 */
[----:B------:R-:W-:-:S05]  /*18f0*/  @P0 MOV R64, R20 ;  /* 0x0000001400400202 */ /* 0x000fca0000000f00 */
[----:B------:R-:W-:-:S05]  /*1900*/  @P0 IMAD.WIDE.U32 R64, R92, R2, R64 ;  /* 0x000000025c400225 */ /* 0x000fca00078e0040 */
[----:B------:R-:W-:Y:S02]  /*1910*/  @P0 IADD3 R65, R65, R73, RZ ;  /* 0x0000004941410210 */ /* 0x000fe40007ffe0ff */
[C---:B------:R-:W-:Y:S02]  /*1920*/  @P0 SHF.L.U32 R3, R64.reuse, 0x1, RZ ;  /* 0x0000000140030819 */ /* 0x040fe400000006ff */
[----:B------:R-:W-:Y:S02]  /*1930*/  @P0 SHF.L.U64.HI R2, R64, 0x1, R65 ;  /* 0x0000000140020819 */ /* 0x000fe40000010241 */
[----:B------:R-:W1:Y:S01]  /*1940*/  @P0 LDC.64 R64, c[0x0][0x228] ;  /* 0x00008a00ff400b82 */ /* 0x000e620000000a00 */
[----:B0-----:R-:W-:-:S04]  /*1950*/  @P0 IADD3 R24, P6, R3, R24, RZ ;  /* 0x0000001803180210 */ /* 0x001fc80007fde0ff */
[C---:B------:R-:W-:Y:S02]  /*1960*/  @P0 IADD3.X R25, R2.reuse, R25, RZ, P6, !PT ;  /* 0x0000001902190210 */ /* 0x040fe400037fe4ff */
[----:B-1----:R-:W-:Y:S02]  /*1970*/  @P0 IADD3 R64, P6, R3, R64, RZ ;  /* 0x0000004003400210 */ /* 0x002fe40007fde0ff */
[----:B------:R-:W-:Y:S02]  /*1980*/  MOV R3, RZ ;  /* 0x000000ff00037202 */ /* 0x000fe40000000f00 */
[----:B------:R-:W-:Y:S02]  /*1990*/  @P0 IADD3.X R65, R2, R65, RZ, P6, !PT ;  /* 0x0000004102410210 */ /* 0x000fe400037fe4ff */
[----:B------:R-:W-:Y:S02]  /*19a0*/  IADD3 R2, R0, 0xe0, RZ ;  /* 0x000000e000027810 */ /* 0x000fe40007ffe0ff */
[----:B------:R-:W5:Y:S02]  /*19b0*/  @P0 LDG.E R3, desc[UR8][R24.64] ;  /* 0x0000000818030981 */ /* 0x000f64000c1e1900 */
[----:B------:R-:W-:-:S02]  /*19c0*/  SHF.R.S32.HI R72, RZ, 0x1f, R2 ;  /* 0x0000001fff487819 */ /* 0x000fc40000011402 */
[----:B------:R0:W5:Y:S01]  /*19d0*/  @P0 LDG.E R81, desc[UR8][R64.64] ;  /* 0x0000000840510981 */ /* 0x000162000c1e1900 */
[----:B------:R-:W-:-:S04]  /*19e0*/  ISETP.GE.U32.AND P0, PT, R2, UR12, PT ;  /* 0x0000000c02007c0c */ /* 0x000fc8000bf06070 */
[----:B------:R-:W-:-:S04]  /*19f0*/  ISETP.GE.AND.EX P0, PT, R72, UR13, PT, P0 ;  /* 0x0000000d48007c0c */ /* 0x000fc8000bf06300 */
[----:B------:R-:W-:-:S13]  /*1a00*/  ISETP.LT.U32.AND P0, PT, R10, 0x1e0, !P0 ;  /* 0x000001e00a00780c */ /* 0x000fda0004701070 */
[----:B0-----:R-:W0:Y:S01]  /*1a10*/  @P0 LDC.64 R64, c[0x0][0x288] ;  /* 0x0000a200ff400b82 */ /* 0x001e220000000a00 */
[----:B------:R-:W-:Y:S02]  /*1a20*/  @P0 MOV R72, R20 ;  /* 0x0000001400480202 */ /* 0x000fe40000000f00 */
[----:B------:R-:W-:-:S05]  /*1a30*/  @P0 MOV R73, R23 ;  /* 0x0000001700490202 */ /* 0x000fca0000000f00 */
[----:B------:R-:W1:Y:S01]  /*1a40*/  @P0 LDC.64 R24, c[0x0][0x230] ;  /* 0x00008c00ff180b82 */ /* 0x000e620000000a00 */
[-C--:B0-----:R-:W-:Y:S02]  /*1a50*/  @P0 IMAD R2, R120, R64.reuse, RZ ;  /* 0x0000004078020224 */ /* 0x081fe400078e02ff */
[----:B------:R-:W-:-:S04]  /*1a60*/  @P0 IMAD.WIDE.U32 R72, R91, R64, R72 ;  /* 0x000000405b480225 */ /* 0x000fc800078e0048 */
[----:B------:R-:W-:-:S05]  /*1a70*/  @P0 IMAD R77, R91, R65, R2 ;  /* 0x000000415b4d0224 */ /* 0x000fca00078e0202 */
[----:B------:R-:W-:Y:S02]  /*1a80*/  @P0 IADD3 R65, R73, R77, RZ ;  /* 0x0000004d49410210 */ /* 0x000fe40007ffe0ff */
[C---:B------:R-:W-:Y:S02]  /*1a90*/  @P0 SHF.L.U32 R73, R72.reuse, 0x1, RZ ;  /* 0x0000000148490819 */ /* 0x040fe400000006ff */
[----:B------:R-:W-:Y:S02]  /*1aa0*/  @P0 SHF.L.U64.HI R72, R72, 0x1, R65 ;  /* 0x0000000148480819 */ /* 0x000fe40000010241 */
[----:B------:R-:W0:Y:S01]  /*1ab0*/  @P0 LDC.64 R64, c[0x0][0x228] ;  /* 0x00008a00ff400b82 */ /* 0x000e220000000a00 */
[----:B-1----:R-:W-:-:S04]  /*1ac0*/  @P0 IADD3 R24, P6, R73, R24, RZ ;  /* 0x0000001849180210 */ /* 0x002fc80007fde0ff */
[----:B------:R-:W-:Y:S02]  /*1ad0*/  @P0 IADD3.X R25, R72, R25, RZ, P6, !PT ;  /* 0x0000001948190210 */ /* 0x000fe400037fe4ff */
[----:B------:R-:W-:Y:S02]  /*1ae0*/  MOV R2, RZ ;  /* 0x000000ff00027202 */ /* 0x000fe40000000f00 */
[----:B------:R-:W-:-:S04]  /*1af0*/  IADD3 R0, R0, 0xf0, RZ ;  /* 0x000000f000007810 */ /* 0x000fc80007ffe0ff */
[----:B------:R-:W5:Y:S01]  /*1b00*/  @P0 LDG.E R2, desc[UR8][R24.64] ;  /* 0x0000000818020981 */ /* 0x000f62000c1e1900 */
[----:B0-----:R-:W-:-:S04]  /*1b10*/  @P0 IADD3 R64, P6, R73, R64, RZ ;  /* 0x0000004049400210 */ /* 0x001fc80007fde0ff */
[----:B------:R-:W-:Y:S02]  /*1b20*/  @P0 IADD3.X R65, R72, R65, RZ, P6, !PT ;  /* 0x0000004148410210 */ /* 0x000fe400037fe4ff */
[----:B------:R-:W-:-:S03]  /*1b30*/  SHF.R.S32.HI R72, RZ, 0x1f, R0 ;  /* 0x0000001fff487819 */ /* 0x000fc60000011400 */
[----:B------:R0:W5:Y:S01]  /*1b40*/  @P0 LDG.E R80, desc[UR8][R64.64] ;  /* 0x0000000840500981 */ /* 0x000162000c1e1900 */
[----:B------:R-:W-:-:S04]  /*1b50*/  ISETP.GE.U32.AND P0, PT, R0, UR12, PT ;  /* 0x0000000c00007c0c */ /* 0x000fc8000bf06070 */
[----:B------:R-:W-:-:S04]  /*1b60*/  ISETP.GE.AND.EX P0, PT, R72, UR13, PT, P0 ;  /* 0x0000000d48007c0c */ /* 0x000fc8000bf06300 */
[----:B------:R-:W-:-:S13]  /*1b70*/  ISETP.LT.U32.AND P0, PT, R10, 0x1e0, !P0 ;  /* 0x000001e00a00780c */ /* 0x000fda0004701070 */
[----:B0-----:R-:W0:Y:S08]  /*1b80*/  @P0 LDC.64 R64, c[0x0][0x288] ;  /* 0x0000a200ff400b82 */ /* 0x001e300000000a00 */
[----:B------:R-:W1:Y:S01]  /*1b90*/  @P0 LDC.64 R24, c[0x0][0x230] ;  /* 0x00008c00ff180b82 */ /* 0x000e620000000a00 */
[----:B------:R-:W-:Y:S02]  /*1ba0*/  @P0 MOV R72, R20 ;  /* 0x0000001400480202 */ /* 0x000fe40000000f00 */
[----:B------:R-:W-:Y:S01]  /*1bb0*/  @P0 MOV R73, R23 ;  /* 0x0000001700490202 */ /* 0x000fe20000000f00 */
[----:B0-----:R-:W-:-:S02]  /*1bc0*/  @P0 IMAD R0, R119, R64, RZ ;  /* 0x0000004077000224 */ /* 0x001fc400078e02ff */
[----:B------:R-:W-:-:S04]  /*1bd0*/  @P0 IMAD.WIDE.U32 R72, R90, R64, R72 ;  /* 0x000000405a480225 */ /* 0x000fc800078e0048 */
[----:B------:R-:W-:-:S05]  /*1be0*/  @P0 IMAD R77, R90, R65, R0 ;  /* 0x000000415a4d0224 */ /* 0x000fca00078e0200 */
[----:B------:R-:W-:Y:S02]  /*1bf0*/  @P0 IADD3 R65, R73, R77, RZ ;  /* 0x0000004d49410210 */ /* 0x000fe40007ffe0ff */
[C---:B------:R-:W-:Y:S02]  /*1c00*/  @P0 SHF.L.U32 R73, R72.reuse, 0x1, RZ ;  /* 0x0000000148490819 */ /* 0x040fe400000006ff */
[----:B------:R-:W-:Y:S02]  /*1c10*/  @P0 SHF.L.U64.HI R72, R72, 0x1, R65 ;  /* 0x0000000148480819 */ /* 0x000fe40000010241 */
[----:B-1----:R-:W-:Y:S01]  /*1c20*/  @P0 IADD3 R24, P6, R73, R24, RZ ;  /* 0x0000001849180210 */ /* 0x002fe20007fde0ff */
[----:B------:R-:W0:Y:S01]  /*1c30*/  @P0 LDC.64 R64, c[0x0][0x228] ;  /* 0x00008a00ff400b82 */ /* 0x000e220000000a00 */
[----:B------:R-:W-:Y:S02]  /*1c40*/  MOV R0, RZ ;  /* 0x000000ff00007202 */ /* 0x000fe40000000f00 */
[----:B------:R-:W-:-:S05]  /*1c50*/  @P0 IADD3.X R25, R72, R25, RZ, P6, !PT ;  /* 0x0000001948190210 */ /* 0x000fca00037fe4ff */
[----:B------:R1:W5:Y:S02]  /*1c60*/  @P0 LDG.E R0, desc[UR8][R24.64] ;  /* 0x0000000818000981 */ /* 0x000364000c1e1900 */
[----:B-1----:R-:W1:Y:S02]  /*1c70*/  LDC.64 R24, c[0x0][0x248] ;  /* 0x00009200ff187b82 */ /* 0x002e640000000a00 */
[----:B-1----:R-:W-:-:S06]  /*1c80*/  IMAD.WIDE R24, R6, 0x8, R24 ;  /* 0x0000000806187825 */ /* 0x002fcc00078e0218 */
[----:B------:R-:W2:Y:S01]  /*1c90*/  LDG.E.64 R24, desc[UR8][R24.64] ;  /* 0x0000000818187981 */ /* 0x000ea2000c1e1b00 */
[----:B0-----:R-:W-:-:S04]  /*1ca0*/  @P0 IADD3 R64, P6, R73, R64, RZ ;  /* 0x0000004049400210 */ /* 0x001fc80007fde0ff */
[----:B------:R-:W-:-:S05]  /*1cb0*/  @P0 IADD3.X R65, R72, R65, RZ, P6, !PT ;  /* 0x0000004148410210 */ /* 0x000fca00037fe4ff */
[----:B------:R0:W5:Y:S02]  /*1cc0*/  @P0 LDG.E R79, desc[UR8][R64.64] ;  /* 0x00000008404f0981 */ /* 0x000164000c1e1900 */
[----:B0-----:R-:W-:-:S06]  /*1cd0*/  MOV R64, RZ ;  /* 0x000000ff00407202 */ /* 0x001fcc0000000f00 */
[----:B------:R0:W5:Y:S01]  /*1ce0*/  @P5 LDG.E R64, desc[UR8][R62.64] ;  /* 0x000000083e405981 */ /* 0x000162000c1e1900 */
[----:B------:R-:W-:Y:S02]  /*1cf0*/  ISETP.NE.AND P5, PT, R76, RZ, PT ;  /* 0x000000ff4c00720c */ /* 0x000fe40003fa5270 */
[----:B------:R-:W-:Y:S02]  /*1d00*/  CS2R R76, SRZ ;  /* 0x00000000004c7805 */ /* 0x000fe4000001ff00 */
[----:B0-----:R-:W-:-:S09]  /*1d10*/  CS2R R62, SRZ ;  /* 0x00000000003e7805 */ /* 0x001fd2000001ff00 */
[----:B------:R-:W5:Y:S04]  /*1d20*/  @P5 LDG.E R77, desc[UR8][R60.64] ;  /* 0x000000083c4d5981 */ /* 0x000f68000c1e1900 */
[----:B------:R0:W5:Y:S01]  /*1d30*/  @P5 LDG.E R63, desc[UR8][R66.64] ;  /* 0x00000008423f5981 */ /* 0x000162000c1e1900 */
[----:B------:R-:W-:-:S13]  /*1d40*/  ISETP.NE.AND P5, PT, R75, RZ, PT ;  /* 0x000000ff4b00720c */ /* 0x000fda0003fa5270 */
[----:B------:R-:W5:Y:S04]  /*1d50*/  @P5 LDG.E R62, desc[UR8][R58.64] ;  /* 0x000000083a3e5981 */ /* 0x000f68000c1e1900 */
[----:B------:R-:W5:Y:S01]  /*1d60*/  @P5 LDG.E R76, desc[UR8][R56.64] ;  /* 0x00000008384c5981 */ /* 0x000f62000c1e1900 */
[----:B------:R-:W-:Y:S02]  /*1d70*/  ISETP.NE.AND P5, PT, R74, RZ, PT ;  /* 0x000000ff4a00720c */ /* 0x000fe40003fa5270 */
[----:B------:R-:W-:Y:S02]  /*1d80*/  CS2R R74, SRZ ;  /* 0x00000000004a7805 */ /* 0x000fe4000001ff00 */
[----:B------:R-:W-:-:S09]  /*1d90*/  MOV R65, 0x3f800000 ;  /* 0x3f80000000417802 */ /* 0x000fd20000000f00 */
[----:B------:R-:W5:Y:S01]  /*1da0*/  @P5 LDG.E R75, desc[UR8][R54.64] ;  /* 0x00000008364b5981 */ /* 0x000f62000c1e1900 */
[----:B------:R-:W-:Y:S02]  /*1db0*/  LOP3.LUT P6, RZ, R5, 0x2, RZ, 0xc0, !PT ;  /* 0x0000000205ff7812 */ /* 0x000fe400078cc0ff */
[----:B0-----:R-:W-:Y:S02]  /*1dc0*/  CS2R R66, SRZ ;  /* 0x0000000000427805 */ /* 0x001fe4000001ff00 */
[----:B------:R-:W-:-:S04]  /*1dd0*/  MOV R68, RZ ;  /* 0x000000ff00447202 */ /* 0x000fc80000000f00 */
[----:B------:R-:W5:Y:S04]  /*1de0*/  @P1 LDG.E R66, desc[UR8][R30.64] ;  /* 0x000000081e421981 */ /* 0x000f68000c1e1900 */
[----:B------:R-:W5:Y:S01]  /*1df0*/  @P3 LDG.E R68, desc[UR8][R36.64] ;  /* 0x0000000824443981 */ /* 0x000f62000c1e1900 */
[----:B------:R-:W-:Y:S03]  /*1e00*/  BSSY B0, `(.L_x_1134) ;  /* 0x000002d000007945 */ /* 0x000fe60003800000 */
[----:B------:R-:W5:Y:S01]  /*1e10*/  @P2 LDG.E R67, desc[UR8][R26.64] ;  /* 0x000000081a432981 */ /* 0x000f62000c1e1900 */
[----:B--2---:R-:W-:-:S05]  /*1e20*/  FFMA.FTZ R73, -R24, R24, R25 ;  /* 0x0000001818497223 */ /* 0x004fca0000010119 */
[----:B------:R-:W-:-:S13]  /*1e30*/  FSETP.GTU.FTZ.AND P0, PT, R73, RZ, PT ;  /* 0x000000ff4900720b */ /* 0x000fda0003f1c000 */
[----:B------:R-:W0:Y:S01]  /*1e40*/  @P0 LDC R72, c[0x0][0x250] ;  /* 0x00009400ff480b82 */ /* 0x000e220000000800 */
[----:B------:R-:W-:-:S06]  /*1e50*/  MOV R25, RZ ;  /* 0x000000ff00197202 */ /* 0x000fcc0000000f00 */
[----:B------:R1:W5:Y:S01]  /*1e60*/  @P5 LDG.E R25, desc[UR8][R18.64] ;  /* 0x0000000812195981 */ /* 0x000362000c1e1900 */
[----:B------:R-:W-:Y:S02]  /*1e70*/  ISETP.NE.AND P5, PT, R71, RZ, PT ;  /* 0x000000ff4700720c */ /* 0x000fe40003fa5270 */
[----:B-1----:R-:W-:-:S11]  /*1e80*/  CS2R R18, SRZ ;  /* 0x0000000000127805 */ /* 0x002fd6000001ff00 */
[----:B------:R-:W5:Y:S01]  /*1e90*/  @P5 LDG.E R74, desc[UR8][R50.64] ;  /* 0x00000008324a5981 */ /* 0x000f62000c1e1900 */
[----:B0-----:R-:W-:-:S03]  /*1ea0*/  @P0 FADD.FTZ R72, R73, R72 ;  /* 0x0000004849480221 */ /* 0x001fc60000010000 */
[----:B------:R-:W5:Y:S01]  /*1eb0*/  @P5 LDG.E R19, desc[UR8][R52.64] ;  /* 0x0000000834135981 */ /* 0x000f62000c1e1900 */
[----:B------:R0:W1:Y:S01]  /*1ec0*/  @P0 MUFU.RSQ R65, R72 ;  /* 0x0000004800410308 */ /* 0x0000620000001400 */
[----:B------:R-:W-:Y:S02]  /*1ed0*/  LOP3.LUT P0, RZ, R5, 0x4, RZ, 0xc0, !PT ;  /* 0x0000000405ff7812 */ /* 0x000fe4000780c0ff */
[----:B------:R-:W-:-:S11]  /*1ee0*/  ISETP.NE.AND P5, PT, R70, RZ, PT ;  /* 0x000000ff4600720c */ /* 0x000fd60003fa5270 */
[----:B------:R2:W5:Y:S02]  /*1ef0*/  @P0 LDG.E R18, desc[UR8][R16.64] ;  /* 0x0000000810120981 */ /* 0x000564000c1e1900 */
[----:B--2---:R-:W-:-:S06]  /*1f00*/  CS2R R16, SRZ ;  /* 0x0000000000107805 */ /* 0x004fcc000001ff00 */
[----:B------:R2:W5:Y:S01]  /*1f10*/  @P5 LDG.E R16, desc[UR8][R14.64] ;  /* 0x000000080e105981 */ /* 0x000562000c1e1900 */
[----:B0-----:R-:W-:Y:S02]  /*1f20*/  CS2R R72, SRZ ;  /* 0x0000000000487805 */ /* 0x001fe4000001ff00 */
[----:B------:R-:W-:Y:S01]  /*1f30*/  CS2R R70, SRZ ;  /* 0x0000000000467805 */ /* 0x000fe2000001ff00 */
[----:B------:R-:W5:Y:S04]  /*1f40*/  @P6 LDG.E R17, desc[UR8][R46.64] ;  /* 0x000000082e116981 */ /* 0x000f68000c1e1900 */
[----:B------:R-:W5:Y:S01]  /*1f50*/  @P6 LDG.E R72, desc[UR8][R44.64] ;  /* 0x000000082c486981 */ /* 0x000f62000c1e1900 */
[----:B--2---:R-:W-:-:S03]  /*1f60*/  CS2R R14, SRZ ;  /* 0x00000000000e7805 */ /* 0x004fc6000001ff00 */
[----:B------:R-:W5:Y:S04]  /*1f70*/  @P5 LDG.E R71, desc[UR8][R42.64] ;  /* 0x000000082a475981 */ /* 0x000f68000c1e1900 */
[----:B------:R0:W5:Y:S04]  /*1f80*/  @P3 LDG.E R14, desc[UR8][R12.64] ;  /* 0x000000080c0e3981 */ /* 0x000168000c1e1900 */
[----:B------:R-:W5:Y:S04]  /*1f90*/  @P4 LDG.E R15, desc[UR8][R40.64] ;  /* 0x00000008280f4981 */ /* 0x000f68000c1e1900 */
[----:B------:R-:W5:Y:S01]  /*1fa0*/  @P4 LDG.E R70, desc[UR8][R38.64] ;  /* 0x0000000826464981 */ /* 0x000f62000c1e1900 */
[----:B0-----:R-:W-:-:S03]  /*1fb0*/  CS2R R12, SRZ ;  /* 0x00000000000c7805 */ /* 0x001fc6000001ff00 */
[----:B------:R-:W5:Y:S04]  /*1fc0*/  @P0 LDG.E R73, desc[UR8][R48.64] ;  /* 0x0000000830490981 */ /* 0x000f68000c1e1900 */
[----:B------:R-:W5:Y:S01]  /*1fd0*/  @P2 LDG.E R13, desc[UR8][R34.64] ;  /* 0x00000008220d2981 */ /* 0x000f62000c1e1900 */
[----:B------:R-:W-:Y:S02]  /*1fe0*/  ISETP.GT.U32.AND P0, PT, R10, 0x1df, PT ;  /* 0x000001df0a00780c */ /* 0x000fe40003f04070 */
[----:B------:R-:W-:Y:S01]  /*1ff0*/  CS2R R26, SRZ ;  /* 0x00000000001a7805 */ /* 0x000fe2000001ff00 */
[----:B------:R0:W5:Y:S02]  /*2000*/  @P1 LDG.E R12, desc[UR8][R28.64] ;  /* 0x000000081c0c1981 */ /* 0x000164000c1e1900 */
[----:B0-----:R-:W-:-:S08]  /*2010*/  CS2R R28, SRZ ;  /* 0x00000000001c7805 */ /* 0x001fd0000001ff00 */
[----:B-1----:R-:W-:Y:S05]  /*2020*/  @P0 BRA `(.L_x_1135) ;  /* 0x0000000000280947 */ /* 0x002fea0003800000 */
[----:B------:R-:W-:Y:S02]  /*2030*/  ISETP.NE.AND P0, PT, RZ, UR10, PT ;  /* 0x0000000aff007c0c */ /* 0x000fe4000bf05270 */
[----:B------:R-:W-:-:S04]  /*2040*/  IADD3 R33, R84, R33, RZ ;  /* 0x0000002154217210 */ /* 0x000fc80007ffe0ff */
[----:B------:R-:W-:-:S07]  /*2050*/  SHF.R.S32.HI R30, RZ, 0x1f, R33 ;  /* 0x0000001fff1e7819 */ /* 0x000fce0000011421 */
[----:B------:R-:W0:Y:S02]  /*2060*/  @P0 LDC.64 R26, c[0x0][0x240] ;  /* 0x00009000ff1a0b82 */ /* 0x000e240000000a00 */
[----:B0-----:R-:W-:-:S04]  /*2070*/  @P0 LEA R26, P6, R33, R26, 0x2 ;  /* 0x0000001a211a0211 */ /* 0x001fc800078c10ff */
[----:B------:R-:W-:-:S05]  /*2080*/  @P0 LEA.HI.X R27, R33, R27, R30, 0x2, P6 ;  /* 0x0000001b211b0211 */ /* 0x000fca00030f141e */
[----:B------:R0:W5:Y:S02]  /*2090*/  @P0 LDG.E.64 R28, desc[UR8][R26.64] ;  /* 0x000000081a1c0981 */ /* 0x000164000c1e1b00 */
[----:B0-----:R-:W0:Y:S02]  /*20a0*/  LDC.64 R26, c[0x0][0x238] ;  /* 0x00008e00ff1a7b82 */ /* 0x001e240000000a00 */
[----:B0-----:R-:W-:-:S06]  /*20b0*/  IMAD.WIDE R26, R33, 0x4, R26 ;  /* 0x00000004211a7825 */ /* 0x001fcc00078e021a */
[----:B------:R-:W5:Y:S02]  /*20c0*/  LDG.E.64 R26, desc[UR8][R26.64] ;  /* 0x000000081a1a7981 */ /* 0x000f64000c1e1b00 */
.L_x_1135:
[----:B------:R-:W-:Y:S05]  /*20d0*/  BSYNC B0 ;  /* 0x0000000000007941 */ /* 0x000fea0003800000 */
.L_x_1134:
[----:B------:R-:W-:Y:S01]  /*20e0*/  ISETP.NE.AND P0, PT, RZ, UR10, PT ;  /* 0x0000000aff007c0c */ /* 0x000fe2000bf05270 */
[--C-:B-----5:R-:W-:Y:S01]  /*20f0*/  HADD2.F32 R31, -RZ, R64.reuse.H0_H0 ;  /* 0x20000040ff1f7230 */ /* 0x120fe20000004100 */
[----:B------:R-:W-:Y:S01]  /*2100*/  LOP3.LUT R5, R5, 0xfffffeff, RZ, 0xc0, !PT ;  /* 0xfffffeff05057812 */ /* 0x000fe200078ec0ff */
[----:B------:R-:W-:Y:S02]  /*2110*/  HADD2.F32 R33, -RZ, R64.H1_H1 ;  /* 0x30000040ff217230 */ /* 0x000fe40000004100 */
[--C-:B------:R-:W-:Y:S02]  /*2120*/  HADD2.F32 R39, -RZ, R63.reuse.H0_H0 ;  /* 0x2000003fff277230 */ /* 0x100fe40000004100 */
[C---:B------:R-:W-:Y:S01]  /*2130*/  FADD.FTZ R30, -R24.reuse, R31 ;  /* 0x0000001f181e7221 */ /* 0x040fe20000010100 */
[----:B------:R-:W-:Y:S02]  /*2140*/  HADD2.F32 R41, -RZ, R63.H1_H1 ;  /* 0x3000003fff297230 */ /* 0x000fe40000004100 */
[----:B------:R-:W-:Y:S01]  /*2150*/  FADD.FTZ R38, -R24, R33 ;  /* 0x0000002118267221 */ /* 0x000fe20000010100 */
[----:B------:R-:W-:-:S02]  /*2160*/  HADD2.F32 R37, -RZ, R78.H0_H0 ;  /* 0x2000004eff257230 */ /* 0x000fc40000004100 */
[-C--:B------:R-:W-:Y:S01]  /*2170*/  FMUL.FTZ R33, R30, R65.reuse ;  /* 0x000000411e217220 */ /* 0x080fe20000410000 */
[----:B------:R-:W-:Y:S02]  /*2180*/  HADD2.F32 R36, -RZ, R78.H1_H1 ;  /* 0x3000004eff247230 */ /* 0x000fe40000004100 */
[C---:B------:R-:W-:Y:S01]  /*2190*/  FADD.FTZ R46, -R24.reuse, R39 ;  /* 0x00000027182e7221 */ /* 0x040fe20000010100 */
[--C-:B------:R-:W-:Y:S02]  /*21a0*/  HADD2.F32 R35, -RZ, R77.reuse.H0_H0 ;  /* 0x2000004dff237230 */ /* 0x100fe40000004100 */
[----:B------:R-:W-:Y:S01]  /*21b0*/  FADD.FTZ R48, -R24, R41 ;  /* 0x0000002918307221 */ /* 0x000fe20000010100 */
[----:B------:R-:W-:Y:S02]  /*21c0*/  HADD2.F32 R34, -RZ, R77.H1_H1 ;  /* 0x3000004dff227230 */ /* 0x000fe40000004100 */
[----:B------:R-:W-:Y:S01]  /*21d0*/  FMUL.FTZ R30, R38, R65 ;  /* 0x00000041261e7220 */ /* 0x000fe20000410000 */
        /* <DEDUP_REMOVED lines=20> */
.L_x_1136:
        /* <DEDUP_REMOVED lines=26> */
.L_x_1137:
[----:B------:R-:W-:Y:S01]  /*24c0*/  FFMA.FTZ R33, R30, R40, R33 ;  /* 0x000000281e217223 */ /* 0x000fe20000010021 */
[----:B------:R-:W-:Y:S01]  /*24d0*/  FMUL.FTZ R44, R35, R26 ;  /* 0x0000001a232c7220 */ /* 0x000fe20000410000 */
[----:B------:R-:W-:Y:S01]  /*24e0*/  FADD.FTZ R45, R40, R31 ;  /* 0x0000001f282d7221 */ /* 0x000fe20000010000 */
[C---:B------:R-:W-:Y:S01]  /*24f0*/  FFMA.FTZ R31, R39.reuse, R35, R50 ;  /* 0x00000023271f7223 */ /* 0x040fe20000010032 */
[----:B------:R-:W-:Y:S01]  /*2500*/  FFMA.FTZ R43, R30, R36, RZ ;  /* 0x000000241e2b7223 */ /* 0x000fe200000100ff */
[----:B------:R-:W-:Y:S01]  /*2510*/  FFMA.FTZ R40, R39, R44, R33 ;  /* 0x0000002c27287223 */ /* 0x000fe20000010021 */
[--C-:B------:R-:W-:Y:S02]  /*2520*/  HADD2.F32 R39, -RZ, R62.reuse.H0_H0 ;  /* 0x2000003eff277230 */ /* 0x100fe40000004100 */
[----:B------:R-:W-:Y:S01]  /*2530*/  FMUL.FTZ R33, R34, R27 ;  /* 0x0000001b22217220 */ /* 0x000fe20000410000 */
[----:B------:R-:W-:Y:S02]  /*2540*/  HADD2.F32 R41, -RZ, R62.H1_H1 ;  /* 0x3000003eff297230 */ /* 0x000fe40000004100 */
[----:B------:R-:W-:Y:S01]  /*2550*/  FADD.FTZ R42, RZ, R37 ;  /* 0x00000025ff2a7221 */ /* 0x000fe20000010000 */
[----:B------:R-:W-:Y:S01]  /*2560*/  FADD.FTZ R37, RZ, R36 ;  /* 0x00000024ff257221 */ /* 0x000fe20000010000 */
[C---:B------:R-:W-:Y:S01]  /*2570*/  FFMA.FTZ R30, R38.reuse, R34, R43 ;  /* 0x00000022261e7223 */ /* 0x040fe2000001002b */
[----:B------:R-:W-:Y:S01]  /*2580*/  FFMA.FTZ R38, R38, R33, R40 ;  /* 0x0000002126267223 */ /* 0x000fe20000010028 */
[C---:B------:R-:W-:Y:S01]  /*2590*/  FADD.FTZ R36, -R24.reuse, R39 ;  /* 0x0000002718247221 */ /* 0x040fe20000010100 */
[----:B------:R-:W-:Y:S01]  /*25a0*/  FADD.FTZ R40, -R24, R41 ;  /* 0x0000002918287221 */ /* 0x000fe20000010100 */
[----:B------:R-:W-:Y:S01]  /*25b0*/  FADD.FTZ R35, R42, R35 ;  /* 0x000000232a237221 */ /* 0x000fe20000010000 */
[----:B------:R-:W-:Y:S01]  /*25c0*/  FADD.FTZ R34, R37, R34 ;  /* 0x0000002225227221 */ /* 0x000fe20000010000 */
[----:B------:R-:W-:Y:S01]  /*25d0*/  FMUL.FTZ R49, R36, R65 ;  /* 0x0000004124317220 */ /* 0x000fe20000410000 */
[----:B------:R-:W-:Y:S01]  /*25e0*/  FADD.FTZ R44, R45, R44 ;  /* 0x0000002c2d2c7221 */ /* 0x000fe20000010000 */
        /* <DEDUP_REMOVED lines=22> */
.L_x_1138:
[----:B------:R-:W-:Y:S01]  /*2750*/  FMUL.FTZ R39, R42, R26 ;  /* 0x0000001a2a277220 */ /* 0x000fe20000410000 */
[----:B------:R-:W-:Y:S01]  /*2760*/  FADD.FTZ R40, R33, R44 ;  /* 0x0000002c21287221 */ /* 0x000fe20000010000 */
[--C-:B------:R-:W-:Y:S02]  /*2770*/  HADD2.F32 R41, -RZ, R25.reuse.H0_H0 ;  /* 0x20000019ff297230 */ /* 0x100fe40000004100 */
[----:B------:R-:W-:Y:S01]  /*2780*/  FMUL.FTZ R33, R37, R27 ;  /* 0x0000001b25217220 */ /* 0x000fe20000410000 */
[----:B------:R-:W-:Y:S01]  /*2790*/  FFMA.FTZ R38, R49, R39, R38 ;  /* 0x0000002731267223 */ /* 0x000fe20000010026 */
[----:B------:R-:W-:Y:S02]  /*27a0*/  HADD2.F32 R43, -RZ, R25.H1_H1 ;  /* 0x30000019ff2b7230 */ /* 0x000fe40000004100 */
[C---:B------:R-:W-:Y:S01]  /*27b0*/  FFMA.FTZ R30, R36.reuse, R37, R30 ;  /* 0x00000025241e7223 */ /* 0x040fe2000001001e */
[----:B------:R-:W-:Y:S01]  /*27c0*/  FADD.FTZ R35, R35, R42 ;  /* 0x0000002a23237221 */ /* 0x000fe20000010000 */
[----:B------:R-:W-:Y:S01]  /*27d0*/  FFMA.FTZ R38, R36, R33, R38 ;  /* 0x0000002124267223 */ /* 0x000fe20000010026 */
        /* <DEDUP_REMOVED lines=28> */
.L_x_1139:
[----:B------:R-:W-:Y:S01]  /*29a0*/  FMUL.FTZ R39, R44, R26 ;  /* 0x0000001a2c277220 */ /* 0x000fe20000410000 */
[----:B------:R-:W-:Y:S01]  /*29b0*/  FADD.FTZ R40, R33, R40 ;  /* 0x0000002821287221 */ /* 0x000fe20000010000 */
[--C-:B------:R-:W-:Y:S02]  /*29c0*/  HADD2.F32 R41, -RZ, R19.reuse.H0_H0 ;  /* 0x20000013ff297230 */ /* 0x100fe40000004100 */
[----:B------:R-:W-:Y:S01]  /*29d0*/  FMUL.FTZ R33, R37, R27 ;  /* 0x0000001b25217220 */ /* 0x000fe20000410000 */
[C---:B------:R-:W-:Y:S01]  /*29e0*/  FFMA.FTZ R38, R47.reuse, R39, R38 ;  /* 0x000000272f267223 */ /* 0x040fe20000010026 */
[----:B------:R-:W-:Y:S02]  /*29f0*/  HADD2.F32 R43, -RZ, R19.H1_H1 ;  /* 0x30000013ff2b7230 */ /* 0x000fe40000004100 */
[C---:B------:R-:W-:Y:S01]  /*2a00*/  FFMA.FTZ R30, R36.reuse, R37, R30 ;  /* 0x00000025241e7223 */ /* 0x040fe2000001001e */
[----:B------:R-:W-:Y:S01]  /*2a10*/  FFMA.FTZ R31, R47, R44, R31 ;  /* 0x0000002c2f1f7223 */ /* 0x000fe2000001001f */
        /* <DEDUP_REMOVED lines=29> */
.L_x_1140:
[----:B------:R-:W-:Y:S01]  /*2bf0*/  FMUL.FTZ R41, R44, R26 ;  /* 0x0000001a2c297220 */ /* 0x000fe20000410000 */
[----:B------:R-:W-:Y:S01]  /*2c00*/  FADD.FTZ R42, R33, R40 ;  /* 0x00000028212a7221 */ /* 0x000fe20000010000 */
[--C-:B------:R-:W-:Y:S02]  /*2c10*/  HADD2.F32 R43, -RZ, R18.reuse.H0_H0 ;  /* 0x20000012ff2b7230 */ /* 0x100fe40000004100 */
[----:B------:R-:W-:Y:S01]  /*2c20*/  FMUL.FTZ R39, R37, R27 ;  /* 0x0000001b25277220 */ /* 0x000fe20000410000 */
[C---:B------:R-:W-:Y:S01]  /*2c30*/  FFMA.FTZ R40, R47.reuse, R41, R38 ;  /* 0x000000292f287223 */ /* 0x040fe20000010026 */
[----:B------:R-:W-:Y:S02]  /*2c40*/  HADD2.F32 R45, -RZ, R18.H1_H1 ;  /* 0x30000012ff2d7230 */ /* 0x000fe40000004100 */
[----:B------:R-:W-:Y:S01]  /*2c50*/  FFMA.FTZ R33, R47, R44, R31 ;  /* 0x0000002c2f217223 */ /* 0x000fe2000001001f */
[----:B------:R-:W-:Y:S01]  /*2c60*/  FADD.FTZ R38, R42, R41 ;  /* 0x000000292a267221 */ /* 0x000fe20000010000 */
[C---:B------:R-:W-:Y:S01]  /*2c70*/  FFMA.FTZ R31, R36.reuse, R37, R30 ;  /* 0x00000025241f7223 */ /* 0x040fe2000001001e */
[----:B------:R-:W-:Y:S01]  /*2c80*/  FFMA.FTZ R41, R36, R39, R40 ;  /* 0x0000002724297223 */ /* 0x000fe20000010028 */
[C---:B------:R-:W-:Y:S01]  /*2c90*/  FADD.FTZ R36, -R24.reuse, R43 ;  /* 0x0000002b18247221 */ /* 0x040fe20000010100 */
[----:B------:R-:W-:Y:S01]  /*2ca0*/  FADD.FTZ R42, -R24, R45 ;  /* 0x0000002d182a7221 */ /* 0x000fe20000010100 */
[----:B------:R-:W-:Y:S01]  /*2cb0*/  FADD.FTZ R35, R35, R44 ;  /* 0x0000002c23237221 */ /* 0x000fe20000010000 */
[----:B------:R-:W-:-:S02]  /*2cc0*/  HADD2.F32 R40, -RZ, R73.H0_H0 ;  /* 0x20000049ff287230 */ /* 0x000fc40000004100 */
[-C--:B------:R-:W-:Y:S01]  /*2cd0*/  FMUL.FTZ R51, R36, R65.reuse ;  /* 0x0000004124337220 */ /* 0x080fe20000410000 */
        /* <DEDUP_REMOVED lines=21> */
.L_x_1141:
[----:B------:R-:W-:Y:S01]  /*2e30*/  FMUL.FTZ R42, R40, R26 ;  /* 0x0000001a282a7220 */ /* 0x000fe20000410000 */
[----:B------:R-:W-:Y:S01]  /*2e40*/  FADD.FTZ R39, R39, R38 ;  /* 0x0000002627277221 */ /* 0x000fe20000010000 */
[C---:B------:R-:W-:Y:S01]  /*2e50*/  FFMA.FTZ R38, R51.reuse, R40, R33 ;  /* 0x0000002833267223 */ /* 0x040fe20000010021 */
[----:B------:R-:W-:Y:S01]  /*2e60*/  FMUL.FTZ R33, R30, R27 ;  /* 0x0000001b1e217220 */ /* 0x000fe20000410000 */
[----:B------:R-:W-:Y:S01]  /*2e70*/  FFMA.FTZ R41, R51, R42, R41 ;  /* 0x0000002a33297223 */ /* 0x000fe20000010029 */
[----:B------:R-:W-:Y:S01]  /*2e80*/  FADD.FTZ R42, R39, R42 ;  /* 0x0000002a272a7221 */ /* 0x000fe20000010000 */
[--C-:B------:R-:W-:Y:S02]  /*2e90*/  HADD2.F32 R39, -RZ, R17.reuse.H0_H0 ;  /* 0x20000011ff277230 */ /* 0x100fe40000004100 */
[----:B------:R-:W-:Y:S01]  /*2ea0*/  FADD.FTZ R35, R35, R40 ;  /* 0x0000002823237221 */ /* 0x000fe20000010000 */
[----:B------:R-:W-:Y:S02]  /*2eb0*/  HADD2.F32 R43, -RZ, R17.H1_H1 ;  /* 0x30000011ff2b7230 */ /* 0x000fe40000004100 */
[----:B------:R-:W-:Y:S01]  /*2ec0*/  FFMA.FTZ R40, R36, R33, R41 ;  /* 0x0000002124287223 */ /* 0x000fe20000010029 */
[----:B------:R-:W-:Y:S01]  /*2ed0*/  FADD.FTZ R33, R33, R42 ;  /* 0x0000002a21217221 */ /* 0x000fe20000010000 */
[----:B------:R-:W-:Y:S01]  /*2ee0*/  FADD.FTZ R42, -R24, R39 ;  /* 0x00000027182a7221 */ /* 0x000fe20000010100 */
[----:B------:R-:W-:Y:S01]  /*2ef0*/  FADD.FTZ R37, R34, R37 ;  /* 0x0000002522257221 */ /* 0x000fe20000010000 */
[----:B------:R-:W-:Y:S01]  /*2f00*/  FADD.FTZ R44, -R24, R43 ;  /* 0x0000002b182c7221 */ /* 0x000fe20000010100 */
        /* <DEDUP_REMOVED lines=23> */
.L_x_1142:
[--C-:B------:R-:W-:Y:S02]  /*3080*/  HADD2.F32 R47, -RZ, R16.reuse.H0_H0 ;  /* 0x20000010ff2f7230 */ /* 0x100fe40000004100 */
[----:B------:R-:W-:Y:S01]  /*3090*/  FMUL.FTZ R44, R39, R26 ;  /* 0x0000001a272c7220 */ /* 0x000fe20000410000 */
[----:B------:R-:W-:Y:S02]  /*30a0*/  HADD2.F32 R49, -RZ, R16.H1_H1 ;  /* 0x30000010ff317230 */ /* 0x000fe40000004100 */
[----:B------:R-:W-:Y:S01]  /*30b0*/  FFMA.FTZ R45, R36, R30, R31 ;  /* 0x0000001e242d7223 */ /* 0x000fe2000001001f */
[--C-:B------:R-:W-:Y:S02]  /*30c0*/  HADD2.F32 R31, -RZ, R71.reuse.H0_H0 ;  /* 0x20000047ff1f7230 */ /* 0x100fe40000004100 */
[C---:B------:R-:W-:Y:S01]  /*30d0*/  FADD.FTZ R36, -R24.reuse, R47 ;  /* 0x0000002f18247221 */ /* 0x040fe20000010100 */
[----:B------:R-:W-:Y:S01]  /*30e0*/  FFMA.FTZ R43, R41, R44, R40 ;  /* 0x0000002c292b7223 */ /* 0x000fe20000010028 */
[----:B------:R-:W-:Y:S01]  /*30f0*/  FADD.FTZ R46, -R24, R49 ;  /* 0x00000031182e7221 */ /* 0x000fe20000010100 */
[----:B------:R-:W-:Y:S01]  /*3100*/  FADD.FTZ R44, R33, R44 ;  /* 0x0000002c212c7221 */ /* 0x000fe20000010000 */
[----:B------:R-:W-:Y:S01]  /*3110*/  FMUL.FTZ R33, R36, R65 ;  /* 0x0000004124217220 */ /* 0x000fe20000410000 */
[----:B------:R-:W-:-:S02]  /*3120*/  HADD2.F32 R40, -RZ, R71.H1_H1 ;  /* 0x30000047ff287230 */ /* 0x000fc40000004100 */
        /* <DEDUP_REMOVED lines=21> */
.L_x_1143:
[----:B------:R-:W-:Y:S01]  /*3280*/  FFMA.FTZ R48, R42, R47, R43 ;  /* 0x0000002f2a307223 */ /* 0x000fe2000001002b */
[----:B------:R-:W-:Y:S01]  /*3290*/  FMUL.FTZ R46, R31, R26 ;  /* 0x0000001a1f2e7220 */ /* 0x000fe20000410000 */
[----:B------:R-:W-:Y:S01]  /*32a0*/  FADD.FTZ R47, R47, R44 ;  /* 0x0000002c2f2f7221 */ /* 0x000fe20000010000 */
[----:B------:R-:W-:Y:S01]  /*32b0*/  FFMA.FTZ R38, R41, R39, R38 ;  /* 0x0000002729267223 */ /* 0x000fe20000010026 */
[----:B------:R-:W-:Y:S01]  /*32c0*/  FMUL.FTZ R43, R40, R27 ;  /* 0x0000001b282b7220 */ /* 0x000fe20000410000 */
[----:B------:R-:W-:Y:S01]  /*32d0*/  FFMA.FTZ R41, R33, R46, R48 ;  /* 0x0000002e21297223 */ /* 0x000fe20000010030 */
[----:B------:R-:W-:Y:S01]  /*32e0*/  FADD.FTZ R46, R47, R46 ;  /* 0x0000002e2f2e7221 */ /* 0x000fe20000010000 */
[--C-:B------:R-:W-:Y:S02]  /*32f0*/  HADD2.F32 R47, -RZ, R15.reuse.H0_H0 ;  /* 0x2000000fff2f7230 */ /* 0x100fe40000004100 */
[----:B------:R-:W-:Y:S01]  /*3300*/  FADD.FTZ R48, R35, R39 ;  /* 0x0000002723307221 */ /* 0x000fe20000010000 */
[----:B------:R-:W-:-:S02]  /*3310*/  HADD2.F32 R49, -RZ, R15.H1_H1 ;  /* 0x3000000fff317230 */ /* 0x000fc40000004100 */
[----:B------:R-:W-:Y:S01]  /*3320*/  FADD.FTZ R35, R43, R46 ;  /* 0x0000002e2b237221 */ /* 0x000fe20000010000 */
[----:B------:R-:W-:Y:S01]  /*3330*/  FADD.FTZ R37, R37, R30 ;  /* 0x0000001e25257221 */ /* 0x000fe20000010000 */
[----:B------:R-:W-:Y:S01]  /*3340*/  FADD.FTZ R46, -R24, R47 ;  /* 0x0000002f182e7221 */ /* 0x000fe20000010100 */
[----:B------:R-:W-:Y:S01]  /*3350*/  FFMA.FTZ R30, R36, R43, R41 ;  /* 0x0000002b241e7223 */ /* 0x000fe20000010029 */
[----:B------:R-:W-:Y:S01]  /*3360*/  FADD.FTZ R50, -R24, R49 ;  /* 0x0000003118327221 */ /* 0x000fe20000010100 */
        /* <DEDUP_REMOVED lines=23> */
.L_x_1144:
[--C-:B------:R-:W-:Y:S02]  /*34e0*/  HADD2.F32 R47, -RZ, R14.reuse.H0_H0 ;  /* 0x2000000eff2f7230 */ /* 0x100fe40000004100 */
[----:B------:R-:W-:Y:S01]  /*34f0*/  FFMA.FTZ R51, R42, R34, R45 ;  /* 0x000000222a337223 */ /* 0x000fe2000001002d */
[----:B------:R-:W-:Y:S02]  /*3500*/  HADD2.F32 R45, -RZ, R14.H1_H1 ;  /* 0x3000000eff2d7230 */ /* 0x000fe40000004100 */
[----:B------:R-:W-:Y:S01]  /*3510*/  FMUL.FTZ R50, R41, R26 ;  /* 0x0000001a29327220 */ /* 0x000fe20000410000 */
[----:B------:R-:W-:Y:S02]  /*3520*/  HADD2.F32 R49, -RZ, R68.H0_H0 ;  /* 0x20000044ff317230 */ /* 0x000fe40000004100 */
[C---:B------:R-:W-:Y:S01]  /*3530*/  FADD.FTZ R42, -R24.reuse, R47 ;  /* 0x0000002f182a7221 */ /* 0x040fe20000010100 */
[----:B------:R-:W-:Y:S01]  /*3540*/  FADD.FTZ R52, -R24, R45 ;  /* 0x0000002d18347221 */ /* 0x000fe20000010100 */
[----:B------:R-:W-:-:S02]  /*3550*/  FFMA.FTZ R39, R43, R50, R30 ;  /* 0x000000322b277223 */ /* 0x000fc4000001001e */
[----:B------:R-:W-:Y:S01]  /*3560*/  FMUL.FTZ R47, R42, R65 ;  /* 0x000000412a2f7220 */ /* 0x000fe20000410000 */
[----:B------:R-:W-:Y:S01]  /*3570*/  FADD.FTZ R35, R35, R50 ;  /* 0x0000003223237221 */ /* 0x000fe20000010000 */
[----:B------:R-:W-:Y:S02]  /*3580*/  HADD2.F32 R30, -RZ, R68.H1_H1 ;  /* 0x30000044ff1e7230 */ /* 0x000fe40000004100 */
        /* <DEDUP_REMOVED lines=21> */
.L_x_1145:
[----:B------:R-:W-:Y:S01]  /*36e0*/  FFMA.FTZ R54, R46, R42, R39 ;  /* 0x0000002a2e367223 */ /* 0x000fe20000010027 */
[----:B------:R-:W-:Y:S01]  /*36f0*/  FMUL.FTZ R50, R49, R26 ;  /* 0x0000001a31327220 */ /* 0x000fe20000410000 */
[----:B------:R-:W-:Y:S01]  /*3700*/  FADD.FTZ R35, R42, R35 ;  /* 0x000000232a237221 */ /* 0x000fe20000010000 */
[----:B------:R-:W-:Y:S01]  /*3710*/  FFMA.FTZ R42, R33, R31, R38 ;  /* 0x0000001f212a7223 */ /* 0x000fe20000010026 */
[----:B------:R-:W-:Y:S01]  /*3720*/  FADD.FTZ R45, R37, R34 ;  /* 0x00000022252d7221 */ /* 0x000fe20000010000 */
[----:B------:R-:W-:Y:S01]  /*3730*/  FFMA.FTZ R33, R47, R50, R54 ;  /* 0x000000322f217223 */ /* 0x000fe20000010036 */
[----:B------:R-:W-:Y:S01]  /*3740*/  FADD.FTZ R50, R35, R50 ;  /* 0x0000003223327221 */ /* 0x000fe20000010000 */
[----:B------:R-:W-:Y:S01]  /*3750*/  FMUL.FTZ R37, R30, R27 ;  /* 0x0000001b1e257220 */ /* 0x000fe20000410000 */
[--C-:B------:R-:W-:Y:S02]  /*3760*/  HADD2.F32 R35, -RZ, R13.reuse.H0_H0 ;  /* 0x2000000dff237230 */ /* 0x100fe40000004100 */
[----:B------:R-:W-:Y:S01]  /*3770*/  FADD.FTZ R48, R48, R31 ;  /* 0x0000001f30307221 */ /* 0x000fe20000010000 */
[----:B------:R-:W-:-:S02]  /*3780*/  HADD2.F32 R39, -RZ, R13.H1_H1 ;  /* 0x3000000dff277230 */ /* 0x000fc40000004100 */
[----:B------:R-:W-:Y:S01]  /*3790*/  FFMA.FTZ R38, R52, R37, R33 ;  /* 0x0000002534267223 */ /* 0x000fe20000010021 */
[----:B------:R-:W-:Y:S01]  /*37a0*/  FADD.FTZ R37, R37, R50 ;  /* 0x0000003225257221 */ /* 0x000fe20000010000 */
[C---:B------:R-:W-:Y:S01]  /*37b0*/  FADD.FTZ R34, -R24.reuse, R35 ;  /* 0x0000002318227221 */ /* 0x040fe20000010100 */
[--C-:B------:R-:W-:Y:S02]  /*37c0*/  HADD2.F32 R35, -RZ, R67.reuse.H0_H0 ;  /* 0x20000043ff237230 */ /* 0x100fe40000004100 */
[----:B------:R-:W-:Y:S01]  /*37d0*/  FADD.FTZ R50, -R24, R39 ;  /* 0x0000002718327221 */ /* 0x000fe20000010100 */
[----:B------:R-:W-:Y:S02]  /*37e0*/  HADD2.F32 R33, -RZ, R67.H1_H1 ;  /* 0x30000043ff217230 */ /* 0x000fe40000004100 */
        /* <DEDUP_REMOVED lines=21> */
.L_x_1146:
[--C-:B------:R-:W-:Y:S02]  /*3940*/  HADD2.F32 R39, -RZ, R12.reuse.H0_H0 ;  /* 0x2000000cff277230 */ /* 0x100fe40000004100 */
[----:B------:R-:W-:Y:S01]  /*3950*/  FMUL.FTZ R50, R35, R26 ;  /* 0x0000001a23327220 */ /* 0x000fe20000410000 */
[----:B------:R-:W-:Y:S02]  /*3960*/  HADD2.F32 R55, -RZ, R12.H1_H1 ;  /* 0x3000000cff377230 */ /* 0x000fe40000004100 */
[----:B------:R-:W-:Y:S01]  /*3970*/  FFMA.FTZ R51, R36, R40, R51 ;  /* 0x0000002824337223 */ /* 0x000fe20000010033 */
[C---:B------:R-:W-:Y:S01]  /*3980*/  FADD.FTZ R36, -R24.reuse, R39 ;  /* 0x0000002718247221 */ /* 0x040fe20000010100 */
[----:B------:R-:W-:Y:S01]  /*3990*/  FFMA.FTZ R53, R31, R50, R38 ;  /* 0x000000321f357223 */ /* 0x000fe20000010026 */
[----:B------:R-:W-:Y:S01]  /*39a0*/  FADD.FTZ R54, -R24, R55 ;  /* 0x0000003718367221 */ /* 0x000fe20000010100 */
[----:B------:R-:W-:Y:S01]  /*39b0*/  FADD.FTZ R50, R37, R50 ;  /* 0x0000003225327221 */ /* 0x000fe20000010000 */
[----:B------:R-:W-:Y:S01]  /*39c0*/  FMUL.FTZ R37, R36, R65 ;  /* 0x0000004124257220 */ /* 0x000fe20000410000 */
[----:B------:R-:W-:-:S02]  /*39d0*/  HADD2.F32 R39, -RZ, R66.H0_H0 ;  /* 0x20000042ff277230 */ /* 0x000fc40000004100 */
[----:B------:R-:W-:Y:S01]  /*39e0*/  FMUL.FTZ R55, R33, R27 ;  /* 0x0000001b21377220 */ /* 0x000fe20000410000 */
        /* <DEDUP_REMOVED lines=21> */
.L_x_1147:
[----:B------:R-:W-:Y:S01]  /*3b40*/  FFMA.FTZ R56, R34, R55, R53 ;  /* 0x0000003722387223 */ /* 0x000fe20000010035 */
[----:B------:R-:W-:Y:S01]  /*3b50*/  FMUL.FTZ R54, R39, R26 ;  /* 0x0000001a27367220 */ /* 0x000fe20000410000 */
[----:B------:R-:W-:Y:S01]  /*3b60*/  FADD.FTZ R55, R55, R50 ;  /* 0x0000003237377221 */ /* 0x000fe20000010000 */
[----:B------:R-:W-:Y:S01]  /*3b70*/  FADD.FTZ R45, R45, R40 ;  /* 0x000000282d2d7221 */ /* 0x000fe20000010000 */
[----:B------:R-:W-:Y:S01]  /*3b80*/  FFMA.FTZ R50, R43, R41, R42 ;  /* 0x000000292b327223 */ /* 0x000fe2000001002a */
        /* <DEDUP_REMOVED lines=33> */
.L_x_1148:
[----:B------:R-:W-:Y:S01]  /*3da0*/  FMUL.FTZ R56, R43, R26 ;  /* 0x0000001a2b387220 */ /* 0x000fe20000410000 */
[----:B------:R-:W-:Y:S01]  /*3db0*/  FFMA.FTZ R51, R46, R44, R51 ;  /* 0x0000002c2e337223 */ /* 0x000fe20000010033 */
[----:B------:R-:W-:Y:S01]  /*3dc0*/  FADD.FTZ R45, R45, R44 ;  /* 0x0000002c2d2d7221 */ /* 0x000fe20000010000 */
[--C-:B------:R-:W-:Y:S02]  /*3dd0*/  HADD2.F32 R57, -RZ, R3.reuse.H0_H0 ;  /* 0x20000003ff397230 */ /* 0x100fe40000004100 */
[----:B------:R-:W-:Y:S01]  /*3de0*/  FADD.FTZ R44, R53, R56 ;  /* 0x00000038352c7221 */ /* 0x000fe20000010000 */
[----:B------:R-:W-:Y:S01]  /*3df0*/  FFMA.FTZ R55, R41, R56, R48 ;  /* 0x0000003829377223 */ /* 0x000fe20000010030 */
[----:B------:R-:W-:Y:S01]  /*3e00*/  FMUL.FTZ R53, R42, R27 ;  /* 0x0000001b2a357220 */ /* 0x000fe20000410000 */
[----:B------:R-:W-:Y:S02]  /*3e10*/  HADD2.F32 R59, -RZ, R3.H1_H1 ;  /* 0x30000003ff3b7230 */ /* 0x000fe40000004100 */
[----:B------:R-:W-:Y:S01]  /*3e20*/  FFMA.FTZ R50, R47, R49, R50 ;  /* 0x000000312f327223 */ /* 0x000fe20000010032 */
[----:B------:R-:W-:-:S02]  /*3e30*/  HADD2.F32 R48, -RZ, R81.H0_H0 ;  /* 0x20000051ff307230 */ /* 0x000fc40000004100 */
[----:B------:R-:W-:Y:S01]  /*3e40*/  FFMA.FTZ R56, R40, R53, R55 ;  /* 0x0000003528387223 */ /* 0x000fe20000010037 */
[----:B------:R-:W-:Y:S01]  /*3e50*/  FADD.FTZ R53, R53, R44 ;  /* 0x0000002c35357221 */ /* 0x000fe20000010000 */
[C---:B------:R-:W-:Y:S01]  /*3e60*/  FADD.FTZ R44, -R24.reuse, R57 ;  /* 0x00000039182c7221 */ /* 0x040fe20000010100 */
        /* <DEDUP_REMOVED lines=23> */
.L_x_1149:
[----:B------:R-:W-:Y:S01]  /*3fe0*/  FMUL.FTZ R58, R48, R26 ;  /* 0x0000001a303a7220 */ /* 0x000fe20000410000 */
[----:B------:R-:W-:Y:S01]  /*3ff0*/  FADD.FTZ R54, R54, R49 ;  /* 0x0000003136367221 */ /* 0x000fe20000010000 */
[--C-:B------:R-:W-:Y:S02]  /*4000*/  HADD2.F32 R55, -RZ, R2.reuse.H0_H0 ;  /* 0x20000002ff377230 */ /* 0x100fe40000004100 */
[----:B------:R-:W-:Y:S01]  /*4010*/  FFMA.FTZ R51, R52, R30, R51 ;  /* 0x0000001e34337223 */ /* 0x000fe20000010033 */
[----:B------:R-:W-:Y:S01]  /*4020*/  FFMA.FTZ R49, R47, R58, R56 ;  /* 0x0000003a2f317223 */ /* 0x000fe20000010038 */
[----:B------:R-:W-:Y:S02]  /*4030*/  HADD2.F32 R57, -RZ, R2.H1_H1 ;  /* 0x30000002ff397230 */ /* 0x000fe40000004100 */
[----:B------:R-:W-:Y:S01]  /*4040*/  FADD.FTZ R58, R53, R58 ;  /* 0x0000003a353a7221 */ /* 0x000fe20000010000 */
[----:B------:R-:W-:Y:S01]  /*4050*/  FMUL.FTZ R53, R46, R27 ;  /* 0x0000001b2e357220 */ /* 0x000fe20000410000 */
[----:B------:R-:W-:Y:S01]  /*4060*/  FADD.FTZ R56, -R24, R55 ;  /* 0x0000003718387221 */ /* 0x000fe20000010100 */
[----:B------:R-:W-:-:S02]  /*4070*/  HADD2.F32 R55, -RZ, R80.H0_H0 ;  /* 0x20000050ff377230 */ /* 0x000fc40000004100 */
[----:B------:R-:W-:Y:S01]  /*4080*/  FADD.FTZ R60, -R24, R57 ;  /* 0x00000039183c7221 */ /* 0x000fe20000010100 */
[----:B------:R-:W-:Y:S01]  /*4090*/  FFMA.FTZ R52, R44, R53, R49 ;  /* 0x000000352c347223 */ /* 0x000fe20000010031 */
[----:B------:R-:W-:Y:S01]  /*40a0*/  FADD.FTZ R49, R53, R58 ;  /* 0x0000003a35317221 */ /* 0x000fe20000010000 */
[-C--:B------:R-:W-:Y:S01]  /*40b0*/  FMUL.FTZ R53, R56, R65.reuse ;  /* 0x0000004138357220 */ /* 0x080fe20000410000 */
        /* <DEDUP_REMOVED lines=21> */
.L_x_1150:
[----:B------:R-:W-:Y:S01]  /*4210*/  FMUL.FTZ R58, R55, R26 ;  /* 0x0000001a373a7220 */ /* 0x000fe20000410000 */
[----:B------:R-:W-:-:S03]  /*4220*/  FMUL.FTZ R61, R57, R27 ;  /* 0x0000001b393d7220 */ /* 0x000fc60000410000 */
[----:B------:R-:W-:Y:S01]  /*4230*/  FFMA.FTZ R59, R53, R58, R52 ;  /* 0x0000003a353b7223 */ /* 0x000fe20000010034 */
[----:B------:R-:W-:Y:S01]  /*4240*/  FADD.FTZ R58, R49, R58 ;  /* 0x0000003a313a7221 */ /* 0x000fe20000010000 */
[--C-:B------:R-:W-:Y:S02]  /*4250*/  HADD2.F32 R49, -RZ, R0.reuse.H0_H0 ;  /* 0x20000000ff317230 */ /* 0x100fe40000004100 */
[----:B------:R-:W-:Y:S01]  /*4260*/  FFMA.FTZ R60, R56, R61, R59 ;  /* 0x0000003d383c7223 */ /* 0x000fe2000001003b */
[----:B------:R-:W-:Y:S02]  /*4270*/  HADD2.F32 R59, -RZ, R0.H1_H1 ;  /* 0x30000000ff3b7230 */ /* 0x000fe40000004100 */
[----:B------:R-:W-:Y:S01]  /*4280*/  FADD.FTZ R61, R61, R58 ;  /* 0x0000003a3d3d7221 */ /* 0x000fe20000010000 */
[C---:B------:R-:W-:Y:S01]  /*4290*/  FADD.FTZ R52, -R24.reuse, R49 ;  /* 0x0000003118347221 */ /* 0x040fe20000010100 */
[--C-:B------:R-:W-:Y:S02]  /*42a0*/  HADD2.F32 R49, -RZ, R79.reuse.H0_H0 ;  /* 0x2000004fff317230 */ /* 0x100fe40000004100 */
[----:B------:R-:W-:Y:S01]  /*42b0*/  FADD.FTZ R58, -R24, R59 ;  /* 0x0000003b183a7221 */ /* 0x000fe20000010100 */
[----:B------:R-:W-:Y:S01]  /*42c0*/  FMUL.FTZ R59, R52, R65 ;  /* 0x00000041343b7220 */ /* 0x000fe20000410000 */
[----:B------:R-:W-:-:S02]  /*42d0*/  HADD2.F32 R52, -RZ, R79.H1_H1 ;  /* 0x3000004fff347230 */ /* 0x000fc40000004100 */
        /* <DEDUP_REMOVED lines=20> */
.L_x_1151:
[----:B------:R-:W-:Y:S01]  /*4420*/  FMUL.FTZ R124, R49, R26 ;  /* 0x0000001a317c7220 */ /* 0x000fe20000410000 */
[----:B------:R-:W-:Y:S01]  /*4430*/  ISETP.GT.AND P0, PT, R106, 0x1e, PT ;  /* 0x0000001e6a00780c */ /* 0x000fe20003f04270 */
[----:B------:R-:W0:Y:S01]  /*4440*/  S2UR UR11, SR_CgaCtaId ;  /* 0x00000000000b79c3 */ /* 0x000e220000008800 */
[----:B------:R-:W-:Y:S01]  /*4450*/  FADD.FTZ R30, R45, R30 ;  /* 0x0000001e2d1e7221 */ /* 0x000fe20000010000 */
[----:B------:R-:W-:Y:S01]  /*4460*/  FFMA.FTZ R69, R59, R124, R60 ;  /* 0x0000007c3b457223 */ /* 0x000fe2000001003c */
[----:B------:R-:W-:Y:S01]  /*4470*/  FADD.FTZ R124, R61, R124 ;  /* 0x0000007c3d7c7221 */ /* 0x000fe20000010000 */
[----:B------:R-:W-:Y:S01]  /*4480*/  FMUL.FTZ R61, R52, R27 ;  /* 0x0000001b343d7220 */ /* 0x000fe20000410000 */
[----:B------:R-:W-:Y:S01]  /*4490*/  FFMA.FTZ R51, R34, R33, R51 ;  /* 0x0000002122337223 */ /* 0x000fe20000010033 */
[----:B------:R-:W-:Y:S01]  /*44a0*/  FFMA.FTZ R50, R31, R35, R50 ;  /* 0x000000231f327223 */ /* 0x000fe20000010032 */
[----:B------:R-:W-:Y:S01]  /*44b0*/  FADD.FTZ R33, R30, R33 ;  /* 0x000000211e217221 */ /* 0x000fe20000010000 */
[----:B------:R-:W-:Y:S01]  /*44c0*/  FFMA.FTZ R60, R58, R61, R69 ;  /* 0x0000003d3a3c7223 */ /* 0x000fe20000010045 */
[----:B------:R-:W-:Y:S01]  /*44d0*/  FADD.FTZ R61, R61, R124 ;  /* 0x0000007c3d3d7221 */ /* 0x000fe20000010000 */
[----:B------:R-:W-:Y:S01]  /*44e0*/  FFMA.FTZ R51, R36, R38, R51 ;  /* 0x0000002624337223 */ /* 0x000fe20000010033 */
[----:B------:R-:W-:Y:S01]  /*44f0*/  FADD.FTZ R54, R54, R35 ;  /* 0x0000002336367221 */ /* 0x000fe20000010000 */
[----:B------:R-:W-:Y:S01]  /*4500*/  FFMA.FTZ R50, R37, R39, R50 ;  /* 0x0000002725327223 */ /* 0x000fe20000010032 */
[----:B------:R-:W1:Y:S01]  /*4510*/  SHFL.DOWN PT, R69, R60, 0x1, 0x1f ;  /* 0x08201f003c457f89 */ /* 0x000e6200000e0000 */
[----:B------:R-:W-:Y:S01]  /*4520*/  FADD.FTZ R33, R33, R38 ;  /* 0x0000002621217221 */ /* 0x000fe20000010000 */
[----:B------:R-:W-:Y:S01]  /*4530*/  FFMA.FTZ R51, R40, R42, R51 ;  /* 0x0000002a28337223 */ /* 0x000fe20000010033 */
[----:B------:R-:W-:Y:S01]  /*4540*/  FADD.FTZ R54, R54, R39 ;  /* 0x0000002736367221 */ /* 0x000fe20000010000 */
[----:B------:R-:W2:Y:S01]  /*4550*/  SHFL.DOWN PT, R124, R61, 0x1, 0x1f ;  /* 0x08201f003d7c7f89 */ /* 0x000ea200000e0000 */
        /* <DEDUP_REMOVED lines=8> */
[----:B------:R-:W-:Y:S01]  /*45e0*/  FADD.FTZ R48, R43, R48 ;  /* 0x000000302b307221 */ /* 0x000fe20000010000 */
[----:B------:R-:W-:Y:S01]  /*45f0*/  FFMA.FTZ R50, R53, R55, R50 ;  /* 0x0000003735327223 */ /* 0x000fe20000010032 */
[----:B------:R-:W-:Y:S01]  /*4600*/  FADD.FTZ R31, R46, R57 ;  /* 0x000000392e1f7221 */ /* 0x000fe20000010000 */
[----:B0-----:R-:W-:Y:S01]  /*4610*/  ULEA UR5, UR11, UR5, 0x18 ;  /* 0x000000050b057291 */ /* 0x001fe2000f8ec03f */
[----:B------:R-:W-:Y:S01]  /*4620*/  FFMA.FTZ R51, R56, R57, R51 ;  /* 0x0000003938337223 */ /* 0x000fe20000010033 */
[----:B------:R-:W-:Y:S01]  /*4630*/  FADD.FTZ R48, R48, R55 ;  /* 0x0000003730307221 */ /* 0x000fe20000010000 */
[----:B------:R-:W-:Y:S01]  /*4640*/  FFMA.FTZ R56, R59, R49, R50 ;  /* 0x000000313b387223 */ /* 0x000fe20000010032 */
[----:B------:R-:W-:Y:S01]  /*4650*/  FADD.FTZ R59, R31, R52 ;  /* 0x000000341f3b7221 */ /* 0x000fe20000010000 */
[----:B------:R-:W-:Y:S01]  /*4660*/  FFMA.FTZ R57, R58, R52, R51 ;  /* 0x000000343a397223 */ /* 0x000fe20000010033 */
[----:B------:R-:W0:Y:S01]  /*4670*/  LDC.64 R30, c[0x0][0x268] ;  /* 0x00009a00ff1e7b82 */ /* 0x000e220000000a00 */
[----:B------:R-:W-:Y:S01]  /*4680*/  FADD.FTZ R58, R48, R49 ;  /* 0x00000031303a7221 */ /* 0x000fe20000010000 */
[----:B-1----:R-:W-:Y:S01]  /*4690*/  @!P0 FADD.FTZ R60, R60, R69 ;  /* 0x000000453c3c8221 */ /* 0x002fe20000010000 */
[----:B------:R-:W-:Y:S01]  /*46a0*/  IMAD R33, R32, 0x1e, R10 ;  /* 0x0000001e20217824 */ /* 0x000fe200078e020a */
[----:B------:R-:W-:Y:S01]  /*46b0*/  BSSY B0, `(.L_x_1152) ;  /* 0x0000043000007945 */ /* 0x000fe20003800000 */
[----:B--2---:R-:W-:-:S02]  /*46c0*/  @!P0 FADD.FTZ R61, R61, R124 ;  /* 0x0000007c3d3d8221 */ /* 0x004fc40000010000 */
[----:B------:R-:W1:Y:S01]  /*46d0*/  SHFL.DOWN PT, R69, R60, 0x2, 0x1f ;  /* 0x08401f003c457f89 */ /* 0x000e6200000e0000 */
[----:B------:R-:W-:-:S03]  /*46e0*/  ISETP.GT.AND P0, PT, R106, 0x1d, PT ;  /* 0x0000001d6a00780c */ /* 0x000fc60003f04270 */
[----:B------:R-:W2:Y:S01]  /*46f0*/  SHFL.DOWN PT, R124, R61, 0x2, 0x1f ;  /* 0x08401f003d7c7f89 */ /* 0x000ea200000e0000 */
[----:B0-----:R-:W-:-:S09]  /*4700*/  IMAD.WIDE R30, R33, 0x4, R30 ;  /* 0x00000004211e7825 */ /* 0x001fd200078e021e */
        /* <DEDUP_REMOVED lines=16> */
[----:B------:R-:W-:Y:S01]  /*4810*/  LEA R69, R10, UR5, 0x4 ;  /* 0x000000050a457c11 */ /* 0x000fe2000f8e20ff */
[----:B-1----:R-:W-:Y:S01]  /*4820*/  @!P0 FADD.FTZ R61, R61, R124 ;  /* 0x0000007c3d3d8221 */ /* 0x002fe20000010000 */
[----:B------:R-:W-:-:S03]  /*4830*/  ISETP.NE.AND P0, PT, R106, RZ, PT ;  /* 0x000000ff6a00720c */ /* 0x000fc60003f05270 */
[----:B------:R0:W-:Y:S10]  /*4840*/  STS.128 [R69], R56 ;  /* 0x0000003845007388 */ /* 0x0001f40000000c00 */
[----:B------:R0:W-:Y:S01]  /*4850*/  @!P0 STS.64 [R87+0x10], R60 ;  /* 0x0000103c57008388 */ /* 0x0001e20000000a00 */
[----:B------:R-:W-:Y:S01]  /*4860*/  BAR.SYNC.DEFER_BLOCKING 0x0 ;  /* 0x0000000000007b1d */ /* 0x000fe20000010000 */
[----:B------:R-:W-:-:S13]  /*4870*/  ISETP.NE.AND P0, PT, R10, RZ, PT ;  /* 0x000000ff0a00720c */ /* 0x000fda0003f05270 */
[----:B0-----:R-:W-:Y:S05]  /*4880*/  @P0 BRA `(.L_x_1153) ;  /* 0x0000000000940947 */ /* 0x001fea0003800000 */
[----:B------:R-:W-:-:S09]  /*4890*/  ULEA UR5, UR11, UR6, 0x18 ;  /* 0x000000060b057291 */ /* 0x000fd2000f8ec03f */
[----:B------:R-:W0:Y:S04]  /*48a0*/  LDS.64 R48, [UR5+0x18] ;  /* 0x00001805ff307984 */ /* 0x000e280008000a00 */
[----:B------:R-:W1:Y:S04]  /*48b0*/  LDS.128 R32, [UR5+0x20] ;  /* 0x00002005ff207984 */ /* 0x000e680008000c00 */
[----:B------:R-:W2:Y:S04]  /*48c0*/  LDS.128 R40, [UR5+0x30] ;  /* 0x00003005ff287984 */ /* 0x000ea80008000c00 */
[----:B------:R-:W3:Y:S04]  /*48d0*/  LDS.128 R36, [UR5+0x40] ;  /* 0x00004005ff247984 */ /* 0x000ee80008000c00 */
[----:B------:R-:W4:Y:S01]  /*48e0*/  LDS.128 R44, [UR5+0x50] ;  /* 0x00005005ff2c7984 */ /* 0x000f220008000c00 */
[----:B0-----:R-:W-:Y:S01]  /*48f0*/  FADD.FTZ R51, R60, R48 ;  /* 0x000000303c337221 */ /* 0x001fe20000010000 */
[----:B------:R-:W-:-:S02]  /*4900*/  FADD.FTZ R48, R61, R49 ;  /* 0x000000313d307221 */ /* 0x000fc40000010000 */
[----:B------:R-:W-:Y:S01]  /*4910*/  LDS.64 R60, [UR5+0x80] ;  /* 0x00008005ff3c7984 */ /* 0x000fe20008000a00 */
[----:B-1----:R-:W-:Y:S01]  /*4920*/  FADD.FTZ R53, R51, R32 ;  /* 0x0000002033357221 */ /* 0x002fe20000010000 */
[----:B------:R-:W-:Y:S02]  /*4930*/  FADD.FTZ R32, R48, R33 ;  /* 0x0000002130207221 */ /* 0x000fe40000010000 */
[----:B------:R-:W0:Y:S01]  /*4940*/  LDS.128 R48, [UR5+0x60] ;  /* 0x00006005ff307984 */ /* 0x000e220008000c00 */
[----:B------:R-:W-:Y:S01]  /*4950*/  FADD.FTZ R53, R53, R34 ;  /* 0x0000002235357221 */ /* 0x000fe20000010000 */
[----:B------:R-:W-:Y:S02]  /*4960*/  FADD.FTZ R52, R32, R35 ;  /* 0x0000002320347221 */ /* 0x000fe40000010000 */
[----:B------:R-:W1:Y:S01]  /*4970*/  LDS.128 R32, [UR5+0x70] ;  /* 0x00007005ff207984 */ /* 0x000e620008000c00 */
        /* <DEDUP_REMOVED lines=20> */
[----:B------:R-:W-:Y:S01]  /*4ac0*/  FADD.FTZ R60, R53, R60 ;  /* 0x0000003c353c7221 */ /* 0x000fe20000010000 */
[----:B------:R-:W-:-:S07]  /*4ad0*/  FADD.FTZ R61, R52, R61 ;  /* 0x0000003d343d7221 */ /* 0x000fce0000010000 */
.L_x_1153:
[----:B------:R-:W-:Y:S05]  /*4ae0*/  BSYNC B0 ;  /* 0x0000000000007941 */ /* 0x000fea0003800000 */
.L_x_1152:
        /* <DEDUP_REMOVED lines=10> */
[----:B------:R-:W4:Y:S01]  /*4b90*/  LDS.128 R52, [R69+0x960] ;  /* 0x0009600045347984 */ /* 0x000f220000000c00 */
        /* <DEDUP_REMOVED lines=22> */
[----:B------:R-:W-:-:S04]  /*4d00*/  FADD.FTZ R124, R124, R51 ;  /* 0x000000337c7c7221 */ /* 0x000fc80000010000 */
[----:B------:R-:W-:Y:S01]  /*4d10*/  FADD.FTZ R124, R124, R55 ;  /* 0x000000377c7c7221 */ /* 0x000fe20000010000 */
[----:B0-----:R-:W-:Y:S01]  /*4d20*/  FADD.FTZ R125, R125, R56 ;  /* 0x000000387d7d7221 */ /* 0x001fe20000010000 */
[----:B------:R-:W-:Y:S01]  /*4d30*/  FADD.FTZ R48, R44, R57 ;  /* 0x000000392c307221 */ /* 0x000fe20000010000 */
[----:B------:R-:W-:Y:S01]  /*4d40*/  FADD.FTZ R49, R45, R58 ;  /* 0x0000003a2d317221 */ /* 0x000fe20000010000 */
[----:B------:R-:W-:Y:S01]  /*4d50*/  FADD.FTZ R124, R124, R59 ;  /* 0x0000003b7c7c7221 */ /* 0x000fe20000010000 */
[----:B------:R-:W0:Y:S01]  /*4d60*/  LDS.128 R44, [R69+0x12c0] ;  /* 0x0012c000452c7984 */ /* 0x000e220000000c00 */
        /* <DEDUP_REMOVED lines=10> */
[----:B---3--:R-:W-:Y:S01]  /*4e10*/  FADD.FTZ R37, R40, R37 ;  /* 0x0000002528257221 */ /* 0x008fe20000010000 */
[----:B------:R-:W-:Y:S01]  /*4e20*/  FADD.FTZ R36, R53, R36 ;  /* 0x0000002435247221 */ /* 0x000fe20000010000 */
[----:B------:R-:W-:Y:S01]  /*4e30*/  FADD.FTZ R125, R125, R38 ;  /* 0x000000267d7d7221 */ /* 0x000fe20000010000 */
[----:B------:R-:W3:Y:S01]  /*4e40*/  LDS.128 R40, [R69+0x1860] ;  /* 0x0018600045287984 */ /* 0x000ee20000000c00 */
[----:B------:R-:W-:-:S03]  /*4e50*/  FADD.FTZ R124, R124, R39 ;  /* 0x000000277c7c7221 */ /* 0x000fc60000010000 */
[----:B------:R-:W4:Y:S04]  /*4e60*/  LDS.128 R52, [R69+0x1a40] ;  /* 0x001a400045347984 */ /* 0x000f280000000c00 */
        /* <DEDUP_REMOVED lines=20> */
[----:B------:R-:W-:Y:S01]  /*4fb0*/  FADD.FTZ R124, R124, R55 ;  /* 0x000000377c7c7221 */ /* 0x000fe20000010000 */
[----:B-----5:R-:W-:Y:S01]  /*4fc0*/  FADD.FTZ R56, R39, R56 ;  /* 0x0000003827387221 */ /* 0x020fe20000010000 */
[----:B------:R-:W-:Y:S01]  /*4fd0*/  FADD.FTZ R57, R36, R57 ;  /* 0x0000003924397221 */ /* 0x000fe20000010000 */
[----:B------:R-:W-:Y:S01]  /*4fe0*/  FADD.FTZ R58, R125, R58 ;  /* 0x0000003a7d3a7221 */ /* 0x000fe20000010000 */
[----:B------:R-:W-:-:S07]  /*4ff0*/  FADD.FTZ R59, R124, R59 ;  /* 0x0000003b7c3b7221 */ /* 0x000fce0000010000 */
.L_x_1155:
[----:B------:R-:W-:Y:S05]  /*5000*/  BSYNC B0 ;  /* 0x0000000000007941 */ /* 0x000fea0003800000 */
.L_x_1154:
[----:B------:R-:W-:Y:S04]  /*5010*/  BSSY B0, `(.L_x_1156) ;  /* 0x000000d000007945 */ /* 0x000fe80003800000 */
[----:B------:R-:W-:Y:S05]  /*5020*/  @P6 BRA `(.L_x_1157) ;  /* 0x00000000002c6947 */ /* 0x000fea0003800000 */
        /* <DEDUP_REMOVED lines=11> */
.L_x_1157:
[----:B------:R-:W-:Y:S05]  /*50e0*/  BSYNC B0 ;  /* 0x0000000000007941 */ /* 0x000fea0003800000 */
.L_x_1156:
[----:B------:R-:W-:-:S13]  /*50f0*/  ISETP.GE.U32.AND P6, PT, R7, 0x2, PT ;  /* 0x000000020700780c */ /* 0x000fda0003fc6070 */
[----:B------:R-:W-:Y:S05]  /*5100*/  @!P6 BRA `(.L_x_1158) ;  /* 0x0000001000a8e947 */ /* 0x000fea0003800000 */
[----:B-1----:R-:W0:Y:S01]  /*5110*/  LDC.64 R30, c[0x0][0x258] ;  /* 0x00009600ff1e7b82 */ /* 0x002e220000000a00 */
        /* <DEDUP_REMOVED lines=30> */
.L_x_1160:
[----:B-1----:R-:W2:Y:S04]  /*5300*/  LDG.E.STRONG.GPU R34, desc[UR8][R30.64] ;  /* 0x000000081e227981 */ /* 0x002ea8000c1ef900 */
[----:B--2---:R-:W-:Y:S01]  /*5310*/  CCTL.IVALL ;  /* 0x00000000ff00798f */ /* 0x004fe20002000000 */
[----:B------:R-:W-:Y:S05]  /*5320*/  YIELD ;  /* 0x0000000000007946 */ /* 0x000fea0003800000 */
[----:B------:R-:W-:-:S13]  /*5330*/  ISETP.NE.AND P6, PT, R34, R39, PT ;  /* 0x000000272200720c */ /* 0x000fda0003fc5270 */
[----:B------:R-:W-:Y:S05]  /*5340*/  @P6 BRA `(.L_x_1160) ;  /* 0xfffffffc00ec6947 */ /* 0x000fea000383ffff */
.L_x_1159:
        /* <DEDUP_REMOVED lines=22> */
.L_x_1164:
[----:B------:R-:W-:-:S13]  /*54b0*/  ISETP.EQ.OR P6, PT, R30, UR7, P0 ;  /* 0x000000071e007c0c */ /* 0x000fda00087c2670 */
[----:B------:R-:W-:-:S04]  /*54c0*/  @!P6 IMAD R35, R8, R30, R11 ;  /* 0x0000001e0823e224 */ /* 0x000fc800078e020b */
[----:B------:R-:W-:-:S06]  /*54d0*/  @!P6 IMAD.WIDE.U32 R34, R35, 0x8, R32 ;  /* 0x000000082322e825 */ /* 0x000fcc00078e0020 */
[----:B------:R-:W2:Y:S01]  /*54e0*/  @!P6 LDG.E.64 R34, desc[UR8][R34.64] ;  /* 0x000000082222e981 */ /* 0x000ea2000c1e1b00 */
[----:B------:R-:W-:Y:S01]  /*54f0*/  IADD3 R37, R30, 0x1, RZ ;  /* 0x000000011e257810 */ /* 0x000fe20007ffe0ff */
[----:B--2---:R-:W-:Y:S01]  /*5500*/  @!P6 FADD.FTZ R60, R60, R34 ;  /* 0x000000223c3ce221 */ /* 0x004fe20000010000 */
[----:B------:R-:W-:Y:S02]  /*5510*/  @!P6 FADD.FTZ R61, R61, R35 ;  /* 0x000000233d3de221 */ /* 0x000fe40000010000 */
        /* <DEDUP_REMOVED lines=108> */
.L_x_1163:
[----:B------:R-:W-:-:S13]  /*5be0*/  ISETP.GT.AND P6, PT, R31, 0x4, PT ;  /* 0x000000041f00780c */ /* 0x000fda0003fc4270 */
[----:B------:R-:W-:Y:S05]  /*5bf0*/  @!P6 BRA `(.L_x_1165) ;  /* 0x0000000000f4e947 */ /* 0x000fea0003800000 */
        /* <DEDUP_REMOVED lines=61> */
.L_x_1165:
[----:B------:R-:W-:-:S04]  /*5fd0*/  LOP3.LUT P6, RZ, R5, 0x1, RZ, 0xc0, !PT ;  /* 0x0000000105ff7812 */ /* 0x000fc800078cc0ff */
[----:B------:R-:W-:-:S13]  /*5fe0*/  ISETP.NE.OR P6, PT, R31, RZ, P6 ;  /* 0x000000ff1f00720c */ /* 0x000fda00037c5670 */
[----:B------:R-:W-:Y:S05]  /*5ff0*/  @!P6 BRA `(.L_x_1161) ;  /* 0x00000000007ce947 */ /* 0x000fea0003800000 */
.L_x_1162:
        /* <DEDUP_REMOVED lines=31> */
.L_x_1161:
        /* <DEDUP_REMOVED lines=10> */
.L_x_1167:
[----:B------:R-:W-:Y:S05]  /*6290*/  BSYNC B0 ;  /* 0x0000000000007941 */ /* 0x000fea0003800000 */
.L_x_1166:
[----:B------:R-:W-:-:S13]  /*62a0*/  ISETP.NE.AND P6, PT, R105, 0x1, PT ;  /* 0x000000016900780c */ /* 0x000fda0003fc5270 */
[----:B------:R-:W-:Y:S05]  /*62b0*/  @!P6 BRA `(.L_x_1158) ;  /* 0x00000000003ce947 */ /* 0x000fea0003800000 */
[----:B------:R-:W-:-:S04]  /*62c0*/  IADD3 R35, R30, 0x1, RZ ;  /* 0x000000011e237810 */ /* 0x000fc80007ffe0ff */
[----:B------:R-:W-:-:S13]  /*62d0*/  ISETP.EQ.OR P6, PT, R35, UR7, P0 ;  /* 0x0000000723007c0c */ /* 0x000fda00087c2670 */
[----:B------:R-:W-:-:S04]  /*62e0*/  @!P6 IMAD R35, R35, R8, R11 ;  /* 0x000000082323e224 */ /* 0x000fc800078e020b */
[----:B------:R-:W-:-:S06]  /*62f0*/  @!P6 IMAD.WIDE.U32 R34, R35, 0x8, R32 ;  /* 0x000000082322e825 */ /* 0x000fcc00078e0020 */
[----:B------:R-:W2:Y:S01]  /*6300*/  @!P6 LDG.E.64 R34, desc[UR8][R34.64] ;  /* 0x000000082222e981 */ /* 0x000ea2000c1e1b00 */
[----:B------:R-:W-:Y:S01]  /*6310*/  IADD3 R30, R30, 0x2, RZ ;  /* 0x000000021e1e7810 */ /* 0x000fe20007ffe0ff */
[----:B--2---:R-:W-:Y:S01]  /*6320*/  @!P6 FADD.FTZ R60, R60, R34 ;  /* 0x000000223c3ce221 */ /* 0x004fe20000010000 */
[----:B------:R-:W-:Y:S02]  /*6330*/  @!P6 FADD.FTZ R61, R61, R35 ;  /* 0x000000233d3de221 */ /* 0x000fe40000010000 */
[----:B------:R-:W-:-:S04]  /*6340*/  ISETP.EQ.OR P6, PT, R30, UR7, P0 ;  /* 0x000000071e007c0c */ /* 0x000fc800087c2670 */
[----:B------:R-:W-:-:S13]  /*6350*/  ISETP.EQ.OR P6, PT, R105, 0x2, P6 ;  /* 0x000000026900780c */ /* 0x000fda00037c2670 */
[----:B------:R-:W-:-:S04]  /*6360*/  @!P6 IMAD R31, R30, R8, R11 ;  /* 0x000000081e1fe224 */ /* 0x000fc800078e020b */
[----:B------:R-:W-:-:S06]  /*6370*/  @!P6 IMAD.WIDE.U32 R32, R31, 0x8, R32 ;  /* 0x000000081f20e825 */ /* 0x000fcc00078e0020 */
[----:B------:R-:W2:Y:S02]  /*6380*/  @!P6 LDG.E.64 R32, desc[UR8][R32.64] ;  /* 0x000000082020e981 */ /* 0x000ea4000c1e1b00 */
[----:B--2---:R-:W-:Y:S01]  /*6390*/  @!P6 FADD.FTZ R60, R60, R32 ;  /* 0x000000203c3ce221 */ /* 0x004fe20000010000 */
[----:B------:R-:W-:-:S07]  /*63a0*/  @!P6 FADD.FTZ R61, R61, R33 ;  /* 0x000000213d3de221 */ /* 0x000fce0000010000 */
.L_x_1158:
[----:B------:R-:W0:Y:S01]  /*63b0*/  S2UR UR6, SR_CgaCtaId ;  /* 0x00000000000679c3 */ /* 0x000e220000008800 */
[----:B------:R-:W-:Y:S01]  /*63c0*/  UMOV UR5, 0x400 ;  /* 0x0000040000057882 */ /* 0x000fe20000000000 */
[----:B-1----:R-:W-:Y:S01]  /*63d0*/  IMAD.WIDE.U32 R32, R10, -0x77777777, RZ ;  /* 0x888888890a207825 */ /* 0x002fe200078e00ff */
[----:B------:R-:W-:-:S03]  /*63e0*/  ISETP.NE.AND P6, PT, RZ, UR10, PT ;  /* 0x0000000aff007c0c */ /* 0x000fc6000bfc5270 */
[--C-:B------:R-:W-:Y:S01]  /*63f0*/  HADD2.F32 R39, -RZ, R64.reuse.H1_H1 ;  /* 0x30000040ff277230 */ /* 0x100fe20000004100 */
[----:B------:R-:W-:Y:S01]  /*6400*/  SHF.R.U32.HI R34, RZ, 0x4, R33 ;  /* 0x00000004ff227819 */ /* 0x000fe20000011621 */
[----:B------:R-:W1:Y:S01]  /*6410*/  LDC R37, c[0x0][0x2ac] ;  /* 0x0000ab00ff257b82 */ /* 0x000e620000000800 */
[----:B------:R-:W-:Y:S02]  /*6420*/  HADD2.F32 R33, -RZ, R64.H0_H0 ;  /* 0x20000040ff217230 */ /* 0x000fe40000004100 */
[----:B------:R-:W-:Y:S01]  /*6430*/  FADD.FTZ R32, -R24, R39 ;  /* 0x0000002718207221 */ /* 0x000fe20000010100 */
[--C-:B------:R-:W-:Y:S02]  /*6440*/  HADD2.F32 R41, -RZ, R78.reuse.H0_H0 ;  /* 0x2000004eff297230 */ /* 0x100fe40000004100 */
[----:B------:R-:W-:Y:S02]  /*6450*/  HADD2.F32 R39, -RZ, R63.H0_H0 ;  /* 0x2000003fff277230 */ /* 0x000fe40000004100 */
[----:B------:R-:W-:Y:S01]  /*6460*/  FMUL.FTZ R46, R32, R65 ;  /* 0x00000041202e7220 */ /* 0x000fe20000410000 */
[----:B------:R-:W-:-:S02]  /*6470*/  HADD2.F32 R78, -RZ, R78.H1_H1 ;  /* 0x3000004eff4e7230 */ /* 0x000fc40000004100 */
[----:B------:R-:W-:Y:S01]  /*6480*/  HADD2.F32 R63, -RZ, R63.H1_H1 ;  /* 0x3000003fff3f7230 */ /* 0x000fe20000004100 */
        /* <DEDUP_REMOVED lines=28> */
.L_x_1168:
        /* <DEDUP_REMOVED lines=21> */
.L_x_1170:
[----:B------:R-:W-:Y:S05]  /*67a0*/  BSYNC B0 ;  /* 0x0000000000007941 */ /* 0x000fea0003800000 */
.L_x_1169:
[----:B------:R-:W-:Y:S01]  /*67b0*/  ISETP.NE.AND P0, PT, RZ, UR10, PT ;  /* 0x0000000aff007c0c */ /* 0x000fe2000bf05270 */
[C---:B------:R-:W-:Y:S01]  /*67c0*/  FADD.FTZ R30, -R24.reuse, R39 ;  /* 0x00000027181e7221 */ /* 0x040fe20000010100 */
[----:B0-----:R-:W-:Y:S01]  /*67d0*/  FADD.FTZ R32, -R24, R63 ;  /* 0x0000003f18207221 */ /* 0x001fe20000010100 */
[--C-:B------:R-:W-:Y:S02]  /*67e0*/  HADD2.F32 R43, -RZ, R77.reuse.H0_H0 ;  /* 0x2000004dff2b7230 */ /* 0x100fe40000004100 */
[----:B------:R-:W-:Y:S02]  /*67f0*/  HADD2.F32 R38, -RZ, R77.H1_H1 ;  /* 0x3000004dff267230 */ /* 0x000fe40000004100 */
[-C--:B------:R-:W-:Y:S01]  /*6800*/  FMUL.FTZ R49, R30, R65.reuse ;  /* 0x000000411e317220 */ /* 0x080fe20000410000 */
[--C-:B------:R-:W-:Y:S02]  /*6810*/  HADD2.F32 R39, -RZ, R62.reuse.H0_H0 ;  /* 0x2000003eff277230 */ /* 0x100fe40000004100 */
[----:B------:R-:W-:Y:S01]  /*6820*/  FMUL.FTZ R48, R32, R65 ;  /* 0x0000004120307220 */ /* 0x000fe20000410000 */
[----:B------:R-:W-:-:S02]  /*6830*/  HADD2.F32 R41, -RZ, R62.H1_H1 ;  /* 0x3000003eff297230 */ /* 0x000fc40000004100 */
        /* <DEDUP_REMOVED lines=19> */
.L_x_1171:
        /* <DEDUP_REMOVED lines=21> */
.L_x_1173:
[----:B------:R-:W-:Y:S05]  /*6ac0*/  BSYNC B0 ;  /* 0x0000000000007941 */ /* 0x000fea0003800000 */
.L_x_1172:
[----:B------:R-:W-:Y:S01]  /*6ad0*/  ISETP.NE.AND P0, PT, RZ, UR10, PT ;  /* 0x0000000aff007c0c */ /* 0x000fe2000bf05270 */
[C---:B------:R-:W-:Y:S01]  /*6ae0*/  FADD.FTZ R30, -R24.reuse, R39 ;  /* 0x00000027181e7221 */ /* 0x040fe20000010100 */
[----:B0-----:R-:W-:Y:S01]  /*6af0*/  FADD.FTZ R32, -R24, R41 ;  /* 0x0000002918207221 */ /* 0x001fe20000010100 */
[--C-:B------:R-:W-:Y:S02]  /*6b00*/  HADD2.F32 R43, -RZ, R76.reuse.H0_H0 ;  /* 0x2000004cff2b7230 */ /* 0x100fe40000004100 */
[--C-:B------:R-:W-:Y:S02]  /*6b10*/  HADD2.F32 R39, -RZ, R25.reuse.H0_H0 ;  /* 0x20000019ff277230 */ /* 0x100fe40000004100 */
[-C--:B------:R-:W-:Y:S01]  /*6b20*/  FMUL.FTZ R47, R30, R65.reuse ;  /* 0x000000411e2f7220 */ /* 0x080fe20000410000 */
[----:B------:R-:W-:Y:S02]  /*6b30*/  HADD2.F32 R76, -RZ, R76.H1_H1 ;  /* 0x3000004cff4c7230 */ /* 0x000fe40000004100 */
        /* <DEDUP_REMOVED lines=21> */
.L_x_1174:
        /* <DEDUP_REMOVED lines=21> */
.L_x_1176:
[----:B------:R-:W-:Y:S05]  /*6de0*/  BSYNC B0 ;  /* 0x0000000000007941 */ /* 0x000fea0003800000 */
.L_x_1175:
[----:B------:R-:W-:Y:S01]  /*6df0*/  ISETP.NE.AND P0, PT, RZ, UR10, PT ;  /* 0x0000000aff007c0c */ /* 0x000fe2000bf05270 */
[C---:B------:R-:W-:Y:S01]  /*6e00*/  FADD.FTZ R30, -R24.reuse, R39 ;  /* 0x00000027181e7221 */ /* 0x040fe20000010100 */
[----:B0-----:R-:W-:Y:S01]  /*6e10*/  FADD.FTZ R32, -R24, R25 ;  /* 0x0000001918207221 */ /* 0x001fe20000010100 */
[----:B------:R-:W-:Y:S02]  /*6e20*/  HADD2.F32 R25, -RZ, R19.H0_H0 ;  /* 0x20000013ff197230 */ /* 0x000fe40000004100 */
        /* <DEDUP_REMOVED lines=24> */
.L_x_1177:
        /* <DEDUP_REMOVED lines=21> */
.L_x_1179:
[----:B------:R-:W-:Y:S05]  /*7100*/  BSYNC B0 ;  /* 0x0000000000007941 */ /* 0x000fea0003800000 */
.L_x_1178:
        /* <DEDUP_REMOVED lines=28> */
.L_x_1180:
        /* <DEDUP_REMOVED lines=21> */
.L_x_1182:
[----:B------:R-:W-:Y:S05]  /*7420*/  BSYNC B0 ;  /* 0x0000000000007941 */ /* 0x000fea0003800000 */
.L_x_1181:
        /* <DEDUP_REMOVED lines=28> */
.L_x_1183:
        /* <DEDUP_REMOVED lines=19> */
[----:B------:R-:W-:-:S05]  /*7720*/  F2FP.F16.F32.PACK_AB R17, R17, R18 ;  /* 0x000000121111723e */ /* 0x000fca00000000ff */
[----:B------:R0:W-:Y:S02]  /*7730*/  STG.E desc[UR8][R30.64], R17 ;  /* 0x000000111e007986 */ /* 0x0001e4000c101908 */
.L_x_1185:
[----:B------:R-:W-:Y:S05]  /*7740*/  BSYNC B0 ;  /* 0x0000000000007941 */ /* 0x000fea0003800000 */
.L_x_1184:
        /* <DEDUP_REMOVED lines=28> */
.L_x_1186:
        /* <DEDUP_REMOVED lines=21> */
.L_x_1188:
[----:B------:R-:W-:Y:S05]  /*7a60*/  BSYNC B0 ;  /* 0x0000000000007941 */ /* 0x000fea0003800000 */
.L_x_1187:
        /* <DEDUP_REMOVED lines=28> */
.L_x_1189:
        /* <DEDUP_REMOVED lines=20> */
.L_x_1191:
[----:B------:R-:W-:Y:S05]  /*7d70*/  BSYNC B0 ;  /* 0x0000000000007941 */ /* 0x000fea0003800000 */
.L_x_1190:
[C---:B------:R-:W-:Y:S01]  /*7d80*/  FADD.FTZ R16, -R24.reuse, R41 ;  /* 0x0000002918107221 */ /* 0x040fe20000010100 */
[----:B0-----:R-:W-:Y:S01]  /*7d90*/  FADD.FTZ R18, -R24, R43 ;  /* 0x0000002b18127221 */ /* 0x001fe20000010100 */
        /* <DEDUP_REMOVED lines=25> */
.L_x_1192:
        /* <DEDUP_REMOVED lines=20> */
.L_x_1194:
[----:B------:R-:W-:Y:S05]  /*8070*/  BSYNC B0 ;  /* 0x0000000000007941 */ /* 0x000fea0003800000 */
.L_x_1193:
        /* <DEDUP_REMOVED lines=27> */
.L_x_1195:
        /* <DEDUP_REMOVED lines=20> */
.L_x_1197:
[----:B------:R-:W-:Y:S05]  /*8370*/  BSYNC B0 ;  /* 0x0000000000007941 */ /* 0x000fea0003800000 */
.L_x_1196:
[C---:B------:R-:W-:Y:S01]  /*8380*/  FADD.FTZ R14, -R24.reuse, R39 ;  /* 0x00000027180e7221 */ /* 0x040fe20000010100 */
[----:B------:R-:W-:Y:S01]  /*8390*/  FADD.FTZ R18, -R24, R41 ;  /* 0x0000002918127221 */ /* 0x000fe20000010100 */
[--C-:B0-----:R-:W-:Y:S02]  /*83a0*/  HADD2.F32 R17, -RZ, R67.reuse.H0_H0 ;  /* 0x20000043ff117230 */ /* 0x101fe40000004100 */
        /* <DEDUP_REMOVED lines=24> */
.L_x_1198:
        /* <DEDUP_REMOVED lines=20> */
.L_x_1200:
[----:B------:R-:W-:Y:S05]  /*8670*/  BSYNC B0 ;  /* 0x0000000000007941 */ /* 0x000fea0003800000 */
.L_x_1199:
[C---:B------:R-:W-:Y:S01]  /*8680*/  FADD.FTZ R12, -R24.reuse, R39 ;  /* 0x00000027180c7221 */ /* 0x040fe20000010100 */
[----:B0-----:R-:W-:Y:S01]  /*8690*/  FADD.FTZ R14, -R24, R41 ;  /* 0x00000029180e7221 */ /* 0x001fe20000010100 */
[--C-:B------:R-:W-:Y:S02]  /*86a0*/  HADD2.F32 R17, -RZ, R66.reuse.H0_H0 ;  /* 0x20000042ff117230 */ /* 0x100fe40000004100 */
[----:B------:R-:W-:Y:S02]  /*86b0*/  IMAD R34, R37, UR7, R34 ;  /* 0x0000000725227c24 */ /* 0x000fe4000f8e0222 */
[-C--:B------:R-:W-:Y:S01]  /*86c0*/  FMUL.FTZ R31, R12, R65.reuse ;  /* 0x000000410c1f7220 */ /* 0x080fe20000410000 */
[----:B------:R-:W-:Y:S02]  /*86d0*/  HADD2.F32 R66, -RZ, R66.H1_H1 ;  /* 0x30000042ff427230 */ /* 0x000fe40000004100 */
[----:B------:R-:W-:Y:S01]  /*86e0*/  FMUL.FTZ R32, R14, R65 ;  /* 0x000000410e207220 */ /* 0x000fe20000410000 */
        /* <DEDUP_REMOVED lines=20> */
.L_x_1201:
        /* <DEDUP_REMOVED lines=20> */
.L_x_1203:
[----:B------:R-:W-:Y:S05]  /*8970*/  BSYNC B0 ;  /* 0x0000000000007941 */ /* 0x000fea0003800000 */
.L_x_1202:
[----:B0-----:R-:W-:Y:S02]  /*8980*/  HADD2.F32 R13, -RZ, R4.H1_H1 ;  /* 0x30000004ff0d7230 */ /* 0x001fe40000004100 */
[----:B------:R-:W-:Y:S01]  /*8990*/  FADD.FTZ R4, -R24, R33 ;  /* 0x0000002118047221 */ /* 0x000fe20000010100 */
        /* <DEDUP_REMOVED lines=27> */
.L_x_1204:
[----:B------:R-:W-:Y:S01]  /*8b50*/  ISETP.GE.U32.AND P0, PT, R30, UR12, PT ;  /* 0x0000000c1e007c0c */ /* 0x000fe2000bf06070 */
[----:B------:R-:W-:Y:S01]  /*8b60*/  BSSY B0, `(.L_x_1205) ;  /* 0x0000018000007945 */ /* 0x000fe20003800000 */
[--C-:B------:R-:W-:Y:S02]  /*8b70*/  HADD2.F32 R19, -RZ, R3.reuse.H0_H0 ;  /* 0x20000003ff137230 */ /* 0x100fe40000004100 */
[----:B------:R-:W-:Y:S01]  /*8b80*/  ISETP.GE.AND.EX P0, PT, R32, UR13, PT, P0 ;  /* 0x0000000d20007c0c */ /* 0x000fe2000bf06300 */
[----:B------:R-:W-:-:S03]  /*8b90*/  HADD2.F32 R25, -RZ, R3.H1_H1 ;  /* 0x30000003ff197230 */ /* 0x000fc60000004100 */
[----:B------:R-:W-:-:S13]  /*8ba0*/  ISETP.LT.U32.AND P0, PT, R10, 0x1e0, !P0 ;  /* 0x000001e00a00780c */ /* 0x000fda0004701070 */
[----:B------:R-:W-:Y:S05]  /*8bb0*/  @!P0 BRA `(.L_x_1206) ;  /* 0x0000000000488947 */ /* 0x000fea0003800000 */
[----:B------:R-:W-:Y:S01]  /*8bc0*/  ULDC.64 UR14, c[0x0][0x288] ;  /* 0x0000a200000e7ab9 */ /* 0x000fe20000000a00 */
[----:B------:R-:W-:Y:S01]  /*8bd0*/  MOV R12, R20 ;  /* 0x00000014000c7202 */ /* 0x000fe20000000f00 */
[----:B------:R-:W-:Y:S01]  /*8be0*/  IMAD R4, R122, UR14, RZ ;  /* 0x0000000e7a047c24 */ /* 0x000fe2000f8e02ff */
[----:B------:R-:W-:-:S03]  /*8bf0*/  MOV R13, R23 ;  /* 0x00000017000d7202 */ /* 0x000fc60000000f00 */
[----:B------:R-:W-:Y:S02]  /*8c00*/  IMAD R3, R93, UR15, R4 ;  /* 0x0000000f5d037c24 */ /* 0x000fe4000f8e0204 */
[----:B------:R-:W-:Y:S01]  /*8c10*/  FFMA.FTZ R4, R35, R33, R36 ;  /* 0x0000002123047223 */ /* 0x000fe20000010024 */
[----:B------:R-:W-:Y:S01]  /*8c20*/  IMAD.WIDE.U32 R12, R93, UR14, R12 ;  /* 0x0000000e5d0c7c25 */ /* 0x000fe2000f8e000c */
[----:B------:R-:W-:-:S03]  /*8c30*/  ULDC.64 UR14, c[0x0][0x210] ;  /* 0x00008400000e7ab9 */ /* 0x000fc60000000a00 */
[----:B------:R-:W-:Y:S01]  /*8c40*/  FFMA.FTZ R4, R17, R26, -R4 ;  /* 0x0000001a11047223 */ /* 0x000fe20000010804 */
[----:B------:R-:W-:Y:S02]  /*8c50*/  IADD3 R3, R13, R3, RZ ;  /* 0x000000030d037210 */ /* 0x000fe40007ffe0ff */
[----:B------:R-:W-:Y:S01]  /*8c60*/  LEA R14, P0, R12, UR14, 0x1 ;  /* 0x0000000e0c0e7c11 */ /* 0x000fe2000f8008ff */
[----:B------:R-:W-:-:S03]  /*8c70*/  FMUL.FTZ R4, R4, R65 ;  /* 0x0000004104047220 */ /* 0x000fc60000410000 */
[----:B------:R-:W-:Y:S01]  /*8c80*/  LEA.HI.X R15, R12, UR15, R3, 0x1, P0 ;  /* 0x0000000f0c0f7c11 */ /* 0x000fe200080f0c03 */
[----:B------:R-:W-:-:S04]  /*8c90*/  FFMA.FTZ R3, R35, R18, R36 ;  /* 0x0000001223037223 */ /* 0x000fc80000010024 */
[----:B------:R-:W-:-:S04]  /*8ca0*/  FFMA.FTZ R82, R82, R27, -R3 ;  /* 0x0000001b52527223 */ /* 0x000fc80000010803 */
[----:B------:R-:W-:-:S05]  /*8cb0*/  FMUL.FTZ R3, R82, R65 ;  /* 0x0000004152037220 */ /* 0x000fca0000410000 */
[----:B------:R-:W-:-:S05]  /*8cc0*/  F2FP.F16.F32.PACK_AB R3, R3, R4 ;  /* 0x000000040303723e */ /* 0x000fca00000000ff */
[----:B------:R0:W-:Y:S02]  /*8cd0*/  STG.E desc[UR8][R14.64], R3 ;  /* 0x000000030e007986 */ /* 0x0001e4000c101908 */
.L_x_1206:
[----:B------:R-:W-:Y:S05]  /*8ce0*/  BSYNC B0 ;  /* 0x0000000000007941 */ /* 0x000fea0003800000 */
.L_x_1205:
[----:B------:R-:W-:Y:S01]  /*8cf0*/  FADD.FTZ R12, -R24, R19 ;  /* 0x00000013180c7221 */ /* 0x000fe20000010100 */
[----:B------:R-:W-:Y:S01]  /*8d00*/  IADD3 R31, R34, 0xd0, RZ ;  /* 0x000000d0221f7810 */ /* 0x000fe20007ffe0ff */
[----:B0-----:R-:W-:Y:S01]  /*8d10*/  FADD.FTZ R14, -R24, R25 ;  /* 0x00000019180e7221 */ /* 0x001fe20000010100 */
[--C-:B------:R-:W-:Y:S02]  /*8d20*/  HADD2.F32 R15, -RZ, R81.reuse.H0_H0 ;  /* 0x20000051ff0f7230 */ /* 0x100fe40000004100 */
[-C--:B------:R-:W-:Y:S01]  /*8d30*/  FMUL.FTZ R25, R12, R65.reuse ;  /* 0x000000410c197220 */ /* 0x080fe20000410000 */
[----:B------:R-:W-:Y:S01]  /*8d40*/  HADD2.F32 R4, -RZ, R81.H1_H1 ;  /* 0x30000051ff047230 */ /* 0x000fe20000004100 */
        /* <DEDUP_REMOVED lines=21> */
.L_x_1207:
        /* <DEDUP_REMOVED lines=25> */
.L_x_1209:
[----:B------:R-:W-:Y:S05]  /*9030*/  BSYNC B0 ;  /* 0x0000000000007941 */ /* 0x000fea0003800000 */
.L_x_1208:
[----:B------:R-:W-:Y:S01]  /*9040*/  FADD.FTZ R2, -R24, R17 ;  /* 0x0000001118027221 */ /* 0x000fe20000010100 */
[----:B------:R-:W-:Y:S01]  /*9050*/  IADD3 R30, R34, 0xe0, RZ ;  /* 0x000000e0221e7810 */ /* 0x000fe20007ffe0ff */
[----:B------:R-:W-:Y:S01]  /*9060*/  FADD.FTZ R4, -R24, R19 ;  /* 0x0000001318047221 */ /* 0x000fe20000010100 */
[--C-:B------:R-:W-:Y:S02]  /*9070*/  HADD2.F32 R15, -RZ, R80.reuse.H0_H0 ;  /* 0x20000050ff0f7230 */ /* 0x100fe40000004100 */
[-C--:B------:R-:W-:Y:S01]  /*9080*/  FMUL.FTZ R25, R2, R65.reuse ;  /* 0x0000004102197220 */ /* 0x080fe20000410000 */
[----:B------:R-:W-:Y:S01]  /*9090*/  HADD2.F32 R80, -RZ, R80.H1_H1 ;  /* 0x30000050ff507230 */ /* 0x000fe20000004100 */
[----:B------:R-:W-:Y:S01]  /*90a0*/  SHF.R.S32.HI R31, RZ, 0x1f, R30 ;  /* 0x0000001fff1f7819 */ /* 0x000fe2000001141e */
[----:B------:R-:W-:Y:S01]  /*90b0*/  FMUL.FTZ R18, R4, R65 ;  /* 0x0000004104127220 */ /* 0x000fe20000410000 */
[----:B------:R-:W-:Y:S06]  /*90c0*/  @!P6 BRA `(.L_x_1210) ;  /* 0x000000000048e947 */ /* 0x000fec0003800000 */
[----:B------:R-:W-:Y:S01]  /*90d0*/  FFMA.FTZ R2, R25, R26, R28 ;  /* 0x0000001a19027223 */ /* 0x000fe2000001001c */
[----:B0-----:R-:W-:-:S03]  /*90e0*/  FFMA.FTZ R3, R18, R27, R29 ;  /* 0x0000001b12037223 */ /* 0x001fc6000001001d */
        /* <DEDUP_REMOVED lines=16> */
.L_x_1210:
[----:B------:R-:W-:Y:S01]  /*91f0*/  ISETP.GE.U32.AND P0, PT, R30, UR12, PT ;  /* 0x0000000c1e007c0c */ /* 0x000fe2000bf06070 */
[--C-:B0-----:R-:W-:Y:S01]  /*9200*/  HADD2.F32 R3, -RZ, R0.reuse.H0_H0 ;  /* 0x20000000ff037230 */ /* 0x101fe20000004100 */
[----:B------:R-:W-:Y:S01]  /*9210*/  BSSY B0, `(.L_x_1211) ;  /* 0x0000019000007945 */ /* 0x000fe20003800000 */
[----:B------:R-:W-:Y:S01]  /*9220*/  HADD2.F32 R13, -RZ, R0.H1_H1 ;  /* 0x30000000ff0d7230 */ /* 0x000fe20000004100 */
[----:B------:R-:W-:Y:S02]  /*9230*/  ISETP.GE.AND.EX P0, PT, R31, UR13, PT, P0 ;  /* 0x0000000d1f007c0c */ /* 0x000fe4000bf06300 */
[----:B------:R-:W-:Y:S02]  /*9240*/  FADD.FTZ R4, -R24, R3 ;  /* 0x0000000318047221 */ /* 0x000fe40000010100 */
[----:B------:R-:W-:Y:S01]  /*9250*/  ISETP.LT.U32.AND P0, PT, R10, 0x1e0, !P0 ;  /* 0x000001e00a00780c */ /* 0x000fe20004701070 */
[----:B------:R-:W-:-:S12]  /*9260*/  FADD.FTZ R24, -R24, R13 ;  /* 0x0000000d18187221 */ /* 0x000fd80000010100 */
        /* <DEDUP_REMOVED lines=17> */
[----:B------:R-:W-:-:S05]  /*9380*/  F2FP.F16.F32.PACK_AB R13, R0, R13 ;  /* 0x0000000d000d723e */ /* 0x000fca00000000ff */
[----:B------:R0:W-:Y:S02]  /*9390*/  STG.E desc[UR8][R2.64], R13 ;  /* 0x0000000d02007986 */ /* 0x0001e4000c101908 */
.L_x_1212:
[----:B------:R-:W-:Y:S05]  /*93a0*/  BSYNC B0 ;  /* 0x0000000000007941 */ /* 0x000fea0003800000 */
.L_x_1211:
[----:B------:R-:W-:Y:S01]  /*93b0*/  IADD3 R34, R34, 0xf0, RZ ;  /* 0x000000f022227810 */ /* 0x000fe20007ffe0ff */
[--C-:B0-----:R-:W-:Y:S02]  /*93c0*/  HADD2.F32 R13, -RZ, R79.reuse.H0_H0 ;  /* 0x2000004fff0d7230 */ /* 0x101fe40000004100 */
        /* <DEDUP_REMOVED lines=23> */
.L_x_1213:
[----:B------:R-:W-:Y:S01]  /*9540*/  ISETP.GE.U32.AND P0, PT, R34, UR12, PT ;  /* 0x0000000c22007c0c */ /* 0x000fe2000bf06070 */
[----:B------:R-:W-:Y:S03]  /*9550*/  BSSY B0, `(.L_x_1214) ;  /* 0x0000015000007945 */ /* 0x000fe60003800000 */
[----:B------:R-:W-:-:S04]  /*9560*/  ISETP.GE.AND.EX P0, PT, R18, UR13, PT, P0 ;  /* 0x0000000d12007c0c */ /* 0x000fc8000bf06300 */
[----:B------:R-:W-:-:S13]  /*9570*/  ISETP.LT.U32.AND P0, PT, R10, 0x1e0, !P0 ;  /* 0x000001e00a00780c */ /* 0x000fda0004701070 */
[----:B------:R-:W-:Y:S05]  /*9580*/  @!P0 BRA `(.L_x_1215) ;  /* 0x0000000000448947 */ /* 0x000fea0003800000 */
[----:B------:R-:W-:Y:S01]  /*9590*/  ULDC.64 UR12, c[0x0][0x288] ;  /* 0x0000a200000c7ab9 */ /* 0x000fe20000000a00 */
[----:B------:R-:W-:Y:S01]  /*95a0*/  MOV R21, R23 ;  /* 0x0000001700157202 */ /* 0x000fe20000000f00 */
[--C-:B------:R-:W-:Y:S01]  /*95b0*/  FFMA.FTZ R4, R35, R19, R36.reuse ;  /* 0x0000001323047223 */ /* 0x100fe20000010024 */
[----:B------:R-:W-:Y:S02]  /*95c0*/  IMAD R3, R119, UR12, RZ ;  /* 0x0000000c77037c24 */ /* 0x000fe4000f8e02ff */
[----:B------:R-:W-:Y:S01]  /*95d0*/  FFMA.FTZ R35, R35, R24, R36 ;  /* 0x0000001823237223 */ /* 0x000fe20000010024 */
        /* <DEDUP_REMOVED lines=12> */
.L_x_1215:
[----:B------:R-:W-:Y:S05]  /*96a0*/  BSYNC B0 ;  /* 0x0000000000007941 */ /* 0x000fea0003800000 */
.L_x_1214:
[----:B------:R-:W-:Y:S02]  /*96b0*/  IADD3 R6, R8, R6, RZ ;  /* 0x0000000608067210 */ /* 0x000fe40007ffe0ff */
[----:B------:R-:W-:Y:S02]  /*96c0*/  IADD3 R83, R83, 0x1, RZ ;  /* 0x0000000153537810 */ /* 0x000fe40007ffe0ff */
[----:B------:R-:W-:-:S13]  /*96d0*/  ISETP.GE.AND P0, PT, R6, UR4, PT ;  /* 0x0000000406007c0c */ /* 0x000fda000bf06270 */
[----:B------:R-:W-:Y:S05]  /*96e0*/  @!P0 BRA `(.L_x_1216) ;  /* 0xffffff7000148947 */ /* 0x000fea000383ffff */
.L_x_1133:
        /* <DEDUP_REMOVED lines=23> */
.L_x_1218:
[----:B------:R-:W-:Y:S05]  /*9860*/  BSYNC B0 ;  /* 0x0000000000007941 */ /* 0x000fea0003800000 */
.L_x_1217:
[----:B------:R-:W-:Y:S05]  /*9870*/  @P0 EXIT ;  /* 0x000000000000094d */ /* 0x000fea0003800000 */
[----:B------:R-:W-:Y:S05]  /*9880*/  @P2 BRA `(.L_x_1219) ;  /* 0x0000000000202947 */ /* 0x000fea0003800000 */
[----:B------:R-:W-:-:S05]  /*9890*/  IMAD R0, R6, R7, RZ ;  /* 0x0000000706007224 */ /* 0x000fca00078e02ff */
[----:B------:R-:W-:-:S13]  /*98a0*/  ISETP.NE.AND P0, PT, R0, -0x1, PT ;  /* 0xffffffff0000780c */ /* 0x000fda0003f05270 */
[----:B------:R-:W-:Y:S05]  /*98b0*/  @!P0 BRA `(.L_x_1219) ;  /* 0x0000000000148947 */ /* 0x000fea0003800000 */
.L_x_1220:
[----:B0-----:R-:W2:Y:S04]  /*98c0*/  LDG.E.STRONG.GPU R5, desc[UR8][R2.64] ;  /* 0x0000000802057981 */ /* 0x001ea8000c1ef900 */
[----:B--2---:R-:W-:Y:S01]  /*98d0*/  CCTL.IVALL ;  /* 0x00000000ff00798f */ /* 0x004fe20002000000 */
[----:B------:R-:W-:Y:S05]  /*98e0*/  YIELD ;  /* 0x0000000000007946 */ /* 0x000fea0003800000 */
[----:B------:R-:W-:-:S13]  /*98f0*/  ISETP.NE.AND P0, PT, R5, R0, PT ;  /* 0x000000000500720c */ /* 0x000fda0003f05270 */
[----:B------:R-:W-:Y:S05]  /*9900*/  @P0 BRA `(.L_x_1220) ;  /* 0xfffffffc00ec0947 */ /* 0x000fea000383ffff */
.L_x_1219:
        /* <DEDUP_REMOVED lines=24> */
.L_x_1221:
        /* <DEDUP_REMOVED lines=23> */
.L_x_1222:
        /* <DEDUP_REMOVED lines=16> */
.L_x_5155:


//--------------------- .text._Z35group_norm_nhwc_bwd_one_pass_kernelI11Fp16IOFp32WLi512ELi60ELi480EEv26Group_norm_nhwc_bwd_params --------------------------
	.section	.text._Z35group_norm_nhwc_bwd_one_pass_kernelI11Fp16IOFp32WLi512ELi60ELi480EEv26Group_norm_nhwc_bwd_params,"ax",@progbits
	.align	128
        .global         _Z35group_norm_nhwc_bwd_one_pass_kernelI11Fp16IOFp32WLi512ELi60ELi480EEv26Group_norm_nhwc_bwd_params
        .type           _Z35group_norm_nhwc_bwd_one_pass_kernelI11Fp16IOFp32WLi512ELi60ELi480EEv26Group_norm_nhwc_bwd_params,@function
        .size           _Z35group_norm_nhwc_bwd_one_pass_kernelI11Fp16IOFp32WLi512ELi60ELi480EEv26Group_norm_nhwc_bwd_params,(.L_x_5156 - _Z35group_norm_nhwc_bwd_one_pass_kernelI11Fp16IOFp32WLi512ELi60ELi480EEv26Group_norm_nhwc_bwd_params)
        .other          _Z35group_norm_nhwc_bwd_one_pass_kernelI11Fp16IOFp32WLi512ELi60ELi480EEv26Group_norm_nhwc_bwd_params,@"STO_CUDA_ENTRY STV_DEFAULT"
_Z35group_norm_nhwc_bwd_one_pass_kernelI11Fp16IOFp32WLi512ELi60ELi480EEv26Group_norm_nhwc_bwd_params:
.text._Z35group_norm_nhwc_bwd_one_pass_kernelI11Fp16IOFp32WLi512ELi60ELi480EEv26Group_norm_nhwc_bwd_params:
[----:B------:R-:W-:Y:S08]  /*0000*/  LDC R1, c[0x0][0x28] ;  /* 0x00000a00ff017b82 */ /* 0x000ff00000000800 */
[----:B------:R-:W0:Y:S01]  /*0010*/  S2UR UR12, SR_CTAID.Y ;  /* 0x00000000000c79c3 */ /* 0x000e220000002600 */
[----:B------:R-:W-:Y:S01]  /*0020*/  ULDC UR4, c[0x0][0x2a0] ;  /* 0x0000a80000047ab9 */ /* 0x000fe20000000800 */
[----:B------:R-:W-:Y:S01]  /*0030*/  ULDC UR5, c[0x0][0x270] ;  /* 0x00009c0000057ab9 */ /* 0x000fe20000000800 */
[----:B------:R-:W1:Y:S01]  /*0040*/  S2R R3, SR_TID.X ;  /* 0x0000000000037919 */ /* 0x000e620000002100 */
[----:B------:R-:W-:Y:S01]  /*0050*/  UIMAD UR4, UR4, UR5, URZ ;  /* 0x00000005040472a4 */ /* 0x000fe2000f8e023f */
[----:B------:R-:W-:-:S03]  /*0060*/  ULDC.64 UR18, c[0x0][0x208] ;  /* 0x0000820000127ab9 */ /* 0x000fc60000000a00 */
[----:B0-----:R-:W-:-:S06]  /*0070*/  UISETP.GE.AND UP0, UPT, UR12, UR4, UPT ;  /* 0x000000040c00728c */ /* 0x001fcc000bf06270 */
[----:B------:R-:W-:-:S13]  /*0080*/  PLOP3.LUT P0, PT, PT, PT, UP0, 0x80, 0x0 ;  /* 0x000000000000781c */ /* 0x000fda0003f0f008 */
[----:B-1----:R-:W-:Y:S05]  /*0090*/  @P0 BRA `(.L_x_1223) ;  /* 0x0000011400540947 */ /* 0x002fea0003800000 */
[----:B------:R-:W0:Y:S01]  /*00a0*/  S2UR UR20, SR_CTAID.X ;  /* 0x00000000001479c3 */ /* 0x000e220000002500 */
[C---:B------:R-:W-:Y:S01]  /*00b0*/  IMAD.WIDE.U32 R4, R3.reuse, -0x77777777, RZ ;  /* 0x8888888903047825 */ /* 0x040fe200078e00ff */
[----:B------:R-:W-:Y:S01]  /*00c0*/  ULDC.64 UR4, c[0x0][0x290] ;  /* 0x0000a40000047ab9 */ /* 0x000fe20000000a00 */
[----:B------:R-:W-:Y:S01]  /*00d0*/  ISETP.GE.U32.AND P1, PT, R3, 0x1e0, PT ;  /* 0x000001e00300780c */ /* 0x000fe20003f26070 */
[----:B------:R-:W-:Y:S01]  /*00e0*/  ULDC.64 UR8, c[0x0][0x288] ;  /* 0x0000a20000087ab9 */ /* 0x000fe20000000a00 */
[----:B------:R-:W-:Y:S01]  /*00f0*/  LOP3.LUT R0, R0, 0xfff7ffff, RZ, 0xc0, !PT ;  /* 0xfff7ffff00007812 */ /* 0x000fe200078ec0ff */
[----:B------:R-:W1:Y:S01]  /*0100*/  S2R R123, SR_LANEID ;  /* 0x00000000007b7919 */ /* 0x000e620000000000 */
[----:B------:R-:W-:Y:S01]  /*0110*/  SHF.R.U32.HI R8, RZ, 0x4, R5 ;  /* 0x00000004ff087819 */ /* 0x000fe20000011605 */
[----:B------:R-:W0:Y:S01]  /*0120*/  LDC R7, c[0x0][0x2ac] ;  /* 0x0000ab00ff077b82 */ /* 0x000e220000000800 */
[----:B------:R-:W-:Y:S01]  /*0130*/  UIMAD UR11, UR9, 0x3, URZ ;  /* 0x00000003090b78a4 */ /* 0x000fe2000f8e023f */
[----:B------:R-:W-:-:S02]  /*0140*/  ULDC.U8 UR21, c[0x0][0x2a4] ;  /* 0x0000a90000157ab9 */ /* 0x000fc40000000000 */
[----:B------:R-:W-:-:S04]  /*0150*/  IMAD R101, R8, -0x1e, R3 ;  /* 0xffffffe208657824 */ /* 0x000fc800078e0203 */
[----:B------:R-:W2:Y:S01]  /*0160*/  S2UR UR6, SR_CgaCtaId ;  /* 0x00000000000679c3 */ /* 0x000ea20000008800 */
[----:B------:R-:W-:Y:S01]  /*0170*/  SHF.L.U32 R101, R101, 0x1, RZ ;  /* 0x0000000165657819 */ /* 0x000fe200000006ff */
        /* <DEDUP_REMOVED lines=19> */
[----:B------:R-:W-:Y:S02]  /*02b0*/  ISETP.LT.AND.EX P2, PT, R7, UR5, !P1, P0 ;  /* 0x0000000507007c0c */ /* 0x000fe4000cf41300 */
[----:B------:R-:W-:Y:S02]  /*02c0*/  LOP3.LUT R0, R0, 0xfffdffff, RZ, 0xc0, !PT ;  /* 0xfffdffff00007812 */ /* 0x000fe400078ec0ff */
[----:B------:R-:W-:Y:S02]  /*02d0*/  ISETP.LT.U32.AND P0, PT, R2, UR4, PT ;  /* 0x0000000402007c0c */ /* 0x000fe4000bf01070 */
[----:B------:R-:W-:Y:S02]  /*02e0*/  @P3 LOP3.LUT R0, R0, 0x20000, RZ, 0xfc, !PT ;  /* 0x0002000000003812 */ /* 0x000fe400078efcff */
[----:B------:R-:W-:Y:S02]  /*02f0*/  SHF.R.S32.HI R9, RZ, 0x1f, R2 ;  /* 0x0000001fff097819 */ /* 0x000fe40000011402 */
[----:B------:R-:W-:-:S02]  /*0300*/  LOP3.LUT R0, R0, 0xfffeffff, RZ, 0xc0, !PT ;  /* 0xfffeffff00007812 */ /* 0x000fc400078ec0ff */
[----:B------:R-:W-:Y:S02]  /*0310*/  IADD3 R122, R2, 0x10, RZ ;  /* 0x00000010027a7810 */ /* 0x000fe40007ffe0ff */
[----:B------:R-:W-:Y:S02]  /*0320*/  @P2 LOP3.LUT R0, R0, 0x10000, RZ, 0xfc, !PT ;  /* 0x0001000000002812 */ /* 0x000fe400078efcff */
[----:B------:R-:W-:Y:S02]  /*0330*/  ISETP.LT.AND.EX P2, PT, R9, UR5, !P1, P0 ;  /* 0x0000000509007c0c */ /* 0x000fe4000cf41300 */
[----:B------:R-:W-:Y:S02]  /*0340*/  ISETP.LT.U32.AND P0, PT, R122, UR4, PT ;  /* 0x000000047a007c0c */ /* 0x000fe4000bf01070 */
[----:B------:R-:W-:Y:S02]  /*0350*/  SHF.R.S32.HI R22, RZ, 0x1f, R122 ;  /* 0x0000001fff167819 */ /* 0x000fe4000001147a */
[----:B------:R-:W-:-:S02]  /*0360*/  IADD3 R121, R2, 0x20, RZ ;  /* 0x0000002002797810 */ /* 0x000fc40007ffe0ff */
[----:B------:R-:W-:Y:S02]  /*0370*/  ISETP.LT.AND.EX P3, PT, R22, UR5, !P1, P0 ;  /* 0x0000000516007c0c */ /* 0x000fe4000cf61300 */
[----:B------:R-:W-:Y:S02]  /*0380*/  LOP3.LUT R0, R0, 0xffefffff, RZ, 0xc0, !PT ;  /* 0xffefffff00007812 */ /* 0x000fe400078ec0ff */
[----:B------:R-:W-:Y:S02]  /*0390*/  SHF.R.S32.HI R21, RZ, 0x1f, R121 ;  /* 0x0000001fff157819 */ /* 0x000fe40000011479 */
[----:B------:R-:W-:Y:S02]  /*03a0*/  ISETP.LT.U32.AND P0, PT, R121, UR4, PT ;  /* 0x0000000479007c0c */ /* 0x000fe4000bf01070 */
[----:B------:R-:W-:Y:S02]  /*03b0*/  @P2 LOP3.LUT R0, R0, 0x100000, RZ, 0xfc, !PT ;  /* 0x0010000000002812 */ /* 0x000fe400078efcff */
        /* <DEDUP_REMOVED lines=78> */
[----:B------:R-:W-:-:S02]  /*08a0*/  ISETP.LT.AND.EX P0, PT, R7, UR5, !P1, P0 ;  /* 0x0000000507007c0c */ /* 0x000fc4000cf01300 */
[----:B------:R-:W-:Y:S02]  /*08b0*/  LOP3.LUT R0, R0, 0xfffffffb, RZ, 0xc0, !PT ;  /* 0xfffffffb00007812 */ /* 0x000fe400078ec0ff */
[----:B------:R-:W-:Y:S02]  /*08c0*/  IADD3 R107, R2, 0x100, RZ ;  /* 0x00000100026b7810 */ /* 0x000fe40007ffe0ff */
[----:B------:R-:W-:Y:S02]  /*08d0*/  @P2 LOP3.LUT R0, R0, 0x4, RZ, 0xfc, !PT ;  /* 0x0000000400002812 */ /* 0x000fe400078efcff */
[C---:B------:R-:W-:Y:S02]  /*08e0*/  IADD3 R106, R2.reuse, 0x110, RZ ;  /* 0x00000110026a7810 */ /* 0x040fe40007ffe0ff */
[C---:B------:R-:W-:Y:S02]  /*08f0*/  IADD3 R105, R2.reuse, 0x120, RZ ;  /* 0x0000012002697810 */ /* 0x040fe40007ffe0ff */
[----:B------:R-:W-:-:S02]  /*0900*/  IADD3 R104, R2, 0x130, RZ ;  /* 0x0000013002687810 */ /* 0x000fc40007ffe0ff */
[----:B------:R-:W-:Y:S02]  /*0910*/  LOP3.LUT R0, R0, 0xfffffffd, RZ, 0xc0, !PT ;  /* 0xfffffffd00007812 */ /* 0x000fe400078ec0ff */
[----:B------:R-:W-:Y:S02]  /*0920*/  IADD3 R103, R2, 0x140, RZ ;  /* 0x0000014002677810 */ /* 0x000fe40007ffe0ff */
[----:B------:R-:W-:Y:S02]  /*0930*/  SHF.R.S32.HI R6, RZ, 0x1f, R107 ;  /* 0x0000001fff067819 */ /* 0x000fe4000001146b */
[----:B------:R-:W-:Y:S02]  /*0940*/  SHF.R.S32.HI R5, RZ, 0x1f, R106 ;  /* 0x0000001fff057819 */ /* 0x000fe4000001146a */
[----:B------:R-:W-:Y:S02]  /*0950*/  SHF.R.S32.HI R4, RZ, 0x1f, R105 ;  /* 0x0000001fff047819 */ /* 0x000fe40000011469 */
[----:B------:R-:W-:-:S02]  /*0960*/  SHF.R.S32.HI R125, RZ, 0x1f, R104 ;  /* 0x0000001fff7d7819 */ /* 0x000fc40000011468 */
[----:B------:R-:W-:Y:S02]  /*0970*/  ISETP.LT.U32.AND P5, PT, R107, UR4, PT ;  /* 0x000000046b007c0c */ /* 0x000fe4000bfa1070 */
[----:B------:R-:W-:Y:S02]  /*0980*/  @P0 LOP3.LUT R0, R0, 0x2, RZ, 0xfc, !PT ;  /* 0x0000000200000812 */ /* 0x000fe400078efcff */
[----:B------:R-:W-:Y:S02]  /*0990*/  ISETP.LT.U32.AND P4, PT, R106, UR4, PT ;  /* 0x000000046a007c0c */ /* 0x000fe4000bf81070 */
[----:B------:R-:W-:Y:S02]  /*09a0*/  ISETP.LT.U32.AND P3, PT, R105, UR4, PT ;  /* 0x0000000469007c0c */ /* 0x000fe4000bf61070 */
[----:B------:R-:W-:Y:S02]  /*09b0*/  ISETP.LT.U32.AND P2, PT, R104, UR4, PT ;  /* 0x0000000468007c0c */ /* 0x000fe4000bf41070 */
[----:B------:R-:W-:-:S02]  /*09c0*/  SHF.R.S32.HI R124, RZ, 0x1f, R103 ;  /* 0x0000001fff7c7819 */ /* 0x000fc40000011467 */
[----:B------:R-:W-:Y:S02]  /*09d0*/  ISETP.LT.U32.AND P0, PT, R103, UR4, PT ;  /* 0x0000000467007c0c */ /* 0x000fe4000bf01070 */
[----:B------:R-:W-:Y:S02]  /*09e0*/  ISETP.LT.AND.EX P5, PT, R6, UR5, !P1, P5 ;  /* 0x0000000506007c0c */ /* 0x000fe4000cfa1350 */
[----:B------:R-:W-:Y:S02]  /*09f0*/  ISETP.LT.AND.EX P4, PT, R5, UR5, !P1, P4 ;  /* 0x0000000505007c0c */ /* 0x000fe4000cf81340 */
[----:B------:R-:W-:Y:S02]  /*0a00*/  ISETP.LT.AND.EX P3, PT, R4, UR5, !P1, P3 ;  /* 0x0000000504007c0c */ /* 0x000fe4000cf61330 */
[----:B------:R-:W-:Y:S02]  /*0a10*/  ISETP.LT.AND.EX P2, PT, R125, UR5, !P1, P2 ;  /* 0x000000057d007c0c */ /* 0x000fe4000cf41320 */
[----:B------:R-:W-:Y:S01]  /*0a20*/  ISETP.LT.AND.EX P1, PT, R124, UR5, !P1, P0 ;  /* 0x000000057c007c0c */ /* 0x000fe2000cf21300 */
[----:B------:R-:W-:Y:S01]  /*0a30*/  UIMAD.WIDE.U32 UR4, UR8, 0x3, URZ ;  /* 0x00000003080478a5 */ /* 0x000fe2000f8e003f */
[----:B------:R-:W-:Y:S01]  /*0a40*/  SHF.R.S32.HI R4, RZ, 0x1f, R3 ;  /* 0x0000001fff047819 */ /* 0x000fe20000011403 */
[----:B------:R-:W-:-:S02]  /*0a50*/  ULEA.HI UR8, UP0, UR9, UR8, URZ, 0x1 ;  /* 0x0000000809087291 */ /* 0x000fc4000f81083f */
[----:B------:R-:W-:Y:S01]  /*0a60*/  UIADD3 UR11, UR5, UR11, URZ ;  /* 0x0000000b050b7290 */ /* 0x000fe2000fffe03f */
[----:B------:R-:W-:Y:S01]  /*0a70*/  LEA.HI R4, R4, R3, RZ, 0x5 ;  /* 0x0000000304047211 */ /* 0x000fe200078f28ff */
[----:B------:R-:W-:Y:S02]  /*0a80*/  UIADD3.X UR10, URZ, UR9, URZ, UP0, !UPT ;  /* 0x000000093f0a7290 */ /* 0x000fe400087fe43f */
[----:B------:R-:W-:Y:S01]  /*0a90*/  ULEA.HI UR9, UP0, UR11, UR4, URZ, 0x1 ;  /* 0x000000040b097291 */ /* 0x000fe2000f81083f */
[----:B------:R-:W-:Y:S01]  /*0aa0*/  SHF.R.S32.HI R4, RZ, 0x5, R4 ;  /* 0x00000005ff047819 */ /* 0x000fe20000011404 */
[----:B------:R-:W-:Y:S01]  /*0ab0*/  USHF.R.S64 UR8, UR8, 0x1, UR10 ;  /* 0x0000000108087899 */ /* 0x000fe2000800100a */
[----:B------:R-:W-:Y:S01]  /*0ac0*/  UMOV UR4, 0x400 ;  /* 0x0000040000047882 */ /* 0x000fe20000000000 */
[----:B------:R-:W-:Y:S02]  /*0ad0*/  UIADD3.X UR11, URZ, UR11, URZ, UP0, !UPT ;  /* 0x0000000b3f0b7290 */ /* 0x000fe400087fe43f */
[----:B--2---:R-:W-:-:S02]  /*0ae0*/  ULEA UR4, UR6, UR4, 0x18 ;  /* 0x0000000406047291 */ /* 0x004fc4000f8ec03f */
[----:B------:R-:W-:Y:S02]  /*0af0*/  USHF.R.S64 UR9, UR9, 0x1, UR11 ;  /* 0x0000000109097899 */ /* 0x000fe4000800100b */
[----:B------:R-:W-:Y:S02]  /*0b00*/  USHF.R.S32.HI UR10, URZ, 0x1, UR10 ;  /* 0x000000013f0a7899 */ /* 0x000fe4000801140a */
[----:B------:R-:W-:Y:S01]  /*0b10*/  USHF.R.S32.HI UR11, URZ, 0x1, UR11 ;  /* 0x000000013f0b7899 */ /* 0x000fe2000801140b */
[----:B------:R-:W-:Y:S01]  /*0b20*/  LEA R102, R4, UR4, 0x3 ;  /* 0x0000000404667c11 */ /* 0x000fe2000f8e18ff */
[----:B------:R-:W-:Y:S02]  /*0b30*/  USHF.L.U64.HI UR10, UR8, 0x2, UR10 ;  /* 0x00000002080a7899 */ /* 0x000fe4000801020a */
[----:B------:R-:W-:Y:S01]  /*0b40*/  USHF.L.U64.HI UR11, UR9, 0x2, UR11 ;  /* 0x00000002090b7899 */ /* 0x000fe2000801020b */
[----:B-1----:R-:W-:-:S11]  /*0b50*/  UMOV UR4, URZ ;  /* 0x0000003f00047c82 */ /* 0x002fd60008000000 */
.L_x_1370:
[----:B------:R-:W-:Y:S01]  /*0b60*/  ULDC UR15, c[0x0][0x2a0] ;  /* 0x0000a800000f7ab9 */ /* 0x000fe20000000800 */
[----:B------:R-:W-:Y:S01]  /*0b70*/  IABS R6, UR12 ;  /* 0x0000000c00067c13 */ /* 0x000fe20008000000 */
[----:B------:R-:W-:Y:S01]  /*0b80*/  UMOV UR6, URZ ;  /* 0x0000003f00067c82 */ /* 0x000fe20008000000 */
[----:B0-----:R-:W-:Y:S01]  /*0b90*/  MOV R4, UR15 ;  /* 0x0000000f00047c02 */ /* 0x001fe20008000f00 */
[----:B------:R-:W-:Y:S01]  /*0ba0*/  UISETP.GE.AND UP2, UPT, UR12, URZ, UPT ;  /* 0x0000003f0c00728c */ /* 0x000fe2000bf46270 */
[----:B------:R-:W-:Y:S01]  /*0bb0*/  R2UR UR13, R6 ;  /* 0x00000000060d72ca */ /* 0x000fe200000e0000 */
[----:B------:R-:W0:Y:S01]  /*0bc0*/  @P5 LDC.64 R68, c[0x0][0x230] ;  /* 0x00008c00ff445b82 */ /* 0x000e220000000a00 */
[----:B------:R-:W-:Y:S02]  /*0bd0*/  IABS R4, R4 ;  /* 0x0000000400047213 */ /* 0x000fe40000000000 */
[----:B------:R-:W-:Y:S02]  /*0be0*/  CS2R R76, SRZ ;  /* 0x00000000004c7805 */ /* 0x000fe4000001ff00 */
[----:B------:R-:W-:-:S02]  /*0bf0*/  P2R R20, PR, RZ, 0x4 ;  /* 0x00000004ff147803 */ /* 0x000fc40000000000 */
[----:B------:R-:W-:Y:S02]  /*0c00*/  R2UR UR16, R4 ;  /* 0x00000000041072ca */ /* 0x000fe400000e0000 */
[C---:B------:R-:W-:Y:S01]  /*0c10*/  LOP3.LUT P2, RZ, R0.reuse, 0x100000, RZ, 0xc0, !PT ;  /* 0x0010000000ff7812 */ /* 0x040fe2000784c0ff */
[----:B------:R-:W1:Y:S01]  /*0c20*/  @P4 LDC.64 R84, c[0x0][0x230] ;  /* 0x00008c00ff544b82 */ /* 0x000e620000000a00 */
[----:B------:R-:W-:Y:S02]  /*0c30*/  SHF.R.S32.HI R9, RZ, 0x1f, R2 ;  /* 0x0000001fff097819 */ /* 0x000fe40000011402 */
[----:B------:R-:W-:Y:S02]  /*0c40*/  P2R R8, PR, RZ, 0x8 ;  /* 0x00000008ff087803 */ /* 0x000fe40000000000 */
[C---:B------:R-:W-:Y:S02]  /*0c50*/  LOP3.LUT P3, RZ, R0.reuse, 0x8000, RZ, 0xc0, !PT ;  /* 0x0000800000ff7812 */ /* 0x040fe4000786c0ff */
[----:B------:R-:W-:Y:S01]  /*0c60*/  P2R R22, PR, RZ, 0x2 ;  /* 0x00000002ff167803 */ /* 0x000fe20000000000 */
[----:B------:R-:W2:Y:S01]  /*0c70*/  @P4 LDC.64 R82, c[0x0][0x228] ;  /* 0x00008a00ff524b82 */ /* 0x000ea20000000a00 */
[----:B------:R-:W-:Y:S01]  /*0c80*/  LOP3.LUT P1, RZ, R0, 0x2000, RZ, 0xc0, !PT ;  /* 0x0000200000ff7812 */ /* 0x000fe2000782c0ff */
[----:B------:R-:W3:Y:S01]  /*0c90*/  I2F.RP R4, UR16 ;  /* 0x0000001000047d06 */ /* 0x000ee20008209400 */
[----:B------:R-:W-:-:S02]  /*0ca0*/  SHF.R.S32.HI R10, RZ, 0x1f, R119 ;  /* 0x0000001fff0a7819 */ /* 0x000fc40000011477 */
[----:B------:R-:W-:Y:S02]  /*0cb0*/  LOP3.LUT P6, RZ, R0, 0x200, RZ, 0xc0, !PT ;  /* 0x0000020000ff7812 */ /* 0x000fe400078cc0ff */
[----:B------:R-:W-:Y:S01]  /*0cc0*/  SHF.R.S32.HI R12, RZ, 0x1f, R113 ;  /* 0x0000001fff0c7819 */ /* 0x000fe20000011471 */
[----:B------:R-:W4:Y:S01]  /*0cd0*/  @P2 LDC.64 R6, c[0x0][0x288] ;  /* 0x0000a200ff062b82 */ /* 0x000f220000000a00 */
[----:B------:R-:W-:Y:S02]  /*0ce0*/  SHF.R.S32.HI R14, RZ, 0x1f, R112 ;  /* 0x0000001fff0e7819 */ /* 0x000fe40000011470 */
[----:B------:R-:W-:Y:S02]  /*0cf0*/  SHF.R.S32.HI R16, RZ, 0x1f, R111 ;  /* 0x0000001fff107819 */ /* 0x000fe4000001146f */
[----:B------:R-:W-:Y:S02]  /*0d00*/  SHF.R.S32.HI R18, RZ, 0x1f, R110 ;  /* 0x0000001fff127819 */ /* 0x000fe4000001146e */
[----:B------:R-:W-:Y:S01]  /*0d10*/  SHF.R.S32.HI R21, RZ, 0x1f, R109 ;  /* 0x0000001fff157819 */ /* 0x000fe2000001146d */
[----:B------:R-:W0:Y:S01]  /*0d20*/  @P2 LDC.64 R42, c[0x0][0x230] ;  /* 0x00008c00ff2a2b82 */ /* 0x000e220000000a00 */
[----:B---3--:R-:W3:Y:S01]  /*0d30*/  MUFU.RCP R4, R4 ;  /* 0x0000000400047308 */ /* 0x008ee20000001000 */
[----:B------:R-:W-:-:S02]  /*0d40*/  SHF.R.S32.HI R23, RZ, 0x1f, R108 ;  /* 0x0000001fff177819 */ /* 0x000fc4000001146c */
[----:B------:R-:W-:Y:S02]  /*0d50*/  SHF.R.S32.HI R24, RZ, 0x1f, R107 ;  /* 0x0000001fff187819 */ /* 0x000fe4000001146b */
[----:B------:R-:W-:Y:S02]  /*0d60*/  SHF.R.S32.HI R52, RZ, 0x1f, R105 ;  /* 0x0000001fff347819 */ /* 0x000fe40000011469 */
[----:B------:R-:W1:Y:S08]  /*0d70*/  @P3 LDC.64 R80, c[0x0][0x230] ;  /* 0x00008c00ff503b82 */ /* 0x000e700000000a00 */
[----:B------:R-:W2:Y:S01]  /*0d80*/  @P1 LDC.64 R96, c[0x0][0x230] ;  /* 0x00008c00ff601b82 */ /* 0x000ea20000000a00 */
[----:B---3--:R-:W-:-:S02]  /*0d90*/  IADD3 R5, R4, 0xffffffe, RZ ;  /* 0x0ffffffe04057810 */ /* 0x008fc40007ffe0ff */
[----:B------:R-:W-:-:S04]  /*0da0*/  SHF.R.S32.HI R4, RZ, 0x1f, R101 ;  /* 0x0000001fff047819 */ /* 0x000fc80000011465 */
[----:B------:R-:W3:Y:S01]  /*0db0*/  F2I.FTZ.U32.TRUNC.NTZ R5, R5 ;  /* 0x0000000500057305 */ /* 0x000ee2000021f000 */
[----:B------:R-:W2:Y:S08]  /*0dc0*/  @P1 LDC.64 R48, c[0x0][0x228] ;  /* 0x00008a00ff301b82 */ /* 0x000eb00000000a00 */
[----:B------:R-:W2:Y:S01]  /*0dd0*/  @P6 LDC.64 R74, c[0x0][0x230] ;  /* 0x00008c00ff4a6b82 */ /* 0x000ea20000000a00 */
[----:B---3--:R-:W-:-:S13]  /*0de0*/  R2UR UR7, R5 ;  /* 0x00000000050772ca */ /* 0x008fda00000e0000 */
[----:B------:R-:W-:-:S04]  /*0df0*/  UIADD3 UR5, URZ, -UR7, URZ ;  /* 0x800000073f057290 */ /* 0x000fc8000fffe03f */
[----:B------:R-:W-:-:S04]  /*0e00*/  UIMAD UR5, UR5, UR16, URZ ;  /* 0x00000010050572a4 */ /* 0x000fc8000f8e023f */
        /* <DEDUP_REMOVED lines=26> */
[----:B----4-:R-:W-:Y:S01]  /*0fb0*/  @P2 IMAD R4, R9, R6, RZ ;  /* 0x0000000609042224 */ /* 0x010fe200078e02ff */
[----:B------:R-:W-:Y:S01]  /*0fc0*/  SHF.R.S32.HI R9, RZ, 0x1f, R122 ;  /* 0x0000001fff097819 */ /* 0x000fe2000001147a */
[----:B------:R-:W-:Y:S02]  /*0fd0*/  USHF.R.S32.HI UR5, URZ, 0x1f, UR7 ;  /* 0x0000001f3f057899 */ /* 0x000fe40008011407 */
[----:B------:R-:W-:Y:S02]  /*0fe0*/  IMAD.WIDE.U32 R26, R5, UR7, R26 ;  /* 0x00000007051a7c25 */ /* 0x000fe4000f8e001a */
[----:B------:R-:W-:Y:S02]  /*0ff0*/  UIMAD UR5, UR5, UR16, URZ ;  /* 0x00000010050572a4 */ /* 0x000fe4000f8e023f */
[----:B------:R-:W-:Y:S01]  /*1000*/  @P2 IMAD R7, R2, R7, R4 ;  /* 0x0000000702072224 */ /* 0x000fe200078e0204 */
[----:B------:R-:W-:Y:S01]  /*1010*/  @P2 MOV R28, R26 ;  /* 0x0000001a001c2202 */ /* 0x000fe20000000f00 */
[----:B------:R-:W-:Y:S01]  /*1020*/  UIMAD UR5, UR7, UR17, UR5 ;  /* 0x00000011070572a4 */ /* 0x000fe2000f8e0205 */
[----:B------:R-:W-:-:S02]  /*1030*/  MOV R93, RZ ;  /* 0x000000ff005d7202 */ /* 0x000fc40000000f00 */
[----:B------:R-:W-:Y:S02]  /*1040*/  CS2R R98, SRZ ;  /* 0x0000000000627805 */ /* 0x000fe4000001ff00 */
[----:B------:R-:W-:Y:S01]  /*1050*/  MOV R100, RZ ;  /* 0x000000ff00647202 */ /* 0x000fe20000000f00 */
[----:B------:R-:W-:Y:S01]  /*1060*/  ULDC.64 UR6, c[0x0][0x290] ;  /* 0x0000a40000067ab9 */ /* 0x000fe20000000a00 */
[----:B------:R-:W-:-:S04]  /*1070*/  IADD3 R29, R27, UR5, RZ ;  /* 0x000000051b1d7c10 */ /* 0x000fc8000fffe0ff */
[----:B------:R-:W-:Y:S01]  /*1080*/  @P4 MOV R25, R29 ;  /* 0x0000001d00194202 */ /* 0x000fe20000000f00 */
        /* <DEDUP_REMOVED lines=14> */
[----:B------:R-:W-:-:S03]  /*1170*/  SHF.R.S32.HI R9, RZ, 0x1f, R121 ;  /* 0x0000001fff097819 */ /* 0x000fc60000011479 */
[----:B------:R-:W-:Y:S01]  /*1180*/  @P3 IMAD R7, R122, R7, R4 ;  /* 0x000000077a073224 */ /* 0x000fe200078e0204 */
[----:B------:R-:W-:-:S05]  /*1190*/  @P3 MOV R4, R26 ;  /* 0x0000001a00043202 */ /* 0x000fca0000000f00 */
[----:B------:R-:W-:-:S05]  /*11a0*/  @P3 IMAD.WIDE.U32 R4, R122, R6, R4 ;  /* 0x000000067a043225 */ /* 0x000fca00078e0004 */
[----:B------:R-:W-:Y:S02]  /*11b0*/  @P3 IADD3 R5, R5, R7, RZ ;  /* 0x0000000705053210 */ /* 0x000fe40007ffe0ff */
[----:B------:R-:W0:Y:S01]  /*11c0*/  @P3 LDC.64 R6, c[0x0][0x228] ;  /* 0x00008a00ff063b82 */ /* 0x000e220000000a00 */
[C---:B------:R-:W-:Y:S02]  /*11d0*/  @P3 SHF.L.U32 R51, R4.reuse, 0x1, RZ ;  /* 0x0000000104333819 */ /* 0x040fe400000006ff */
[----:B------:R-:W-:Y:S02]  /*11e0*/  @P3 SHF.L.U64.HI R4, R4, 0x1, R5 ;  /* 0x0000000104043819 */ /* 0x000fe40000010205 */
[----:B-1----:R-:W-:Y:S02]  /*11f0*/  @P3 IADD3 R80, P0, R51, R80, RZ ;  /* 0x0000005033503210 */ /* 0x002fe40007f1e0ff */
[----:B------:R-:W-:Y:S02]  /*1200*/  @P2 MOV R5, R29 ;  /* 0x0000001d00052202 */ /* 0x000fe40000000f00 */
[----:B------:R-:W-:-:S02]  /*1210*/  @P3 IADD3.X R81, R4, R81, RZ, P0, !PT ;  /* 0x0000005104513210 */ /* 0x000fc400007fe4ff */
[----:B0-----:R-:W-:-:S04]  /*1220*/  @P3 IADD3 R50, P0, R51, R6, RZ ;  /* 0x0000000633323210 */ /* 0x001fc80007f1e0ff */
[----:B------:R-:W-:Y:S02]  /*1230*/  @P3 IADD3.X R51, R4, R7, RZ, P0, !PT ;  /* 0x0000000704333210 */ /* 0x000fe400007fe4ff */
[----:B------:R-:W0:Y:S01]  /*1240*/  @P2 LDC.64 R6, c[0x0][0x288] ;  /* 0x0000a200ff062b82 */ /* 0x000e220000000a00 */
[----:B------:R-:W-:-:S13]  /*1250*/  LOP3.LUT P3, RZ, R0, 0x1000, RZ, 0xc0, !PT ;  /* 0x0000100000ff7812 */ /* 0x000fda000786c0ff */
[----:B------:R-:W1:Y:S08]  /*1260*/  @P3 LDC.64 R30, c[0x0][0x230] ;  /* 0x00008c00ff1e3b82 */ /* 0x000e700000000a00 */
[----:B------:R-:W4:Y:S01]  /*1270*/  @P3 LDC.64 R36, c[0x0][0x228] ;  /* 0x00008a00ff243b82 */ /* 0x000f220000000a00 */
        /* <DEDUP_REMOVED lines=9> */
[----:B---3--:R-:W-:-:S04]  /*1310*/  @P2 IADD3 R38, P0, R41, R38, RZ ;  /* 0x0000002629262210 */ /* 0x008fc80007f1e0ff */
[----:B------:R-:W-:Y:S02]  /*1320*/  @P2 IADD3.X R39, R4, R39, RZ, P0, !PT ;  /* 0x0000002704272210 */ /* 0x000fe400007fe4ff */
[----:B0-----:R-:W-:-:S04]  /*1330*/  @P2 IADD3 R40, P0, R41, R6, RZ ;  /* 0x0000000629282210 */ /* 0x001fc80007f1e0ff */
[----:B------:R-:W-:Y:S02]  /*1340*/  @P2 IADD3.X R41, R4, R7, RZ, P0, !PT ;  /* 0x0000000704292210 */ /* 0x000fe400007fe4ff */
[----:B------:R-:W0:Y:S01]  /*1350*/  @P1 LDC.64 R4, c[0x0][0x288] ;  /* 0x0000a200ff041b82 */ /* 0x000e220000000a00 */
[----:B------:R-:W-:Y:S02]  /*1360*/  @P1 MOV R7, R29 ;  /* 0x0000001d00071202 */ /* 0x000fe40000000f00 */
[----:B------:R-:W-:-:S13]  /*1370*/  LOP3.LUT P2, RZ, R0, 0x800, RZ, 0xc0, !PT ;  /* 0x0000080000ff7812 */ /* 0x000fda000784c0ff */
[----:B------:R-:W3:Y:S01]  /*1380*/  @P2 LDC.64 R94, c[0x0][0x230] ;  /* 0x00008c00ff5e2b82 */ /* 0x000ee20000000a00 */
[----:B0-----:R-:W-:-:S07]  /*1390*/  @P1 IMAD R6, R9, R4, RZ ;  /* 0x0000000409061224 */ /* 0x001fce00078e02ff */
[----:B------:R-:W0:Y:S01]  /*13a0*/  @P2 LDC.64 R46, c[0x0][0x228] ;  /* 0x00008a00ff2e2b82 */ /* 0x000e220000000a00 */
[----:B------:R-:W-:Y:S01]  /*13b0*/  @P1 IMAD R9, R120, R5, R6 ;  /* 0x0000000578091224 */ /* 0x000fe200078e0206 */
[----:B------:R-:W-:-:S05]  /*13c0*/  @P1 MOV R6, R26 ;  /* 0x0000001a00061202 */ /* 0x000fca0000000f00 */
[----:B------:R-:W-:-:S05]  /*13d0*/  @P1 IMAD.WIDE.U32 R4, R120, R4, R6 ;  /* 0x0000000478041225 */ /* 0x000fca00078e0006 */
[----:B------:R-:W-:Y:S02]  /*13e0*/  @P1 IADD3 R7, R5, R9, RZ ;  /* 0x0000000905071210 */ /* 0x000fe40007ffe0ff */
[C---:B------:R-:W-:Y:S02]  /*13f0*/  @P1 SHF.L.U32 R5, R4.reuse, 0x1, RZ ;  /* 0x0000000104051819 */ /* 0x040fe400000006ff */
[----:B------:R-:W-:Y:S02]  /*1400*/  @P1 SHF.L.U64.HI R4, R4, 0x1, R7 ;  /* 0x0000000104041819 */ /* 0x000fe40000010207 */
[----:B--2---:R-:W-:Y:S02]  /*1410*/  @P1 IADD3 R96, P0, R5, R96, RZ ;  /* 0x0000006005601210 */ /* 0x004fe40007f1e0ff */
[----:B------:R-:W-:Y:S02]  /*1420*/  @P3 MOV R7, R29 ;  /* 0x0000001d00073202 */ /* 0x000fe40000000f00 */
[----:B------:R-:W-:-:S02]  /*1430*/  @P1 IADD3.X R97, R4, R97, RZ, P0, !PT ;  /* 0x0000006104611210 */ /* 0x000fc400007fe4ff */
[----:B------:R-:W-:-:S04]  /*1440*/  @P1 IADD3 R48, P0, R5, R48, RZ ;  /* 0x0000003005301210 */ /* 0x000fc80007f1e0ff */
[----:B------:R-:W-:Y:S02]  /*1450*/  @P1 IADD3.X R49, R4, R49, RZ, P0, !PT ;  /* 0x0000003104311210 */ /* 0x000fe400007fe4ff */
[----:B------:R-:W2:Y:S01]  /*1460*/  @P3 LDC.64 R4, c[0x0][0x288] ;  /* 0x0000a200ff043b82 */ /* 0x000ea20000000a00 */
[----:B------:R-:W-:-:S13]  /*1470*/  LOP3.LUT P1, RZ, R0, 0x400, RZ, 0xc0, !PT ;  /* 0x0000040000ff7812 */ /* 0x000fda000782c0ff */
[----:B------:R-:W0:Y:S08]  /*1480*/  @P1 LDC.64 R32, c[0x0][0x230] ;  /* 0x00008c00ff201b82 */ /* 0x000e300000000a00 */
[----:B------:R-:W0:Y:S01]  /*1490*/  @P1 LDC.64 R34, c[0x0][0x228] ;  /* 0x00008a00ff221b82 */ /* 0x000e220000000a00 */
[----:B--2---:R-:W-:Y:S01]  /*14a0*/  @P3 IMAD R6, R10, R4, RZ ;  /* 0x000000040a063224 */ /* 0x004fe200078e02ff */
[----:B------:R-:W-:-:S03]  /*14b0*/  SHF.R.S32.HI R10, RZ, 0x1f, R118 ;  /* 0x0000001fff0a7819 */ /* 0x000fc60000011476 */
[----:B------:R-:W-:Y:S01]  /*14c0*/  @P3 IMAD R9, R119, R5, R6 ;  /* 0x0000000577093224 */ /* 0x000fe200078e0206 */
[----:B------:R-:W-:-:S05]  /*14d0*/  @P3 MOV R6, R26 ;  /* 0x0000001a00063202 */ /* 0x000fca0000000f00 */
[----:B------:R-:W-:-:S05]  /*14e0*/  @P3 IMAD.WIDE.U32 R4, R119, R4, R6 ;  /* 0x0000000477043225 */ /* 0x000fca00078e0006 */
[----:B------:R-:W-:Y:S02]  /*14f0*/  @P3 IADD3 R7, R5, R9, RZ ;  /* 0x0000000905073210 */ /* 0x000fe40007ffe0ff */
[C---:B------:R-:W-:Y:S02]  /*1500*/  @P3 SHF.L.U32 R5, R4.reuse, 0x1, RZ ;  /* 0x0000000104053819 */ /* 0x040fe400000006ff */
[----:B------:R-:W-:Y:S02]  /*1510*/  @P3 SHF.L.U64.HI R4, R4, 0x1, R7 ;  /* 0x0000000104043819 */ /* 0x000fe40000010207 */
[----:B-1----:R-:W-:Y:S02]  /*1520*/  @P3 IADD3 R30, P0, R5, R30, RZ ;  /* 0x0000001e051e3210 */ /* 0x002fe40007f1e0ff */
[----:B------:R-:W-:Y:S02]  /*1530*/  @P2 MOV R7, R29 ;  /* 0x0000001d00072202 */ /* 0x000fe40000000f00 */
[----:B------:R-:W-:-:S02]  /*1540*/  @P3 IADD3.X R31, R4, R31, RZ, P0, !PT ;  /* 0x0000001f041f3210 */ /* 0x000fc400007fe4ff */
[----:B----4-:R-:W-:-:S04]  /*1550*/  @P3 IADD3 R36, P0, R5, R36, RZ ;  /* 0x0000002405243210 */ /* 0x010fc80007f1e0ff */
[----:B------:R-:W-:Y:S02]  /*1560*/  @P3 IADD3.X R37, R4, R37, RZ, P0, !PT ;  /* 0x0000002504253210 */ /* 0x000fe400007fe4ff */
[----:B------:R-:W1:Y:S01]  /*1570*/  @P2 LDC.64 R4, c[0x0][0x288] ;  /* 0x0000a200ff042b82 */ /* 0x000e620000000a00 */
[----:B------:R-:W-:Y:S02]  /*1580*/  ISETP.NE.AND P3, PT, R8, RZ, PT ;  /* 0x000000ff0800720c */ /* 0x000fe40003f65270 */
[----:B------:R-:W-:-:S11]  /*1590*/  SHF.R.S32.HI R8, RZ, 0x1f, R115 ;  /* 0x0000001fff087819 */ /* 0x000fd60000011473 */
[----:B------:R-:W2:Y:S01]  /*15a0*/  @P3 LDC.64 R66, c[0x0][0x230] ;  /* 0x00008c00ff423b82 */ /* 0x000ea20000000a00 */
[----:B-1----:R-:W-:Y:S01]  /*15b0*/  @P2 IMAD R6, R10, R4, RZ ;  /* 0x000000040a062224 */ /* 0x002fe200078e02ff */
[----:B------:R-:W-:-:S03]  /*15c0*/  SHF.R.S32.HI R10, RZ, 0x1f, R117 ;  /* 0x0000001fff0a7819 */ /* 0x000fc60000011475 */
[----:B------:R-:W-:Y:S01]  /*15d0*/  @P2 IMAD R5, R118, R5, R6 ;  /* 0x0000000576052224 */ /* 0x000fe200078e0206 */
[----:B------:R-:W-:-:S05]  /*15e0*/  @P2 MOV R6, R26 ;  /* 0x0000001a00062202 */ /* 0x000fca0000000f00 */
[----:B------:R-:W-:-:S05]  /*15f0*/  @P2 IMAD.WIDE.U32 R6, R118, R4, R6 ;  /* 0x0000000476062225 */ /* 0x000fca00078e0006 */
[----:B------:R-:W-:Y:S02]  /*1600*/  @P2 IADD3 R7, R7, R5, RZ ;  /* 0x0000000507072210 */ /* 0x000fe40007ffe0ff */
[C---:B------:R-:W-:Y:S02]  /*1610*/  @P2 SHF.L.U32 R5, R6.reuse, 0x1, RZ ;  /* 0x0000000106052819 */ /* 0x040fe400000006ff */
[----:B------:R-:W-:Y:S02]  /*1620*/  @P2 SHF.L.U64.HI R6, R6, 0x1, R7 ;  /* 0x0000000106062819 */ /* 0x000fe40000010207 */
[----:B---3--:R-:W-:Y:S02]  /*1630*/  @P2 IADD3 R94, P0, R5, R94, RZ ;  /* 0x0000005e055e2210 */ /* 0x008fe40007f1e0ff */
[----:B------:R-:W-:Y:S02]  /*1640*/  @P1 MOV R7, R29 ;  /* 0x0000001d00071202 */ /* 0x000fe40000000f00 */
[----:B------:R-:W-:-:S02]  /*1650*/  @P2 IADD3.X R95, R6, R95, RZ, P0, !PT ;  /* 0x0000005f065f2210 */ /* 0x000fc400007fe4ff */
[----:B0-----:R-:W-:Y:S02]  /*1660*/  @P2 IADD3 R46, P0, R5, R46, RZ ;  /* 0x0000002e052e2210 */ /* 0x001fe40007f1e0ff */
[----:B------:R-:W0:Y:S02]  /*1670*/  @P1 LDC.64 R4, c[0x0][0x288] ;  /* 0x0000a200ff041b82 */ /* 0x000e240000000a00 */
[----:B------:R-:W-:Y:S02]  /*1680*/  @P2 IADD3.X R47, R6, R47, RZ, P0, !PT ;  /* 0x0000002f062f2210 */ /* 0x000fe400007fe4ff */
[----:B------:R-:W-:-:S13]  /*1690*/  LOP3.LUT P2, RZ, R0, 0x80, RZ, 0xc0, !PT ;  /* 0x0000008000ff7812 */ /* 0x000fda000784c0ff */
[----:B------:R-:W-:Y:S01]  /*16a0*/  @P2 MOV R11, R29 ;  /* 0x0000001d000b2202 */ /* 0x000fe20000000f00 */
[----:B------:R-:W1:Y:S01]  /*16b0*/  @P2 LDC.64 R58, c[0x0][0x230] ;  /* 0x00008c00ff3a2b82 */ /* 0x000e620000000a00 */
[----:B0-----:R-:W-:Y:S01]  /*16c0*/  @P1 IMAD R6, R10, R4, RZ ;  /* 0x000000040a061224 */ /* 0x001fe200078e02ff */
[----:B------:R-:W-:-:S03]  /*16d0*/  SHF.R.S32.HI R10, RZ, 0x1f, R116 ;  /* 0x0000001fff0a7819 */ /* 0x000fc60000011474 */
[----:B------:R-:W-:Y:S01]  /*16e0*/  @P1 IMAD R5, R117, R5, R6 ;  /* 0x0000000575051224 */ /* 0x000fe200078e0206 */
[----:B------:R-:W-:-:S05]  /*16f0*/  @P1 MOV R6, R26 ;  /* 0x0000001a00061202 */ /* 0x000fca0000000f00 */
[----:B------:R-:W-:-:S05]  /*1700*/  @P1 IMAD.WIDE.U32 R6, R117, R4, R6 ;  /* 0x0000000475061225 */ /* 0x000fca00078e0006 */
[----:B------:R-:W-:Y:S02]  /*1710*/  @P1 IADD3 R7, R7, R5, RZ ;  /* 0x0000000507071210 */ /* 0x000fe40007ffe0ff */
[C---:B------:R-:W-:Y:S02]  /*1720*/  @P1 SHF.L.U32 R5, R6.reuse, 0x1, RZ ;  /* 0x0000000106051819 */ /* 0x040fe400000006ff */
[----:B------:R-:W-:Y:S02]  /*1730*/  @P1 SHF.L.U64.HI R6, R6, 0x1, R7 ;  /* 0x0000000106061819 */ /* 0x000fe40000010207 */
[----:B------:R-:W-:Y:S02]  /*1740*/  @P1 IADD3 R32, P0, R5, R32, RZ ;  /* 0x0000002005201210 */ /* 0x000fe40007f1e0ff */
[----:B------:R-:W-:Y:S02]  /*1750*/  @P6 MOV R7, R29 ;  /* 0x0000001d00076202 */ /* 0x000fe40000000f00 */
[----:B------:R-:W-:-:S02]  /*1760*/  @P1 IADD3.X R33, R6, R33, RZ, P0, !PT ;  /* 0x0000002106211210 */ /* 0x000fc400007fe4ff */
[----:B------:R-:W-:Y:S02]  /*1770*/  @P1 IADD3 R34, P0, R5, R34, RZ ;  /* 0x0000002205221210 */ /* 0x000fe40007f1e0ff */
[----:B------:R-:W0:Y:S02]  /*1780*/  @P6 LDC.64 R4, c[0x0][0x288] ;  /* 0x0000a200ff046b82 */ /* 0x000e240000000a00 */
[----:B------:R-:W-:Y:S02]  /*1790*/  @P1 IADD3.X R35, R6, R35, RZ, P0, !PT ;  /* 0x0000002306231210 */ /* 0x000fe400007fe4ff */
[C---:B------:R-:W-:Y:S02]  /*17a0*/  LOP3.LUT P1, RZ, R0.reuse, 0x100, RZ, 0xc0, !PT ;  /* 0x0000010000ff7812 */ /* 0x040fe4000782c0ff */
[----:B------:R-:W-:-:S04]  /*17b0*/  LOP3.LUT R0, R0, 0xfbffffff, RZ, 0xc0, !PT ;  /* 0xfbffffff00007812 */ /* 0x000fc800078ec0ff */
[----:B------:R-:W-:-:S07]  /*17c0*/  @P6 LOP3.LUT R0, R0, 0x4000000, RZ, 0xfc, !PT ;  /* 0x0400000000006812 */ /* 0x000fce00078efcff */
[----:B------:R-:W-:Y:S01]  /*17d0*/  @P1 MOV R9, R29 ;  /* 0x0000001d00091202 */ /* 0x000fe20000000f00 */
[----:B------:R-:W3:Y:S01]  /*17e0*/  @P1 LDC.64 R60, c[0x0][0x230] ;  /* 0x00008c00ff3c1b82 */ /* 0x000ee20000000a00 */
        /* <DEDUP_REMOVED lines=8> */
[----:B------:R-:W0:Y:S01]  /*1870*/  @P6 LDC.64 R4, c[0x0][0x228] ;  /* 0x00008a00ff046b82 */ /* 0x000e220000000a00 */
[----:B------:R-:W-:-:S04]  /*1880*/  @P6 IADD3 R74, P0, R7, R74, RZ ;  /* 0x0000004a074a6210 */ /* 0x000fc80007f1e0ff */
[----:B------:R-:W-:Y:S02]  /*1890*/  @P6 IADD3.X R75, R6, R75, RZ, P0, !PT ;  /* 0x0000004b064b6210 */ /* 0x000fe400007fe4ff */
[----:B0-----:R-:W-:-:S04]  /*18a0*/  @P6 IADD3 R4, P0, R7, R4, RZ ;  /* 0x0000000407046210 */ /* 0x001fc80007f1e0ff */
[----:B------:R-:W-:Y:S02]  /*18b0*/  @P6 IADD3.X R5, R6, R5, RZ, P0, !PT ;  /* 0x0000000506056210 */ /* 0x000fe400007fe4ff */
[----:B------:R-:W0:Y:S01]  /*18c0*/  @P1 LDC.64 R6, c[0x0][0x288] ;  /* 0x0000a200ff061b82 */ /* 0x000e220000000a00 */
[----:B------:R-:W-:-:S13]  /*18d0*/  LOP3.LUT P6, RZ, R0, 0x2, RZ, 0xc0, !PT ;  /* 0x0000000200ff7812 */ /* 0x000fda00078cc0ff */
[----:B------:R-:W4:Y:S08]  /*18e0*/  @P6 LDC.64 R88, c[0x0][0x230] ;  /* 0x00008c00ff586b82 */ /* 0x000f300000000a00 */
[----:B------:R-:W2:Y:S01]  /*18f0*/  @P6 LDC.64 R86, c[0x0][0x228] ;  /* 0x00008a00ff566b82 */ /* 0x000ea20000000a00 */
        /* <DEDUP_REMOVED lines=8> */
[----:B---3--:R-:W-:-:S04]  /*1980*/  @P1 IADD3 R60, P0, R9, R60, RZ ;  /* 0x0000003c093c1210 */ /* 0x008fc80007f1e0ff */
[----:B------:R-:W-:Y:S02]  /*1990*/  @P1 IADD3.X R61, R8, R61, RZ, P0, !PT ;  /* 0x0000003d083d1210 */ /* 0x000fe400007fe4ff */
[----:B0-----:R-:W-:-:S04]  /*19a0*/  @P1 IADD3 R6, P0, R9, R6, RZ ;  /* 0x0000000609061210 */ /* 0x001fc80007f1e0ff */
[----:B------:R-:W-:Y:S02]  /*19b0*/  @P1 IADD3.X R7, R8, R7, RZ, P0, !PT ;  /* 0x0000000708071210 */ /* 0x000fe400007fe4ff */
[----:B------:R-:W0:Y:S01]  /*19c0*/  @P2 LDC.64 R8, c[0x0][0x288] ;  /* 0x0000a200ff082b82 */ /* 0x000e220000000a00 */
[----:B------:R-:W-:-:S13]  /*19d0*/  LOP3.LUT P1, RZ, R0, 0x40, RZ, 0xc0, !PT ;  /* 0x0000004000ff7812 */ /* 0x000fda000782c0ff */
[----:B------:R-:W-:Y:S01]  /*19e0*/  @P1 MOV R13, R29 ;  /* 0x0000001d000d1202 */ /* 0x000fe20000000f00 */
[----:B------:R-:W3:Y:S01]  /*19f0*/  @P1 LDC.64 R72, c[0x0][0x230] ;  /* 0x00008c00ff481b82 */ /* 0x000ee20000000a00 */
        /* <DEDUP_REMOVED lines=10> */
[----:B0-----:R-:W-:-:S04]  /*1aa0*/  @P2 IADD3 R8, P0, R11, R8, RZ ;  /* 0x000000080b082210 */ /* 0x001fc80007f1e0ff */
[----:B------:R-:W-:Y:S02]  /*1ab0*/  @P2 IADD3.X R9, R10, R9, RZ, P0, !PT ;  /* 0x000000090a092210 */ /* 0x000fe400007fe4ff */
[----:B------:R-:W0:Y:S01]  /*1ac0*/  @P1 LDC.64 R10, c[0x0][0x288] ;  /* 0x0000a200ff0a1b82 */ /* 0x000e220000000a00 */
[----:B------:R-:W-:-:S13]  /*1ad0*/  LOP3.LUT P2, RZ, R0, 0x20, RZ, 0xc0, !PT ;  /* 0x0000002000ff7812 */ /* 0x000fda000784c0ff */
[----:B------:R-:W-:Y:S01]  /*1ae0*/  @P2 MOV R15, R29 ;  /* 0x0000001d000f2202 */ /* 0x000fe20000000f00 */
        /* <DEDUP_REMOVED lines=61> */
[----:B------:R-:W-:-:S13]  /*1ec0*/  ISETP.NE.AND P2, PT, R20, RZ, PT ;  /* 0x000000ff1400720c */ /* 0x000fda0003f45270 */
[----:B------:R-:W1:Y:S01]  /*1ed0*/  @P2 LDC.64 R78, c[0x0][0x230] ;  /* 0x00008c00ff4e2b82 */ /* 0x000e620000000a00 */
[----:B------:R-:W-:-:S07]  /*1ee0*/  @P2 MOV R53, R29 ;  /* 0x0000001d00352202 */ /* 0x000fce0000000f00 */
        /* <DEDUP_REMOVED lines=15> */
[----:B------:R-:W-:-:S13]  /*1fe0*/  ISETP.NE.AND P1, PT, R22, RZ, PT ;  /* 0x000000ff1600720c */ /* 0x000fda0003f25270 */
[-C--:B------:R-:W-:Y:S01]  /*1ff0*/  @P1 MOV R63, R29.reuse ;  /* 0x0000001d003f1202 */ /* 0x080fe20000000f00 */
        /* <DEDUP_REMOVED lines=8> */
[----:B----4-:R-:W-:Y:S02]  /*2080*/  @P6 IADD3 R88, P0, R21, R88, RZ ;  /* 0x0000005815586210 */ /* 0x010fe40007f1e0ff */
[----:B------:R-:W-:Y:S02]  /*2090*/  @P5 MOV R23, R29 ;  /* 0x0000001d00175202 */ /* 0x000fe40000000f00 */
[----:B------:R-:W-:-:S02]  /*20a0*/  @P6 IADD3.X R89, R22, R89, RZ, P0, !PT ;  /* 0x0000005916596210 */ /* 0x000fc400007fe4ff */
[----:B--2---:R-:W-:Y:S02]  /*20b0*/  @P6 IADD3 R86, P0, R21, R86, RZ ;  /* 0x0000005615566210 */ /* 0x004fe40007f1e0ff */
[----:B------:R-:W0:Y:S02]  /*20c0*/  @P5 LDC.64 R20, c[0x0][0x288] ;  /* 0x0000a200ff145b82 */ /* 0x000e240000000a00 */
[----:B------:R-:W-:Y:S02]  /*20d0*/  @P6 IADD3.X R87, R22, R87, RZ, P0, !PT ;  /* 0x0000005716576210 */ /* 0x000fe400007fe4ff */
[C---:B------:R-:W-:Y:S02]  /*20e0*/  LOP3.LUT P6, RZ, R0.reuse, 0x4000, RZ, 0xc0, !PT ;  /* 0x0000400000ff7812 */ /* 0x040fe400078cc0ff */
[----:B------:R-:W-:-:S04]  /*20f0*/  LOP3.LUT R0, R0, 0xfeffffff, RZ, 0xc0, !PT ;  /* 0xfeffffff00007812 */ /* 0x000fc800078ec0ff */
[----:B------:R-:W-:-:S07]  /*2100*/  @P5 LOP3.LUT R0, R0, 0x1000000, RZ, 0xfc, !PT ;  /* 0x0100000000005812 */ /* 0x000fce00078efcff */
[----:B------:R-:W5:Y:S01]  /*2110*/  @P6 LDG.E R93, desc[UR18][R40.64] ;  /* 0x00000012285d6981 */ /* 0x000f62000c1e1900 */
        /* <DEDUP_REMOVED lines=14> */
[C---:B------:R-:W-:Y:S02]  /*2200*/  LOP3.LUT P5, RZ, R0.reuse, 0x8000, RZ, 0xc0, !PT ;  /* 0x0000800000ff7812 */ /* 0x040fe400078ac0ff */
[----:B------:R-:W-:-:S04]  /*2210*/  LOP3.LUT R0, R0, 0xfdffffff, RZ, 0xc0, !PT ;  /* 0xfdffffff00007812 */ /* 0x000fc800078ec0ff */
[----:B------:R-:W-:Y:S01]  /*2220*/  @P4 LOP3.LUT R0, R0, 0x2000000, RZ, 0xfc, !PT ;  /* 0x0200000000004812 */ /* 0x000fe200078efcff */
[----:B0-----:R-:W-:-:S04]  /*2230*/  @P4 IMAD R24, R24, R22, RZ ;  /* 0x0000001618184224 */ /* 0x001fc800078e02ff */
        /* <DEDUP_REMOVED lines=29> */
[----:B------:R2:W3:Y:S04]  /*2410*/  @P3 LDG.E R77, desc[UR18][R42.64] ;  /* 0x000000122a4d3981 */ /* 0x0004e8000c1e1900 */
[----:B------:R4:W5:Y:S01]  /*2420*/  @P3 LDG.E R76, desc[UR18][R44.64] ;  /* 0x000000122c4c3981 */ /* 0x000962000c1e1900 */
[----:B0-----:R-:W-:Y:S01]  /*2430*/  @P2 IMAD R52, R125, R24, RZ ;  /* 0x000000187d342224 */ /* 0x001fe200078e02ff */
[----:B--2---:R-:W0:Y:S03]  /*2440*/  @P4 LDC.64 R42, c[0x0][0x288] ;  /* 0x0000a200ff2a4b82 */ /* 0x004e260000000a00 */
        /* <DEDUP_REMOVED lines=8> */
[----:B------:R-:W-:Y:S02]  /*24d0*/  @P2 IADD3 R64, P0, R24, R64, RZ ;  /* 0x0000004018402210 */ /* 0x000fe40007f1e0ff */
[----:B------:R-:W1:Y:S02]  /*24e0*/  @P1 LDC.64 R24, c[0x0][0x230] ;  /* 0x00008c00ff181b82 */ /* 0x000e640000000a00 */
[----:B------:R-:W-:-:S06]  /*24f0*/  @P2 IADD3.X R65, R52, R65, RZ, P0, !PT ;  /* 0x0000004134412210 */ /* 0x000fcc00007fe4ff */
[----:B------:R-:W2:Y:S02]  /*2500*/  @P1 LDC.64 R52, c[0x0][0x288] ;  /* 0x0000a200ff341b82 */ /* 0x000ea40000000a00 */
[----:B--2---:R-:W-:-:S04]  /*2510*/  @P1 IMAD R62, R124, R52, RZ ;  /* 0x000000347c3e1224 */ /* 0x004fc800078e02ff */
[----:B------:R-:W-:Y:S01]  /*2520*/  @P1 IMAD R53, R103, R53, R62 ;  /* 0x0000003567351224 */ /* 0x000fe200078e023e */
[----:B------:R-:W-:-:S05]  /*2530*/  @P1 MOV R62, R26 ;  /* 0x0000001a003e1202 */ /* 0x000fca0000000f00 */
[----:B------:R-:W-:-:S05]  /*2540*/  @P1 IMAD.WIDE.U32 R62, R103, R52, R62 ;  /* 0x00000034673e1225 */ /* 0x000fca00078e003e */
[----:B------:R-:W-:Y:S02]  /*2550*/  @P1 IADD3 R53, R63, R53, RZ ;  /* 0x000000353f351210 */ /* 0x000fe40007ffe0ff */
[C---:B------:R-:W-:Y:S02]  /*2560*/  @P1 SHF.L.U32 R52, R62.reuse, 0x1, RZ ;  /* 0x000000013e341819 */ /* 0x040fe400000006ff */
[----:B------:R-:W-:Y:S02]  /*2570*/  @P1 SHF.L.U64.HI R53, R62, 0x1, R53 ;  /* 0x000000013e351819 */ /* 0x000fe40000010235 */
[----:B------:R-:W2:Y:S01]  /*2580*/  @P1 LDC.64 R62, c[0x0][0x228] ;  /* 0x00008a00ff3e1b82 */ /* 0x000ea20000000a00 */
[----:B-1----:R-:W-:-:S04]  /*2590*/  @P1 IADD3 R24, P0, R52, R24, RZ ;  /* 0x0000001834181210 */ /* 0x002fc80007f1e0ff */
[----:B------:R-:W-:Y:S02]  /*25a0*/  @P1 IADD3.X R25, R53, R25, RZ, P0, !PT ;  /* 0x0000001935191210 */ /* 0x000fe400007fe4ff */
[----:B--2---:R-:W-:-:S04]  /*25b0*/  @P1 IADD3 R62, P0, R52, R62, RZ ;  /* 0x0000003e343e1210 */ /* 0x004fc80007f1e0ff */
[----:B------:R-:W-:Y:S02]  /*25c0*/  @P1 IADD3.X R63, R53, R63, RZ, P0, !PT ;  /* 0x0000003f353f1210 */ /* 0x000fe400007fe4ff */
[----:B------:R-:W-:-:S04]  /*25d0*/  IADD3 R53, R2, 0x150, RZ ;  /* 0x0000015002357810 */ /* 0x000fc80007ffe0ff */
[----:B----4-:R-:W-:-:S05]  /*25e0*/  SHF.R.S32.HI R44, RZ, 0x1f, R53 ;  /* 0x0000001fff2c7819 */ /* 0x010fca0000011435 */
        /* <DEDUP_REMOVED lines=9> */
[----:B------:R-:W1:Y:S01]  /*2680*/  @P4 LDC.64 R42, c[0x0][0x228] ;  /* 0x00008a00ff2a4b82 */ /* 0x000e620000000a00 */
[----:B0-----:R-:W-:-:S04]  /*2690*/  @P4 IADD3 R44, P0, R53, R44, RZ ;  /* 0x0000002c352c4210 */ /* 0x001fc80007f1e0ff */
[----:B------:R-:W-:Y:S02]  /*26a0*/  @P4 IADD3.X R45, R52, R45, RZ, P0, !PT ;  /* 0x0000002d342d4210 */ /* 0x000fe400007fe4ff */
[----:B-1----:R-:W-:Y:S01]  /*26b0*/  @P4 IADD3 R42, P0, R53, R42, RZ ;  /* 0x0000002a352a4210 */ /* 0x002fe20007f1e0ff */
[----:B------:R-:W-:Y:S01]  /*26c0*/  HFMA2.MMA R53, -RZ, RZ, 0, 0 ;  /* 0x00000000ff357435 */ /* 0x000fe200000001ff */
[----:B------:R-:W-:-:S09]  /*26d0*/  LOP3.LUT P3, RZ, R0, 0x40000, RZ, 0xc0, !PT ;  /* 0x0004000000ff7812 */ /* 0x000fd2000786c0ff */
[----:B------:R0:W5:Y:S02]  /*26e0*/  @P5 LDG.E R53, desc[UR18][R80.64] ;  /* 0x0000001250355981 */ /* 0x000164000c1e1900 */
[----:B0-----:R-:W-:-:S06]  /*26f0*/  MOV R81, RZ ;  /* 0x000000ff00517202 */ /* 0x001fcc0000000f00 */
[----:B------:R0:W5:Y:S02]  /*2700*/  @P5 LDG.E R81, desc[UR18][R50.64] ;  /* 0x0000001232515981 */ /* 0x000164000c1e1900 */
[----:B0-----:R-:W-:-:S10]  /*2710*/  HFMA2.MMA R51, -RZ, RZ, 0, 0 ;  /* 0x00000000ff337435 */ /* 0x001fd400000001ff */
[----:B------:R0:W5:Y:S02]  /*2720*/  @P6 LDG.E R51, desc[UR18][R38.64] ;  /* 0x0000001226336981 */ /* 0x000164000c1e1900 */
[----:B0-----:R-:W0:Y:S01]  /*2730*/  @P3 LDC.64 R38, c[0x0][0x288] ;  /* 0x0000a200ff263b82 */ /* 0x001e220000000a00 */
[----:B------:R-:W-:Y:S02]  /*2740*/  @P4 IADD3.X R43, R52, R43, RZ, P0, !PT ;  /* 0x0000002b342b4210 */ /* 0x000fe400007fe4ff */
[----:B------:R-:W-:-:S04]  /*2750*/  IADD3 R52, R2, 0x160, RZ ;  /* 0x0000016002347810 */ /* 0x000fc80007ffe0ff */
[----:B------:R-:W-:Y:S02]  /*2760*/  SHF.R.S32.HI R40, RZ, 0x1f, R52 ;  /* 0x0000001fff287819 */ /* 0x000fe40000011434 */
[----:B------:R-:W-:-:S03]  /*2770*/  @P3 MOV R41, R29 ;  /* 0x0000001d00293202 */ /* 0x000fc60000000f00 */
[----:B0-----:R-:W-:-:S04]  /*2780*/  @P3 IMAD R40, R40, R38, RZ ;  /* 0x0000002628283224 */ /* 0x001fc800078e02ff */
        /* <DEDUP_REMOVED lines=10> */
[----:B-1----:R-:W-:-:S04]  /*2830*/  @P3 IADD3 R38, P0, R52, R38, RZ ;  /* 0x0000002634263210 */ /* 0x002fc80007f1e0ff */
[----:B------:R-:W-:Y:S02]  /*2840*/  @P3 IADD3.X R39, R50, R39, RZ, P0, !PT ;  /* 0x0000002732273210 */ /* 0x000fe400007fe4ff */
[C---:B------:R-:W-:Y:S01]  /*2850*/  LOP3.LUT P0, RZ, R0.reuse, 0x2000, RZ, 0xc0, !PT ;  /* 0x0000200000ff7812 */ /* 0x040fe2000780c0ff */
[----:B------:R-:W-:Y:S01]  /*2860*/  HFMA2.MMA R52, -RZ, RZ, 0, 0 ;  /* 0x00000000ff347435 */ /* 0x000fe200000001ff */
[C---:B------:R-:W-:Y:S02]  /*2870*/  LOP3.LUT P4, RZ, R0.reuse, 0x1000, RZ, 0xc0, !PT ;  /* 0x0000100000ff7812 */ /* 0x040fe4000788c0ff */
[----:B------:R-:W-:-:S09]  /*2880*/  LOP3.LUT P6, RZ, R0, 0x20000, RZ, 0xc0, !PT ;  /* 0x0002000000ff7812 */ /* 0x000fd200078cc0ff */
[----:B------:R0:W5:Y:S01]  /*2890*/  @P0 LDG.E R52, desc[UR18][R96.64] ;  /* 0x0000001260340981 */ /* 0x000162000c1e1900 */
[----:B------:R-:W-:-:S03]  /*28a0*/  IADD3 R50, R2, 0x170, RZ ;  /* 0x0000017002327810 */ /* 0x000fc60007ffe0ff */
[----:B------:R-:W5:Y:S01]  /*28b0*/  @P4 LDG.E R99, desc[UR18][R36.64] ;  /* 0x0000001224634981 */ /* 0x000f62000c1e1900 */
[----:B0-----:R-:W-:-:S06]  /*28c0*/  CS2R R96, SRZ ;  /* 0x0000000000607805 */ /* 0x001fcc000001ff00 */
[----:B------:R0:W5:Y:S02]  /*28d0*/  @P0 LDG.E R97, desc[UR18][R48.64] ;  /* 0x0000001230610981 */ /* 0x000164000c1e1900 */
[----:B0-----:R-:W-:-:S06]  /*28e0*/  MOV R48, RZ ;  /* 0x000000ff00307202 */ /* 0x001fcc0000000f00 */
[----:B------:R0:W5:Y:S02]  /*28f0*/  @P4 LDG.E R48, desc[UR18][R30.64] ;  /* 0x000000121e304981 */ /* 0x000164000c1e1900 */
[----:B0-----:R-:W0:Y:S01]  /*2900*/  @P6 LDC.64 R30, c[0x0][0x288] ;  /* 0x0000a200ff1e6b82 */ /* 0x001e220000000a00 */
        /* <DEDUP_REMOVED lines=11> */
[----:B------:R-:W-:-:S02]  /*29c0*/  LOP3.LUT P5, RZ, R0, 0x800, RZ, 0xc0, !PT ;  /* 0x0000080000ff7812 */ /* 0x000fc400078ac0ff */
[----:B------:R-:W-:-:S11]  /*29d0*/  LOP3.LUT P4, RZ, R0, 0x10000, RZ, 0xc0, !PT ;  /* 0x0001000000ff7812 */ /* 0x000fd6000788c0ff */
[----:B------:R2:W5:Y:S01]  /*29e0*/  @P5 LDG.E R100, desc[UR18][R46.64] ;  /* 0x000000122e645981 */ /* 0x000562000c1e1900 */
[----:B0-----:R-:W-:-:S04]  /*29f0*/  @P6 IADD3 R36, P0, R50, R36, RZ ;  /* 0x0000002432246210 */ /* 0x001fc80007f1e0ff */
[----:B------:R-:W-:Y:S02]  /*2a00*/  @P6 IADD3.X R37, R49, R37, RZ, P0, !PT ;  /* 0x0000002531256210 */ /* 0x000fe400007fe4ff */
[----:B-1----:R-:W-:-:S04]  /*2a10*/  @P6 IADD3 R30, P0, R50, R30, RZ ;  /* 0x0000001e321e6210 */ /* 0x002fc80007f1e0ff */
[----:B------:R-:W-:Y:S02]  /*2a20*/  @P6 IADD3.X R31, R49, R31, RZ, P0, !PT ;  /* 0x0000001f311f6210 */ /* 0x000fe400007fe4ff */
[----:B------:R-:W-:Y:S01]  /*2a30*/  LOP3.LUT P0, RZ, R0, 0x400, RZ, 0xc0, !PT ;  /* 0x0000040000ff7812 */ /* 0x000fe2000780c0ff */
[----:B--2---:R-:W-:-:S12]  /*2a40*/  HFMA2.MMA R46, -RZ, RZ, 0, 0 ;  /* 0x00000000ff2e7435 */ /* 0x004fd800000001ff */
[----:B------:R0:W5:Y:S01]  /*2a50*/  @P0 LDG.E R46, desc[UR18][R32.64] ;  /* 0x00000012202e0981 */ /* 0x000162000c1e1900 */
[----:B------:R-:W-:-:S03]  /*2a60*/  IADD3 R49, R2, 0x180, RZ ;  /* 0x0000018002317810 */ /* 0x000fc60007ffe0ff */
[----:B------:R1:W5:Y:S01]  /*2a70*/  @P0 LDG.E R98, desc[UR18][R34.64] ;  /* 0x0000001222620981 */ /* 0x000362000c1e1900 */
[----:B0-----:R-:W0:Y:S01]  /*2a80*/  @P4 LDC.64 R32, c[0x0][0x288] ;  /* 0x0000a200ff204b82 */ /* 0x001e220000000a00 */
[----:B-1----:R-:W-:Y:S02]  /*2a90*/  SHF.R.S32.HI R34, RZ, 0x1f, R49 ;  /* 0x0000001fff227819 */ /* 0x002fe40000011431 */
        /* <DEDUP_REMOVED lines=10> */
[----:B------:R-:W-:Y:S01]  /*2b40*/  LOP3.LUT P6, RZ, R0, 0x4000000, RZ, 0xc0, !PT ;  /* 0x0400000000ff7812 */ /* 0x000fe200078cc0ff */
[----:B------:R-:W-:-:S10]  /*2b50*/  HFMA2.MMA R50, -RZ, RZ, 0, 0 ;  /* 0x00000000ff327435 */ /* 0x000fd400000001ff */
[----:B------:R-:W5:Y:S01]  /*2b60*/  @P5 LDG.E R50, desc[UR18][R94.64] ;  /* 0x000000125e325981 */ /* 0x000f62000c1e1900 */
[----:B0-----:R-:W-:-:S03]  /*2b70*/  @P4 IADD3 R32, P0, R49, R32, RZ ;  /* 0x0000002031204210 */ /* 0x001fc60007f1e0ff */
[----:B------:R0:W5:Y:S01]  /*2b80*/  @P6 LDG.E R96, desc[UR18][R4.64] ;  /* 0x0000001204606981 */ /* 0x000162000c1e1900 */
[----:B------:R-:W-:Y:S02]  /*2b90*/  @P4 IADD3.X R33, R47, R33, RZ, P0, !PT ;  /* 0x000000212f214210 */ /* 0x000fe400007fe4ff */
[----:B-1----:R-:W-:Y:S02]  /*2ba0*/  @P4 IADD3 R34, P0, R49, R34, RZ ;  /* 0x0000002231224210 */ /* 0x002fe40007f1e0ff */
[----:B------:R-:W1:Y:S01]  /*2bb0*/  LDC R49, c[0x0][0x2ac] ;  /* 0x0000ab00ff317b82 */ /* 0x000e620000000800 */
[----:B0-----:R-:W-:Y:S01]  /*2bc0*/  IMAD.WIDE.U32 R4, R3, -0x77777777, RZ ;  /* 0x8888888903047825 */ /* 0x001fe200078e00ff */
[----:B------:R-:W-:-:S04]  /*2bd0*/  LOP3.LUT P5, RZ, R0, 0x100, RZ, 0xc0, !PT ;  /* 0x0000010000ff7812 */ /* 0x000fc800078ac0ff */
[----:B------:R-:W-:Y:S02]  /*2be0*/  SHF.R.U32.HI R4, RZ, 0x4, R5 ;  /* 0x00000004ff047819 */ /* 0x000fe40000011605 */
[----:B------:R-:W-:-:S03]  /*2bf0*/  @P4 IADD3.X R35, R47, R35, RZ, P0, !PT ;  /* 0x000000232f234210 */ /* 0x000fc600007fe4ff */
[----:B-1----:R-:W-:Y:S01]  /*2c00*/  IMAD R49, R49, UR20, R4 ;  /* 0x0000001431317c24 */ /* 0x002fe2000f8e0204 */
[----:B------:R-:W-:-:S04]  /*2c10*/  MOV R4, RZ ;  /* 0x000000ff00047202 */ /* 0x000fc80000000f00 */
[----:B------:R-:W-:Y:S02]  /*2c20*/  IADD3 R5, R49, 0x190, RZ ;  /* 0x0000019031057810 */ /* 0x000fe40007ffe0ff */
[----:B------:R0:W5:Y:S02]  /*2c30*/  @P5 LDG.E R4, desc[UR18][R60.64] ;  /* 0x000000123c045981 */ /* 0x000164000c1e1900 */
[----:B------:R-:W-:Y:S02]  /*2c40*/  ISETP.GE.U32.AND P0, PT, R5, UR6, PT ;  /* 0x0000000605007c0c */ /* 0x000fe4000bf06070 */
[----:B0-----:R-:W-:-:S04]  /*2c50*/  SHF.R.S32.HI R60, RZ, 0x1f, R5 ;  /* 0x0000001fff3c7819 */ /* 0x001fc80000011405 */
[----:B------:R-:W-:-:S04]  /*2c60*/  ISETP.GE.AND.EX P0, PT, R60, UR7, PT, P0 ;  /* 0x000000073c007c0c */ /* 0x000fc8000bf06300 */
[----:B------:R-:W-:Y:S01]  /*2c70*/  ISETP.LT.U32.AND P0, PT, R3, 0x1e0, !P0 ;  /* 0x000001e00300780c */ /* 0x000fe20004701070 */
[----:B------:R-:W-:Y:S01]  /*2c80*/  HFMA2.MMA R47, -RZ, RZ, 0, 0 ;  /* 0x00000000ff2f7435 */ /* 0x000fe200000001ff */
[----:B------:R-:W-:-:S11]  /*2c90*/  IADD3 R5, R2, 0x190, RZ ;  /* 0x0000019002057810 */ /* 0x000fd60007ffe0ff */
[----:B------:R-:W0:Y:S01]  /*2ca0*/  @P0 LDC.64 R60, c[0x0][0x288] ;  /* 0x0000a200ff3c0b82 */ /* 0x000e220000000a00 */
[----:B------:R-:W-:Y:S01]  /*2cb0*/  SHF.R.S32.HI R80, RZ, 0x1f, R5 ;  /* 0x0000001fff507819 */ /* 0x000fe20000011405 */
[----:B------:R1:W5:Y:S02]  /*2cc0*/  @P6 LDG.E R47, desc[UR18][R74.64] ;  /* 0x000000124a2f6981 */ /* 0x000364000c1e1900 */
[----:B-1----:R-:W-:Y:S02]  /*2cd0*/  @P0 MOV R74, R26 ;  /* 0x0000001a004a0202 */ /* 0x002fe40000000f00 */
[----:B------:R-:W-:Y:S01]  /*2ce0*/  @P0 MOV R75, R29 ;  /* 0x0000001d004b0202 */ /* 0x000fe20000000f00 */
[-C--:B0-----:R-:W-:Y:S02]  /*2cf0*/  @P0 IMAD R80, R80, R60.reuse, RZ ;  /* 0x0000003c50500224 */ /* 0x081fe400078e02ff */
[----:B------:R-:W-:-:S04]  /*2d00*/  @P0 IMAD.WIDE.U32 R74, R5, R60, R74 ;  /* 0x0000003c054a0225 */ /* 0x000fc800078e004a */
[----:B------:R-:W-:-:S05]  /*2d10*/  @P0 IMAD R61, R5, R61, R80 ;  /* 0x0000003d053d0224 */ /* 0x000fca00078e0250 */
[----:B------:R-:W-:-:S04]  /*2d20*/  @P0 IADD3 R61, R75, R61, RZ ;  /* 0x0000003d4b3d0210 */ /* 0x000fc80007ffe0ff */
[C---:B------:R-:W-:Y:S02]  /*2d30*/  @P0 SHF.L.U64.HI R80, R74.reuse, 0x1, R61 ;  /* 0x000000014a500819 */ /* 0x040fe4000001023d */
[----:B------:R-:W0:Y:S01]  /*2d40*/  @P0 LDC.64 R60, c[0x0][0x230] ;  /* 0x00008c00ff3c0b82 */ /* 0x000e220000000a00 */
[----:B------:R-:W-:-:S07]  /*2d50*/  @P0 SHF.L.U32 R92, R74, 0x1, RZ ;  /* 0x000000014a5c0819 */ /* 0x000fce00000006ff */
[----:B------:R-:W1:Y:S01]  /*2d60*/  @P0 LDC.64 R74, c[0x0][0x228] ;  /* 0x00008a00ff4a0b82 */ /* 0x000e620000000a00 */
[----:B------:R-:W-:Y:S01]  /*2d70*/  HFMA2.MMA R5, -RZ, RZ, 0, 0 ;  /* 0x00000000ff057435 */ /* 0x000fe200000001ff */
[----:B------:R-:W-:Y:S02]  /*2d80*/  LOP3.LUT P4, RZ, R0, 0x80, RZ, 0xc0, !PT ;  /* 0x0000008000ff7812 */ /* 0x000fe4000788c0ff */
[----:B0-----:R-:W-:-:S04]  /*2d90*/  @P0 IADD3 R60, P6, R92, R60, RZ ;  /* 0x0000003c5c3c0210 */ /* 0x001fc80007fde0ff */
[----:B------:R-:W-:Y:S02]  /*2da0*/  @P0 IADD3.X R61, R80, R61, RZ, P6, !PT ;  /* 0x0000003d503d0210 */ /* 0x000fe400037fe4ff */
[----:B-1----:R-:W-:Y:S01]  /*2db0*/  @P0 IADD3 R74, P6, R92, R74, RZ ;  /* 0x0000004a5c4a0210 */ /* 0x002fe20007fde0ff */
[----:B------:R-:W-:Y:S02]  /*2dc0*/  HFMA2.MMA R92, -RZ, RZ, 0, 0 ;  /* 0x00000000ff5c7435 */ /* 0x000fe400000001ff */
[----:B------:R0:W5:Y:S01]  /*2dd0*/  @P0 LDG.E R5, desc[UR18][R60.64] ;  /* 0x000000123c050981 */ /* 0x000162000c1e1900 */
[----:B------:R-:W-:-:S07]  /*2de0*/  @P0 IADD3.X R75, R80, R75, RZ, P6, !PT ;  /* 0x0000004b504b0210 */ /* 0x000fce00037fe4ff */
[----:B------:R1:W5:Y:S01]  /*2df0*/  @P5 LDG.E R92, desc[UR18][R6.64] ;  /* 0x00000012065c5981 */ /* 0x000362000c1e1900 */
[----:B0-----:R-:W-:-:S06]  /*2e00*/  MOV R60, RZ ;  /* 0x000000ff003c7202 */ /* 0x001fcc0000000f00 */
[----:B------:R-:W5:Y:S01]  /*2e10*/  @P0 LDG.E R60, desc[UR18][R74.64] ;  /* 0x000000124a3c0981 */ /* 0x000f62000c1e1900 */
[----:B-1----:R-:W-:Y:S02]  /*2e20*/  MOV R6, RZ ;  /* 0x000000ff00067202 */ /* 0x002fe40000000f00 */
[----:B------:R-:W-:-:S04]  /*2e30*/  IADD3 R7, R49, 0x1a0, RZ ;  /* 0x000001a031077810 */ /* 0x000fc80007ffe0ff */
[----:B------:R0:W5:Y:S01]  /*2e40*/  @P4 LDG.E R6, desc[UR18][R58.64] ;  /* 0x000000123a064981 */ /* 0x000162000c1e1900 */
[----:B------:R-:W-:Y:S02]  /*2e50*/  ISETP.GE.U32.AND P0, PT, R7, UR6, PT ;  /* 0x0000000607007c0c */ /* 0x000fe4000bf06070 */
[----:B0-----:R-:W-:-:S04]  /*2e60*/  SHF.R.S32.HI R58, RZ, 0x1f, R7 ;  /* 0x0000001fff3a7819 */ /* 0x001fc80000011407 */
[----:B------:R-:W-:-:S04]  /*2e70*/  ISETP.GE.AND.EX P0, PT, R58, UR7, PT, P0 ;  /* 0x000000073a007c0c */ /* 0x000fc8000bf06300 */
[----:B------:R-:W-:-:S13]  /*2e80*/  ISETP.LT.U32.AND P0, PT, R3, 0x1e0, !P0 ;  /* 0x000001e00300780c */ /* 0x000fda0004701070 */
[----:B------:R-:W0:Y:S01]  /*2e90*/  @P0 LDC.64 R58, c[0x0][0x288] ;  /* 0x0000a200ff3a0b82 */ /* 0x000e220000000a00 */
[----:B------:R-:W-:-:S04]  /*2ea0*/  IADD3 R7, R2, 0x1a0, RZ ;  /* 0x000001a002077810 */ /* 0x000fc80007ffe0ff */
[----:B------:R-:W-:Y:S02]  /*2eb0*/  SHF.R.S32.HI R61, RZ, 0x1f, R7 ;  /* 0x0000001fff3d7819 */ /* 0x000fe40000011407 */
[----:B------:R-:W-:Y:S02]  /*2ec0*/  @P0 MOV R74, R26 ;  /* 0x0000001a004a0202 */ /* 0x000fe40000000f00 */
        /* <DEDUP_REMOVED lines=10> */
[----:B0-----:R-:W-:-:S04]  /*2f70*/  @P0 IADD3 R58, P6, R80, R58, RZ ;  /* 0x0000003a503a0210 */ /* 0x001fc80007fde0ff */
[C---:B------:R-:W-:Y:S02]  /*2f80*/  @P0 IADD3.X R59, R61.reuse, R59, RZ, P6, !PT ;  /* 0x0000003b3d3b0210 */ /* 0x040fe400037fe4ff */
[----:B-1----:R-:W-:Y:S01]  /*2f90*/  @P0 IADD3 R74, P6, R80, R74, RZ ;  /* 0x0000004a504a0210 */ /* 0x002fe20007fde0ff */
[----:B------:R-:W-:Y:S02]  /*2fa0*/  HFMA2.MMA R80, -RZ, RZ, 0, 0 ;  /* 0x00000000ff507435 */ /* 0x000fe400000001ff */
[----:B------:R0:W5:Y:S01]  /*2fb0*/  @P0 LDG.E R7, desc[UR18][R58.64] ;  /* 0x000000123a070981 */ /* 0x000162000c1e1900 */
[----:B------:R-:W-:-:S07]  /*2fc0*/  @P0 IADD3.X R75, R61, R75, RZ, P6, !PT ;  /* 0x0000004b3d4b0210 */ /* 0x000fce00037fe4ff */
[----:B------:R1:W5:Y:S01]  /*2fd0*/  @P4 LDG.E R80, desc[UR18][R8.64] ;  /* 0x0000001208504981 */ /* 0x000362000c1e1900 */
[----:B0-----:R-:W-:-:S06]  /*2fe0*/  MOV R59, RZ ;  /* 0x000000ff003b7202 */ /* 0x001fcc0000000f00 */
[----:B------:R-:W5:Y:S01]  /*2ff0*/  @P0 LDG.E R59, desc[UR18][R74.64] ;  /* 0x000000124a3b0981 */ /* 0x000f62000c1e1900 */
[----:B-1----:R-:W-:-:S04]  /*3000*/  IADD3 R9, R49, 0x1b0, RZ ;  /* 0x000001b031097810 */ /* 0x002fc80007ffe0ff */
[----:B------:R-:W-:Y:S02]  /*3010*/  SHF.R.S32.HI R58, RZ, 0x1f, R9 ;  /* 0x0000001fff3a7819 */ /* 0x000fe40000011409 */
[----:B------:R-:W-:-:S04]  /*3020*/  ISETP.GE.U32.AND P0, PT, R9, UR6, PT ;  /* 0x0000000609007c0c */ /* 0x000fc8000bf06070 */
[----:B------:R-:W-:Y:S02]  /*3030*/  ISETP.GE.AND.EX P0, PT, R58, UR7, PT, P0 ;  /* 0x000000073a007c0c */ /* 0x000fe4000bf06300 */
[----:B------:R-:W-:Y:S02]  /*3040*/  LOP3.LUT P5, RZ, R0, 0x40, RZ, 0xc0, !PT ;  /* 0x0000004000ff7812 */ /* 0x000fe400078ac0ff */
[----:B------:R-:W-:Y:S02]  /*3050*/  ISETP.LT.U32.AND P0, PT, R3, 0x1e0, !P0 ;  /* 0x000001e00300780c */ /* 0x000fe40004701070 */
[----:B------:R-:W-:-:S09]  /*3060*/  MOV R8, RZ ;  /* 0x000000ff00087202 */ /* 0x000fd20000000f00 */
[----:B------:R0:W5:Y:S02]  /*3070*/  @P5 LDG.E R8, desc[UR18][R72.64] ;  /* 0x0000001248085981 */ /* 0x000164000c1e1900 */
[----:B0-----:R-:W0:Y:S01]  /*3080*/  @P0 LDC.64 R72, c[0x0][0x288] ;  /* 0x0000a200ff480b82 */ /* 0x001e220000000a00 */
[----:B------:R-:W-:-:S04]  /*3090*/  IADD3 R9, R2, 0x1b0, RZ ;  /* 0x000001b002097810 */ /* 0x000fc80007ffe0ff */
[----:B------:R-:W-:Y:S02]  /*30a0*/  SHF.R.S32.HI R58, RZ, 0x1f, R9 ;  /* 0x0000001fff3a7819 */ /* 0x000fe40000011409 */
[----:B------:R-:W-:Y:S02]  /*30b0*/  @P0 MOV R74, R26 ;  /* 0x0000001a004a0202 */ /* 0x000fe40000000f00 */
[----:B------:R-:W-:Y:S01]  /*30c0*/  @P0 MOV R75, R29 ;  /* 0x0000001d004b0202 */ /* 0x000fe20000000f00 */
[-C--:B0-----:R-:W-:Y:S02]  /*30d0*/  @P0 IMAD R58, R58, R72.reuse, RZ ;  /* 0x000000483a3a0224 */ /* 0x081fe400078e02ff */
[----:B------:R-:W-:-:S04]  /*30e0*/  @P0 IMAD.WIDE.U32 R74, R9, R72, R74 ;  /* 0x00000048094a0225 */ /* 0x000fc800078e004a */
[----:B------:R-:W-:Y:S02]  /*30f0*/  @P0 IMAD R58, R9, R73, R58 ;  /* 0x00000049093a0224 */ /* 0x000fe400078e023a */
[----:B------:R-:W0:Y:S03]  /*3100*/  @P0 LDC.64 R72, c[0x0][0x230] ;  /* 0x00008c00ff480b82 */ /* 0x000e260000000a00 */
[----:B------:R-:W-:-:S04]  /*3110*/  @P0 IADD3 R58, R75, R58, RZ ;  /* 0x0000003a4b3a0210 */ /* 0x000fc80007ffe0ff */
[C---:B------:R-:W-:Y:S02]  /*3120*/  @P0 SHF.L.U64.HI R58, R74.reuse, 0x1, R58 ;  /* 0x000000014a3a0819 */ /* 0x040fe4000001023a */
[----:B------:R-:W-:Y:S01]  /*3130*/  @P0 SHF.L.U32 R74, R74, 0x1, RZ ;  /* 0x000000014a4a0819 */ /* 0x000fe200000006ff */
[----:B------:R-:W-:-:S03]  /*3140*/  HFMA2.MMA R9, -RZ, RZ, 0, 0 ;  /* 0x00000000ff097435 */ /* 0x000fc600000001ff */
[----:B0-----:R-:W-:-:S04]  /*3150*/  @P0 IADD3 R72, P6, R74, R72, RZ ;  /* 0x000000484a480210 */ /* 0x001fc80007fde0ff */
[----:B------:R-:W-:-:S05]  /*3160*/  @P0 IADD3.X R73, R58, R73, RZ, P6, !PT ;  /* 0x000000493a490210 */ /* 0x000fca00037fe4ff */
[----:B------:R0:W5:Y:S02]  /*3170*/  @P0 LDG.E R9, desc[UR18][R72.64] ;  /* 0x0000001248090981 */ /* 0x000164000c1e1900 */
[----:B0-----:R-:W0:Y:S01]  /*3180*/  @P0 LDC.64 R72, c[0x0][0x228] ;  /* 0x00008a00ff480b82 */ /* 0x001e220000000a00 */
[----:B------:R-:W-:Y:S01]  /*3190*/  HFMA2.MMA R75, -RZ, RZ, 0, 0 ;  /* 0x00000000ff4b7435 */ /* 0x000fe200000001ff */
[----:B------:R-:W-:-:S09]  /*31a0*/  LOP3.LUT P4, RZ, R0, 0x20, RZ, 0xc0, !PT ;  /* 0x0000002000ff7812 */ /* 0x000fd2000788c0ff */
[----:B------:R1:W5:Y:S01]  /*31b0*/  @P5 LDG.E R75, desc[UR18][R10.64] ;  /* 0x000000120a4b5981 */ /* 0x000362000c1e1900 */
[----:B0-----:R-:W-:Y:S02]  /*31c0*/  @P0 IADD3 R72, P6, R74, R72, RZ ;  /* 0x000000484a480210 */ /* 0x001fe40007fde0ff */
[----:B-1----:R-:W-:Y:S02]  /*31d0*/  MOV R10, RZ ;  /* 0x000000ff000a7202 */ /* 0x002fe40000000f00 */
[----:B------:R-:W-:Y:S02]  /*31e0*/  @P0 IADD3.X R73, R58, R73, RZ, P6, !PT ;  /* 0x000000493a490210 */ /* 0x000fe400037fe4ff */
[----:B------:R-:W-:Y:S02]  /*31f0*/  MOV R58, RZ ;  /* 0x000000ff003a7202 */ /* 0x000fe40000000f00 */
[----:B------:R-:W-:Y:S01]  /*3200*/  IADD3 R11, R49, 0x1c0, RZ ;  /* 0x000001c0310b7810 */ /* 0x000fe20007ffe0ff */
[----:B------:R0:W5:Y:S04]  /*3210*/  @P4 LDG.E R10, desc[UR18][R56.64] ;  /* 0x00000012380a4981 */ /* 0x000168000c1e1900 */
[----:B------:R1:W5:Y:S01]  /*3220*/  @P0 LDG.E R58, desc[UR18][R72.64] ;  /* 0x00000012483a0981 */ /* 0x000362000c1e1900 */
[----:B------:R-:W-:-:S02]  /*3230*/  ISETP.GE.U32.AND P0, PT, R11, UR6, PT ;  /* 0x000000060b007c0c */ /* 0x000fc4000bf06070 */
[----:B0-----:R-:W-:-:S04]  /*3240*/  SHF.R.S32.HI R56, RZ, 0x1f, R11 ;  /* 0x0000001fff387819 */ /* 0x001fc8000001140b */
[----:B------:R-:W-:-:S04]  /*3250*/  ISETP.GE.AND.EX P0, PT, R56, UR7, PT, P0 ;  /* 0x0000000738007c0c */ /* 0x000fc8000bf06300 */
[----:B------:R-:W-:-:S13]  /*3260*/  ISETP.LT.U32.AND P0, PT, R3, 0x1e0, !P0 ;  /* 0x000001e00300780c */ /* 0x000fda0004701070 */
[----:B------:R-:W0:Y:S01]  /*3270*/  @P0 LDC.64 R56, c[0x0][0x288] ;  /* 0x0000a200ff380b82 */ /* 0x000e220000000a00 */
[----:B------:R-:W-:-:S04]  /*3280*/  IADD3 R11, R2, 0x1c0, RZ ;  /* 0x000001c0020b7810 */ /* 0x000fc80007ffe0ff */
[----:B------:R-:W-:Y:S02]  /*3290*/  SHF.R.S32.HI R61, RZ, 0x1f, R11 ;  /* 0x0000001fff3d7819 */ /* 0x000fe4000001140b */
        /* <DEDUP_REMOVED lines=39> */
[----:B------:R-:W-:Y:S01]  /*3510*/  @P0 SHF.L.U32 R72, R72, 0x1, RZ ;  /* 0x0000000148480819 */ /* 0x000fe200000006ff */
[----:B------:R-:W-:-:S03]  /*3520*/  HFMA2.MMA R13, -RZ, RZ, 0, 0 ;  /* 0x00000000ff0d7435 */ /* 0x000fc600000001ff */
[----:B0-----:R-:W-:-:S04]  /*3530*/  @P0 IADD3 R54, P6, R72, R54, RZ ;  /* 0x0000003648360210 */ /* 0x001fc80007fde0ff */
[----:B------:R-:W-:-:S05]  /*3540*/  @P0 IADD3.X R55, R56, R55, RZ, P6, !PT ;  /* 0x0000003738370210 */ /* 0x000fca00037fe4ff */
[----:B------:R0:W5:Y:S02]  /*3550*/  @P0 LDG.E R13, desc[UR18][R54.64] ;  /* 0x00000012360d0981 */ /* 0x000164000c1e1900 */
[----:B0-----:R-:W0:Y:S01]  /*3560*/  @P0 LDC.64 R54, c[0x0][0x228] ;  /* 0x00008a00ff360b82 */ /* 0x001e220000000a00 */
[----:B------:R-:W-:Y:S02]  /*3570*/  IADD3 R49, R49, 0x1e0, RZ ;  /* 0x000001e031317810 */ /* 0x000fe40007ffe0ff */
[----:B0-----:R-:W-:Y:S02]  /*3580*/  @P0 IADD3 R54, P6, R72, R54, RZ ;  /* 0x0000003648360210 */ /* 0x001fe40007fde0ff */
[----:B------:R-:W-:Y:S02]  /*3590*/  CS2R R72, SRZ ;  /* 0x0000000000487805 */ /* 0x000fe4000001ff00 */
[----:B------:R-:W-:Y:S02]  /*35a0*/  @P0 IADD3.X R55, R56, R55, RZ, P6, !PT ;  /* 0x0000003738370210 */ /* 0x000fe400037fe4ff */
[----:B------:R-:W-:-:S02]  /*35b0*/  MOV R56, RZ ;  /* 0x000000ff00387202 */ /* 0x000fc40000000f00 */
[----:B------:R0:W5:Y:S04]  /*35c0*/  @P5 LDG.E R73, desc[UR18][R14.64] ;  /* 0x000000120e495981 */ /* 0x000168000c1e1900 */
        /* <DEDUP_REMOVED lines=8> */
[----:B-1----:R-:W-:Y:S01]  /*3650*/  @P0 MOV R54, R26 ;  /* 0x0000001a00360202 */ /* 0x002fe20000000f00 */
[----:B------:R-:W1:Y:S01]  /*3660*/  @P0 LDC.64 R94, c[0x0][0x228] ;  /* 0x00008a00ff5e0b82 */ /* 0x000e620000000a00 */
        /* <DEDUP_REMOVED lines=8> */
[----:B------:R-:W-:Y:S01]  /*36f0*/  HFMA2.MMA R14, -RZ, RZ, 0, 0 ;  /* 0x00000000ff0e7435 */ /* 0x000fe200000001ff */
[----:B0-----:R-:W-:-:S04]  /*3700*/  @P0 IADD3 R54, P6, R49, R54, RZ ;  /* 0x0000003631360210 */ /* 0x001fc80007fde0ff */
[----:B------:R-:W-:Y:S02]  /*3710*/  @P0 IADD3.X R55, R15, R55, RZ, P6, !PT ;  /* 0x000000370f370210 */ /* 0x000fe400037fe4ff */
[----:B-1----:R-:W-:-:S03]  /*3720*/  @P0 IADD3 R94, P6, R49, R94, RZ ;  /* 0x0000005e315e0210 */ /* 0x002fc60007fde0ff */
[----:B------:R0:W5:Y:S01]  /*3730*/  @P0 LDG.E R14, desc[UR18][R54.64] ;  /* 0x00000012360e0981 */ /* 0x000162000c1e1900 */
[----:B------:R-:W-:Y:S02]  /*3740*/  @P0 IADD3.X R95, R15, R95, RZ, P6, !PT ;  /* 0x0000005f0f5f0210 */ /* 0x000fe400037fe4ff */
[----:B------:R-:W-:Y:S02]  /*3750*/  LOP3.LUT P6, RZ, R0, 0x8, RZ, 0xc0, !PT ;  /* 0x0000000800ff7812 */ /* 0x000fe400078cc0ff */
[----:B0-----:R-:W-:-:S11]  /*3760*/  CS2R R54, SRZ ;  /* 0x0000000000367805 */ /* 0x001fd6000001ff00 */
[----:B------:R0:W5:Y:S04]  /*3770*/  @P6 LDG.E R72, desc[UR18][R16.64] ;  /* 0x0000001210486981 */ /* 0x000168000c1e1900 */
[----:B------:R1:W5:Y:S01]  /*3780*/  @P0 LDG.E R55, desc[UR18][R94.64] ;  /* 0x000000125e370981 */ /* 0x000362000c1e1900 */
[----:B0-----:R-:W-:-:S04]  /*3790*/  IADD3 R17, R2, 0x1f0, RZ ;  /* 0x000001f002117810 */ /* 0x001fc80007ffe0ff */
[----:B-1----:R-:W-:Y:S02]  /*37a0*/  SHF.R.S32.HI R94, RZ, 0x1f, R17 ;  /* 0x0000001fff5e7819 */ /* 0x002fe40000011411 */
[----:B------:R-:W-:-:S04]  /*37b0*/  ISETP.GE.U32.AND P0, PT, R17, UR6, PT ;  /* 0x0000000611007c0c */ /* 0x000fc8000bf06070 */
[----:B------:R-:W-:Y:S02]  /*37c0*/  ISETP.GE.AND.EX P0, PT, R94, UR7, PT, P0 ;  /* 0x000000075e007c0c */ /* 0x000fe4000bf06300 */
[----:B------:R-:W-:Y:S01]  /*37d0*/  LOP3.LUT P5, RZ, R0, 0x4, RZ, 0xc0, !PT ;  /* 0x0000000400ff7812 */ /* 0x000fe200078ac0ff */
[----:B------:R-:W-:Y:S01]  /*37e0*/  HFMA2.MMA R16, -RZ, RZ, 0, 0 ;  /* 0x00000000ff107435 */ /* 0x000fe200000001ff */
[----:B------:R-:W-:Y:S01]  /*37f0*/  ISETP.GT.U32.OR P0, PT, R3, 0x1df, P0 ;  /* 0x000001df0300780c */ /* 0x000fe20000704470 */
[----:B------:R-:W-:-:S10]  /*3800*/  ULDC.64 UR6, c[0x0][0x248] ;  /* 0x0000920000067ab9 */ /* 0x000fd40000000a00 */
[----:B------:R0:W5:Y:S02]  /*3810*/  @P5 LDG.E R16, desc[UR18][R70.64] ;  /* 0x0000001246105981 */ /* 0x000164000c1e1900 */
[----:B0-----:R-:W0:Y:S01]  /*3820*/  @!P0 LDC.64 R70, c[0x0][0x288] ;  /* 0x0000a200ff468b82 */ /* 0x001e220000000a00 */
[----:B------:R-:W-:-:S06]  /*3830*/  MOV R15, RZ ;  /* 0x000000ff000f7202 */ /* 0x000fcc0000000f00 */
[----:B------:R1:W5:Y:S02]  /*3840*/  @P6 LDG.E R15, desc[UR18][R90.64] ;  /* 0x000000125a0f6981 */ /* 0x000364000c1e1900 */
[----:B-1----:R-:W-:Y:S02]  /*3850*/  @!P0 MOV R90, R26 ;  /* 0x0000001a005a8202 */ /* 0x002fe40000000f00 */
[----:B------:R-:W-:-:S03]  /*3860*/  @!P0 MOV R91, R29 ;  /* 0x0000001d005b8202 */ /* 0x000fc60000000f00 */
[----:B0-----:R-:W-:-:S04]  /*3870*/  @!P0 IMAD.WIDE.U32 R90, R17, R70, R90 ;  /* 0x00000046115a8225 */ /* 0x001fc800078e005a */
[----:B------:R-:W-:-:S04]  /*3880*/  @!P0 IMAD R70, R94, R70, RZ ;  /* 0x000000465e468224 */ /* 0x000fc800078e02ff */
[----:B------:R-:W-:-:S05]  /*3890*/  @!P0 IMAD R70, R17, R71, R70 ;  /* 0x0000004711468224 */ /* 0x000fca00078e0246 */
[----:B------:R-:W-:Y:S02]  /*38a0*/  @!P0 IADD3 R49, R91, R70, RZ ;  /* 0x000000465b318210 */ /* 0x000fe40007ffe0ff */
[----:B------:R-:W0:Y:S02]  /*38b0*/  @!P0 LDC.64 R70, c[0x0][0x230] ;  /* 0x00008c00ff468b82 */ /* 0x000e240000000a00 */
[C---:B------:R-:W-:Y:S02]  /*38c0*/  @!P0 SHF.L.U64.HI R49, R90.reuse, 0x1, R49 ;  /* 0x000000015a318819 */ /* 0x040fe40000010231 */
[----:B------:R-:W-:Y:S01]  /*38d0*/  @!P0 SHF.L.U32 R90, R90, 0x1, RZ ;  /* 0x000000015a5a8819 */ /* 0x000fe200000006ff */
[----:B------:R-:W-:-:S03]  /*38e0*/  HFMA2.MMA R17, -RZ, RZ, 0, 0 ;  /* 0x00000000ff117435 */ /* 0x000fc600000001ff */
[----:B0-----:R-:W-:-:S04]  /*38f0*/  @!P0 IADD3 R70, P6, R90, R70, RZ ;  /* 0x000000465a468210 */ /* 0x001fc80007fde0ff */
[----:B------:R-:W-:-:S05]  /*3900*/  @!P0 IADD3.X R71, R49, R71, RZ, P6, !PT ;  /* 0x0000004731478210 */ /* 0x000fca00037fe4ff */
[----:B------:R0:W5:Y:S02]  /*3910*/  @!P0 LDG.E R17, desc[UR18][R70.64] ;  /* 0x0000001246118981 */ /* 0x000164000c1e1900 */
[----:B0-----:R-:W0:Y:S01]  /*3920*/  @!P0 LDC.64 R70, c[0x0][0x228] ;  /* 0x00008a00ff468b82 */ /* 0x001e220000000a00 */
[----:B------:R-:W-:Y:S01]  /*3930*/  UIMAD.WIDE UR6, UR12, 0x8, UR6 ;  /* 0x000000080c0678a5 */ /* 0x000fe2000f8e0206 */
[----:B0-----:R-:W-:-:S04]  /*3940*/  @!P0 IADD3 R70, P6, R90, R70, RZ ;  /* 0x000000465a468210 */ /* 0x001fc80007fde0ff */
[----:B------:R-:W-:-:S05]  /*3950*/  @!P0 IADD3.X R71, R49, R71, RZ, P6, !PT ;  /* 0x0000004731478210 */ /* 0x000fca00037fe4ff */
[----:B------:R0:W5:Y:S02]  /*3960*/  @!P0 LDG.E R54, desc[UR18][R70.64] ;  /* 0x0000001246368981 */ /* 0x000164000c1e1900 */
[----:B0-----:R-:W-:Y:S02]  /*3970*/  MOV R70, UR6 ;  /* 0x0000000600467c02 */ /* 0x001fe40008000f00 */
[----:B------:R-:W-:-:S06]  /*3980*/  MOV R71, UR7 ;  /* 0x0000000700477c02 */ /* 0x000fcc0008000f00 */
[----:B------:R-:W2:Y:S01]  /*3990*/  LDG.E.64 R70, desc[UR18][R70.64] ;  /* 0x0000001246467981 */ /* 0x000ea2000c1e1b00 */
[----:B------:R-:W-:Y:S01]  /*39a0*/  UMOV UR23, 0x3f800000 ;  /* 0x3f80000000177882 */ /* 0x000fe20000000000 */
[C---:B------:R-:W-:Y:S02]  /*39b0*/  LOP3.LUT P3, RZ, R0.reuse, 0x8000000, RZ, 0xc0, !PT ;  /* 0x0800000000ff7812 */ /* 0x040fe4000786c0ff */
[C---:B------:R-:W-:Y:S02]  /*39c0*/  LOP3.LUT P4, RZ, R0.reuse, 0x2000000, RZ, 0xc0, !PT ;  /* 0x0200000000ff7812 */ /* 0x040fe4000788c0ff */
[----:B------:R-:W-:Y:S01]  /*39d0*/  LOP3.LUT P6, RZ, R0, 0x2, RZ, 0xc0, !PT ;  /* 0x0000000200ff7812 */ /* 0x000fe200078cc0ff */
[----:B------:R-:W-:Y:S01]  /*39e0*/  HFMA2.MMA R61, -RZ, RZ, 0, 0 ;  /* 0x00000000ff3d7435 */ /* 0x000fe200000001ff */
[----:B--2---:R-:W-:-:S13]  /*39f0*/  R2UR UR22, R70 ;  /* 0x00000000461672ca */ /* 0x004fda00000e0000 */
[----:B------:R-:W-:-:S05]  /*3a00*/  MOV R49, UR22 ;  /* 0x0000001600317c02 */ /* 0x000fca0008000f00 */
[----:B------:R-:W-:-:S05]  /*3a10*/  FFMA.FTZ R49, -R49, UR22, R71 ;  /* 0x0000001631317c23 */ /* 0x000fca0008010147 */
[----:B------:R-:W-:-:S13]  /*3a20*/  FSETP.GTU.FTZ.AND P0, PT, R49, RZ, PT ;  /* 0x000000ff3100720b */ /* 0x000fda0003f1c000 */
[----:B------:R-:W-:Y:S01]  /*3a30*/  VOTEU.ANY UP0, P0 ;  /* 0x00000000003f7886 */ /* 0x000fe20000000100 */
[----:B------:R-:W-:-:S04]  /*3a40*/  PLOP3.LUT P0, PT, PT, PT, UP0, 0x80, 0x0 ;  /* 0x000000000000781c */ /* 0x000fc80003f0f008 */
[----:B------:R-:W-:-:S09]  /*3a50*/  @UP0 ULDC UR5, c[0x0][0x250] ;  /* 0x0000940000050ab9 */ /* 0x000fd20000000800 */
[----:B------:R-:W-:Y:S01]  /*3a60*/  @P0 FADD.FTZ R49, R49, UR5 ;  /* 0x0000000531310e21 */ /* 0x000fe20008010000 */
[----:B------:R-:W-:-:S13]  /*3a70*/  PLOP3.LUT P0, PT, PT, PT, UP0, 0x80, 0x0 ;  /* 0x000000000000781c */ /* 0x000fda0003f0f008 */
[----:B------:R-:W0:Y:S01]  /*3a80*/  @P0 MUFU.RSQ R49, R49 ;  /* 0x0000003100310308 */ /* 0x000e220000001400 */
[----:B------:R-:W-:Y:S02]  /*3a90*/  PLOP3.LUT P0, PT, PT, PT, UP0, 0x80, 0x0 ;  /* 0x000000000000781c */ /* 0x000fe40003f0f008 */
[----:B------:R-:W-:-:S06]  /*3aa0*/  CS2R R70, SRZ ;  /* 0x0000000000467805 */ /* 0x000fcc000001ff00 */
[----:B------:R1:W5:Y:S01]  /*3ab0*/  @P5 LDG.E R71, desc[UR18][R18.64] ;  /* 0x0000001212475981 */ /* 0x000362000c1e1900 */
[----:B------:R-:W-:-:S03]  /*3ac0*/  LOP3.LUT P5, RZ, R0, 0x1000000, RZ, 0xc0, !PT ;  /* 0x0100000000ff7812 */ /* 0x000fc600078ac0ff */
[----:B------:R-:W5:Y:S01]  /*3ad0*/  @P6 LDG.E R70, desc[UR18][R86.64] ;  /* 0x0000001256466981 */ /* 0x000f62000c1e1900 */
[----:B0-----:R-:W-:Y:S02]  /*3ae0*/  @P0 R2UR UR23, R49 ;  /* 0x00000000311702ca */ /* 0x001fe400000e0000 */
[C---:B------:R-:W-:Y:S02]  /*3af0*/  LOP3.LUT P0, RZ, R0.reuse, 0x20000, RZ, 0xc0, !PT ;  /* 0x0002000000ff7812 */ /* 0x040fe4000780c0ff */
[----:B------:R-:W-:Y:S02]  /*3b00*/  LOP3.LUT R0, R0, 0xffbfffff, RZ, 0xc0, !PT ;  /* 0xffbfffff00007812 */ /* 0x000fe400078ec0ff */
[----:B-1----:R-:W-:-:S06]  /*3b10*/  CS2R R18, SRZ ;  /* 0x0000000000127805 */ /* 0x002fcc000001ff00 */
[----:B------:R0:W5:Y:S03]  /*3b20*/  @P5 LDG.E R19, desc[UR18][R68.64] ;  /* 0x0000001244135981 */ /* 0x000166000c1e1900 */
[----:B------:R-:W-:Y:S01]  /*3b30*/  @P0 LOP3.LUT R0, R0, 0x400000, RZ, 0xfc, !PT ;  /* 0x0040000000000812 */ /* 0x000fe200078efcff */
[----:B------:R-:W5:Y:S03]  /*3b40*/  @P6 LDG.E R18, desc[UR18][R88.64] ;  /* 0x0000001258126981 */ /* 0x000f66000c1e1900 */
[C---:B------:R-:W-:Y:S02]  /*3b50*/  LOP3.LUT P0, RZ, R0.reuse, 0x40000, RZ, 0xc0, !PT ;  /* 0x0004000000ff7812 */ /* 0x040fe4000780c0ff */
[----:B0-----:R-:W-:Y:S02]  /*3b60*/  CS2R R68, SRZ ;  /* 0x0000000000447805 */ /* 0x001fe4000001ff00 */
[----:B------:R-:W-:-:S04]  /*3b70*/  LOP3.LUT R0, R0, 0xff7fffff, RZ, 0xc0, !PT ;  /* 0xff7fffff00007812 */ /* 0x000fc800078ec0ff */
[----:B------:R0:W5:Y:S04]  /*3b80*/  @P5 LDG.E R69, desc[UR18][R20.64] ;  /* 0x0000001214455981 */ /* 0x000168000c1e1900 */
[----:B------:R-:W5:Y:S01]  /*3b90*/  @P4 LDG.E R68, desc[UR18][R82.64] ;  /* 0x0000001252444981 */ /* 0x000f62000c1e1900 */
[----:B------:R-:W-:Y:S02]  /*3ba0*/  @P0 LOP3.LUT R0, R0, 0x800000, RZ, 0xfc, !PT ;  /* 0x0080000000000812 */ /* 0x000fe400078efcff */
[----:B0-----:R-:W-:Y:S02]  /*3bb0*/  CS2R R20, SRZ ;  /* 0x0000000000147805 */ /* 0x001fe4000001ff00 */
[----:B------:R-:W-:-:S04]  /*3bc0*/  LOP3.LUT P6, RZ, R0, 0x10000, RZ, 0xc0, !PT ;  /* 0x0001000000ff7812 */ /* 0x000fc800078cc0ff */
[----:B------:R0:W5:Y:S04]  /*3bd0*/  @P3 LDG.E R21, desc[UR18][R66.64] ;  /* 0x0000001242153981 */ /* 0x000168000c1e1900 */
[----:B------:R-:W5:Y:S05]  /*3be0*/  @P4 LDG.E R20, desc[UR18][R84.64] ;  /* 0x0000001254144981 */ /* 0x000f6a000c1e1900 */
[----:B------:R-:W5:Y:S01]  /*3bf0*/  @P6 LDG.E R61, desc[UR18][R34.64] ;  /* 0x00000012223d6981 */ /* 0x000f62000c1e1900 */
[----:B0-----:R-:W-:-:S06]  /*3c00*/  CS2R R66, SRZ ;  /* 0x0000000000427805 */ /* 0x001fcc000001ff00 */
[----:B------:R0:W5:Y:S01]  /*3c10*/  @P3 LDG.E R67, desc[UR18][R22.64] ;  /* 0x0000001216433981 */ /* 0x000162000c1e1900 */
[----:B------:R-:W-:-:S03]  /*3c20*/  LOP3.LUT P0, RZ, R0, 0x80000, RZ, 0xc0, !PT ;  /* 0x0008000000ff7812 */ /* 0x000fc6000780c0ff */
[----:B------:R1:W5:Y:S01]  /*3c30*/  @P2 LDG.E R66, desc[UR18][R64.64] ;  /* 0x0000001240422981 */ /* 0x000362000c1e1900 */
[----:B0-----:R-:W-:-:S06]  /*3c40*/  CS2R R22, SRZ ;  /* 0x0000000000167805 */ /* 0x001fcc000001ff00 */
[----:B------:R-:W5:Y:S01]  /*3c50*/  @P2 LDG.E R22, desc[UR18][R78.64] ;  /* 0x000000124e162981 */ /* 0x000f62000c1e1900 */
[----:B-1----:R-:W-:-:S03]  /*3c60*/  CS2R R64, SRZ ;  /* 0x0000000000407805 */ /* 0x002fc6000001ff00 */
[----:B------:R0:W5:Y:S04]  /*3c70*/  @P1 LDG.E R23, desc[UR18][R24.64] ;  /* 0x0000001218171981 */ /* 0x000168000c1e1900 */
[----:B------:R-:W5:Y:S04]  /*3c80*/  @P0 LDG.E R64, desc[UR18][R42.64] ;  /* 0x000000122a400981 */ /* 0x000f68000c1e1900 */
[----:B------:R1:W5:Y:S01]  /*3c90*/  @P1 LDG.E R65, desc[UR18][R62.64] ;  /* 0x000000123e411981 */ /* 0x000362000c1e1900 */
[----:B0-----:R-:W-:-:S06]  /*3ca0*/  CS2R R24, SRZ ;  /* 0x0000000000187805 */ /* 0x001fcc000001ff00 */
[----:B------:R0:W5:Y:S01]  /*3cb0*/  @P0 LDG.E R24, desc[UR18][R44.64] ;  /* 0x000000122c180981 */ /* 0x000162000c1e1900 */
[----:B------:R-:W-:Y:S02]  /*3cc0*/  LOP3.LUT P0, RZ, R0, 0x800000, RZ, 0xc0, !PT ;  /* 0x0080000000ff7812 */ /* 0x000fe4000780c0ff */
[----:B-1----:R-:W-:-:S11]  /*3cd0*/  CS2R R62, SRZ ;  /* 0x00000000003e7805 */ /* 0x002fd6000001ff00 */
[----:B------:R1:W5:Y:S04]  /*3ce0*/  @P0 LDG.E R25, desc[UR18][R40.64] ;  /* 0x0000001228190981 */ /* 0x000368000c1e1900 */
[----:B------:R-:W5:Y:S01]  /*3cf0*/  @P0 LDG.E R63, desc[UR18][R38.64] ;  /* 0x00000012263f0981 */ /* 0x000f62000c1e1900 */
[----:B------:R-:W-:Y:S02]  /*3d00*/  LOP3.LUT P0, RZ, R0, 0x400000, RZ, 0xc0, !PT ;  /* 0x0040000000ff7812 */ /* 0x000fe4000780c0ff */
[----:B0-----:R-:W-:Y:S01]  /*3d10*/  CS2R R44, SRZ ;  /* 0x00000000002c7805 */ /* 0x001fe2000001ff00 */
[----:B------:R-:W-:Y:S01]  /*3d20*/  BSSY B0, `(.L_x_1224) ;  /* 0x0000014000007945 */ /* 0x000fe20003800000 */
[----:B-1----:R-:W-:-:S04]  /*3d30*/  CS2R R40, SRZ ;  /* 0x0000000000287805 */ /* 0x002fc8000001ff00 */
[----:B------:R3:W5:Y:S05]  /*3d40*/  @P6 LDG.E R45, desc[UR18][R32.64] ;  /* 0x00000012202d6981 */ /* 0x00076a000c1e1900 */
[----:B------:R-:W5:Y:S04]  /*3d50*/  @P0 LDG.E R44, desc[UR18][R36.64] ;  /* 0x00000012242c0981 */ /* 0x000f68000c1e1900 */
[----:B------:R0:W5:Y:S01]  /*3d60*/  @P0 LDG.E R62, desc[UR18][R30.64] ;  /* 0x000000121e3e0981 */ /* 0x000162000c1e1900 */
[----:B------:R-:W-:Y:S01]  /*3d70*/  ISETP.GT.U32.AND P0, PT, R3, 0x1df, PT ;  /* 0x000001df0300780c */ /* 0x000fe20003f04070 */
[----:B---3--:R-:W-:-:S02]  /*3d80*/  HADD2.F32 R32, -RZ, R77.H0_H0 ;  /* 0x2000004dff207230 */ /* 0x008fc40000004100 */
[----:B------:R-:W-:Y:S01]  /*3d90*/  HADD2.F32 R33, -RZ, R77.H1_H1 ;  /* 0x3000004dff217230 */ /* 0x000fe20000004100 */
[----:B0-----:R-:W-:-:S09]  /*3da0*/  CS2R R30, SRZ ;  /* 0x00000000001e7805 */ /* 0x001fd2000001ff00 */
[----:B------:R-:W-:Y:S05]  /*3db0*/  @P0 BRA `(.L_x_1225) ;  /* 0x0000000000280947 */ /* 0x000fea0003800000 */
[----:B------:R-:W-:Y:S02]  /*3dc0*/  ISETP.NE.AND P0, PT, RZ, UR21, PT ;  /* 0x00000015ff007c0c */ /* 0x000fe4000bf05270 */
[----:B------:R-:W-:-:S04]  /*3dd0*/  IADD3 R34, R101, UR24, RZ ;  /* 0x0000001865227c10 */ /* 0x000fc8000fffe0ff */
        /* <DEDUP_REMOVED lines=8> */
.L_x_1225:
[----:B------:R-:W-:Y:S05]  /*3e60*/  BSYNC B0 ;  /* 0x0000000000007941 */ /* 0x000fea0003800000 */
.L_x_1224:
[----:B------:R-:W-:Y:S01]  /*3e70*/  ISETP.NE.AND P0, PT, RZ, UR21, PT ;  /* 0x00000015ff007c0c */ /* 0x000fe2000bf05270 */
[----:B------:R-:W-:Y:S01]  /*3e80*/  FADD.FTZ R32, R32, -UR22 ;  /* 0x8000001620207e21 */ /* 0x000fe20008010000 */
[----:B------:R-:W-:Y:S01]  /*3e90*/  FADD.FTZ R33, R33, -UR22 ;  /* 0x8000001621217e21 */ /* 0x000fe20008010000 */
[----:B------:R-:W-:Y:S01]  /*3ea0*/  LOP3.LUT R0, R0, 0xffdfffff, RZ, 0xc0, !PT ;  /* 0xffdfffff00007812 */ /* 0x000fe200078ec0ff */
[--C-:B-----5:R-:W-:Y:S02]  /*3eb0*/  HADD2.F32 R39, -RZ, R76.reuse.H0_H0 ;  /* 0x2000004cff277230 */ /* 0x120fe40000004100 */
[----:B------:R-:W-:Y:S01]  /*3ec0*/  FMUL.FTZ R42, R32, UR23 ;  /* 0x00000017202a7c20 */ /* 0x000fe20008410000 */
[----:B------:R-:W-:Y:S02]  /*3ed0*/  HADD2.F32 R35, -RZ, R76.H1_H1 ;  /* 0x3000004cff237230 */ /* 0x000fe40000004100 */
[----:B------:R-:W-:-:S04]  /*3ee0*/  FMUL.FTZ R32, R33, UR23 ;  /* 0x0000001721207c20 */ /* 0x000fc80008410000 */
[----:B------:R-:W-:Y:S01]  /*3ef0*/  @P0 LOP3.LUT R0, R0, 0x200000, RZ, 0xfc, !PT ;  /* 0x0020000000000812 */ /* 0x000fe200078efcff */
        /* <DEDUP_REMOVED lines=19> */
.L_x_1226:
[----:B------:R-:W-:Y:S01]  /*4030*/  FMUL.FTZ R33, R39, R30 ;  /* 0x0000001e27217220 */ /* 0x000fe20000410000 */
[--C-:B------:R-:W-:Y:S02]  /*4040*/  HADD2.F32 R38, -RZ, R53.reuse.H0_H0 ;  /* 0x20000035ff267230 */ /* 0x100fe40000004100 */
[----:B------:R-:W-:Y:S01]  /*4050*/  FMUL.FTZ R37, R35, R31 ;  /* 0x0000001f23257220 */ /* 0x000fe20000410000 */
[----:B------:R-:W-:Y:S02]  /*4060*/  HADD2.F32 R34, -RZ, R53.H1_H1 ;  /* 0x30000035ff227230 */ /* 0x000fe40000004100 */
[----:B------:R-:W-:Y:S01]  /*4070*/  FFMA.FTZ R36, R42, R33, RZ ;  /* 0x000000212a247223 */ /* 0x000fe200000100ff */
[----:B------:R-:W-:Y:S01]  /*4080*/  FADD.FTZ R33, RZ, R33 ;  /* 0x00000021ff217221 */ /* 0x000fe20000010000 */
[----:B------:R-:W-:Y:S01]  /*4090*/  FADD.FTZ R38, R38, -UR22 ;  /* 0x8000001626267e21 */ /* 0x000fe20008010000 */
[--C-:B------:R-:W-:Y:S02]  /*40a0*/  HADD2.F32 R49, -RZ, R81.reuse.H0_H0 ;  /* 0x20000051ff317230 */ /* 0x100fe40000004100 */
[----:B------:R-:W-:Y:S01]  /*40b0*/  FADD.FTZ R34, R34, -UR22 ;  /* 0x8000001622227e21 */ /* 0x000fe20008010000 */
[----:B------:R-:W-:Y:S01]  /*40c0*/  FFMA.FTZ R36, R32, R37, R36 ;  /* 0x0000002520247223 */ /* 0x000fe20000010024 */
[----:B------:R-:W-:Y:S01]  /*40d0*/  FADD.FTZ R37, R37, R33 ;  /* 0x0000002125257221 */ /* 0x000fe20000010000 */
[----:B------:R-:W-:Y:S01]  /*40e0*/  FMUL.FTZ R38, R38, UR23 ;  /* 0x0000001726267c20 */ /* 0x000fe20008410000 */
[----:B------:R-:W-:Y:S01]  /*40f0*/  FMUL.FTZ R34, R34, UR23 ;  /* 0x0000001722227c20 */ /* 0x000fe20008410000 */
[----:B------:R-:W-:Y:S01]  /*4100*/  FFMA.FTZ R42, R42, R39, RZ ;  /* 0x000000272a2a7223 */ /* 0x000fe200000100ff */
        /* <DEDUP_REMOVED lines=20> */
.L_x_1227:
[----:B------:R-:W-:Y:S01]  /*4250*/  FMUL.FTZ R43, R49, R30 ;  /* 0x0000001e312b7220 */ /* 0x000fe20000410000 */
[----:B------:R-:W-:Y:S01]  /*4260*/  FADD.FTZ R78, RZ, R39 ;  /* 0x00000027ff4e7221 */ /* 0x000fe20000010000 */
[C---:B------:R-:W-:Y:S02]  /*4270*/  FFMA.FTZ R39, R38.reuse, R49, R42 ;  /* 0x0000003126277223 */ /* 0x040fe4000001002a */
[----:B------:R-:W-:Y:S01]  /*4280*/  FFMA.FTZ R38, R38, R43, R36 ;  /* 0x0000002b26267223 */ /* 0x000fe20000010024 */
[----:B------:R-:W-:Y:S01]  /*4290*/  FFMA.FTZ R36, R32, R35, RZ ;  /* 0x0000002320247223 */ /* 0x000fe200000100ff */
[----:B------:R-:W-:Y:S01]  /*42a0*/  FADD.FTZ R35, RZ, R35 ;  /* 0x00000023ff237221 */ /* 0x000fe20000010000 */
[----:B------:R-:W-:Y:S01]  /*42b0*/  FADD.FTZ R43, R37, R43 ;  /* 0x0000002b252b7221 */ /* 0x000fe20000010000 */
[--C-:B------:R-:W-:Y:S02]  /*42c0*/  HADD2.F32 R32, -RZ, R51.reuse.H0_H0 ;  /* 0x20000033ff207230 */ /* 0x100fe40000004100 */
[----:B------:R-:W-:Y:S01]  /*42d0*/  FFMA.FTZ R36, R34, R33, R36 ;  /* 0x0000002122247223 */ /* 0x000fe20000010024 */
[----:B------:R-:W-:Y:S01]  /*42e0*/  FADD.FTZ R37, R35, R33 ;  /* 0x0000002123257221 */ /* 0x000fe20000010000 */
[----:B------:R-:W-:Y:S01]  /*42f0*/  FMUL.FTZ R33, R33, R31 ;  /* 0x0000001f21217220 */ /* 0x000fe20000410000 */
[----:B------:R-:W-:-:S02]  /*4300*/  HADD2.F32 R35, -RZ, R51.H1_H1 ;  /* 0x30000033ff237230 */ /* 0x000fc40000004100 */
[----:B------:R-:W-:Y:S01]  /*4310*/  FADD.FTZ R49, R78, R49 ;  /* 0x000000314e317221 */ /* 0x000fe20000010000 */
[----:B------:R-:W-:Y:S01]  /*4320*/  FFMA.FTZ R34, R34, R33, R38 ;  /* 0x0000002122227223 */ /* 0x000fe20000010026 */
[----:B------:R-:W-:Y:S01]  /*4330*/  FADD.FTZ R38, R32, -UR22 ;  /* 0x8000001620267e21 */ /* 0x000fe20008010000 */
[----:B------:R-:W-:Y:S01]  /*4340*/  FADD.FTZ R35, R35, -UR22 ;  /* 0x8000001623237e21 */ /* 0x000fe20008010000 */
[----:B------:R-:W-:Y:S01]  /*4350*/  FADD.FTZ R32, R33, R43 ;  /* 0x0000002b21207221 */ /* 0x000fe20000010000 */
[--C-:B------:R-:W-:Y:S02]  /*4360*/  HADD2.F32 R43, -RZ, R93.reuse.H0_H0 ;  /* 0x2000005dff2b7230 */ /* 0x100fe40000004100 */
[----:B------:R-:W-:Y:S01]  /*4370*/  FMUL.FTZ R38, R38, UR23 ;  /* 0x0000001726267c20 */ /* 0x000fe20008410000 */
[----:B------:R-:W-:Y:S01]  /*4380*/  FMUL.FTZ R35, R35, UR23 ;  /* 0x0000001723237c20 */ /* 0x000fe20008410000 */
        /* <DEDUP_REMOVED lines=20> */
.L_x_1228:
[----:B------:R-:W-:Y:S01]  /*44d0*/  FMUL.FTZ R42, R43, R30 ;  /* 0x0000001e2b2a7220 */ /* 0x000fe20000410000 */
[C---:B------:R-:W-:Y:S01]  /*44e0*/  FFMA.FTZ R39, R38.reuse, R43, R39 ;  /* 0x0000002b26277223 */ /* 0x040fe20000010027 */
[----:B------:R-:W-:Y:S01]  /*44f0*/  FFMA.FTZ R36, R35, R33, R36 ;  /* 0x0000002123247223 */ /* 0x000fe20000010024 */
[----:B------:R-:W-:Y:S01]  /*4500*/  FADD.FTZ R49, R49, R43 ;  /* 0x0000002b31317221 */ /* 0x000fe20000010000 */
[----:B------:R-:W-:Y:S01]  /*4510*/  FFMA.FTZ R34, R38, R42, R34 ;  /* 0x0000002a26227223 */ /* 0x000fe20000010022 */
[----:B------:R-:W-:Y:S01]  /*4520*/  FADD.FTZ R42, R32, R42 ;  /* 0x0000002a202a7221 */ /* 0x000fe20000010000 */
[----:B------:R-:W-:Y:S01]  /*4530*/  FADD.FTZ R32, R37, R33 ;  /* 0x0000002125207221 */ /* 0x000fe20000010000 */
[--C-:B------:R-:W-:Y:S02]  /*4540*/  HADD2.F32 R38, -RZ, R52.reuse.H0_H0 ;  /* 0x20000034ff267230 */ /* 0x100fe40000004100 */
[----:B------:R-:W-:Y:S01]  /*4550*/  FMUL.FTZ R33, R33, R31 ;  /* 0x0000001f21217220 */ /* 0x000fe20000410000 */
[----:B------:R-:W-:-:S02]  /*4560*/  HADD2.F32 R37, -RZ, R52.H1_H1 ;  /* 0x30000034ff257230 */ /* 0x000fc40000004100 */
[--C-:B------:R-:W-:Y:S02]  /*4570*/  HADD2.F32 R43, -RZ, R97.reuse.H0_H0 ;  /* 0x20000061ff2b7230 */ /* 0x100fe40000004100 */
[----:B------:R-:W-:Y:S01]  /*4580*/  FADD.FTZ R38, R38, -UR22 ;  /* 0x8000001626267e21 */ /* 0x000fe20008010000 */
[----:B------:R-:W-:Y:S01]  /*4590*/  FFMA.FTZ R35, R35, R33, R34 ;  /* 0x0000002123237223 */ /* 0x000fe20000010022 */
[----:B------:R-:W-:Y:S01]  /*45a0*/  FADD.FTZ R37, R37, -UR22 ;  /* 0x8000001625257e21 */ /* 0x000fe20008010000 */
[----:B------:R-:W-:Y:S01]  /*45b0*/  FADD.FTZ R34, R33, R42 ;  /* 0x0000002a21227221 */ /* 0x000fe20000010000 */
[----:B------:R-:W-:Y:S01]  /*45c0*/  FMUL.FTZ R38, R38, UR23 ;  /* 0x0000001726267c20 */ /* 0x000fe20008410000 */
[----:B------:R-:W-:Y:S02]  /*45d0*/  HADD2.F32 R33, -RZ, R97.H1_H1 ;  /* 0x30000061ff217230 */ /* 0x000fe40000004100 */
        /* <DEDUP_REMOVED lines=20> */
.L_x_1229:
[----:B------:R-:W-:Y:S01]  /*4720*/  FMUL.FTZ R42, R43, R30 ;  /* 0x0000001e2b2a7220 */ /* 0x000fe20000410000 */
[----:B------:R-:W-:Y:S01]  /*4730*/  FADD.FTZ R32, R32, R33 ;  /* 0x0000002120207221 */ /* 0x000fe20000010000 */
[----:B------:R-:W-:Y:S01]  /*4740*/  FFMA.FTZ R36, R37, R33, R36 ;  /* 0x0000002125247223 */ /* 0x000fe20000010024 */
[C---:B------:R-:W-:Y:S01]  /*4750*/  FFMA.FTZ R39, R38.reuse, R43, R39 ;  /* 0x0000002b26277223 */ /* 0x040fe20000010027 */
[----:B------:R-:W-:Y:S01]  /*4760*/  FFMA.FTZ R35, R38, R42, R35 ;  /* 0x0000002a26237223 */ /* 0x000fe20000010023 */
[----:B------:R-:W-:Y:S01]  /*4770*/  FADD.FTZ R42, R34, R42 ;  /* 0x0000002a222a7221 */ /* 0x000fe20000010000 */
[--C-:B------:R-:W-:Y:S02]  /*4780*/  HADD2.F32 R34, -RZ, R48.reuse.H0_H0 ;  /* 0x20000030ff227230 */ /* 0x100fe40000004100 */
[----:B------:R-:W-:Y:S01]  /*4790*/  FMUL.FTZ R33, R33, R31 ;  /* 0x0000001f21217220 */ /* 0x000fe20000410000 */
[----:B------:R-:W-:Y:S02]  /*47a0*/  HADD2.F32 R38, -RZ, R48.H1_H1 ;  /* 0x30000030ff267230 */ /* 0x000fe40000004100 */
[----:B------:R-:W-:Y:S01]  /*47b0*/  FADD.FTZ R49, R49, R43 ;  /* 0x0000002b31317221 */ /* 0x000fe20000010000 */
[----:B------:R-:W-:-:S02]  /*47c0*/  HADD2.F32 R43, -RZ, R99.H0_H0 ;  /* 0x20000063ff2b7230 */ /* 0x000fc40000004100 */
[----:B------:R-:W-:Y:S01]  /*47d0*/  FFMA.FTZ R37, R37, R33, R35 ;  /* 0x0000002125257223 */ /* 0x000fe20000010023 */
[----:B------:R-:W-:Y:S01]  /*47e0*/  FADD.FTZ R35, R34, -UR22 ;  /* 0x8000001622237e21 */ /* 0x000fe20008010000 */
[----:B------:R-:W-:Y:S01]  /*47f0*/  FADD.FTZ R78, R38, -UR22 ;  /* 0x80000016264e7e21 */ /* 0x000fe20008010000 */
[----:B------:R-:W-:Y:S01]  /*4800*/  FADD.FTZ R34, R33, R42 ;  /* 0x0000002a21227221 */ /* 0x000fe20000010000 */
[----:B------:R-:W-:Y:S02]  /*4810*/  HADD2.F32 R33, -RZ, R99.H1_H1 ;  /* 0x30000063ff217230 */ /* 0x000fe40000004100 */
[----:B------:R-:W-:Y:S01]  /*4820*/  FMUL.FTZ R38, R35, UR23 ;  /* 0x0000001723267c20 */ /* 0x000fe20008410000 */
        /* <DEDUP_REMOVED lines=20> */
.L_x_1230:
        /* <DEDUP_REMOVED lines=37> */
.L_x_1231:
        /* <DEDUP_REMOVED lines=37> */
.L_x_1232:
        /* <DEDUP_REMOVED lines=37> */
.L_x_1233:
        /* <DEDUP_REMOVED lines=37> */
.L_x_1234:
        /* <DEDUP_REMOVED lines=37> */
.L_x_1235:
        /* <DEDUP_REMOVED lines=37> */
.L_x_1236:
        /* <DEDUP_REMOVED lines=37> */
.L_x_1237:
        /* <DEDUP_REMOVED lines=37> */
.L_x_1238:
        /* <DEDUP_REMOVED lines=37> */
.L_x_1239:
        /* <DEDUP_REMOVED lines=37> */
.L_x_1240:
        /* <DEDUP_REMOVED lines=37> */
.L_x_1241:
        /* <DEDUP_REMOVED lines=37> */
.L_x_1242:
        /* <DEDUP_REMOVED lines=37> */
.L_x_1243:
        /* <DEDUP_REMOVED lines=37> */
.L_x_1244:
        /* <DEDUP_REMOVED lines=37> */
.L_x_1245:
        /* <DEDUP_REMOVED lines=37> */
.L_x_1246:
        /* <DEDUP_REMOVED lines=37> */
.L_x_1247:
        /* <DEDUP_REMOVED lines=37> */
.L_x_1248:
        /* <DEDUP_REMOVED lines=37> */
.L_x_1249:
        /* <DEDUP_REMOVED lines=37> */
.L_x_1250:
        /* <DEDUP_REMOVED lines=37> */
.L_x_1251:
        /* <DEDUP_REMOVED lines=37> */
.L_x_1252:
        /* <DEDUP_REMOVED lines=37> */
.L_x_1253:
[----:B------:R-:W-:Y:S01]  /*7ea0*/  FMUL.FTZ R42, R43, R30 ;  /* 0x0000001e2b2a7220 */ /* 0x000fe20000410000 */
[----:B------:R-:W-:Y:S01]  /*7eb0*/  FFMA.FTZ R39, R38, R43, R39 ;  /* 0x0000002b26277223 */ /* 0x000fe20000010027 */
[----:B------:R-:W-:Y:S01]  /*7ec0*/  FADD.FTZ R32, R32, R33 ;  /* 0x0000002120207221 */ /* 0x000fe20000010000 */
[----:B------:R-:W-:Y:S01]  /*7ed0*/  FFMA.FTZ R36, R37, R33, R36 ;  /* 0x0000002125247223 */ /* 0x000fe20000010024 */
[----:B------:R-:W-:Y:S01]  /*7ee0*/  FFMA.FTZ R35, R38, R42, R35 ;  /* 0x0000002a26237223 */ /* 0x000fe20000010023 */
[----:B------:R-:W-:Y:S01]  /*7ef0*/  FADD.FTZ R42, R34, R42 ;  /* 0x0000002a222a7221 */ /* 0x000fe20000010000 */
[--C-:B------:R-:W-:Y:S02]  /*7f00*/  HADD2.F32 R34, -RZ, R11.reuse.H0_H0 ;  /* 0x2000000bff227230 */ /* 0x100fe40000004100 */
[----:B------:R-:W-:Y:S01]  /*7f10*/  FMUL.FTZ R33, R33, R31 ;  /* 0x0000001f21217220 */ /* 0x000fe20000410000 */
[----:B------:R-:W-:Y:S02]  /*7f20*/  HADD2.F32 R38, -RZ, R11.H1_H1 ;  /* 0x3000000bff267230 */ /* 0x000fe40000004100 */
[----:B------:R-:W-:Y:S01]  /*7f30*/  FADD.FTZ R49, R49, R43 ;  /* 0x0000002b31317221 */ /* 0x000fe20000010000 */
[----:B------:R-:W-:-:S02]  /*7f40*/  HADD2.F32 R43, -RZ, R57.H0_H0 ;  /* 0x20000039ff2b7230 */ /* 0x000fc40000004100 */
        /* <DEDUP_REMOVED lines=26> */
.L_x_1254:
        /* <DEDUP_REMOVED lines=10> */
[----:B------:R-:W-:Y:S01]  /*8190*/  FFMA.FTZ R33, R33, R34, R37 ;  /* 0x0000002221217223 */ /* 0x000fe20000010025 */
[----:B------:R-:W-:Y:S01]  /*81a0*/  FADD.FTZ R35, R35, -UR22 ;  /* 0x8000001623237e21 */ /* 0x000fe20008010000 */
[----:B------:R-:W-:Y:S01]  /*81b0*/  FADD.FTZ R37, R38, -UR22 ;  /* 0x8000001626257e21 */ /* 0x000fe20008010000 */
[----:B------:R-:W-:Y:S01]  /*81c0*/  FADD.FTZ R34, R34, R42 ;  /* 0x0000002a22227221 */ /* 0x000fe20000010000 */
[----:B------:R-:W-:-:S02]  /*81d0*/  HADD2.F32 R42, -RZ, R56.H0_H0 ;  /* 0x20000038ff2a7230 */ /* 0x000fc40000004100 */
        /* <DEDUP_REMOVED lines=22> */
.L_x_1255:
[----:B------:R-:W-:Y:S01]  /*8340*/  FMUL.FTZ R43, R42, R30 ;  /* 0x0000001e2a2b7220 */ /* 0x000fe20000410000 */
[--C-:B------:R-:W-:Y:S02]  /*8350*/  HADD2.F32 R78, -RZ, R14.reuse.H0_H0 ;  /* 0x2000000eff4e7230 */ /* 0x100fe40000004100 */
[C---:B------:R-:W-:Y:S01]  /*8360*/  FFMA.FTZ R39, R35.reuse, R42, R39 ;  /* 0x0000002a23277223 */ /* 0x040fe20000010027 */
[----:B------:R-:W-:Y:S02]  /*8370*/  HADD2.F32 R79, -RZ, R14.H1_H1 ;  /* 0x3000000eff4f7230 */ /* 0x000fe40000004100 */
[----:B------:R-:W-:Y:S01]  /*8380*/  FFMA.FTZ R33, R35, R43, R33 ;  /* 0x0000002b23217223 */ /* 0x000fe20000010021 */
[----:B------:R-:W-:Y:S01]  /*8390*/  FADD.FTZ R34, R34, R43 ;  /* 0x0000002b22227221 */ /* 0x000fe20000010000 */
[----:B------:R-:W-:Y:S01]  /*83a0*/  FMUL.FTZ R35, R38, R31 ;  /* 0x0000001f26237220 */ /* 0x000fe20000410000 */
[----:B------:R-:W-:Y:S01]  /*83b0*/  FADD.FTZ R78, R78, -UR22 ;  /* 0x800000164e4e7e21 */ /* 0x000fe20008010000 */
[----:B------:R-:W-:Y:S01]  /*83c0*/  FADD.FTZ R79, R79, -UR22 ;  /* 0x800000164f4f7e21 */ /* 0x000fe20008010000 */
[----:B------:R-:W-:Y:S01]  /*83d0*/  FADD.FTZ R49, R49, R42 ;  /* 0x0000002a31317221 */ /* 0x000fe20000010000 */
[----:B------:R-:W-:Y:S01]  /*83e0*/  FFMA.FTZ R33, R37, R35, R33 ;  /* 0x0000002325217223 */ /* 0x000fe20000010021 */
[----:B------:R-:W-:Y:S01]  /*83f0*/  FADD.FTZ R34, R35, R34 ;  /* 0x0000002223227221 */ /* 0x000fe20000010000 */
[----:B------:R-:W-:Y:S01]  /*8400*/  FMUL.FTZ R78, R78, UR23 ;  /* 0x000000174e4e7c20 */ /* 0x000fe20008410000 */
[----:B------:R-:W-:Y:S01]  /*8410*/  FMUL.FTZ R79, R79, UR23 ;  /* 0x000000174f4f7c20 */ /* 0x000fe20008410000 */
        /* <DEDUP_REMOVED lines=21> */
.L_x_1256:
[----:B------:R-:W-:Y:S01]  /*8570*/  FMUL.FTZ R35, R82, R30 ;  /* 0x0000001e52237220 */ /* 0x000fe20000410000 */
[----:B------:R-:W-:Y:S01]  /*8580*/  FMUL.FTZ R43, R83, R31 ;  /* 0x0000001f532b7220 */ /* 0x000fe20000410000 */
[--C-:B------:R-:W-:Y:S02]  /*8590*/  HADD2.F32 R84, -RZ, R17.reuse.H0_H0 ;  /* 0x20000011ff547230 */ /* 0x100fe40000004100 */
[----:B------:R-:W-:Y:S01]  /*85a0*/  FFMA.FTZ R33, R78, R35, R33 ;  /* 0x000000234e217223 */ /* 0x000fe20000010021 */
[----:B------:R-:W-:Y:S01]  /*85b0*/  FADD.FTZ R34, R34, R35 ;  /* 0x0000002322227221 */ /* 0x000fe20000010000 */
[----:B------:R-:W-:Y:S02]  /*85c0*/  HADD2.F32 R35, -RZ, R54.H1_H1 ;  /* 0x30000036ff237230 */ /* 0x000fe40000004100 */
[----:B------:R-:W-:Y:S01]  /*85d0*/  FADD.FTZ R84, R84, -UR22 ;  /* 0x8000001654547e21 */ /* 0x000fe20008010000 */
[----:B------:R-:W-:Y:S01]  /*85e0*/  FFMA.FTZ R42, R79, R43, R33 ;  /* 0x0000002b4f2a7223 */ /* 0x000fe20000010021 */
[----:B------:R-:W-:-:S02]  /*85f0*/  HADD2.F32 R33, -RZ, R17.H1_H1 ;  /* 0x30000011ff217230 */ /* 0x000fc40000004100 */
[----:B------:R-:W-:Y:S01]  /*8600*/  FADD.FTZ R43, R43, R34 ;  /* 0x000000222b2b7221 */ /* 0x000fe20000010000 */
[----:B------:R-:W-:Y:S01]  /*8610*/  FMUL.FTZ R84, R84, UR23 ;  /* 0x0000001754547c20 */ /* 0x000fe20008410000 */
[----:B------:R-:W-:Y:S02]  /*8620*/  HADD2.F32 R34, -RZ, R54.H0_H0 ;  /* 0x20000036ff227230 */ /* 0x000fe40000004100 */
[----:B------:R-:W-:-:S04]  /*8630*/  FADD.FTZ R33, R33, -UR22 ;  /* 0x8000001621217e21 */ /* 0x000fc80008010000 */
        /* <DEDUP_REMOVED lines=20> */
.L_x_1257:
        /* <DEDUP_REMOVED lines=18> */
[----:B------:R-:W-:Y:S01]  /*88a0*/  FFMA.FTZ R33, R33, R35, R36 ;  /* 0x0000002321217223 */ /* 0x000fe20000010024 */
[----:B------:R-:W2:Y:S01]  /*88b0*/  SHFL.DOWN PT, R86, R43, 0x1, 0x1f ;  /* 0x08201f002b567f89 */ /* 0x000ea200000e0000 */
[----:B------:R-:W-:Y:S01]  /*88c0*/  FADD.FTZ R34, R49, R34 ;  /* 0x0000002231227221 */ /* 0x000fe20000010000 */
[----:B------:R-:W-:Y:S01]  /*88d0*/  FADD.FTZ R35, R83, R35 ;  /* 0x0000002353237221 */ /* 0x000fe20000010000 */
[----:B------:R-:W-:Y:S01]  /*88e0*/  BSSY B0, `(.L_x_1258) ;  /* 0x0000044000007945 */ /* 0x000fe20003800000 */
        /* <DEDUP_REMOVED lines=27> */
[----:B------:R-:W-:Y:S01]  /*8aa0*/  BAR.SYNC.DEFER_BLOCKING 0x0 ;  /* 0x0000000000007b1d */ /* 0x000fe20000010000 */
[----:B------:R-:W-:-:S13]  /*8ab0*/  ISETP.NE.AND P0, PT, R3, RZ, PT ;  /* 0x000000ff0300720c */ /* 0x000fda0003f05270 */
[----:B0-----:R-:W-:Y:S05]  /*8ac0*/  @P0 BRA `(.L_x_1259) ;  /* 0x0000000000940947 */ /* 0x001fea0003800000 */
[----:B------:R-:W-:-:S09]  /*8ad0*/  ULEA UR5, UR7, UR6, 0x18 ;  /* 0x0000000607057291 */ /* 0x000fd2000f8ec03f */
[----:B------:R-:W0:Y:S02]  /*8ae0*/  LDS.64 R36, [UR5+0x18] ;  /* 0x00001805ff247984 */ /* 0x000e240008000a00 */
[----:B0-----:R-:W-:Y:S01]  /*8af0*/  FADD.FTZ R42, R42, R36 ;  /* 0x000000242a2a7221 */ /* 0x001fe20000010000 */
[----:B------:R-:W-:Y:S02]  /*8b00*/  FADD.FTZ R43, R43, R37 ;  /* 0x000000252b2b7221 */ /* 0x000fe40000010000 */
[----:B------:R-:W0:Y:S02]  /*8b10*/  LDS.128 R36, [UR5+0x20] ;  /* 0x00002005ff247984 */ /* 0x000e240008000c00 */
[----:B0-----:R-:W-:Y:S01]  /*8b20*/  FADD.FTZ R42, R42, R36 ;  /* 0x000000242a2a7221 */ /* 0x001fe20000010000 */
        /* <DEDUP_REMOVED lines=25> */
[----:B------:R-:W-:Y:S02]  /*8cc0*/  FADD.FTZ R37, R43, R37 ;  /* 0x000000252b257221 */ /* 0x000fe40000010000 */
[----:B------:R-:W0:Y:S01]  /*8cd0*/  LDS.64 R42, [UR5+0x80] ;  /* 0x00008005ff2a7984 */ /* 0x000e220008000a00 */
[----:B------:R-:W-:Y:S01]  /*8ce0*/  FADD.FTZ R36, R36, R38 ;  /* 0x0000002624247221 */ /* 0x000fe20000010000 */
[----:B------:R-:W-:-:S03]  /*8cf0*/  FADD.FTZ R37, R37, R39 ;  /* 0x0000002725257221 */ /* 0x000fc60000010000 */
[----:B0-----:R-:W-:Y:S01]  /*8d00*/  FADD.FTZ R42, R36, R42 ;  /* 0x0000002a242a7221 */ /* 0x001fe20000010000 */
[----:B------:R-:W-:-:S07]  /*8d10*/  FADD.FTZ R43, R37, R43 ;  /* 0x0000002b252b7221 */ /* 0x000fce0000010000 */
.L_x_1259:
[----:B------:R-:W-:Y:S05]  /*8d20*/  BSYNC B0 ;  /* 0x0000000000007941 */ /* 0x000fea0003800000 */
.L_x_1258:
[----:B------:R-:W-:Y:S01]  /*8d30*/  BAR.SYNC.DEFER_BLOCKING 0x0 ;  /* 0x0000000000007b1d */ /* 0x000fe20000010000 */
[----:B------:R-:W-:Y:S02]  /*8d40*/  ISETP.GT.U32.AND P6, PT, R3, 0x1d, PT ;  /* 0x0000001d0300780c */ /* 0x000fe40003fc4070 */
[----:B------:R-:W-:-:S03]  /*8d50*/  LOP3.LUT R0, R0, 0xfffffffe, RZ, 0xc0, !PT ;  /* 0xfffffffe00007812 */ /* 0x000fc600078ec0ff */
[----:B------:R-:W-:Y:S08]  /*8d60*/  BSSY B0, `(.L_x_1260) ;  /* 0x000004e000007945 */ /* 0x000ff00003800000 */
[----:B------:R-:W-:Y:S01]  /*8d70*/  @P6 LOP3.LUT R0, R0, 0x1, RZ, 0xfc, !PT ;  /* 0x0000000100006812 */ /* 0x000fe200078efcff */
[----:B------:R-:W-:Y:S06]  /*8d80*/  @P6 BRA `(.L_x_1261) ;  /* 0x00000004002c6947 */ /* 0x000fec0003800000 */
[----:B------:R-:W0:Y:S02]  /*8d90*/  LDS.128 R36, [R49+0x1e0] ;  /* 0x0001e00031247984 */ /* 0x000e240000000c00 */
        /* <DEDUP_REMOVED lines=8> */
[----:B------:R-:W-:-:S02]  /*8e20*/  FADD.FTZ R39, R39, R35 ;  /* 0x0000002327277221 */ /* 0x000fc40000010000 */
        /* <DEDUP_REMOVED lines=64> */
[----:B------:R-:W-:-:S07]  /*9230*/  FADD.FTZ R35, R39, R35 ;  /* 0x0000002327237221 */ /* 0x000fce0000010000 */
.L_x_1261:
[----:B------:R-:W-:Y:S05]  /*9240*/  BSYNC B0 ;  /* 0x0000000000007941 */ /* 0x000fea0003800000 */
.L_x_1260:
[----:B------:R-:W0:Y:S01]  /*9250*/  LDC.64 R36, c[0x0][0x268] ;  /* 0x00009a00ff247b82 */ /* 0x000e220000000a00 */
[----:B------:R-:W-:Y:S01]  /*9260*/  MOV R38, UR14 ;  /* 0x0000000e00267c02 */ /* 0x000fe20008000f00 */
[----:B------:R-:W-:Y:S01]  /*9270*/  ULDC UR15, c[0x0][0xc] ;  /* 0x00000300000f7ab9 */ /* 0x000fe20000000800 */
[----:B------:R-:W-:Y:S03]  /*9280*/  BSSY B0, `(.L_x_1262) ;  /* 0x0000011000007945 */ /* 0x000fe60003800000 */
[----:B------:R-:W-:-:S04]  /*9290*/  IMAD R38, R38, 0x1e, R3 ;  /* 0x0000001e26267824 */ /* 0x000fc800078e0203 */
[----:B0-----:R-:W-:Y:S01]  /*92a0*/  IMAD.WIDE R36, R38, 0x4, R36 ;  /* 0x0000000426247825 */ /* 0x001fe200078e0224 */
[----:B------:R-:W-:Y:S06]  /*92b0*/  @P6 BRA `(.L_x_1263) ;  /* 0x0000000000346947 */ /* 0x000fec0003800000 */
[----:B------:R-:W-:Y:S01]  /*92c0*/  MOV R38, UR8 ;  /* 0x0000000800267c02 */ /* 0x000fe20008000f00 */
[----:B------:R-:W-:Y:S03]  /*92d0*/  REDG.E.ADD.F32.FTZ.RN.STRONG.GPU desc[UR18][R36.64], R32 ;  /* 0x00000020240079a6 */ /* 0x000fe6000c10f392 */
[----:B------:R-:W-:-:S04]  /*92e0*/  LEA R38, P6, R38, R36, 0x2 ;  /* 0x0000002426267211 */ /* 0x000fc800078c10ff */
[----:B------:R-:W-:-:S05]  /*92f0*/  IADD3.X R39, R37, UR10, RZ, P6, !PT ;  /* 0x0000000a25277c10 */ /* 0x000fca000b7fe4ff */
[----:B------:R0:W-:Y:S02]  /*9300*/  REDG.E.ADD.F32.FTZ.RN.STRONG.GPU desc[UR18][R38.64], R33 ;  /* 0x00000021260079a6 */ /* 0x0001e4000c10f392 */
[----:B0-----:R-:W0:Y:S02]  /*9310*/  LDC.64 R32, c[0x0][0x288] ;  /* 0x0000a200ff207b82 */ /* 0x001e240000000a00 */
[----:B0-----:R-:W-:-:S04]  /*9320*/  LEA R38, P6, R32, R36, 0x2 ;  /* 0x0000002420267211 */ /* 0x001fc800078c10ff */
[----:B------:R-:W-:Y:S02]  /*9330*/  LEA.HI.X R39, R32, R37, R33, 0x2, P6 ;  /* 0x0000002520277211 */ /* 0x000fe400030f1421 */
[----:B------:R-:W-:-:S03]  /*9340*/  MOV R32, UR9 ;  /* 0x0000000900207c02 */ /* 0x000fc60008000f00 */
[----:B------:R0:W-:Y:S01]  /*9350*/  REDG.E.ADD.F32.FTZ.RN.STRONG.GPU desc[UR18][R38.64], R34 ;  /* 0x00000022260079a6 */ /* 0x0001e2000c10f392 */
[----:B------:R-:W-:-:S04]  /*9360*/  LEA R32, P6, R32, R36, 0x2 ;  /* 0x0000002420207211 */ /* 0x000fc800078c10ff */
[----:B------:R-:W-:-:S05]  /*9370*/  IADD3.X R33, R37, UR11, RZ, P6, !PT ;  /* 0x0000000b25217c10 */ /* 0x000fca000b7fe4ff */
[----:B------:R0:W-:Y:S04]  /*9380*/  REDG.E.ADD.F32.FTZ.RN.STRONG.GPU desc[UR18][R32.64], R35 ;  /* 0x00000023200079a6 */ /* 0x0001e8000c10f392 */
.L_x_1263:
[----:B------:R-:W-:Y:S05]  /*9390*/  BSYNC B0 ;  /* 0x0000000000007941 */ /* 0x000fea0003800000 */
.L_x_1262:
[----:B------:R-:W-:-:S06]  /*93a0*/  UISETP.GE.U32.AND UP0, UPT, UR15, 0x2, UPT ;  /* 0x000000020f00788c */ /* 0x000fcc000bf06070 */
[----:B------:R-:W-:-:S13]  /*93b0*/  PLOP3.LUT P6, PT, PT, PT, UP0, 0x40, 0x0 ;  /* 0x000000000000781c */ /* 0x000fda0003fce808 */
[----:B------:R-:W-:Y:S05]  /*93c0*/  @P6 BRA `(.L_x_1264) ;  /* 0x0000001800646947 */ /* 0x000fea0003800000 */
[----:B------:R-:W1:Y:S01]  /*93d0*/  S2UR UR13, SR_CTAID.Y ;  /* 0x00000000000d79c3 */ /* 0x000e620000002600 */
[----:B------:R-:W-:Y:S01]  /*93e0*/  ULOP3.LUT UR5, UR4, 0x1, URZ, 0xc0, !UPT ;  /* 0x0000000104057892 */ /* 0x000fe2000f8ec03f */
[----:B------:R-:W-:Y:S01]  /*93f0*/  ULDC UR14, c[0x0][0x10] ;  /* 0x00000400000e7ab9 */ /* 0x000fe20000000800 */
[----:B------:R-:W-:Y:S02]  /*9400*/  ULDC.64 UR16, c[0x0][0x260] ;  /* 0x0000980000107ab9 */ /* 0x000fe40000000a00 */
[----:B------:R-:W-:-:S04]  /*9410*/  UIMAD UR5, UR5, UR14, URZ ;  /* 0x0000000e050572a4 */ /* 0x000fc8000f8e023f */
[----:B------:R-:W-:Y:S02]  /*9420*/  UIMAD UR6, UR5, UR15, URZ ;  /* 0x0000000f050672a4 */ /* 0x000fe4000f8e023f */
[----:B-1----:R-:W-:Y:S02]  /*9430*/  UIADD3 UR24, UR5, UR13, URZ ;  /* 0x0000000d05187290 */ /* 0x002fe4000fffe03f */
[----:B------:R-:W-:-:S03]  /*9440*/  USHF.L.U32 UR5, UR6, 0x1, URZ ;  /* 0x0000000106057899 */ /* 0x000fc6000800063f */
[----:B------:R-:W-:Y:S02]  /*9450*/  ULDC.64 UR6, c[0x0][0x258] ;  /* 0x0000960000067ab9 */ /* 0x000fe40000000a00 */
[----:B------:R-:W-:Y:S02]  /*9460*/  UIMAD.WIDE.U32 UR24, UR24, 0x4, UR6 ;  /* 0x00000004181878a5 */ /* 0x000fe4000f8e0006 */
[----:B------:R-:W-:Y:S01]  /*9470*/  UIMAD.WIDE UR6, UR5, 0x4, UR16 ;  /* 0x00000004050678a5 */ /* 0x000fe2000f8e0210 */
[----:B------:R-:W-:Y:S11]  /*9480*/  @P0 BRA `(.L_x_1265) ;  /* 0x0000000000800947 */ /* 0x000ff60003800000 */
[----:B------:R-:W1:Y:S01]  /*9490*/  S2R R123, SR_LANEID ;  /* 0x00000000007b7919 */ /* 0x000e620000000000 */
[----:B------:R-:W-:Y:S02]  /*94a0*/  UIMAD UR16, UR20, UR14, UR13 ;  /* 0x0000000e141072a4 */ /* 0x000fe4000f8e020d */
[----:B------:R-:W-:Y:S02]  /*94b0*/  ULOP3.LUT UP0, URZ, UR4, 0x2, URZ, 0xc0, !UPT ;  /* 0x00000002043f7892 */ /* 0x000fe4000f80c03f */
[----:B------:R-:W-:Y:S01]  /*94c0*/  UIMAD.WIDE.U32 UR16, UR16, 0x8, UR6 ;  /* 0x00000008101078a5 */ /* 0x000fe2000f8e0006 */
[----:B------:R-:W-:Y:S02]  /*94d0*/  UMOV UR5, 0x1 ;  /* 0x0000000100057882 */ /* 0x000fe40000000000 */
[----:B------:R-:W-:-:S03]  /*94e0*/  USEL UR5, UR5, 0xffffffff, !UP0 ;  /* 0xffffffff05057887 */ /* 0x000fc6000c000000 */
[----:B0-----:R-:W-:Y:S01]  /*94f0*/  MOV R32, UR16 ;  /* 0x0000001000207c02 */ /* 0x001fe20008000f00 */
[----:B------:R-:W-:Y:S01]  /*9500*/  VOTEU.ANY UR16, UPT, PT ;  /* 0x0000000000107886 */ /* 0x000fe200038e0100 */
[----:B------:R-:W-:Y:S01]  /*9510*/  MOV R33, UR17 ;  /* 0x0000001100217c02 */ /* 0x000fe20008000f00 */
[----:B------:R-:W-:Y:S02]  /*9520*/  UPOPC UR17, UR16 ;  /* 0x00000010001172bf */ /* 0x000fe40008000000 */
[----:B------:R-:W-:Y:S02]  /*9530*/  UFLO.U32 UR16, UR16 ;  /* 0x00000010001072bd */ /* 0x000fe400080e0000 */
[----:B------:R-:W-:Y:S01]  /*9540*/  UIMAD UR5, UR5, UR17, URZ ;  /* 0x00000011050572a4 */ /* 0x000fe2000f8e023f */
[----:B------:R0:W-:Y:S05]  /*9550*/  STG.E.64 desc[UR18][R32.64], R42 ;  /* 0x0000002a20007986 */ /* 0x0001ea000c101b12 */
[----:B------:R-:W-:-:S02]  /*9560*/  MOV R35, UR5 ;  /* 0x0000000500237c02 */ /* 0x000fc40008000f00 */
[----:B-1----:R-:W-:Y:S02]  /*9570*/  ISETP.EQ.U32.AND P6, PT, R123, UR16, PT ;  /* 0x000000107b007c0c */ /* 0x002fe4000bfc2070 */
[----:B0-----:R-:W-:Y:S02]  /*9580*/  MOV R32, UR24 ;  /* 0x0000001800207c02 */ /* 0x001fe40008000f00 */
[----:B------:R-:W-:-:S09]  /*9590*/  MOV R33, UR25 ;  /* 0x0000001900217c02 */ /* 0x000fd20008000f00 */
[----:B------:R-:W-:Y:S06]  /*95a0*/  @P6 MEMBAR.ALL.GPU ;  /* 0x0000000000006992 */ /* 0x000fec000000a000 */
[----:B------:R-:W-:-:S00]  /*95b0*/  @P6 ERRBAR ;  /* 0x00000000000069ab */ /* 0x000fc00000000000 */
[----:B------:R-:W-:Y:S06]  /*95c0*/  @P6 CGAERRBAR ;  /* 0x00000000000065ab */ /* 0x000fec0000000000 */
[----:B------:R1:W-:Y:S01]  /*95d0*/  @P6 REDG.E.ADD.S32.STRONG.GPU desc[UR18][R32.64], R35 ;  /* 0x000000232000698e */ /* 0x0003e2000c10e392 */
[----:B------:R-:W-:-:S04]  /*95e0*/  PLOP3.LUT P6, PT, PT, PT, UP0, 0x40, 0x0 ;  /* 0x000000000000781c */ /* 0x000fc80003fce808 */
[----:B------:R-:W-:-:S04]  /*95f0*/  SEL R34, RZ, UR15, !P6 ;  /* 0x0000000fff227c07 */ /* 0x000fc8000f000000 */
[----:B------:R-:W-:-:S13]  /*9600*/  ISETP.NE.AND P6, PT, R34, -0x1, PT ;  /* 0xffffffff2200780c */ /* 0x000fda0003fc5270 */
[----:B-1----:R-:W-:Y:S05]  /*9610*/  @!P6 BRA `(.L_x_1265) ;  /* 0x00000000001ce947 */ /* 0x002fea0003800000 */
.L_x_1266:
[----:B------:R-:W-:Y:S02]  /*9620*/  MOV R33, UR25 ;  /* 0x0000001900217c02 */ /* 0x000fe40008000f00 */
[----:B------:R-:W-:-:S05]  /*9630*/  MOV R32, UR24 ;  /* 0x0000001800207c02 */ /* 0x000fca0008000f00 */
[----:B------:R-:W2:Y:S04]  /*9640*/  LDG.E.STRONG.GPU R33, desc[UR18][R32.64] ;  /* 0x0000001220217981 */ /* 0x000ea8000c1ef900 */
[----:B--2---:R-:W-:Y:S01]  /*9650*/  CCTL.IVALL ;  /* 0x00000000ff00798f */ /* 0x004fe20002000000 */
[----:B------:R-:W-:Y:S05]  /*9660*/  YIELD ;  /* 0x0000000000007946 */ /* 0x000fea0003800000 */
[----:B------:R-:W-:-:S13]  /*9670*/  ISETP.NE.AND P6, PT, R33, R34, PT ;  /* 0x000000222100720c */ /* 0x000fda0003fc5270 */
[----:B------:R-:W-:Y:S05]  /*9680*/  @P6 BRA `(.L_x_1266) ;  /* 0xfffffffc00e46947 */ /* 0x000fea000383ffff */
.L_x_1265:
        /* <DEDUP_REMOVED lines=9> */
[----:B------:R-:W-:-:S04]  /*9720*/  ULOP3.LUT UR5, UR15, 0x3, URZ, 0xc0, !UPT ;  /* 0x000000030f057892 */ /* 0x000fc8000f8ec03f */
[----:B------:R-:W-:-:S03]  /*9730*/  UIADD3 UR16, -UR5, UR15, URZ ;  /* 0x0000000f05107290 */ /* 0x000fc6000fffe13f */
[----:B------:R-:W-:-:S03]  /*9740*/  UMOV UR5, URZ ;  /* 0x0000003f00057c82 */ /* 0x000fc60008000000 */
[----:B------:R-:W-:Y:S02]  /*9750*/  ISETP.LT.AND P6, PT, RZ, UR16, PT ;  /* 0x00000010ff007c0c */ /* 0x000fe4000bfc1270 */
[----:B0-----:R-:W-:-:S11]  /*9760*/  MOV R32, UR16 ;  /* 0x0000001000207c02 */ /* 0x001fd60008000f00 */
[----:B------:R-:W-:Y:S05]  /*9770*/  @!P6 BRA `(.L_x_1268) ;  /* 0x000000100028e947 */ /* 0x000fea0003800000 */
[----:B------:R-:W-:Y:S02]  /*9780*/  LOP3.LUT R0, R0, 0xffbfffff, RZ, 0xc0, !PT ;  /* 0xffbfffff00007812 */ /* 0x000fe400078ec0ff */
[----:B------:R-:W-:Y:S02]  /*9790*/  ISETP.GT.AND P6, PT, R32, 0xc, PT ;  /* 0x0000000c2000780c */ /* 0x000fe40003fc4270 */
[----:B------:R-:W-:Y:S02]  /*97a0*/  @P0 LOP3.LUT R0, R0, 0x400000, RZ, 0xfc, !PT ;  /* 0x0040000000000812 */ /* 0x000fe400078efcff */
[----:B------:R-:W-:Y:S02]  /*97b0*/  PLOP3.LUT P0, PT, PT, PT, PT, 0x80, 0x0 ;  /* 0x000000000000781c */ /* 0x000fe40003f0f070 */
[----:B------:R-:W-:-:S11]  /*97c0*/  LOP3.LUT R0, R0, 0xfffffffe, RZ, 0xc0, !PT ;  /* 0xfffffffe00007812 */ /* 0x000fd600078ec0ff */
[----:B------:R-:W-:-:S04]  /*97d0*/  @P0 LOP3.LUT R0, R0, 0x1, RZ, 0xfc, !PT ;  /* 0x0000000100000812 */ /* 0x000fc800078efcff */
[----:B------:R-:W-:Y:S01]  /*97e0*/  LOP3.LUT P0, RZ, R0, 0x400000, RZ, 0xc0, !PT ;  /* 0x0040000000ff7812 */ /* 0x000fe2000780c0ff */
[----:B------:R-:W-:-:S12]  /*97f0*/  @!P6 BRA `(.L_x_1269) ;  /* 0x00000008009ce947 */ /* 0x000fd80003800000 */
[----:B------:R-:W-:Y:S02]  /*9800*/  PLOP3.LUT P6, PT, PT, PT, PT, 0x8, 0x0 ;  /* 0x000000000000781c */ /* 0x000fe40003fce170 */
[----:B------:R-:W-:-:S11]  /*9810*/  LOP3.LUT R0, R0, 0xfffffffe, RZ, 0xc0, !PT ;  /* 0xfffffffe00007812 */ /* 0x000fd600078ec0ff */
[----:B------:R-:W-:-:S07]  /*9820*/  @P6 LOP3.LUT R0, R0, 0x1, RZ, 0xfc, !PT ;  /* 0x0000000100006812 */ /* 0x000fce00078efcff */
.L_x_1270:
        /* <DEDUP_REMOVED lines=158> */
[----:B------:R-:W-:Y:S01]  /*a210*/  IADD3 R32, R32, -0x10, RZ ;  /* 0xfffffff020207810 */ /* 0x000fe20007ffe0ff */
[----:B------:R-:W-:Y:S01]  /*a220*/  UIADD3 UR5, UR5, 0x10, URZ ;  /* 0x0000001005057890 */ /* 0x000fe2000fffe03f */
[----:B--2---:R-:W-:Y:S01]  /*a230*/  @!P6 FADD.FTZ R42, R42, R34 ;  /* 0x000000222a2ae221 */ /* 0x004fe20000010000 */
[----:B------:R-:W-:Y:S01]  /*a240*/  @!P6 FADD.FTZ R43, R43, R35 ;  /* 0x000000232b2be221 */ /* 0x000fe20000010000 */
[----:B------:R-:W-:-:S13]  /*a250*/  ISETP.GT.AND P6, PT, R32, 0xc, PT ;  /* 0x0000000c2000780c */ /* 0x000fda0003fc4270 */
[----:B------:R-:W-:Y:S05]  /*a260*/  @P6 BRA `(.L_x_1270) ;  /* 0xfffffff400706947 */ /* 0x000fea000383ffff */
.L_x_1269:
[----:B------:R-:W-:-:S13]  /*a270*/  ISETP.GT.AND P6, PT, R32, 0x4, PT ;  /* 0x000000042000780c */ /* 0x000fda0003fc4270 */
[----:B------:R-:W-:Y:S05]  /*a280*/  @!P6 BRA `(.L_x_1271) ;  /* 0x000000040058e947 */ /* 0x000fea0003800000 */
        /* <DEDUP_REMOVED lines=80> */
[----:B------:R-:W-:Y:S02]  /*a790*/  LOP3.LUT R0, R0, 0xfffffffe, RZ, 0xc0, !PT ;  /* 0xfffffffe00007812 */ /* 0x000fe400078ec0ff */
[----:B------:R-:W-:Y:S01]  /*a7a0*/  IADD3 R32, R32, -0x4, RZ ;  /* 0xfffffffc20207810 */ /* 0x000fe20007ffe0ff */
[----:B--2---:R-:W-:Y:S01]  /*a7b0*/  @!P6 FADD.FTZ R42, R42, R34 ;  /* 0x000000222a2ae221 */ /* 0x004fe20000010000 */
[----:B------:R-:W-:Y:S01]  /*a7c0*/  @!P6 FADD.FTZ R43, R43, R35 ;  /* 0x000000232b2be221 */ /* 0x000fe20000010000 */
[----:B------:R-:W-:-:S13]  /*a7d0*/  PLOP3.LUT P6, PT, PT, PT, PT, 0x8, 0x0 ;  /* 0x000000000000781c */ /* 0x000fda0003fce170 */
[----:B------:R-:W-:-:S07]  /*a7e0*/  @P6 LOP3.LUT R0, R0, 0x1, RZ, 0xfc, !PT ;  /* 0x0000000100006812 */ /* 0x000fce00078efcff */
.L_x_1271:
[----:B------:R-:W-:-:S04]  /*a7f0*/  LOP3.LUT P6, RZ, R0, 0x1, RZ, 0xc0, !PT ;  /* 0x0000000100ff7812 */ /* 0x000fc800078cc0ff */
[----:B------:R-:W-:-:S13]  /*a800*/  ISETP.NE.OR P6, PT, R32, RZ, P6 ;  /* 0x000000ff2000720c */ /* 0x000fda00037c5670 */
[----:B------:R-:W-:Y:S05]  /*a810*/  @!P6 BRA `(.L_x_1267) ;  /* 0x0000000000b0e947 */ /* 0x000fea0003800000 */
.L_x_1268:
        /* <DEDUP_REMOVED lines=42> */
[----:B------:R-:W-:-:S13]  /*aac0*/  ISETP.NE.AND P6, PT, R32, RZ, PT ;  /* 0x000000ff2000720c */ /* 0x000fda0003fc5270 */
[----:B------:R-:W-:Y:S05]  /*aad0*/  @P6 BRA `(.L_x_1268) ;  /* 0xfffffffc00506947 */ /* 0x000fea000383ffff */
.L_x_1267:
[----:B------:R-:W-:-:S06]  /*aae0*/  ULOP3.LUT UP0, UR15, UR15, 0x3, URZ, 0xc0, !UPT ;  /* 0x000000030f0f7892 */ /* 0x000fcc000f80c03f */
[----:B------:R-:W-:-:S13]  /*aaf0*/  PLOP3.LUT P6, PT, PT, PT, UP0, 0x40, 0x0 ;  /* 0x000000000000781c */ /* 0x000fda0003fce808 */
[----:B------:R-:W-:Y:S05]  /*ab00*/  @P6 BRA `(.L_x_1264) ;  /* 0x0000000000946947 */ /* 0x000fea0003800000 */
[----:B0-----:R-:W0:Y:S01]  /*ab10*/  S2R R34, SR_CTAID.X ;  /* 0x0000000000227919 */ /* 0x001e220000002500 */
        /* <DEDUP_REMOVED lines=10> */
.L_x_1273:
[----:B------:R-:W-:Y:S05]  /*abc0*/  BSYNC B0 ;  /* 0x0000000000007941 */ /* 0x000fea0003800000 */
.L_x_1272:
        /* <DEDUP_REMOVED lines=12> */
[----:B------:R-:W-:Y:S01]  /*ac90*/  MOV R35, UR15 ;  /* 0x0000000f00237c02 */ /* 0x000fe20008000f00 */
[----:B--2---:R-:W-:Y:S01]  /*aca0*/  @!P6 FADD.FTZ R42, R42, R32 ;  /* 0x000000202a2ae221 */ /* 0x004fe20000010000 */
[----:B------:R-:W-:-:S03]  /*acb0*/  @!P6 FADD.FTZ R43, R43, R33 ;  /* 0x000000212b2be221 */ /* 0x000fc60000010000 */
[----:B------:R-:W-:-:S04]  /*acc0*/  ISETP.EQ.OR P6, PT, R34, UR5, P0 ;  /* 0x0000000522007c0c */ /* 0x000fc800087c2670 */
        /* <DEDUP_REMOVED lines=9> */
.L_x_1264:
[----:B------:R-:W1:Y:S01]  /*ad60*/  S2UR UR6, SR_CgaCtaId ;  /* 0x00000000000679c3 */ /* 0x000e620000008800 */
[----:B------:R-:W-:Y:S01]  /*ad70*/  UMOV UR5, 0x400 ;  /* 0x0000040000057882 */ /* 0x000fe20000000000 */
[----:B------:R-:W-:Y:S01]  /*ad80*/  ISETP.NE.AND P6, PT, RZ, UR21, PT ;  /* 0x00000015ff007c0c */ /* 0x000fe2000bfc5270 */
[----:B-1----:R-:W-:-:S03]  /*ad90*/  ULEA UR5, UR6, UR5, 0x18 ;  /* 0x0000000506057291 */ /* 0x002fc6000f8ec03f */
[----:B------:R-:W-:-:S06]  /*ada0*/  ULDC UR6, c[0x0][0x2bc] ;  /* 0x0000af0000067ab9 */ /* 0x000fcc0000000800 */
[----:B------:R-:W-:Y:S01]  /*adb0*/  @!P0 STS.64 [UR5+0x90], R42 ;  /* 0x0000902aff008988 */ /* 0x000fe20008000a05 */
[----:B------:R-:W-:Y:S06]  /*adc0*/  BAR.SYNC.DEFER_BLOCKING 0x0 ;  /* 0x0000000000007b1d */ /* 0x000fec0000010000 */
[----:B0-----:R-:W0:Y:S02]  /*add0*/  LDS.64 R32, [UR5+0x90] ;  /* 0x00009005ff207984 */ /* 0x001e240008000a00 */
[----:B0-----:R-:W-:Y:S01]  /*ade0*/  FMUL.FTZ R32, R32, UR6 ;  /* 0x0000000620207c20 */ /* 0x001fe20008410000 */
[----:B------:R-:W-:Y:S01]  /*adf0*/  FMUL.FTZ R36, R33, UR6 ;  /* 0x0000000621247c20 */ /* 0x000fe20008410000 */
[----:B------:R-:W-:-:S02]  /*ae00*/  HADD2.F32 R33, -RZ, R76.H0_H0 ;  /* 0x2000004cff217230 */ /* 0x000fc40000004100 */
[----:B------:R-:W-:Y:S01]  /*ae10*/  HADD2.F32 R76, -RZ, R76.H1_H1 ;  /* 0x3000004cff4c7230 */ /* 0x000fe20000004100 */
[----:B------:R-:W-:Y:S01]  /*ae20*/  R2UR UR5, R32 ;  /* 0x00000000200572ca */ /* 0x000fe200000e0000 */
[--C-:B------:R-:W-:Y:S02]  /*ae30*/  HADD2.F32 R32, -RZ, R77.reuse.H0_H0 ;  /* 0x2000004dff207230 */ /* 0x100fe40000004100 */
[----:B------:R-:W-:-:S03]  /*ae40*/  HADD2.F32 R77, -RZ, R77.H1_H1 ;  /* 0x3000004dff4d7230 */ /* 0x000fc60000004100 */
        /* <DEDUP_REMOVED lines=23> */
.L_x_1274:
[----:B------:R-:W-:Y:S01]  /*afc0*/  LOP3.LUT P0, RZ, R0, 0x100000, RZ, 0xc0, !PT ;  /* 0x0010000000ff7812 */ /* 0x000fe2000780c0ff */
[----:B------:R-:W-:-:S12]  /*afd0*/  BSSY B0, `(.L_x_1275) ;  /* 0x0000015000007945 */ /* 0x000fd80003800000 */
[----:B------:R-:W-:Y:S05]  /*afe0*/  @!P0 BRA `(.L_x_1276) ;  /* 0x00000000004c8947 */ /* 0x000fea0003800000 */
[----:B------:R-:W-:Y:S01]  /*aff0*/  SHF.R.S32.HI R32, RZ, 0x1f, R2 ;  /* 0x0000001fff207819 */ /* 0x000fe20000011402 */
[--C-:B------:R-:W-:Y:S01]  /*b000*/  FFMA.FTZ R38, R35, UR5, R36.reuse ;  /* 0x0000000523267c23 */ /* 0x100fe20008010024 */
[----:B------:R-:W-:Y:S01]  /*b010*/  ULDC.64 UR6, c[0x0][0x288] ;  /* 0x0000a20000067ab9 */ /* 0x000fe20000000a00 */
[----:B------:R-:W-:Y:S02]  /*b020*/  FFMA.FTZ R37, R37, UR5, R36 ;  /* 0x0000000525257c23 */ /* 0x000fe40008010024 */
[----:B------:R-:W-:Y:S01]  /*b030*/  FFMA.FTZ R38, R33, R30, -R38 ;  /* 0x0000001e21267223 */ /* 0x000fe20000010826 */
[----:B------:R-:W-:Y:S01]  /*b040*/  IMAD R34, R32, UR6, RZ ;  /* 0x0000000620227c24 */ /* 0x000fe2000f8e02ff */
[----:B------:R-:W-:Y:S02]  /*b050*/  MOV R32, R26 ;  /* 0x0000001a00207202 */ /* 0x000fe40000000f00 */
[----:B------:R-:W-:Y:S01]  /*b060*/  MOV R33, R29 ;  /* 0x0000001d00217202 */ /* 0x000fe20000000f00 */
[----:B------:R-:W-:-:S02]  /*b070*/  IMAD R35, R2, UR7, R34 ;  /* 0x0000000702237c24 */ /* 0x000fc4000f8e0222 */
[----:B------:R-:W-:Y:S01]  /*b080*/  IMAD.WIDE.U32 R32, R2, UR6, R32 ;  /* 0x0000000602207c25 */ /* 0x000fe2000f8e0020 */
[----:B------:R-:W-:-:S04]  /*b090*/  ULDC.64 UR6, c[0x0][0x210] ;  /* 0x0000840000067ab9 */ /* 0x000fc80000000a00 */
[----:B------:R-:W-:Y:S02]  /*b0a0*/  IADD3 R33, R33, R35, RZ ;  /* 0x0000002321217210 */ /* 0x000fe40007ffe0ff */
[----:B------:R-:W-:-:S04]  /*b0b0*/  LEA R34, P0, R32, UR6, 0x1 ;  /* 0x0000000620227c11 */ /* 0x000fc8000f8008ff */
[----:B------:R-:W-:Y:S01]  /*b0c0*/  LEA.HI.X R35, R32, UR7, R33, 0x1, P0 ;  /* 0x0000000720237c11 */ /* 0x000fe200080f0c21 */
[----:B------:R-:W-:Y:S01]  /*b0d0*/  FFMA.FTZ R32, R76, R31, -R37 ;  /* 0x0000001f4c207223 */ /* 0x000fe20000010825 */
[----:B------:R-:W-:-:S03]  /*b0e0*/  FMUL.FTZ R33, R38, UR23 ;  /* 0x0000001726217c20 */ /* 0x000fc60008410000 */
[----:B------:R-:W-:-:S05]  /*b0f0*/  FMUL.FTZ R32, R32, UR23 ;  /* 0x0000001720207c20 */ /* 0x000fca0008410000 */
[----:B------:R-:W-:-:S05]  /*b100*/  F2FP.F16.F32.PACK_AB R33, R32, R33 ;  /* 0x000000212021723e */ /* 0x000fca00000000ff */
[----:B------:R0:W-:Y:S02]  /*b110*/  STG.E desc[UR18][R34.64], R33 ;  /* 0x0000002122007986 */ /* 0x0001e4000c101912 */
.L_x_1276:
[----:B------:R-:W-:Y:S05]  /*b120*/  BSYNC B0 ;  /* 0x0000000000007941 */ /* 0x000fea0003800000 */
.L_x_1275:
[----:B------:R-:W-:Y:S01]  /*b130*/  ISETP.NE.AND P0, PT, RZ, UR21, PT ;  /* 0x00000015ff007c0c */ /* 0x000fe2000bf05270 */
[--C-:B------:R-:W-:Y:S02]  /*b140*/  HADD2.F32 R32, -RZ, R53.reuse.H0_H0 ;  /* 0x20000035ff207230 */ /* 0x100fe40000004100 */
[----:B------:R-:W-:Y:S02]  /*b150*/  HADD2.F32 R53, -RZ, R53.H1_H1 ;  /* 0x30000035ff357230 */ /* 0x000fe40000004100 */
[--C-:B------:R-:W-:Y:S02]  /*b160*/  HADD2.F32 R37, -RZ, R81.reuse.H0_H0 ;  /* 0x20000051ff257230 */ /* 0x100fe40000004100 */
[----:B------:R-:W-:Y:S01]  /*b170*/  FADD.FTZ R32, R32, -UR22 ;  /* 0x8000001620207e21 */ /* 0x000fe20008010000 */
[----:B------:R-:W-:Y:S02]  /*b180*/  HADD2.F32 R81, -RZ, R81.H1_H1 ;  /* 0x30000051ff517230 */ /* 0x000fe40000004100 */
[----:B------:R-:W-:Y:S01]  /*b190*/  FADD.FTZ R39, R53, -UR22 ;  /* 0x8000001635277e21 */ /* 0x000fe20008010000 */
[----:B------:R-:W-:-:S03]  /*b1a0*/  FMUL.FTZ R38, R32, UR23 ;  /* 0x0000001720267c20 */ /* 0x000fc60008410000 */
[----:B------:R-:W-:Y:S01]  /*b1b0*/  FMUL.FTZ R39, R39, UR23 ;  /* 0x0000001727277c20 */ /* 0x000fe20008410000 */
[----:B------:R-:W-:Y:S06]  /*b1c0*/  @!P0 BRA `(.L_x_1277) ;  /* 0x0000000000488947 */ /* 0x000fec0003800000 */
[----:B------:R-:W-:-:S04]  /*b1d0*/  FFMA.FTZ R32, R38, R30, R40 ;  /* 0x0000001e26207223 */ /* 0x000fc80000010028 */
[----:B0-----:R-:W-:-:S06]  /*b1e0*/  FMUL.FTZ R34, R32, -1.4426950216293334961 ;  /* 0xbfb8aa3b20227820 */ /* 0x001fcc0000410000 */
        /* <DEDUP_REMOVED lines=16> */
.L_x_1277:
[----:B------:R-:W-:Y:S01]  /*b2f0*/  LOP3.LUT P0, RZ, R0, 0x8000, RZ, 0xc0, !PT ;  /* 0x0000800000ff7812 */ /* 0x000fe2000780c0ff */
[----:B------:R-:W-:-:S12]  /*b300*/  BSSY B0, `(.L_x_1278) ;  /* 0x0000015000007945 */ /* 0x000fd80003800000 */
[----:B------:R-:W-:Y:S05]  /*b310*/  @!P0 BRA `(.L_x_1279) ;  /* 0x00000000004c8947 */ /* 0x000fea0003800000 */
[----:B------:R-:W-:Y:S01]  /*b320*/  SHF.R.S32.HI R32, RZ, 0x1f, R122 ;  /* 0x0000001fff207819 */ /* 0x000fe2000001147a */
[----:B------:R-:W-:Y:S01]  /*b330*/  ULDC.64 UR6, c[0x0][0x288] ;  /* 0x0000a20000067ab9 */ /* 0x000fe20000000a00 */
[----:B0-----:R-:W-:Y:S01]  /*b340*/  MOV R33, R29 ;  /* 0x0000001d00217202 */ /* 0x001fe20000000f00 */
[----:B------:R-:W-:Y:S02]  /*b350*/  FFMA.FTZ R38, R38, UR5, R36 ;  /* 0x0000000526267c23 */ /* 0x000fe40008010024 */
[----:B------:R-:W-:Y:S01]  /*b360*/  IMAD R34, R32, UR6, RZ ;  /* 0x0000000620227c24 */ /* 0x000fe2000f8e02ff */
[----:B------:R-:W-:Y:S01]  /*b370*/  MOV R32, R26 ;  /* 0x0000001a00207202 */ /* 0x000fe20000000f00 */
[----:B------:R-:W-:Y:S02]  /*b380*/  FFMA.FTZ R38, R37, R30, -R38 ;  /* 0x0000001e25267223 */ /* 0x000fe40000010826 */
[C---:B------:R-:W-:Y:S02]  /*b390*/  IMAD R35, R122.reuse, UR7, R34 ;  /* 0x000000077a237c24 */ /* 0x040fe4000f8e0222 */
[----:B------:R-:W-:Y:S01]  /*b3a0*/  IMAD.WIDE.U32 R32, R122, UR6, R32 ;  /* 0x000000067a207c25 */ /* 0x000fe2000f8e0020 */
[----:B------:R-:W-:-:S04]  /*b3b0*/  ULDC.64 UR6, c[0x0][0x210] ;  /* 0x0000840000067ab9 */ /* 0x000fc80000000a00 */
[----:B------:R-:W-:Y:S02]  /*b3c0*/  IADD3 R33, R33, R35, RZ ;  /* 0x0000002321217210 */ /* 0x000fe40007ffe0ff */
[----:B------:R-:W-:-:S04]  /*b3d0*/  LEA R34, P0, R32, UR6, 0x1 ;  /* 0x0000000620227c11 */ /* 0x000fc8000f8008ff */
[----:B------:R-:W-:Y:S01]  /*b3e0*/  LEA.HI.X R35, R32, UR7, R33, 0x1, P0 ;  /* 0x0000000720237c11 */ /* 0x000fe200080f0c21 */
[----:B------:R-:W-:Y:S01]  /*b3f0*/  FFMA.FTZ R32, R39, UR5, R36 ;  /* 0x0000000527207c23 */ /* 0x000fe20008010024 */
[----:B------:R-:W-:-:S03]  /*b400*/  FMUL.FTZ R33, R38, UR23 ;  /* 0x0000001726217c20 */ /* 0x000fc60008410000 */
[----:B------:R-:W-:-:S04]  /*b410*/  FFMA.FTZ R32, R81, R31, -R32 ;  /* 0x0000001f51207223 */ /* 0x000fc80000010820 */
[----:B------:R-:W-:-:S05]  /*b420*/  FMUL.FTZ R32, R32, UR23 ;  /* 0x0000001720207c20 */ /* 0x000fca0008410000 */
[----:B------:R-:W-:-:S05]  /*b430*/  F2FP.F16.F32.PACK_AB R33, R32, R33 ;  /* 0x000000212021723e */ /* 0x000fca00000000ff */
[----:B------:R1:W-:Y:S02]  /*b440*/  STG.E desc[UR18][R34.64], R33 ;  /* 0x0000002122007986 */ /* 0x0003e4000c101912 */
.L_x_1279:
[----:B------:R-:W-:Y:S05]  /*b450*/  BSYNC B0 ;  /* 0x0000000000007941 */ /* 0x000fea0003800000 */
.L_x_1278:
        /* <DEDUP_REMOVED lines=28> */
.L_x_1280:
[----:B------:R-:W-:Y:S01]  /*b620*/  LOP3.LUT P0, RZ, R0, 0x4000, RZ, 0xc0, !PT ;  /* 0x0000400000ff7812 */ /* 0x000fe2000780c0ff */
[----:B------:R-:W-:-:S12]  /*b630*/  BSSY B0, `(.L_x_1281) ;  /* 0x0000015000007945 */ /* 0x000fd80003800000 */
[----:B------:R-:W-:Y:S05]  /*b640*/  @!P0 BRA `(.L_x_1282) ;  /* 0x00000000004c8947 */ /* 0x000fea0003800000 */
[----:B------:R-:W-:Y:S01]  /*b650*/  SHF.R.S32.HI R32, RZ, 0x1f, R121 ;  /* 0x0000001fff207819 */ /* 0x000fe20000011479 */
[----:B------:R-:W-:Y:S01]  /*b660*/  ULDC.64 UR6, c[0x0][0x288] ;  /* 0x0000a20000067ab9 */ /* 0x000fe20000000a00 */
[----:B01----:R-:W-:-:S03]  /*b670*/  MOV R33, R29 ;  /* 0x0000001d00217202 */ /* 0x003fc60000000f00 */
[----:B------:R-:W-:Y:S01]  /*b680*/  IMAD R34, R32, UR6, RZ ;  /* 0x0000000620227c24 */ /* 0x000fe2000f8e02ff */
[----:B------:R-:W-:-:S03]  /*b690*/  MOV R32, R26 ;  /* 0x0000001a00207202 */ /* 0x000fc60000000f00 */
[C---:B------:R-:W-:Y:S02]  /*b6a0*/  IMAD R35, R121.reuse, UR7, R34 ;  /* 0x0000000779237c24 */ /* 0x040fe4000f8e0222 */
[----:B------:R-:W-:Y:S01]  /*b6b0*/  IMAD.WIDE.U32 R32, R121, UR6, R32 ;  /* 0x0000000679207c25 */ /* 0x000fe2000f8e0020 */
[----:B------:R-:W-:-:S04]  /*b6c0*/  ULDC.64 UR6, c[0x0][0x210] ;  /* 0x0000840000067ab9 */ /* 0x000fc80000000a00 */
[----:B------:R-:W-:Y:S01]  /*b6d0*/  IADD3 R35, R33, R35, RZ ;  /* 0x0000002321237210 */ /* 0x000fe20007ffe0ff */
[----:B------:R-:W-:Y:S01]  /*b6e0*/  FFMA.FTZ R33, R42, UR5, R36 ;  /* 0x000000052a217c23 */ /* 0x000fe20008010024 */
[----:B------:R-:W-:-:S03]  /*b6f0*/  LEA R34, P0, R32, UR6, 0x1 ;  /* 0x0000000620227c11 */ /* 0x000fc6000f8008ff */
[----:B------:R-:W-:Y:S01]  /*b700*/  FFMA.FTZ R38, R38, R31, -R33 ;  /* 0x0000001f26267223 */ /* 0x000fe20000010821 */
[----:B------:R-:W-:Y:S01]  /*b710*/  LEA.HI.X R35, R32, UR7, R35, 0x1, P0 ;  /* 0x0000000720237c11 */ /* 0x000fe200080f0c23 */
[----:B------:R-:W-:-:S04]  /*b720*/  FFMA.FTZ R32, R39, UR5, R36 ;  /* 0x0000000527207c23 */ /* 0x000fc80008010024 */
[----:B------:R-:W-:-:S04]  /*b730*/  FFMA.FTZ R32, R37, R30, -R32 ;  /* 0x0000001e25207223 */ /* 0x000fc80000010820 */
[----:B------:R-:W-:Y:S01]  /*b740*/  FMUL.FTZ R33, R32, UR23 ;  /* 0x0000001720217c20 */ /* 0x000fe20008410000 */
[----:B------:R-:W-:-:S05]  /*b750*/  FMUL.FTZ R32, R38, UR23 ;  /* 0x0000001726207c20 */ /* 0x000fca0008410000 */
[----:B------:R-:W-:-:S05]  /*b760*/  F2FP.F16.F32.PACK_AB R33, R32, R33 ;  /* 0x000000212021723e */ /* 0x000fca00000000ff */
[----:B------:R2:W-:Y:S02]  /*b770*/  STG.E desc[UR18][R34.64], R33 ;  /* 0x0000002122007986 */ /* 0x0005e4000c101912 */
.L_x_1282:
[----:B------:R-:W-:Y:S05]  /*b780*/  BSYNC B0 ;  /* 0x0000000000007941 */ /* 0x000fea0003800000 */
.L_x_1281:
[----:B------:R-:W3:Y:S01]  /*b790*/  LDC R38, c[0x0][0x2ac] ;  /* 0x0000ab00ff267b82 */ /* 0x000ee20000000800 */
        /* <DEDUP_REMOVED lines=28> */
.L_x_1283:
[----:B------:R-:W-:Y:S01]  /*b960*/  LOP3.LUT P0, RZ, R0, 0x2000, RZ, 0xc0, !PT ;  /* 0x0000200000ff7812 */ /* 0x000fe2000780c0ff */
[----:B------:R-:W-:-:S12]  /*b970*/  BSSY B0, `(.L_x_1284) ;  /* 0x0000015000007945 */ /* 0x000fd80003800000 */
[----:B------:R-:W-:Y:S05]  /*b980*/  @!P0 BRA `(.L_x_1285) ;  /* 0x00000000004c8947 */ /* 0x000fea0003800000 */
[----:B------:R-:W-:Y:S01]  /*b990*/  SHF.R.S32.HI R32, RZ, 0x1f, R120 ;  /* 0x0000001fff207819 */ /* 0x000fe20000011478 */
[----:B------:R-:W-:Y:S01]  /*b9a0*/  ULDC.64 UR6, c[0x0][0x288] ;  /* 0x0000a20000067ab9 */ /* 0x000fe20000000a00 */
[----:B012---:R-:W-:-:S03]  /*b9b0*/  MOV R33, R29 ;  /* 0x0000001d00217202 */ /* 0x007fc60000000f00 */
        /* <DEDUP_REMOVED lines=16> */
.L_x_1285:
[----:B------:R-:W-:Y:S05]  /*bac0*/  BSYNC B0 ;  /* 0x0000000000007941 */ /* 0x000fea0003800000 */
.L_x_1284:
        /* <DEDUP_REMOVED lines=10> */
[----:B012-4-:R-:W-:Y:S01]  /*bb70*/  FFMA.FTZ R33, R48, R31, R41 ;  /* 0x0000001f30217223 */ /* 0x017fe20000010029 */
        /* <DEDUP_REMOVED lines=17> */
.L_x_1286:
[----:B------:R-:W-:Y:S01]  /*bc90*/  LOP3.LUT P0, RZ, R0, 0x1000, RZ, 0xc0, !PT ;  /* 0x0000100000ff7812 */ /* 0x000fe2000780c0ff */
[----:B------:R-:W-:-:S12]  /*bca0*/  BSSY B0, `(.L_x_1287) ;  /* 0x0000015000007945 */ /* 0x000fd80003800000 */
[----:B------:R-:W-:Y:S05]  /*bcb0*/  @!P0 BRA `(.L_x_1288) ;  /* 0x00000000004c8947 */ /* 0x000fea0003800000 */
[----:B------:R-:W-:Y:S01]  /*bcc0*/  SHF.R.S32.HI R32, RZ, 0x1f, R119 ;  /* 0x0000001fff207819 */ /* 0x000fe20000011477 */
[----:B------:R-:W-:Y:S01]  /*bcd0*/  ULDC.64 UR6, c[0x0][0x288] ;  /* 0x0000a20000067ab9 */ /* 0x000fe20000000a00 */
[----:B012-4-:R-:W-:-:S03]  /*bce0*/  MOV R33, R29 ;  /* 0x0000001d00217202 */ /* 0x017fc60000000f00 */
        /* <DEDUP_REMOVED lines=16> */
.L_x_1288:
[----:B------:R-:W-:Y:S05]  /*bdf0*/  BSYNC B0 ;  /* 0x0000000000007941 */ /* 0x000fea0003800000 */
.L_x_1287:
[----:B------:R-:W-:Y:S01]  /*be00*/  ISETP.NE.AND P0, PT, RZ, UR21, PT ;  /* 0x00000015ff007c0c */ /* 0x000fe2000bf05270 */
[----:B012-4-:R-:W-:-:S04]  /*be10*/  IMAD.WIDE.U32 R32, R3, -0x77777777, RZ ;  /* 0x8888888903207825 */ /* 0x017fc800078e00ff */
[--C-:B------:R-:W-:Y:S01]  /*be20*/  HADD2.F32 R32, -RZ, R50.reuse.H0_H0 ;  /* 0x20000032ff207230 */ /* 0x100fe20000004100 */
[----:B------:R-:W-:Y:S01]  /*be30*/  SHF.R.U32.HI R37, RZ, 0x4, R33 ;  /* 0x00000004ff257819 */ /* 0x000fe20000011621 */
[----:B------:R-:W-:Y:S02]  /*be40*/  HADD2.F32 R50, -RZ, R50.H1_H1 ;  /* 0x30000032ff327230 */ /* 0x000fe40000004100 */
[----:B------:R-:W-:Y:S02]  /*be50*/  HADD2.F32 R43, -RZ, R100.H0_H0 ;  /* 0x20000064ff2b7230 */ /* 0x000fe40000004100 */
[----:B------:R-:W-:Y:S01]  /*be60*/  FADD.FTZ R32, R32, -UR22 ;  /* 0x8000001620207e21 */ /* 0x000fe20008010000 */
[----:B------:R-:W-:Y:S02]  /*be70*/  HADD2.F32 R39, -RZ, R46.H0_H0 ;  /* 0x2000002eff277230 */ /* 0x000fe40000004100 */
[----:B------:R-:W-:Y:S01]  /*be80*/  FADD.FTZ R42, R50, -UR22 ;  /* 0x80000016322a7e21 */ /* 0x000fe20008010000 */
[----:B------:R-:W-:-:S02]  /*be90*/  HADD2.F32 R100, -RZ, R100.H1_H1 ;  /* 0x30000064ff647230 */ /* 0x000fc40000004100 */
[----:B------:R-:W-:Y:S01]  /*bea0*/  FMUL.FTZ R49, R32, UR23 ;  /* 0x0000001720317c20 */ /* 0x000fe20008410000 */
[----:B------:R-:W-:Y:S02]  /*beb0*/  HADD2.F32 R46, -RZ, R46.H1_H1 ;  /* 0x3000002eff2e7230 */ /* 0x000fe40000004100 */
        /* <DEDUP_REMOVED lines=20> */
.L_x_1289:
[----:B------:R-:W-:Y:S01]  /*c000*/  LOP3.LUT P0, RZ, R0, 0x800, RZ, 0xc0, !PT ;  /* 0x0000080000ff7812 */ /* 0x000fe2000780c0ff */
[----:B------:R-:W-:-:S12]  /*c010*/  BSSY B0, `(.L_x_1290) ;  /* 0x0000015000007945 */ /* 0x000fd80003800000 */
[----:B------:R-:W-:Y:S05]  /*c020*/  @!P0 BRA `(.L_x_1291) ;  /* 0x00000000004c8947 */ /* 0x000fea0003800000 */
[----:B------:R-:W-:Y:S01]  /*c030*/  SHF.R.S32.HI R32, RZ, 0x1f, R118 ;  /* 0x0000001fff207819 */ /* 0x000fe20000011476 */
[----:B------:R-:W-:Y:S01]  /*c040*/  ULDC.64 UR6, c[0x0][0x288] ;  /* 0x0000a20000067ab9 */ /* 0x000fe20000000a00 */
[----:B------:R-:W-:-:S03]  /*c050*/  MOV R33, R29 ;  /* 0x0000001d00217202 */ /* 0x000fc60000000f00 */
        /* <DEDUP_REMOVED lines=16> */
.L_x_1291:
[----:B------:R-:W-:Y:S05]  /*c160*/  BSYNC B0 ;  /* 0x0000000000007941 */ /* 0x000fea0003800000 */
.L_x_1290:
[----:B------:R-:W-:Y:S01]  /*c170*/  ISETP.NE.AND P0, PT, RZ, UR21, PT ;  /* 0x00000015ff007c0c */ /* 0x000fe2000bf05270 */
[----:B------:R-:W-:Y:S01]  /*c180*/  FADD.FTZ R49, R39, -UR22 ;  /* 0x8000001627317e21 */ /* 0x000fe20008010000 */
[----:B------:R-:W-:Y:S01]  /*c190*/  FADD.FTZ R42, R46, -UR22 ;  /* 0x800000162e2a7e21 */ /* 0x000fe20008010000 */
[--C-:B------:R-:W-:Y:S02]  /*c1a0*/  HADD2.F32 R43, -RZ, R98.reuse.H0_H0 ;  /* 0x20000062ff2b7230 */ /* 0x100fe40000004100 */
[--C-:B------:R-:W-:Y:S02]  /*c1b0*/  HADD2.F32 R39, -RZ, R47.reuse.H0_H0 ;  /* 0x2000002fff277230 */ /* 0x100fe40000004100 */
[----:B------:R-:W-:Y:S01]  /*c1c0*/  FMUL.FTZ R49, R49, UR23 ;  /* 0x0000001731317c20 */ /* 0x000fe20008410000 */
[----:B------:R-:W-:Y:S02]  /*c1d0*/  HADD2.F32 R98, -RZ, R98.H1_H1 ;  /* 0x30000062ff627230 */ /* 0x000fe40000004100 */
[----:B------:R-:W-:Y:S01]  /*c1e0*/  FMUL.FTZ R42, R42, UR23 ;  /* 0x000000172a2a7c20 */ /* 0x000fe20008410000 */
[----:B------:R-:W-:-:S02]  /*c1f0*/  HADD2.F32 R47, -RZ, R47.H1_H1 ;  /* 0x3000002fff2f7230 */ /* 0x000fc40000004100 */
[----:B------:R-:W-:Y:S05]  /*c200*/  @!P0 BRA `(.L_x_1292) ;  /* 0x0000000000488947 */ /* 0x000fea0003800000 */
        /* <DEDUP_REMOVED lines=18> */
.L_x_1292:
[----:B------:R-:W-:Y:S01]  /*c330*/  LOP3.LUT P0, RZ, R0, 0x400, RZ, 0xc0, !PT ;  /* 0x0000040000ff7812 */ /* 0x000fe2000780c0ff */
[----:B------:R-:W-:-:S12]  /*c340*/  BSSY B0, `(.L_x_1293) ;  /* 0x0000015000007945 */ /* 0x000fd80003800000 */
[----:B------:R-:W-:Y:S05]  /*c350*/  @!P0 BRA `(.L_x_1294) ;  /* 0x00000000004c8947 */ /* 0x000fea0003800000 */
[----:B------:R-:W-:Y:S01]  /*c360*/  SHF.R.S32.HI R32, RZ, 0x1f, R117 ;  /* 0x0000001fff207819 */ /* 0x000fe20000011475 */
[----:B------:R-:W-:Y:S01]  /*c370*/  ULDC.64 UR6, c[0x0][0x288] ;  /* 0x0000a20000067ab9 */ /* 0x000fe20000000a00 */
[----:B0-----:R-:W-:-:S03]  /*c380*/  MOV R33, R29 ;  /* 0x0000001d00217202 */ /* 0x001fc60000000f00 */
        /* <DEDUP_REMOVED lines=16> */
.L_x_1294:
[----:B------:R-:W-:Y:S05]  /*c490*/  BSYNC B0 ;  /* 0x0000000000007941 */ /* 0x000fea0003800000 */
.L_x_1293:
[----:B------:R-:W-:Y:S01]  /*c4a0*/  ISETP.NE.AND P0, PT, RZ, UR21, PT ;  /* 0x00000015ff007c0c */ /* 0x000fe2000bf05270 */
[----:B------:R-:W-:Y:S01]  /*c4b0*/  FADD.FTZ R32, R39, -UR22 ;  /* 0x8000001627207e21 */ /* 0x000fe20008010000 */
[----:B------:R-:W-:Y:S01]  /*c4c0*/  FADD.FTZ R42, R47, -UR22 ;  /* 0x800000162f2a7e21 */ /* 0x000fe20008010000 */
[----:B------:R-:W-:Y:S02]  /*c4d0*/  HADD2.F32 R43, -RZ, R96.H0_H0 ;  /* 0x20000060ff2b7230 */ /* 0x000fe40000004100 */
[----:B------:R-:W-:Y:S02]  /*c4e0*/  HADD2.F32 R39, -RZ, R4.H0_H0 ;  /* 0x20000004ff277230 */ /* 0x000fe40000004100 */
[----:B------:R-:W-:Y:S01]  /*c4f0*/  FMUL.FTZ R47, R32, UR23 ;  /* 0x00000017202f7c20 */ /* 0x000fe20008410000 */
[----:B------:R-:W-:Y:S02]  /*c500*/  HADD2.F32 R96, -RZ, R96.H1_H1 ;  /* 0x30000060ff607230 */ /* 0x000fe40000004100 */
[----:B------:R-:W-:Y:S01]  /*c510*/  FMUL.FTZ R42, R42, UR23 ;  /* 0x000000172a2a7c20 */ /* 0x000fe20008410000 */
[----:B------:R-:W-:-:S02]  /*c520*/  HADD2.F32 R4, -RZ, R4.H1_H1 ;  /* 0x30000004ff047230 */ /* 0x000fc40000004100 */
[----:B------:R-:W-:Y:S05]  /*c530*/  @!P0 BRA `(.L_x_1295) ;  /* 0x0000000000488947 */ /* 0x000fea0003800000 */
        /* <DEDUP_REMOVED lines=18> */
.L_x_1295:
        /* <DEDUP_REMOVED lines=22> */
.L_x_1297:
[----:B------:R-:W-:Y:S05]  /*c7c0*/  BSYNC B0 ;  /* 0x0000000000007941 */ /* 0x000fea0003800000 */
.L_x_1296:
        /* <DEDUP_REMOVED lines=11> */
[----:B012---:R-:W-:-:S03]  /*c880*/  FFMA.FTZ R33, R42, R31, R41 ;  /* 0x0000001f2a217223 */ /* 0x007fc60000010029 */
        /* <DEDUP_REMOVED lines=16> */
.L_x_1298:
        /* <DEDUP_REMOVED lines=22> */
.L_x_1300:
[----:B------:R-:W-:Y:S05]  /*caf0*/  BSYNC B0 ;  /* 0x0000000000007941 */ /* 0x000fea0003800000 */
.L_x_1299:
        /* <DEDUP_REMOVED lines=28> */
.L_x_1301:
        /* <DEDUP_REMOVED lines=16> */
[----:B------:R-:W-:Y:S02]  /*cdc0*/  FFMA.FTZ R32, R43, UR5, R36 ;  /* 0x000000052b207c23 */ /* 0x000fe40008010024 */
[----:B------:R-:W-:Y:S02]  /*cdd0*/  FMUL.FTZ R6, R6, UR23 ;  /* 0x0000001706067c20 */ /* 0x000fe40008410000 */
[----:B------:R-:W-:-:S04]  /*cde0*/  FFMA.FTZ R32, R39, R30, -R32 ;  /* 0x0000001e27207223 */ /* 0x000fc80000010820 */
[----:B------:R-:W-:-:S05]  /*cdf0*/  FMUL.FTZ R33, R32, UR23 ;  /* 0x0000001720217c20 */ /* 0x000fca0008410000 */
[----:B------:R-:W-:-:S05]  /*ce00*/  F2FP.F16.F32.PACK_AB R33, R6, R33 ;  /* 0x000000210621723e */ /* 0x000fca00000000ff */
[----:B------:R0:W-:Y:S02]  /*ce10*/  STG.E desc[UR18][R34.64], R33 ;  /* 0x0000002122007986 */ /* 0x0001e4000c101912 */
.L_x_1303:
[----:B------:R-:W-:Y:S05]  /*ce20*/  BSYNC B0 ;  /* 0x0000000000007941 */ /* 0x000fea0003800000 */
.L_x_1302:
        /* <DEDUP_REMOVED lines=28> */
.L_x_1304:
        /* <DEDUP_REMOVED lines=22> */
.L_x_1306:
[----:B------:R-:W-:Y:S05]  /*d150*/  BSYNC B0 ;  /* 0x0000000000007941 */ /* 0x000fea0003800000 */
.L_x_1305:
        /* <DEDUP_REMOVED lines=11> */
[----:B------:R-:W-:-:S03]  /*d210*/  FFMA.FTZ R10, R6, R31, R41 ;  /* 0x0000001f060a7223 */ /* 0x000fc60000010029 */
[----:B------:R-:W-:Y:S01]  /*d220*/  FMUL.FTZ R32, R8, -1.4426950216293334961 ;  /* 0xbfb8aa3b08207820 */ /* 0x000fe20000410000 */
[----:B012-4-:R-:W-:-:S05]  /*d230*/  FMUL.FTZ R35, R10, -1.4426950216293334961 ;  /* 0xbfb8aa3b0a237820 */ /* 0x017fca0000410000 */
        /* <DEDUP_REMOVED lines=14> */
.L_x_1307:
[----:B------:R-:W-:Y:S01]  /*d320*/  LOP3.LUT P0, RZ, R0, 0x20, RZ, 0xc0, !PT ;  /* 0x0000002000ff7812 */ /* 0x000fe2000780c0ff */
[----:B------:R-:W-:-:S12]  /*d330*/  BSSY B0, `(.L_x_1308) ;  /* 0x0000015000007945 */ /* 0x000fd80003800000 */
[----:B------:R-:W-:Y:S05]  /*d340*/  @!P0 BRA `(.L_x_1309) ;  /* 0x00000000004c8947 */ /* 0x000fea0003800000 */
[----:B------:R-:W-:Y:S01]  /*d350*/  SHF.R.S32.HI R8, RZ, 0x1f, R112 ;  /* 0x0000001fff087819 */ /* 0x000fe20000011470 */
[----:B------:R-:W-:Y:S01]  /*d360*/  ULDC.64 UR6, c[0x0][0x288] ;  /* 0x0000a20000067ab9 */ /* 0x000fe20000000a00 */
[----:B------:R-:W-:Y:S02]  /*d370*/  MOV R32, R26 ;  /* 0x0000001a00207202 */ /* 0x000fe40000000f00 */
[----:B012-4-:R-:W-:Y:S01]  /*d380*/  MOV R33, R29 ;  /* 0x0000001d00217202 */ /* 0x017fe20000000f00 */
[----:B------:R-:W-:Y:S02]  /*d390*/  IMAD R35, R8, UR6, RZ ;  /* 0x0000000608237c24 */ /* 0x000fe4000f8e02ff */
[----:B------:R-:W-:Y:S01]  /*d3a0*/  FFMA.FTZ R8, R43, UR5, R36 ;  /* 0x000000052b087c23 */ /* 0x000fe20008010024 */
[----:B------:R-:W-:-:S04]  /*d3b0*/  IMAD.WIDE.U32 R32, R112, UR6, R32 ;  /* 0x0000000670207c25 */ /* 0x000fc8000f8e0020 */
[----:B------:R-:W-:Y:S01]  /*d3c0*/  FFMA.FTZ R8, R39, R30, -R8 ;  /* 0x0000001e27087223 */ /* 0x000fe20000010808 */
[----:B------:R-:W-:Y:S01]  /*d3d0*/  IMAD R35, R112, UR7, R35 ;  /* 0x0000000770237c24 */ /* 0x000fe2000f8e0223 */
[----:B------:R-:W-:Y:S02]  /*d3e0*/  ULDC.64 UR6, c[0x0][0x210] ;  /* 0x0000840000067ab9 */ /* 0x000fe40000000a00 */
[----:B------:R-:W-:Y:S02]  /*d3f0*/  LEA R34, P0, R32, UR6, 0x1 ;  /* 0x0000000620227c11 */ /* 0x000fe4000f8008ff */
[----:B------:R-:W-:Y:S01]  /*d400*/  IADD3 R35, R33, R35, RZ ;  /* 0x0000002321237210 */ /* 0x000fe20007ffe0ff */
[----:B------:R-:W-:-:S03]  /*d410*/  FFMA.FTZ R33, R6, UR5, R36 ;  /* 0x0000000506217c23 */ /* 0x000fc60008010024 */
[----:B------:R-:W-:Y:S01]  /*d420*/  LEA.HI.X R35, R32, UR7, R35, 0x1, P0 ;  /* 0x0000000720237c11 */ /* 0x000fe200080f0c23 */
[----:B------:R-:W-:Y:S01]  /*d430*/  FFMA.FTZ R6, R74, R31, -R33 ;  /* 0x0000001f4a067223 */ /* 0x000fe20000010821 */
[----:B------:R-:W-:-:S03]  /*d440*/  FMUL.FTZ R33, R8, UR23 ;  /* 0x0000001708217c20 */ /* 0x000fc60008410000 */
[----:B------:R-:W-:-:S05]  /*d450*/  FMUL.FTZ R6, R6, UR23 ;  /* 0x0000001706067c20 */ /* 0x000fca0008410000 */
[----:B------:R-:W-:-:S05]  /*d460*/  F2FP.F16.F32.PACK_AB R33, R6, R33 ;  /* 0x000000210621723e */ /* 0x000fca00000000ff */
[----:B------:R0:W-:Y:S02]  /*d470*/  STG.E desc[UR18][R34.64], R33 ;  /* 0x0000002122007986 */ /* 0x0001e4000c101912 */
.L_x_1309:
[----:B------:R-:W-:Y:S05]  /*d480*/  BSYNC B0 ;  /* 0x0000000000007941 */ /* 0x000fea0003800000 */
.L_x_1308:
[----:B------:R-:W-:Y:S01]  /*d490*/  ISETP.NE.AND P0, PT, RZ, UR21, PT ;  /* 0x00000015ff007c0c */ /* 0x000fe2000bf05270 */
[----:B------:R-:W-:Y:S01]  /*d4a0*/  FADD.FTZ R43, R4, -UR22 ;  /* 0x80000016042b7e21 */ /* 0x000fe20008010000 */
[----:B------:R-:W-:Y:S01]  /*d4b0*/  FADD.FTZ R8, R12, -UR22 ;  /* 0x800000160c087e21 */ /* 0x000fe20008010000 */
[----:B------:R-:W-:Y:S02]  /*d4c0*/  HADD2.F32 R4, -RZ, R15.H0_H0 ;  /* 0x2000000fff047230 */ /* 0x000fe40000004100 */
[--C-:B------:R-:W-:Y:S02]  /*d4d0*/  HADD2.F32 R39, -RZ, R73.reuse.H0_H0 ;  /* 0x20000049ff277230 */ /* 0x100fe40000004100 */
        /* <DEDUP_REMOVED lines=23> */
.L_x_1310:
        /* <DEDUP_REMOVED lines=8> */
[----:B------:R-:W-:-:S04]  /*d6d0*/  IMAD.WIDE.U32 R32, R111, UR6, R32 ;  /* 0x000000066f207c25 */ /* 0x000fc8000f8e0020 */
[----:B------:R-:W-:Y:S02]  /*d6e0*/  IMAD R35, R111, UR7, R10 ;  /* 0x000000076f237c24 */ /* 0x000fe4000f8e020a */
[----:B------:R-:W-:Y:S01]  /*d6f0*/  FFMA.FTZ R10, R43, UR5, R36 ;  /* 0x000000052b0a7c23 */ /* 0x000fe20008010024 */
[----:B------:R-:W-:Y:S02]  /*d700*/  ULDC.64 UR6, c[0x0][0x210] ;  /* 0x0000840000067ab9 */ /* 0x000fe40000000a00 */
[----:B------:R-:W-:Y:S01]  /*d710*/  LEA R34, P0, R32, UR6, 0x1 ;  /* 0x0000000620227c11 */ /* 0x000fe2000f8008ff */
[----:B------:R-:W-:Y:S01]  /*d720*/  FFMA.FTZ R10, R39, R30, -R10 ;  /* 0x0000001e270a7223 */ /* 0x000fe2000001080a */
        /* <DEDUP_REMOVED lines=8> */
.L_x_1312:
[----:B------:R-:W-:Y:S05]  /*d7b0*/  BSYNC B0 ;  /* 0x0000000000007941 */ /* 0x000fea0003800000 */
.L_x_1311:
        /* <DEDUP_REMOVED lines=28> */
.L_x_1313:
        /* <DEDUP_REMOVED lines=8> */
[--C-:B------:R-:W-:Y:S01]  /*da00*/  FFMA.FTZ R8, R15, UR5, R36.reuse ;  /* 0x000000050f087c23 */ /* 0x100fe20008010024 */
[----:B------:R-:W-:Y:S01]  /*da10*/  FFMA.FTZ R15, R6, UR5, R36 ;  /* 0x00000005060f7c23 */ /* 0x000fe20008010024 */
[----:B------:R-:W-:-:S04]  /*da20*/  IMAD.WIDE.U32 R32, R110, UR6, R32 ;  /* 0x000000066e207c25 */ /* 0x000fc8000f8e0020 */
[----:B------:R-:W-:Y:S01]  /*da30*/  FFMA.FTZ R8, R39, R30, -R8 ;  /* 0x0000001e27087223 */ /* 0x000fe20000010808 */
[----:B------:R-:W-:Y:S01]  /*da40*/  FFMA.FTZ R6, R72, R31, -R15 ;  /* 0x0000001f48067223 */ /* 0x000fe2000001080f */
[----:B------:R-:W-:Y:S01]  /*da50*/  IMAD R35, R110, UR7, R35 ;  /* 0x000000076e237c24 */ /* 0x000fe2000f8e0223 */
[----:B------:R-:W-:Y:S01]  /*da60*/  ULDC.64 UR6, c[0x0][0x210] ;  /* 0x0000840000067ab9 */ /* 0x000fe20000000a00 */
[----:B------:R-:W-:Y:S01]  /*da70*/  FMUL.FTZ R15, R8, UR23 ;  /* 0x00000017080f7c20 */ /* 0x000fe20008410000 */
[----:B------:R-:W-:Y:S01]  /*da80*/  FMUL.FTZ R6, R6, UR23 ;  /* 0x0000001706067c20 */ /* 0x000fe20008410000 */
[----:B------:R-:W-:Y:S02]  /*da90*/  LEA R34, P0, R32, UR6, 0x1 ;  /* 0x0000000620227c11 */ /* 0x000fe4000f8008ff */
[----:B------:R-:W-:Y:S02]  /*daa0*/  IADD3 R35, R33, R35, RZ ;  /* 0x0000002321237210 */ /* 0x000fe40007ffe0ff */
[----:B------:R-:W-:-:S02]  /*dab0*/  F2FP.F16.F32.PACK_AB R15, R6, R15 ;  /* 0x0000000f060f723e */ /* 0x000fc400000000ff */
[----:B------:R-:W-:-:S05]  /*dac0*/  LEA.HI.X R35, R32, UR7, R35, 0x1, P0 ;  /* 0x0000000720237c11 */ /* 0x000fca00080f0c23 */
[----:B------:R0:W-:Y:S02]  /*dad0*/  STG.E desc[UR18][R34.64], R15 ;  /* 0x0000000f22007986 */ /* 0x0001e4000c101912 */
.L_x_1315:
[----:B------:R-:W-:Y:S05]  /*dae0*/  BSYNC B0 ;  /* 0x0000000000007941 */ /* 0x000fea0003800000 */
.L_x_1314:
[----:B------:R-:W-:Y:S01]  /*daf0*/  ISETP.NE.AND P0, PT, RZ, UR21, PT ;  /* 0x00000015ff007c0c */ /* 0x000fe2000bf05270 */
[----:B------:R-:W-:Y:S01]  /*db00*/  FADD.FTZ R8, R4, -UR22 ;  /* 0x8000001604087e21 */ /* 0x000fe20008010000 */
[----:B------:R-:W-:Y:S01]  /*db10*/  FADD.FTZ R16, R16, -UR22 ;  /* 0x8000001610107e21 */ /* 0x000fe20008010000 */
[--C-:B------:R-:W-:Y:S02]  /*db20*/  HADD2.F32 R4, -RZ, R18.reuse.H0_H0 ;  /* 0x20000012ff047230 */ /* 0x100fe40000004100 */
[--C-:B0-----:R-:W-:Y:S02]  /*db30*/  HADD2.F32 R15, -RZ, R71.reuse.H0_H0 ;  /* 0x20000047ff0f7230 */ /* 0x101fe40000004100 */
        /* <DEDUP_REMOVED lines=13> */
[----:B-12-4-:R-:W-:-:S07]  /*dc10*/  FADD.FTZ R33, R32, 1 ;  /* 0x3f80000020217421 */ /* 0x016fce0000010000 */
        /* <DEDUP_REMOVED lines=9> */
.L_x_1316:
[----:B------:R-:W-:Y:S01]  /*dcb0*/  LOP3.LUT P0, RZ, R0, 0x4, RZ, 0xc0, !PT ;  /* 0x0000000400ff7812 */ /* 0x000fe2000780c0ff */
[----:B------:R-:W-:-:S12]  /*dcc0*/  BSSY B0, `(.L_x_1317) ;  /* 0x0000015000007945 */ /* 0x000fd80003800000 */
[----:B------:R-:W-:Y:S05]  /*dcd0*/  @!P0 BRA `(.L_x_1318) ;  /* 0x00000000004c8947 */ /* 0x000fea0003800000 */
[----:B------:R-:W-:Y:S01]  /*dce0*/  SHF.R.S32.HI R8, RZ, 0x1f, R109 ;  /* 0x0000001fff087819 */ /* 0x000fe2000001146d */
[----:B------:R-:W-:Y:S01]  /*dcf0*/  ULDC.64 UR6, c[0x0][0x288] ;  /* 0x0000a20000067ab9 */ /* 0x000fe20000000a00 */
[----:B------:R-:W-:Y:S02]  /*dd00*/  MOV R32, R26 ;  /* 0x0000001a00207202 */ /* 0x000fe40000000f00 */
[----:B-12-4-:R-:W-:Y:S01]  /*dd10*/  MOV R33, R29 ;  /* 0x0000001d00217202 */ /* 0x016fe20000000f00 */
        /* <DEDUP_REMOVED lines=8> */
[----:B------:R-:W-:Y:S02]  /*dda0*/  FFMA.FTZ R33, R42, UR5, R36 ;  /* 0x000000052a217c23 */ /* 0x000fe40008010024 */
[----:B------:R-:W-:Y:S01]  /*ddb0*/  FMUL.FTZ R15, R8, UR23 ;  /* 0x00000017080f7c20 */ /* 0x000fe20008410000 */
[----:B------:R-:W-:Y:S01]  /*ddc0*/  LEA.HI.X R35, R32, UR7, R35, 0x1, P0 ;  /* 0x0000000720237c11 */ /* 0x000fe200080f0c23 */
[----:B------:R-:W-:-:S04]  /*ddd0*/  FFMA.FTZ R6, R6, R31, -R33 ;  /* 0x0000001f06067223 */ /* 0x000fc80000010821 */
[----:B------:R-:W-:-:S05]  /*dde0*/  FMUL.FTZ R6, R6, UR23 ;  /* 0x0000001706067c20 */ /* 0x000fca0008410000 */
[----:B------:R-:W-:-:S05]  /*ddf0*/  F2FP.F16.F32.PACK_AB R15, R6, R15 ;  /* 0x0000000f060f723e */ /* 0x000fca00000000ff */
[----:B------:R0:W-:Y:S02]  /*de00*/  STG.E desc[UR18][R34.64], R15 ;  /* 0x0000000f22007986 */ /* 0x0001e4000c101912 */
.L_x_1318:
[----:B------:R-:W-:Y:S05]  /*de10*/  BSYNC B0 ;  /* 0x0000000000007941 */ /* 0x000fea0003800000 */
.L_x_1317:
[----:B------:R-:W-:Y:S01]  /*de20*/  ISETP.NE.AND P0, PT, RZ, UR21, PT ;  /* 0x00000015ff007c0c */ /* 0x000fe2000bf05270 */
[----:B------:R-:W-:Y:S01]  /*de30*/  FADD.FTZ R8, R4, -UR22 ;  /* 0x8000001604087e21 */ /* 0x000fe20008010000 */
[----:B------:R-:W-:Y:S01]  /*de40*/  FADD.FTZ R18, R18, -UR22 ;  /* 0x8000001612127e21 */ /* 0x000fe20008010000 */
[--C-:B0-----:R-:W-:Y:S02]  /*de50*/  HADD2.F32 R15, -RZ, R70.reuse.H0_H0 ;  /* 0x20000046ff0f7230 */ /* 0x101fe40000004100 */
[----:B------:R-:W-:Y:S02]  /*de60*/  HADD2.F32 R70, -RZ, R70.H1_H1 ;  /* 0x30000046ff467230 */ /* 0x000fe40000004100 */
[----:B------:R-:W-:Y:S01]  /*de70*/  FMUL.FTZ R39, R8, UR23 ;  /* 0x0000001708277c20 */ /* 0x000fe20008410000 */
[--C-:B------:R-:W-:Y:S02]  /*de80*/  HADD2.F32 R4, -RZ, R19.reuse.H0_H0 ;  /* 0x20000013ff047230 */ /* 0x100fe40000004100 */
[----:B-12-4-:R-:W-:Y:S01]  /*de90*/  FMUL.FTZ R34, R18, UR23 ;  /* 0x0000001712227c20 */ /* 0x016fe20008410000 */
        /* <DEDUP_REMOVED lines=20> */
.L_x_1319:
[----:B------:R-:W-:Y:S01]  /*dfe0*/  LOP3.LUT P0, RZ, R0, 0x2, RZ, 0xc0, !PT ;  /* 0x0000000200ff7812 */ /* 0x000fe2000780c0ff */
[----:B------:R-:W-:-:S12]  /*dff0*/  BSSY B0, `(.L_x_1320) ;  /* 0x0000015000007945 */ /* 0x000fd80003800000 */
[----:B------:R-:W-:Y:S05]  /*e000*/  @!P0 BRA `(.L_x_1321) ;  /* 0x00000000004c8947 */ /* 0x000fea0003800000 */
[----:B------:R-:W-:Y:S01]  /*e010*/  SHF.R.S32.HI R8, RZ, 0x1f, R108 ;  /* 0x0000001fff087819 */ /* 0x000fe2000001146c */
[----:B------:R-:W-:Y:S01]  /*e020*/  ULDC.64 UR6, c[0x0][0x288] ;  /* 0x0000a20000067ab9 */ /* 0x000fe20000000a00 */
[----:B------:R-:W-:Y:S02]  /*e030*/  MOV R18, R26 ;  /* 0x0000001a00127202 */ /* 0x000fe40000000f00 */
[----:B------:R-:W-:Y:S01]  /*e040*/  MOV R19, R29 ;  /* 0x0000001d00137202 */ /* 0x000fe20000000f00 */
[----:B------:R-:W-:Y:S02]  /*e050*/  IMAD R33, R8, UR6, RZ ;  /* 0x0000000608217c24 */ /* 0x000fe4000f8e02ff */
[----:B------:R-:W-:Y:S01]  /*e060*/  FFMA.FTZ R8, R39, UR5, R36 ;  /* 0x0000000527087c23 */ /* 0x000fe20008010024 */
[----:B------:R-:W-:-:S04]  /*e070*/  IMAD.WIDE.U32 R18, R108, UR6, R18 ;  /* 0x000000066c127c25 */ /* 0x000fc8000f8e0012 */
[----:B------:R-:W-:Y:S01]  /*e080*/  FFMA.FTZ R8, R15, R30, -R8 ;  /* 0x0000001e0f087223 */ /* 0x000fe20000010808 */
[----:B------:R-:W-:Y:S01]  /*e090*/  IMAD R33, R108, UR7, R33 ;  /* 0x000000076c217c24 */ /* 0x000fe2000f8e0221 */
[----:B------:R-:W-:Y:S02]  /*e0a0*/  ULDC.64 UR6, c[0x0][0x210] ;  /* 0x0000840000067ab9 */ /* 0x000fe40000000a00 */
[----:B------:R-:W-:Y:S01]  /*e0b0*/  FMUL.FTZ R15, R8, UR23 ;  /* 0x00000017080f7c20 */ /* 0x000fe20008410000 */
[----:B------:R-:W-:Y:S02]  /*e0c0*/  LEA R32, P0, R18, UR6, 0x1 ;  /* 0x0000000612207c11 */ /* 0x000fe4000f8008ff */
[----:B------:R-:W-:Y:S01]  /*e0d0*/  IADD3 R33, R19, R33, RZ ;  /* 0x0000002113217210 */ /* 0x000fe20007ffe0ff */
[----:B------:R-:W-:-:S03]  /*e0e0*/  FFMA.FTZ R19, R34, UR5, R36 ;  /* 0x0000000522137c23 */ /* 0x000fc60008010024 */
[----:B------:R-:W-:Y:S01]  /*e0f0*/  LEA.HI.X R33, R18, UR7, R33, 0x1, P0 ;  /* 0x0000000712217c11 */ /* 0x000fe200080f0c21 */
[----:B------:R-:W-:-:S04]  /*e100*/  FFMA.FTZ R19, R70, R31, -R19 ;  /* 0x0000001f46137223 */ /* 0x000fc80000010813 */
[----:B------:R-:W-:-:S05]  /*e110*/  FMUL.FTZ R8, R19, UR23 ;  /* 0x0000001713087c20 */ /* 0x000fca0008410000 */
[----:B------:R-:W-:-:S05]  /*e120*/  F2FP.F16.F32.PACK_AB R15, R8, R15 ;  /* 0x0000000f080f723e */ /* 0x000fca00000000ff */
[----:B------:R0:W-:Y:S02]  /*e130*/  STG.E desc[UR18][R32.64], R15 ;  /* 0x0000000f20007986 */ /* 0x0001e4000c101912 */
.L_x_1321:
[----:B------:R-:W-:Y:S05]  /*e140*/  BSYNC B0 ;  /* 0x0000000000007941 */ /* 0x000fea0003800000 */
.L_x_1320:
        /* <DEDUP_REMOVED lines=28> */
.L_x_1322:
[----:B------:R-:W-:Y:S04]  /*e310*/  BSSY B0, `(.L_x_1323) ;  /* 0x0000015000007945 */ /* 0x000fe80003800000 */
[----:B------:R-:W-:Y:S05]  /*e320*/  @!P5 BRA `(.L_x_1324) ;  /* 0x00000000004cd947 */ /* 0x000fea0003800000 */
[----:B------:R-:W-:Y:S01]  /*e330*/  SHF.R.S32.HI R6, RZ, 0x1f, R107 ;  /* 0x0000001fff067819 */ /* 0x000fe2000001146b */
[----:B------:R-:W-:Y:S01]  /*e340*/  ULDC.64 UR6, c[0x0][0x288] ;  /* 0x0000a20000067ab9 */ /* 0x000fe20000000a00 */
[----:B------:R-:W-:Y:S02]  /*e350*/  MOV R18, R26 ;  /* 0x0000001a00127202 */ /* 0x000fe40000000f00 */
[----:B------:R-:W-:Y:S01]  /*e360*/  MOV R19, R29 ;  /* 0x0000001d00137202 */ /* 0x000fe20000000f00 */
        /* <DEDUP_REMOVED lines=15> */
.L_x_1324:
[----:B------:R-:W-:Y:S05]  /*e460*/  BSYNC B0 ;  /* 0x0000000000007941 */ /* 0x000fea0003800000 */
.L_x_1323:
[----:B------:R-:W-:Y:S01]  /*e470*/  FADD.FTZ R8, R4, -UR22 ;  /* 0x8000001604087e21 */ /* 0x000fe20008010000 */
[----:B------:R-:W-:Y:S01]  /*e480*/  FADD.FTZ R20, R20, -UR22 ;  /* 0x8000001614147e21 */ /* 0x000fe20008010000 */
[--C-:B0-----:R-:W-:Y:S02]  /*e490*/  HADD2.F32 R15, -RZ, R68.reuse.H0_H0 ;  /* 0x20000044ff0f7230 */ /* 0x101fe40000004100 */
[----:B------:R-:W-:Y:S02]  /*e4a0*/  HADD2.F32 R68, -RZ, R68.H1_H1 ;  /* 0x30000044ff447230 */ /* 0x000fe40000004100 */
[----:B------:R-:W-:Y:S01]  /*e4b0*/  FMUL.FTZ R35, R8, UR23 ;  /* 0x0000001708237c20 */ /* 0x000fe20008410000 */
[--C-:B------:R-:W-:Y:S02]  /*e4c0*/  HADD2.F32 R4, -RZ, R21.reuse.H0_H0 ;  /* 0x20000015ff047230 */ /* 0x100fe40000004100 */
[----:B------:R-:W-:Y:S01]  /*e4d0*/  FMUL.FTZ R32, R20, UR23 ;  /* 0x0000001714207c20 */ /* 0x000fe20008410000 */
        /* <DEDUP_REMOVED lines=20> */
.L_x_1325:
[----:B------:R-:W-:Y:S04]  /*e620*/  BSSY B0, `(.L_x_1326) ;  /* 0x0000015000007945 */ /* 0x000fe80003800000 */
        /* <DEDUP_REMOVED lines=20> */
.L_x_1327:
[----:B------:R-:W-:Y:S05]  /*e770*/  BSYNC B0 ;  /* 0x0000000000007941 */ /* 0x000fea0003800000 */
.L_x_1326:
[----:B------:R-:W-:Y:S01]  /*e780*/  FADD.FTZ R10, R4, -UR22 ;  /* 0x80000016040a7e21 */ /* 0x000fe20008010000 */
[----:B------:R-:W-:Y:S01]  /*e790*/  FADD.FTZ R6, R6, -UR22 ;  /* 0x8000001606067e21 */ /* 0x000fe20008010000 */
[--C-:B------:R-:W-:Y:S02]  /*e7a0*/  HADD2.F32 R4, -RZ, R22.reuse.H0_H0 ;  /* 0x20000016ff047230 */ /* 0x100fe40000004100 */
[--C-:B0-----:R-:W-:Y:S02]  /*e7b0*/  HADD2.F32 R15, -RZ, R67.reuse.H0_H0 ;  /* 0x20000043ff0f7230 */ /* 0x101fe40000004100 */
[----:B------:R-:W-:Y:S01]  /*e7c0*/  FMUL.FTZ R35, R10, UR23 ;  /* 0x000000170a237c20 */ /* 0x000fe20008410000 */
[----:B------:R-:W-:Y:S02]  /*e7d0*/  HADD2.F32 R8, -RZ, R67.H1_H1 ;  /* 0x30000043ff087230 */ /* 0x000fe40000004100 */
        /* <DEDUP_REMOVED lines=21> */
.L_x_1328:
        /* <DEDUP_REMOVED lines=21> */
.L_x_1330:
[----:B------:R-:W-:Y:S05]  /*ea80*/  BSYNC B0 ;  /* 0x0000000000007941 */ /* 0x000fea0003800000 */
.L_x_1329:
        /* <DEDUP_REMOVED lines=27> */
.L_x_1331:
[----:B------:R-:W-:Y:S04]  /*ec40*/  BSSY B0, `(.L_x_1332) ;  /* 0x0000014000007945 */ /* 0x000fe80003800000 */
[----:B------:R-:W-:Y:S05]  /*ec50*/  @!P2 BRA `(.L_x_1333) ;  /* 0x000000000048a947 */ /* 0x000fea0003800000 */
[----:B------:R-:W-:Y:S01]  /*ec60*/  ULDC.64 UR6, c[0x0][0x288] ;  /* 0x0000a20000067ab9 */ /* 0x000fe20000000a00 */
[----:B------:R-:W-:Y:S01]  /*ec70*/  MOV R18, R26 ;  /* 0x0000001a00127202 */ /* 0x000fe20000000f00 */
[----:B------:R-:W-:Y:S01]  /*ec80*/  IMAD R21, R125, UR6, RZ ;  /* 0x000000067d157c24 */ /* 0x000fe2000f8e02ff */
[----:B------:R-:W-:Y:S01]  /*ec90*/  MOV R19, R29 ;  /* 0x0000001d00137202 */ /* 0x000fe20000000f00 */
[----:B------:R-:W-:Y:S02]  /*eca0*/  FFMA.FTZ R4, R33, UR5, R36 ;  /* 0x0000000521047c23 */ /* 0x000fe40008010024 */
[C---:B------:R-:W-:Y:S02]  /*ecb0*/  IMAD R21, R104.reuse, UR7, R21 ;  /* 0x0000000768157c24 */ /* 0x040fe4000f8e0215 */
[----:B------:R-:W-:-:S04]  /*ecc0*/  IMAD.WIDE.U32 R18, R104, UR6, R18 ;  /* 0x0000000668127c25 */ /* 0x000fc8000f8e0012 */
[----:B------:R-:W-:Y:S01]  /*ecd0*/  FFMA.FTZ R4, R15, R30, -R4 ;  /* 0x0000001e0f047223 */ /* 0x000fe20000010804 */
[----:B------:R-:W-:Y:S01]  /*ece0*/  ULDC.64 UR6, c[0x0][0x210] ;  /* 0x0000840000067ab9 */ /* 0x000fe20000000a00 */
[----:B------:R-:W-:Y:S01]  /*ecf0*/  IADD3 R21, R19, R21, RZ ;  /* 0x0000001513157210 */ /* 0x000fe20007ffe0ff */
[----:B------:R-:W-:Y:S01]  /*ed00*/  FFMA.FTZ R19, R22, UR5, R36 ;  /* 0x0000000516137c23 */ /* 0x000fe20008010024 */
[----:B------:R-:W-:Y:S01]  /*ed10*/  FMUL.FTZ R15, R4, UR23 ;  /* 0x00000017040f7c20 */ /* 0x000fe20008410000 */
[----:B------:R-:W-:Y:S02]  /*ed20*/  LEA R20, P0, R18, UR6, 0x1 ;  /* 0x0000000612147c11 */ /* 0x000fe4000f8008ff */
[----:B------:R-:W-:Y:S02]  /*ed30*/  FFMA.FTZ R19, R66, R31, -R19 ;  /* 0x0000001f42137223 */ /* 0x000fe40000010813 */
[----:B------:R-:W-:Y:S02]  /*ed40*/  LEA.HI.X R21, R18, UR7, R21, 0x1, P0 ;  /* 0x0000000712157c11 */ /* 0x000fe400080f0c15 */
[----:B------:R-:W-:-:S05]  /*ed50*/  FMUL.FTZ R4, R19, UR23 ;  /* 0x0000001713047c20 */ /* 0x000fca0008410000 */
[----:B------:R-:W-:-:S05]  /*ed60*/  F2FP.F16.F32.PACK_AB R15, R4, R15 ;  /* 0x0000000f040f723e */ /* 0x000fca00000000ff */
[----:B------:R0:W-:Y:S02]  /*ed70*/  STG.E desc[UR18][R20.64], R15 ;  /* 0x0000000f14007986 */ /* 0x0001e4000c101912 */
.L_x_1333:
[----:B------:R-:W-:Y:S05]  /*ed80*/  BSYNC B0 ;  /* 0x0000000000007941 */ /* 0x000fea0003800000 */
.L_x_1332:
        /* <DEDUP_REMOVED lines=27> */
.L_x_1334:
[----:B------:R-:W-:Y:S04]  /*ef40*/  BSSY B0, `(.L_x_1335) ;  /* 0x0000014000007945 */ /* 0x000fe80003800000 */
[----:B------:R-:W-:Y:S05]  /*ef50*/  @!P1 BRA `(.L_x_1336) ;  /* 0x0000000000489947 */ /* 0x000fea0003800000 */
[----:B------:R-:W-:Y:S01]  /*ef60*/  ULDC.64 UR6, c[0x0][0x288] ;  /* 0x0000a20000067ab9 */ /* 0x000fe20000000a00 */
[----:B------:R-:W-:Y:S01]  /*ef70*/  MOV R18, R26 ;  /* 0x0000001a00127202 */ /* 0x000fe20000000f00 */
[----:B------:R-:W-:Y:S01]  /*ef80*/  IMAD R6, R124, UR6, RZ ;  /* 0x000000067c067c24 */ /* 0x000fe2000f8e02ff */
[----:B------:R-:W-:-:S03]  /*ef90*/  MOV R19, R29 ;  /* 0x0000001d00137202 */ /* 0x000fc60000000f00 */
[----:B------:R-:W-:Y:S02]  /*efa0*/  IMAD R21, R103, UR7, R6 ;  /* 0x0000000767157c24 */ /* 0x000fe4000f8e0206 */
[----:B------:R-:W-:Y:S01]  /*efb0*/  FFMA.FTZ R6, R33, UR5, R36 ;  /* 0x0000000521067c23 */ /* 0x000fe20008010024 */
[----:B------:R-:W-:Y:S01]  /*efc0*/  IMAD.WIDE.U32 R18, R103, UR6, R18 ;  /* 0x0000000667127c25 */ /* 0x000fe2000f8e0012 */
[----:B------:R-:W-:-:S03]  /*efd0*/  ULDC.64 UR6, c[0x0][0x210] ;  /* 0x0000840000067ab9 */ /* 0x000fc60000000a00 */
[----:B------:R-:W-:Y:S01]  /*efe0*/  FFMA.FTZ R6, R15, R30, -R6 ;  /* 0x0000001e0f067223 */ /* 0x000fe20000010806 */
[----:B------:R-:W-:Y:S01]  /*eff0*/  IADD3 R21, R19, R21, RZ ;  /* 0x0000001513157210 */ /* 0x000fe20007ffe0ff */
[----:B------:R-:W-:Y:S02]  /*f000*/  FFMA.FTZ R19, R34, UR5, R36 ;  /* 0x0000000522137c23 */ /* 0x000fe40008010024 */
[----:B------:R-:W-:Y:S01]  /*f010*/  FMUL.FTZ R15, R6, UR23 ;  /* 0x00000017060f7c20 */ /* 0x000fe20008410000 */
[----:B------:R-:W-:Y:S01]  /*f020*/  LEA R20, P0, R18, UR6, 0x1 ;  /* 0x0000000612147c11 */ /* 0x000fe2000f8008ff */
[----:B------:R-:W-:-:S03]  /*f030*/  FFMA.FTZ R4, R4, R31, -R19 ;  /* 0x0000001f04047223 */ /* 0x000fc60000010813 */
[----:B------:R-:W-:Y:S01]  /*f040*/  LEA.HI.X R21, R18, UR7, R21, 0x1, P0 ;  /* 0x0000000712157c11 */ /* 0x000fe200080f0c15 */
[----:B------:R-:W-:-:S05]  /*f050*/  FMUL.FTZ R4, R4, UR23 ;  /* 0x0000001704047c20 */ /* 0x000fca0008410000 */
[----:B------:R-:W-:-:S05]  /*f060*/  F2FP.F16.F32.PACK_AB R15, R4, R15 ;  /* 0x0000000f040f723e */ /* 0x000fca00000000ff */
[----:B------:R0:W-:Y:S02]  /*f070*/  STG.E desc[UR18][R20.64], R15 ;  /* 0x0000000f14007986 */ /* 0x0001e4000c101912 */
.L_x_1336:
[----:B------:R-:W-:Y:S05]  /*f080*/  BSYNC B0 ;  /* 0x0000000000007941 */ /* 0x000fea0003800000 */
.L_x_1335:
[----:B------:R-:W-:Y:S01]  /*f090*/  FADD.FTZ R22, R22, -UR22 ;  /* 0x8000001616167e21 */ /* 0x000fe20008010000 */
[----:B------:R-:W-:Y:S01]  /*f0a0*/  FADD.FTZ R24, R24, -UR22 ;  /* 0x8000001618187e21 */ /* 0x000fe20008010000 */
[--C-:B0-----:R-:W-:Y:S02]  /*f0b0*/  HADD2.F32 R15, -RZ, R64.reuse.H0_H0 ;  /* 0x20000040ff0f7230 */ /* 0x101fe40000004100 */
[--C-:B------:R-:W-:Y:S02]  /*f0c0*/  HADD2.F32 R32, -RZ, R25.reuse.H0_H0 ;  /* 0x20000019ff207230 */ /* 0x100fe40000004100 */
        /* <DEDUP_REMOVED lines=23> */
.L_x_1337:
        /* <DEDUP_REMOVED lines=23> */
.L_x_1339:
[----:B------:R-:W-:Y:S05]  /*f3b0*/  BSYNC B0 ;  /* 0x0000000000007941 */ /* 0x000fea0003800000 */
.L_x_1338:
        /* <DEDUP_REMOVED lines=28> */
.L_x_1340:
        /* <DEDUP_REMOVED lines=23> */
.L_x_1342:
[----:B------:R-:W-:Y:S05]  /*f6f0*/  BSYNC B0 ;  /* 0x0000000000007941 */ /* 0x000fea0003800000 */
.L_x_1341:
[----:B------:R-:W-:Y:S01]  /*f700*/  ISETP.NE.AND P0, PT, RZ, UR21, PT ;  /* 0x00000015ff007c0c */ /* 0x000fe2000bf05270 */
[----:B------:R-:W-:Y:S01]  /*f710*/  FADD.FTZ R24, R24, -UR22 ;  /* 0x8000001618187e21 */ /* 0x000fe20008010000 */
[----:B------:R-:W-:Y:S01]  /*f720*/  FADD.FTZ R44, R44, -UR22 ;  /* 0x800000162c2c7e21 */ /* 0x000fe20008010000 */
[--C-:B0-----:R-:W-:Y:S02]  /*f730*/  HADD2.F32 R15, -RZ, R62.reuse.H0_H0 ;  /* 0x2000003eff0f7230 */ /* 0x101fe40000004100 */
        /* <DEDUP_REMOVED lines=24> */
.L_x_1343:
        /* <DEDUP_REMOVED lines=23> */
.L_x_1345:
[----:B------:R-:W-:Y:S05]  /*fa30*/  BSYNC B0 ;  /* 0x0000000000007941 */ /* 0x000fea0003800000 */
.L_x_1344:
[----:B------:R-:W-:Y:S01]  /*fa40*/  ISETP.NE.AND P0, PT, RZ, UR21, PT ;  /* 0x00000015ff007c0c */ /* 0x000fe2000bf05270 */
[----:B------:R-:W-:Y:S01]  /*fa50*/  FADD.FTZ R22, R22, -UR22 ;  /* 0x8000001616167e21 */ /* 0x000fe20008010000 */
[----:B------:R-:W-:Y:S01]  /*fa60*/  FADD.FTZ R45, R45, -UR22 ;  /* 0x800000162d2d7e21 */ /* 0x000fe20008010000 */
[----:B---3--:R-:W-:Y:S02]  /*fa70*/  IMAD R37, R38, UR20, R37 ;  /* 0x0000001426257c24 */ /* 0x008fe4000f8e0225 */
[----:B------:R-:W-:Y:S01]  /*fa80*/  FMUL.FTZ R25, R22, UR23 ;  /* 0x0000001716197c20 */ /* 0x000fe20008410000 */
[--C-:B0-----:R-:W-:Y:S02]  /*fa90*/  HADD2.F32 R15, -RZ, R61.reuse.H0_H0 ;  /* 0x2000003dff0f7230 */ /* 0x101fe40000004100 */
[----:B------:R-:W-:Y:S01]  /*faa0*/  FMUL.FTZ R22, R45, UR23 ;  /* 0x000000172d167c20 */ /* 0x000fe20008410000 */
[----:B------:R-:W-:Y:S02]  /*fab0*/  HADD2.F32 R4, -RZ, R61.H1_H1 ;  /* 0x3000003dff047230 */ /* 0x000fe40000004100 */
[----:B------:R-:W-:-:S02]  /*fac0*/  HADD2.F32 R24, -RZ, R5.H0_H0 ;  /* 0x20000005ff187230 */ /* 0x000fc40000004100 */
        /* <DEDUP_REMOVED lines=19> */
.L_x_1346:
        /* <DEDUP_REMOVED lines=23> */
.L_x_1348:
[----:B------:R-:W-:Y:S05]  /*fd70*/  BSYNC B0 ;  /* 0x0000000000007941 */ /* 0x000fea0003800000 */
.L_x_1347:
[----:B------:R-:W-:Y:S01]  /*fd80*/  ISETP.NE.AND P6, PT, RZ, UR21, PT ;  /* 0x00000015ff007c0c */ /* 0x000fe2000bfc5270 */
[----:B------:R-:W-:Y:S02]  /*fd90*/  HADD2.F32 R5, -RZ, R5.H1_H1 ;  /* 0x30000005ff057230 */ /* 0x000fe40000004100 */
[----:B------:R-:W-:Y:S01]  /*fda0*/  FADD.FTZ R24, R24, -UR22 ;  /* 0x8000001618187e21 */ /* 0x000fe20008010000 */
[----:B0-----:R-:W-:Y:S01]  /*fdb0*/  IADD3 R20, R37, 0x190, RZ ;  /* 0x0000019025147810 */ /* 0x001fe20007ffe0ff */
[----:B------:R-:W-:Y:S01]  /*fdc0*/  ULDC.64 UR6, c[0x0][0x290] ;  /* 0x0000a40000067ab9 */ /* 0x000fe20000000a00 */
[--C-:B------:R-:W-:Y:S02]  /*fdd0*/  HADD2.F32 R15, -RZ, R60.reuse.H0_H0 ;  /* 0x2000003cff0f7230 */ /* 0x100fe40000004100 */
[----:B------:R-:W-:Y:S01]  /*fde0*/  FADD.FTZ R5, R5, -UR22 ;  /* 0x8000001605057e21 */ /* 0x000fe20008010000 */
[----:B------:R-:W-:Y:S02]  /*fdf0*/  HADD2.F32 R60, -RZ, R60.H1_H1 ;  /* 0x3000003cff3c7230 */ /* 0x000fe40000004100 */
[----:B------:R-:W-:Y:S01]  /*fe00*/  FMUL.FTZ R23, R24, UR23 ;  /* 0x0000001718177c20 */ /* 0x000fe20008410000 */
[----:B------:R-:W-:Y:S01]  /*fe10*/  SHF.R.S32.HI R22, RZ, 0x1f, R20 ;  /* 0x0000001fff167819 */ /* 0x000fe20000011414 */
        /* <DEDUP_REMOVED lines=20> */
.L_x_1349:
[----:B------:R-:W-:Y:S01]  /*ff60*/  ISETP.GE.U32.AND P0, PT, R20, UR6, PT ;  /* 0x0000000614007c0c */ /* 0x000fe2000bf06070 */
[----:B------:R-:W-:Y:S01]  /*ff70*/  BSSY B0, `(.L_x_1350) ;  /* 0x000001a000007945 */ /* 0x000fe20003800000 */
[--C-:B------:R-:W-:Y:S02]  /*ff80*/  HADD2.F32 R8, -RZ, R7.reuse.H0_H0 ;  /* 0x20000007ff087230 */ /* 0x100fe40000004100 */
[----:B------:R-:W-:Y:S01]  /*ff90*/  ISETP.GE.AND.EX P0, PT, R22, UR7, PT, P0 ;  /* 0x0000000716007c0c */ /* 0x000fe2000bf06300 */
[----:B------:R-:W-:-:S03]  /*ffa0*/  HADD2.F32 R10, -RZ, R7.H1_H1 ;  /* 0x30000007ff0a7230 */ /* 0x000fc60000004100 */
        /* <DEDUP_REMOVED lines=13> */
[----:B------:R-:W-:-:S03]  /*10080*/  FFMA.FTZ R5, R18, UR5, R36 ;  /* 0x0000000512057c23 */ /* 0x000fc60008010024 */
[----:B------:R-:W-:Y:S01]  /*10090*/  LEA.HI.X R7, R4, UR15, R7, 0x1, P0 ;  /* 0x0000000f04077c11 */ /* 0x000fe200080f0c07 */
[----:B------:R-:W-:Y:S01]  /*100a0*/  FFMA.FTZ R4, R23, UR5, R36 ;  /* 0x0000000517047c23 */ /* 0x000fe20008010024 */
[----:B------:R-:W-:-:S03]  /*100b0*/  FFMA.FTZ R60, R60, R31, -R5 ;  /* 0x0000001f3c3c7223 */ /* 0x000fc60000010805 */
[----:B------:R-:W-:-:S04]  /*100c0*/  FFMA.FTZ R4, R15, R30, -R4 ;  /* 0x0000001e0f047223 */ /* 0x000fc80000010804 */
[----:B------:R-:W-:Y:S01]  /*100d0*/  FMUL.FTZ R5, R4, UR23 ;  /* 0x0000001704057c20 */ /* 0x000fe20008410000 */
[----:B------:R-:W-:-:S05]  /*100e0*/  FMUL.FTZ R4, R60, UR23 ;  /* 0x000000173c047c20 */ /* 0x000fca0008410000 */
[----:B------:R-:W-:-:S05]  /*100f0*/  F2FP.F16.F32.PACK_AB R5, R4, R5 ;  /* 0x000000050405723e */ /* 0x000fca00000000ff */
[----:B------:R0:W-:Y:S02]  /*10100*/  STG.E desc[UR18][R6.64], R5 ;  /* 0x0000000506007986 */ /* 0x0001e4000c101912 */
.L_x_1351:
[----:B------:R-:W-:Y:S05]  /*10110*/  BSYNC B0 ;  /* 0x0000000000007941 */ /* 0x000fea0003800000 */
.L_x_1350:
[----:B------:R-:W-:Y:S01]  /*10120*/  FADD.FTZ R4, R8, -UR22 ;  /* 0x8000001608047e21 */ /* 0x000fe20008010000 */
[----:B------:R-:W-:Y:S01]  /*10130*/  IADD3 R22, R37, 0x1a0, RZ ;  /* 0x000001a025167810 */ /* 0x000fe20007ffe0ff */
[----:B------:R-:W-:Y:S01]  /*10140*/  FADD.FTZ R10, R10, -UR22 ;  /* 0x800000160a0a7e21 */ /* 0x000fe20008010000 */
[--C-:B------:R-:W-:Y:S02]  /*10150*/  HADD2.F32 R15, -RZ, R59.reuse.H0_H0 ;  /* 0x2000003bff0f7230 */ /* 0x100fe40000004100 */
[----:B------:R-:W-:Y:S01]  /*10160*/  FMUL.FTZ R23, R4, UR23 ;  /* 0x0000001704177c20 */ /* 0x000fe20008410000 */
[----:B------:R-:W-:Y:S01]  /*10170*/  HADD2.F32 R8, -RZ, R59.H1_H1 ;  /* 0x3000003bff087230 */ /* 0x000fe20000004100 */
[----:B------:R-:W-:Y:S01]  /*10180*/  SHF.R.S32.HI R24, RZ, 0x1f, R22 ;  /* 0x0000001fff187819 */ /* 0x000fe20000011416 */
[----:B------:R-:W-:Y:S01]  /*10190*/  FMUL.FTZ R20, R10, UR23 ;  /* 0x000000170a147c20 */ /* 0x000fe20008410000 */
        /* <DEDUP_REMOVED lines=19> */
.L_x_1352:
[----:B------:R-:W-:Y:S01]  /*102d0*/  ISETP.GE.U32.AND P0, PT, R22, UR6, PT ;  /* 0x0000000616007c0c */ /* 0x000fe2000bf06070 */
[----:B------:R-:W-:Y:S01]  /*102e0*/  BSSY B0, `(.L_x_1353) ;  /* 0x000001a000007945 */ /* 0x000fe20003800000 */
[--C-:B------:R-:W-:Y:S02]  /*102f0*/  HADD2.F32 R10, -RZ, R9.reuse.H0_H0 ;  /* 0x20000009ff0a7230 */ /* 0x100fe40000004100 */
[----:B------:R-:W-:Y:S01]  /*10300*/  ISETP.GE.AND.EX P0, PT, R24, UR7, PT, P0 ;  /* 0x0000000718007c0c */ /* 0x000fe2000bf06300 */
[----:B------:R-:W-:-:S03]  /*10310*/  HADD2.F32 R12, -RZ, R9.H1_H1 ;  /* 0x30000009ff0c7230 */ /* 0x000fc60000004100 */
[----:B------:R-:W-:-:S13]  /*10320*/  ISETP.LT.U32.AND P0, PT, R3, 0x1e0, !P0 ;  /* 0x000001e00300780c */ /* 0x000fda0004701070 */
        /* <DEDUP_REMOVED lines=21> */
.L_x_1354:
[----:B------:R-:W-:Y:S05]  /*10480*/  BSYNC B0 ;  /* 0x0000000000007941 */ /* 0x000fea0003800000 */
.L_x_1353:
        /* <DEDUP_REMOVED lines=27> */
.L_x_1355:
[----:B------:R-:W-:Y:S01]  /*10640*/  ISETP.GE.U32.AND P0, PT, R20, UR6, PT ;  /* 0x0000000614007c0c */ /* 0x000fe2000bf06070 */
[----:B------:R-:W-:Y:S01]  /*10650*/  BSSY B0, `(.L_x_1356) ;  /* 0x000001a000007945 */ /* 0x000fe20003800000 */
[--C-:B------:R-:W-:Y:S02]  /*10660*/  HADD2.F32 R8, -RZ, R11.reuse.H0_H0 ;  /* 0x2000000bff087230 */ /* 0x100fe40000004100 */
[----:B------:R-:W-:Y:S01]  /*10670*/  ISETP.GE.AND.EX P0, PT, R22, UR7, PT, P0 ;  /* 0x0000000716007c0c */ /* 0x000fe2000bf06300 */
[----:B------:R-:W-:-:S03]  /*10680*/  HADD2.F32 R11, -RZ, R11.H1_H1 ;  /* 0x3000000bff0b7230 */ /* 0x000fc60000004100 */
[----:B------:R-:W-:-:S13]  /*10690*/  ISETP.LT.U32.AND P0, PT, R3, 0x1e0, !P0 ;  /* 0x000001e00300780c */ /* 0x000fda0004701070 */
        /* <DEDUP_REMOVED lines=21> */
.L_x_1357:
[----:B------:R-:W-:Y:S05]  /*107f0*/  BSYNC B0 ;  /* 0x0000000000007941 */ /* 0x000fea0003800000 */
.L_x_1356:
        /* <DEDUP_REMOVED lines=27> */
.L_x_1358:
[----:B------:R-:W-:Y:S01]  /*109b0*/  ISETP.GE.U32.AND P0, PT, R20, UR6, PT ;  /* 0x0000000614007c0c */ /* 0x000fe2000bf06070 */
[----:B------:R-:W-:Y:S01]  /*109c0*/  BSSY B0, `(.L_x_1359) ;  /* 0x000001a000007945 */ /* 0x000fe20003800000 */
[--C-:B------:R-:W-:Y:S02]  /*109d0*/  HADD2.F32 R10, -RZ, R13.reuse.H0_H0 ;  /* 0x2000000dff0a7230 */ /* 0x100fe40000004100 */
[----:B------:R-:W-:Y:S01]  /*109e0*/  ISETP.GE.AND.EX P0, PT, R22, UR7, PT, P0 ;  /* 0x0000000716007c0c */ /* 0x000fe2000bf06300 */
[----:B------:R-:W-:-:S03]  /*109f0*/  HADD2.F32 R13, -RZ, R13.H1_H1 ;  /* 0x3000000dff0d7230 */ /* 0x000fc60000004100 */
[----:B------:R-:W-:-:S13]  /*10a00*/  ISETP.LT.U32.AND P0, PT, R3, 0x1e0, !P0 ;  /* 0x000001e00300780c */ /* 0x000fda0004701070 */
        /* <DEDUP_REMOVED lines=21> */
.L_x_1360:
[----:B------:R-:W-:Y:S05]  /*10b60*/  BSYNC B0 ;  /* 0x0000000000007941 */ /* 0x000fea0003800000 */
.L_x_1359:
        /* <DEDUP_REMOVED lines=9> */
[----:B0123--:R-:W-:Y:S01]  /*10c00*/  FFMA.FTZ R5, R16, R31, R41 ;  /* 0x0000001f10057223 */ /* 0x00ffe20000010029 */
        /* <DEDUP_REMOVED lines=17> */
.L_x_1361:
[----:B------:R-:W-:Y:S01]  /*10d20*/  ISETP.GE.U32.AND P0, PT, R18, UR6, PT ;  /* 0x0000000612007c0c */ /* 0x000fe2000bf06070 */
[----:B------:R-:W-:Y:S01]  /*10d30*/  BSSY B0, `(.L_x_1362) ;  /* 0x000001a000007945 */ /* 0x000fe20003800000 */
[--C-:B------:R-:W-:Y:S02]  /*10d40*/  HADD2.F32 R8, -RZ, R14.reuse.H0_H0 ;  /* 0x2000000eff087230 */ /* 0x100fe40000004100 */
[----:B------:R-:W-:Y:S01]  /*10d50*/  ISETP.GE.AND.EX P0, PT, R19, UR7, PT, P0 ;  /* 0x0000000713007c0c */ /* 0x000fe2000bf06300 */
[----:B------:R-:W-:-:S03]  /*10d60*/  HADD2.F32 R14, -RZ, R14.H1_H1 ;  /* 0x3000000eff0e7230 */ /* 0x000fc60000004100 */
[----:B------:R-:W-:-:S13]  /*10d70*/  ISETP.LT.U32.AND P0, PT, R3, 0x1e0, !P0 ;  /* 0x000001e00300780c */ /* 0x000fda0004701070 */
        /* <DEDUP_REMOVED lines=21> */
.L_x_1363:
[----:B------:R-:W-:Y:S05]  /*10ed0*/  BSYNC B0 ;  /* 0x0000000000007941 */ /* 0x000fea0003800000 */
.L_x_1362:
[----:B----4-:R-:W-:Y:S01]  /*10ee0*/  FADD.FTZ R4, R8, -UR22 ;  /* 0x8000001608047e21 */ /* 0x010fe20008010000 */
        /* <DEDUP_REMOVED lines=26> */
.L_x_1364:
        /* <DEDUP_REMOVED lines=27> */
.L_x_1366:
[----:B------:R-:W-:Y:S05]  /*11240*/  BSYNC B0 ;  /* 0x0000000000007941 */ /* 0x000fea0003800000 */
.L_x_1365:
[----:B------:R-:W-:Y:S01]  /*11250*/  FADD.FTZ R10, R10, -UR22 ;  /* 0x800000160a0a7e21 */ /* 0x000fe20008010000 */
[----:B------:R-:W-:Y:S01]  /*11260*/  FADD.FTZ R17, R17, -UR22 ;  /* 0x8000001611117e21 */ /* 0x000fe20008010000 */
[--C-:B01234-:R-:W-:Y:S01]  /*11270*/  HADD2.F32 R7, -RZ, R54.reuse.H0_H0 ;  /* 0x20000036ff077230 */ /* 0x11ffe20000004100 */
[----:B------:R-:W-:Y:S01]  /*11280*/  IADD3 R15, R2, 0x1f0, RZ ;  /* 0x000001f0020f7810 */ /* 0x000fe20007ffe0ff */
[----:B------:R-:W-:Y:S02]  /*11290*/  HADD2.F32 R54, -RZ, R54.H1_H1 ;  /* 0x30000036ff367230 */ /* 0x000fe40000004100 */
        /* <DEDUP_REMOVED lines=21> */
.L_x_1367:
[----:B------:R-:W-:Y:S01]  /*113f0*/  ISETP.GE.U32.AND P0, PT, R15, UR6, PT ;  /* 0x000000060f007c0c */ /* 0x000fe2000bf06070 */
[----:B------:R-:W-:Y:S03]  /*11400*/  BSSY B0, `(.L_x_1368) ;  /* 0x0000015000007945 */ /* 0x000fe60003800000 */
[----:B------:R-:W-:-:S04]  /*11410*/  ISETP.GE.AND.EX P0, PT, R94, UR7, PT, P0 ;  /* 0x000000075e007c0c */ /* 0x000fc8000bf06300 */
[----:B------:R-:W-:-:S13]  /*11420*/  ISETP.GT.U32.OR P0, PT, R3, 0x1df, P0 ;  /* 0x000001df0300780c */ /* 0x000fda0000704470 */
[----:B------:R-:W-:Y:S05]  /*11430*/  @P0 BRA `(.L_x_1369) ;  /* 0x0000000000440947 */ /* 0x000fea0003800000 */
[----:B------:R-:W-:Y:S01]  /*11440*/  ULDC.64 UR6, c[0x0][0x288] ;  /* 0x0000a20000067ab9 */ /* 0x000fe20000000a00 */
[----:B------:R-:W-:Y:S01]  /*11450*/  MOV R27, R29 ;  /* 0x0000001d001b7202 */ /* 0x000fe20000000f00 */
        /* <DEDUP_REMOVED lines=15> */
.L_x_1369:
[----:B------:R-:W-:Y:S05]  /*11550*/  BSYNC B0 ;  /* 0x0000000000007941 */ /* 0x000fea0003800000 */
.L_x_1368:
        /* <DEDUP_REMOVED lines=9> */
.L_x_1223:
[----:B------:R-:W1:Y:S01]  /*115f0*/  LDC R2, c[0x0][0xc] ;  /* 0x00000300ff027b82 */ /* 0x000e620000000800 */
[----:B------:R-:W-:Y:S01]  /*11600*/  ISETP.NE.AND P1, PT, R3, RZ, PT ;  /* 0x000000ff0300720c */ /* 0x000fe20003f25270 */
[----:B------:R-:W-:Y:S06]  /*11610*/  BSSY B0, `(.L_x_1371) ;  /* 0x0000011000007945 */ /* 0x000fec0003800000 */
[----:B------:R-:W2:Y:S08]  /*11620*/  LDC R9, c[0x0][0x10] ;  /* 0x00000400ff097b82 */ /* 0x000eb00000000800 */
[----:B0-----:R-:W0:Y:S01]  /*11630*/  LDC.64 R4, c[0x0][0x258] ;  /* 0x00009600ff047b82 */ /* 0x001e220000000a00 */
[----:B-1----:R-:W-:-:S02]  /*11640*/  ISETP.NE.AND P0, PT, R2, 0x1, PT ;  /* 0x000000010200780c */ /* 0x002fc40003f05270 */
[----:B--2---:R-:W-:-:S04]  /*11650*/  SHF.L.U32 R0, R9, 0x1, RZ ;  /* 0x0000000109007819 */ /* 0x004fc800000006ff */
[----:B------:R-:W-:-:S05]  /*11660*/  SEL R7, R0, RZ, P0 ;  /* 0x000000ff00077207 */ /* 0x000fca0000000000 */
[----:B0-----:R-:W-:Y:S01]  /*11670*/  IMAD.WIDE.U32 R4, R7, 0x4, R4 ;  /* 0x0000000407047825 */ /* 0x001fe200078e0004 */
        /* <DEDUP_REMOVED lines=10> */
.L_x_1372:
[----:B------:R-:W-:Y:S05]  /*11720*/  BSYNC B0 ;  /* 0x0000000000007941 */ /* 0x000fea0003800000 */
.L_x_1371:
[----:B------:R-:W1:Y:S01]  /*11730*/  S2UR UR4, SR_CTAID.X ;  /* 0x00000000000479c3 */ /* 0x000e620000002500 */
[----:B------:R-:W-:Y:S02]  /*11740*/  IADD3 R0, R2, -0x1, RZ ;  /* 0xffffffff02007810 */ /* 0x000fe40007ffe0ff */
[----:B------:R-:W-:-:S05]  /*11750*/  IADD3 R6, R9, -0x1, RZ ;  /* 0xffffffff09067810 */ /* 0x000fca0007ffe0ff */
[----:B------:R-:W2:Y:S01]  /*11760*/  S2UR UR5, SR_CTAID.Y ;  /* 0x00000000000579c3 */ /* 0x000ea20000002600 */
[----:B-1----:R-:W-:-:S04]  /*11770*/  ISETP.NE.AND P0, PT, R0, UR4, PT ;  /* 0x0000000400007c0c */ /* 0x002fc8000bf05270 */
[----:B--2---:R-:W-:-:S13]  /*11780*/  ISETP.NE.OR P0, PT, R6, UR5, P0 ;  /* 0x0000000506007c0c */ /* 0x004fda0008705670 */
[----:B------:R-:W-:Y:S05]  /*11790*/  @P0 EXIT ;  /* 0x000000000000094d */ /* 0x000fea0003800000 */
[----:B------:R-:W-:Y:S05]  /*117a0*/  @P1 BRA `(.L_x_1373) ;  /* 0x0000000000201947 */ /* 0x000fea0003800000 */
[----:B------:R-:W-:-:S05]  /*117b0*/  IMAD R0, R2, R9, RZ ;  /* 0x0000000902007224 */ /* 0x000fca00078e02ff */
[----:B------:R-:W-:-:S13]  /*117c0*/  ISETP.NE.AND P0, PT, R0, -0x1, PT ;  /* 0xffffffff0000780c */ /* 0x000fda0003f05270 */
[----:B------:R-:W-:Y:S05]  /*117d0*/  @!P0 BRA `(.L_x_1373) ;  /* 0x0000000000148947 */ /* 0x000fea0003800000 */
.L_x_1374:
[----:B0-----:R-:W2:Y:S04]  /*117e0*/  LDG.E.STRONG.GPU R7, desc[UR18][R4.64] ;  /* 0x0000001204077981 */ /* 0x001ea8000c1ef900 */
[----:B--2---:R-:W-:Y:S01]  /*117f0*/  CCTL.IVALL ;  /* 0x00000000ff00798f */ /* 0x004fe20002000000 */
[----:B------:R-:W-:Y:S05]  /*11800*/  YIELD ;  /* 0x0000000000007946 */ /* 0x000fea0003800000 */
[----:B------:R-:W-:-:S13]  /*11810*/  ISETP.NE.AND P0, PT, R7, R0, PT ;  /* 0x000000000700720c */ /* 0x000fda0003f05270 */
[----:B------:R-:W-:Y:S05]  /*11820*/  @P0 BRA `(.L_x_1374) ;  /* 0xfffffffc00ec0947 */ /* 0x000fea000383ffff */
.L_x_1373:
[----:B------:R-:W-:Y:S05]  /*11830*/  WARPSYNC.ALL ;  /* 0x0000000000007948 */ /* 0x000fea0003800000 */
[----:B------:R-:W1:Y:S08]  /*11840*/  LDC.64 R24, c[0x0][0x288] ;  /* 0x0000a200ff187b82 */ /* 0x000e700000000a00 */
[----:B------:R-:W-:Y:S01]  /*11850*/  BAR.SYNC.DEFER_BLOCKING 0x0 ;  /* 0x0000000000007b1d */ /* 0x000fe20000010000 */
[----:B-1----:R-:W-:-:S04]  /*11860*/  LEA.HI R0, P0, R25, R24, RZ, 0x1 ;  /* 0x0000001819007211 */ /* 0x002fc800078108ff */
        /* <DEDUP_REMOVED lines=20> */
.L_x_1375:
        /* <DEDUP_REMOVED lines=23> */
.L_x_1376:
        /* <DEDUP_REMOVED lines=14> */
.L_x_5156:


//--------------------- .text._Z35group_norm_nhwc_bwd_one_pass_kernelI11Fp16IOBf16WLi64ELi60ELi480EEv26Group_norm_nhwc_bwd_params --------------------------
	.section	.text._Z35group_norm_nhwc_bwd_one_pass_kernelI11Fp16IOBf16WLi64ELi60ELi480EEv26Group_norm_nhwc_bwd_params,"ax",@progbits
	.align	128
        .global         _Z35group_norm_nhwc_bwd_one_pass_kernelI11Fp16IOBf16WLi64ELi60ELi480EEv26Group_norm_nhwc_bwd_params
        .type           _Z35group_norm_nhwc_bwd_one_pass_kernelI11Fp16IOBf16WLi64ELi60ELi480EEv26Group_norm_nhwc_bwd_params,@function
        .size           _Z35group_norm_nhwc_bwd_one_pass_kernelI11Fp16IOBf16WLi64ELi60ELi480EEv26Group_norm_nhwc_bwd_params,(.L_x_5157 - _Z35group_norm_nhwc_bwd_one_pass_kernelI11Fp16IOBf16WLi64ELi60ELi480EEv26Group_norm_nhwc_bwd_params)
        .other          _Z35group_norm_nhwc_bwd_one_pass_kernelI11Fp16IOBf16WLi64ELi60ELi480EEv26Group_norm_nhwc_bwd_params,@"STO_CUDA_ENTRY STV_DEFAULT"
_Z35group_norm_nhwc_bwd_one_pass_kernelI11Fp16IOBf16WLi64ELi60ELi480EEv26Group_norm_nhwc_bwd_params:
.text._Z35group_norm_nhwc_bwd_one_pass_kernelI11Fp16IOBf16WLi64ELi60ELi480EEv26Group_norm_nhwc_bwd_params:
        /* <DEDUP_REMOVED lines=38> */
[----:B------:R-:W-:Y:S02]  /*0260*/  SHF.R.S64 R2, R2, 0x1, R7 ;  /* 0x0000000102027819 */ /* 0x000fe40000001007 */
[----:B------:R-:W-:Y:S02]  /*0270*/  ISETP.LT.U32.AND P1, PT, R42, UR10, PT ;  /* 0x0000000a2a007c0c */ /* 0x000fe4000bf21070 */
[----:B------:R-:W-:Y:S01]  /*0280*/  SHF.R.S32.HI R3, RZ, 0x1f, R42 ;  /* 0x0000001fff037819 */ /* 0x000fe2000001142a */
        /* <DEDUP_REMOVED lines=17> */
.L_x_1412:
[----:B0-----:R-:W0:Y:S01]  /*03a0*/  LDC R16, c[0x0][0x2a0] ;  /* 0x0000a800ff107b82 */ /* 0x001e220000000800 */
[----:B-12---:R-:W-:Y:S01]  /*03b0*/  IABS R15, R35 ;  /* 0x00000023000f7213 */ /* 0x006fe20000000000 */
[----:B------:R-:W-:Y:S01]  /*03c0*/  ULDC.64 UR12, c[0x0][0x298] ;  /* 0x0000a600000c7ab9 */ /* 0x000fe20000000a00 */
[----:B------:R-:W-:Y:S01]  /*03d0*/  ISETP.GE.AND P3, PT, R35, RZ, PT ;  /* 0x000000ff2300720c */ /* 0x000fe20003f66270 */
[----:B------:R-:W-:Y:S01]  /*03e0*/  ULDC.64 UR14, c[0x0][0x290] ;  /* 0x0000a400000e7ab9 */ /* 0x000fe20000000a00 */
[----:B------:R-:W-:-:S03]  /*03f0*/  MOV R34, RZ ;  /* 0x000000ff00227202 */ /* 0x000fc60000000f00 */
[----:B------:R-:W1:Y:S08]  /*0400*/  LDC R18, c[0x0][0x2ac] ;  /* 0x0000ab00ff127b82 */ /* 0x000e700000000800 */
        /* <DEDUP_REMOVED lines=76> */
[----:B------:R-:W-:Y:S01]  /*08d0*/  @P1 IADD3.X R47, R24, R23, RZ, P4, !PT ;  /* 0x00000017182f1210 */ /* 0x000fe200027fe4ff */
[----:B------:R-:W0:Y:S03]  /*08e0*/  @P0 LDC.64 R18, c[0x0][0x230] ;  /* 0x00008c00ff120b82 */ /* 0x000e260000000a00 */
[----:B------:R-:W-:Y:S02]  /*08f0*/  @P2 IADD3 R27, R27, R51, RZ ;  /* 0x000000331b1b2210 */ /* 0x000fe40007ffe0ff */
[C---:B------:R-:W-:Y:S01]  /*0900*/  @P2 SHF.L.U32 R23, R26.reuse, 0x1, RZ ;  /* 0x000000011a172819 */ /* 0x040fe200000006ff */
[----:B-1----:R-:W-:Y:S01]  /*0910*/  @P0 IMAD R22, R7, R20, RZ ;  /* 0x0000001407160224 */ /* 0x002fe200078e02ff */
[----:B------:R-:W-:Y:S02]  /*0920*/  @P2 SHF.L.U64.HI R24, R26, 0x1, R27 ;  /* 0x000000011a182819 */ /* 0x000fe4000001021b */
[----:B---3--:R-:W-:-:S02]  /*0930*/  @P0 MOV R28, R58 ;  /* 0x0000003a001c0202 */ /* 0x008fc40000000f00 */
[----:B------:R-:W-:Y:S02]  /*0940*/  @P0 MOV R29, R61 ;  /* 0x0000003d001d0202 */ /* 0x000fe40000000f00 */
[----:B--2---:R-:W-:Y:S01]  /*0950*/  @P2 IADD3 R26, P4, R23, R12, RZ ;  /* 0x0000000c171a2210 */ /* 0x004fe20007f9e0ff */
[----:B------:R-:W-:Y:S01]  /*0960*/  @P0 IMAD R49, R39, R21, R22 ;  /* 0x0000001527310224 */ /* 0x000fe200078e0216 */
[----:B------:R-:W-:Y:S01]  /*0970*/  @P2 IADD3 R14, P5, R23, R14, RZ ;  /* 0x0000000e170e2210 */ /* 0x000fe20007fbe0ff */
[----:B------:R-:W-:Y:S01]  /*0980*/  @P0 IMAD.WIDE.U32 R28, R39, R20, R28 ;  /* 0x00000014271c0225 */ /* 0x000fe200078e001c */
[----:B------:R-:W-:Y:S01]  /*0990*/  @P2 IADD3.X R27, R24, R13, RZ, P4, !PT ;  /* 0x0000000d181b2210 */ /* 0x000fe200027fe4ff */
[----:B------:R-:W1:Y:S01]  /*09a0*/  @P3 LDC.64 R22, c[0x0][0x230] ;  /* 0x00008c00ff163b82 */ /* 0x000e620000000a00 */
[----:B------:R-:W-:Y:S02]  /*09b0*/  MOV R45, RZ ;  /* 0x000000ff002d7202 */ /* 0x000fe40000000f00 */
[----:B------:R-:W-:-:S05]  /*09c0*/  @P0 IADD3 R29, R29, R49, RZ ;  /* 0x000000311d1d0210 */ /* 0x000fca0007ffe0ff */
[----:B------:R-:W2:Y:S01]  /*09d0*/  @P3 LDC.64 R12, c[0x0][0x228] ;  /* 0x00008a00ff0c3b82 */ /* 0x000ea20000000a00 */
[----:B------:R-:W-:Y:S01]  /*09e0*/  @P2 IADD3.X R15, R24, R15, RZ, P5, !PT ;  /* 0x0000000f180f2210 */ /* 0x000fe20002ffe4ff */
[----:B------:R3:W5:Y:S01]  /*09f0*/  @P1 LDG.E R45, desc[UR8][R46.64] ;  /* 0x000000082e2d1981 */ /* 0x000762000c1e1900 */
[C---:B------:R-:W-:Y:S02]  /*0a00*/  @P0 SHF.L.U32 R49, R28.reuse, 0x1, RZ ;  /* 0x000000011c310819 */ /* 0x040fe400000006ff */
[----:B------:R-:W-:Y:S02]  /*0a10*/  @P0 SHF.L.U64.HI R24, R28, 0x1, R29 ;  /* 0x000000011c180819 */ /* 0x000fe4000001021d */
[----:B------:R-:W-:Y:S01]  /*0a20*/  @P3 MOV R28, R58 ;  /* 0x0000003a001c3202 */ /* 0x000fe20000000f00 */
[----:B------:R-:W0:Y:S01]  /*0a30*/  @P0 LDC.64 R20, c[0x0][0x228] ;  /* 0x00008a00ff140b82 */ /* 0x000e220000000a00 */
[----:B------:R-:W-:Y:S01]  /*0a40*/  @P3 MOV R29, R61 ;  /* 0x0000003d001d3202 */ /* 0x000fe20000000f00 */
[----:B---3--:R-:W-:-:S04]  /*0a50*/  @P3 IMAD R46, R9, R16, RZ ;  /* 0x00000010092e3224 */ /* 0x008fc800078e02ff */
[C---:B------:R-:W-:Y:S02]  /*0a60*/  @P3 IMAD R51, R37.reuse, R17, R46 ;  /* 0x0000001125333224 */ /* 0x040fe400078e022e */
[----:B------:R-:W-:-:S05]  /*0a70*/  @P3 IMAD.WIDE.U32 R16, R37, R16, R28 ;  /* 0x0000001025103225 */ /* 0x000fca00078e001c */
[----:B------:R-:W-:Y:S02]  /*0a80*/  @P3 IADD3 R29, R17, R51, RZ ;  /* 0x00000033111d3210 */ /* 0x000fe40007ffe0ff */
[C---:B------:R-:W-:Y:S02]  /*0a90*/  @P3 SHF.L.U32 R17, R16.reuse, 0x1, RZ ;  /* 0x0000000110113819 */ /* 0x040fe400000006ff */
[----:B------:R-:W-:Y:S02]  /*0aa0*/  @P3 SHF.L.U64.HI R16, R16, 0x1, R29 ;  /* 0x0000000110103819 */ /* 0x000fe4000001021d */
[C---:B-1----:R-:W-:Y:S02]  /*0ab0*/  @P3 IADD3 R22, P5, R17.reuse, R22, RZ ;  /* 0x0000001611163210 */ /* 0x042fe40007fbe0ff */
[----:B--2---:R-:W-:Y:S02]  /*0ac0*/  @P3 IADD3 R12, P6, R17, R12, RZ ;  /* 0x0000000c110c3210 */ /* 0x004fe40007fde0ff */
[----:B------:R-:W-:-:S02]  /*0ad0*/  CS2R R46, SRZ ;  /* 0x00000000002e7805 */ /* 0x000fc4000001ff00 */
[----:B------:R-:W-:Y:S02]  /*0ae0*/  CS2R R50, SRZ ;  /* 0x0000000000327805 */ /* 0x000fe4000001ff00 */
[C---:B------:R-:W-:Y:S02]  /*0af0*/  @P3 IADD3.X R23, R16.reuse, R23, RZ, P5, !PT ;  /* 0x0000001710173210 */ /* 0x040fe40002ffe4ff */
[----:B------:R-:W-:Y:S01]  /*0b00*/  @P3 IADD3.X R13, R16, R13, RZ, P6, !PT ;  /* 0x0000000d100d3210 */ /* 0x000fe200037fe4ff */
[----:B------:R-:W5:Y:S04]  /*0b10*/  @P2 LDG.E R46, desc[UR8][R26.64] ;  /* 0x000000081a2e2981 */ /* 0x000f68000c1e1900 */
[----:B------:R-:W5:Y:S04]  /*0b20*/  @P3 LDG.E R51, desc[UR8][R22.64] ;  /* 0x0000000816333981 */ /* 0x000f68000c1e1900 */
[----:B------:R-:W5:Y:S01]  /*0b30*/  @P3 LDG.E R50, desc[UR8][R12.64] ;  /* 0x000000080c323981 */ /* 0x000f62000c1e1900 */
[----:B0-----:R-:W-:-:S02]  /*0b40*/  @P0 IADD3 R18, P4, R49, R18, RZ ;  /* 0x0000001231120210 */ /* 0x001fc40007f9e0ff */
[----:B------:R-:W-:Y:S01]  /*0b50*/  MOV R48, RZ ;  /* 0x000000ff00307202 */ /* 0x000fe20000000f00 */
[----:B------:R0:W5:Y:S01]  /*0b60*/  @P2 LDG.E R47, desc[UR8][R14.64] ;  /* 0x000000080e2f2981 */ /* 0x000162000c1e1900 */
[C---:B------:R-:W-:Y:S02]  /*0b70*/  @P0 IADD3.X R19, R24.reuse, R19, RZ, P4, !PT ;  /* 0x0000001318130210 */ /* 0x040fe400027fe4ff */
[----:B------:R-:W-:Y:S02]  /*0b80*/  @P0 IADD3 R20, P4, R49, R20, RZ ;  /* 0x0000001431140210 */ /* 0x000fe40007f9e0ff */
[----:B------:R-:W-:Y:S01]  /*0b90*/  MOV R49, RZ ;  /* 0x000000ff00317202 */ /* 0x000fe20000000f00 */
[----:B------:R1:W5:Y:S01]  /*0ba0*/  @P0 LDG.E R48, desc[UR8][R18.64] ;  /* 0x0000000812300981 */ /* 0x000362000c1e1900 */
[----:B------:R-:W-:-:S05]  /*0bb0*/  @P0 IADD3.X R21, R24, R21, RZ, P4, !PT ;  /* 0x0000001518150210 */ /* 0x000fca00027fe4ff */
[----:B------:R1:W5:Y:S01]  /*0bc0*/  @P0 LDG.E R49, desc[UR8][R20.64] ;  /* 0x0000000814310981 */ /* 0x000362000c1e1900 */
[----:B------:R-:W-:Y:S01]  /*0bd0*/  MOV R53, 0x3f800000 ;  /* 0x3f80000000357802 */ /* 0x000fe20000000f00 */
[----:B------:R-:W-:Y:S01]  /*0be0*/  BSSY B0, `(.L_x_1378) ;  /* 0x000001b000007945 */ /* 0x000fe20003800000 */
[----:B------:R-:W-:Y:S02]  /*0bf0*/  CS2R R54, SRZ ;  /* 0x0000000000367805 */ /* 0x000fe4000001ff00 */
[----:B------:R-:W-:Y:S01]  /*0c00*/  MOV R52, RZ ;  /* 0x000000ff00347202 */ /* 0x000fe20000000f00 */
[----:B----4-:R-:W-:-:S05]  /*0c10*/  FFMA.FTZ R11, -R10, R10, R11 ;  /* 0x0000000a0a0b7223 */ /* 0x010fca000001010b */
[----:B------:R-:W-:-:S13]  /*0c20*/  FSETP.GTU.FTZ.AND P0, PT, R11, RZ, PT ;  /* 0x000000ff0b00720b */ /* 0x000fda0003f1c000 */
[----:B0-----:R-:W0:Y:S02]  /*0c30*/  @P0 LDC R14, c[0x0][0x250] ;  /* 0x00009400ff0e0b82 */ /* 0x001e240000000800 */
[----:B0-----:R-:W-:-:S04]  /*0c40*/  @P0 FADD.FTZ R14, R11, R14 ;  /* 0x0000000e0b0e0221 */ /* 0x001fc80000010000 */
[----:B------:R1:W0:Y:S01]  /*0c50*/  @P0 MUFU.RSQ R53, R14 ;  /* 0x0000000e00350308 */ /* 0x0002220000001400 */
[----:B------:R-:W-:Y:S02]  /*0c60*/  ISETP.GT.U32.AND P0, PT, R43, 0x1df, PT ;  /* 0x000001df2b00780c */ /* 0x000fe40003f04070 */
[----:B------:R-:W-:-:S11]  /*0c70*/  MOV R11, RZ ;  /* 0x000000ff000b7202 */ /* 0x000fd60000000f00 */
[----:B-1----:R-:W-:Y:S05]  /*0c80*/  @P0 BRA `(.L_x_1379) ;  /* 0x0000000000400947 */ /* 0x002fea0003800000 */
[----:B------:R-:W-:Y:S01]  /*0c90*/  ISETP.NE.AND P0, PT, RZ, UR10, PT ;  /* 0x0000000aff007c0c */ /* 0x000fe2000bf05270 */
[----:B------:R-:W1:Y:S01]  /*0ca0*/  LDC.64 R14, c[0x0][0x238] ;  /* 0x00008e00ff0e7b82 */ /* 0x000e620000000a00 */
[----:B------:R-:W-:-:S04]  /*0cb0*/  IADD3 R25, R44, R25, RZ ;  /* 0x000000192c197210 */ /* 0x000fc80007ffe0ff */
[----:B------:R-:W-:-:S07]  /*0cc0*/  SHF.R.S32.HI R16, RZ, 0x1f, R25 ;  /* 0x0000001fff107819 */ /* 0x000fce0000011419 */
[----:B------:R-:W2:Y:S01]  /*0cd0*/  @P0 LDC.64 R12, c[0x0][0x240] ;  /* 0x00009000ff0c0b82 */ /* 0x000ea20000000a00 */
[----:B-1----:R-:W-:-:S05]  /*0ce0*/  IMAD.WIDE R14, R25, 0x2, R14 ;  /* 0x00000002190e7825 */ /* 0x002fca00078e020e */
[----:B------:R-:W3:Y:S04]  /*0cf0*/  LDG.E.U16 R55, desc[UR8][R14.64] ;  /* 0x000000080e377981 */ /* 0x000ee8000c1e1500 */
[----:B------:R-:W4:Y:S01]  /*0d00*/  LDG.E.U16 R54, desc[UR8][R14.64+0x2] ;  /* 0x000002080e367981 */ /* 0x000f22000c1e1500 */
[----:B--2---:R-:W-:-:S04]  /*0d10*/  @P0 LEA R12, P3, R25, R12, 0x1 ;  /* 0x0000000c190c0211 */ /* 0x004fc800078608ff */
[----:B------:R-:W-:-:S05]  /*0d20*/  @P0 LEA.HI.X R13, R25, R13, R16, 0x1, P3 ;  /* 0x0000000d190d0211 */ /* 0x000fca00018f0c10 */
[----:B------:R-:W2:Y:S04]  /*0d30*/  @P0 LDG.E.U16 R17, desc[UR8][R12.64] ;  /* 0x000000080c110981 */ /* 0x000ea8000c1e1500 */
[----:B------:R-:W2:Y:S01]  /*0d40*/  @P0 LDG.E.U16 R16, desc[UR8][R12.64+0x2] ;  /* 0x000002080c100981 */ /* 0x000ea2000c1e1500 */
[----:B---3--:R-:W-:Y:S02]  /*0d50*/  SHF.L.U32 R55, R55, 0x10, RZ ;  /* 0x0000001037377819 */ /* 0x008fe400000006ff */
[----:B----4-:R-:W-:Y:S02]  /*0d60*/  SHF.L.U32 R54, R54, 0x10, RZ ;  /* 0x0000001036367819 */ /* 0x010fe400000006ff */
[----:B--2---:R-:W-:Y:S02]  /*0d70*/  @P0 SHF.L.U32 R52, R17, 0x10, RZ ;  /* 0x0000001011340819 */ /* 0x004fe400000006ff */
[----:B------:R-:W-:-:S07]  /*0d80*/  @P0 SHF.L.U32 R11, R16, 0x10, RZ ;  /* 0x00000010100b0819 */ /* 0x000fce00000006ff */
.L_x_1379:
[----:B------:R-:W-:Y:S05]  /*0d90*/  BSYNC B0 ;  /* 0x0000000000007941 */ /* 0x000fea0003800000 */
.L_x_1378:
[----:B------:R-:W-:Y:S01]  /*0da0*/  ISETP.NE.AND P3, PT, RZ, UR10, PT ;  /* 0x0000000aff007c0c */ /* 0x000fe2000bf65270 */
[--C-:B-----5:R-:W-:Y:S02]  /*0db0*/  HADD2.F32 R13, -RZ, R34.reuse.H0_H0 ;  /* 0x20000022ff0d7230 */ /* 0x120fe40000004100 */
        /* <DEDUP_REMOVED lines=31> */
.L_x_1380:
        /* <DEDUP_REMOVED lines=26> */
.L_x_1381:
[----:B------:R-:W-:Y:S01]  /*1150*/  FFMA.FTZ R26, R12, R21, R23 ;  /* 0x000000150c1a7223 */ /* 0x000fe20000010017 */
[----:B------:R-:W-:Y:S01]  /*1160*/  FMUL.FTZ R16, R18, R55 ;  /* 0x0000003712107220 */ /* 0x000fe20000410000 */
[----:B------:R-:W-:Y:S01]  /*1170*/  FADD.FTZ R21, R21, R14 ;  /* 0x0000000e15157221 */ /* 0x000fe20000010000 */
[--C-:B------:R-:W-:Y:S02]  /*1180*/  HADD2.F32 R23, -RZ, R48.reuse.H0_H0 ;  /* 0x20000030ff177230 */ /* 0x100fe40000004100 */
[----:B------:R-:W-:Y:S01]  /*1190*/  FFMA.FTZ R24, R13, R20, RZ ;  /* 0x000000140d187223 */ /* 0x000fe200000100ff */
[----:B------:R-:W-:Y:S02]  /*11a0*/  HADD2.F32 R25, -RZ, R48.H1_H1 ;  /* 0x30000030ff197230 */ /* 0x000fe40000004100 */
[----:B------:R-:W-:Y:S01]  /*11b0*/  FADD.FTZ R14, R21, R16 ;  /* 0x00000010150e7221 */ /* 0x000fe20000010000 */
[----:B------:R-:W-:Y:S01]  /*11c0*/  FFMA.FTZ R13, R19, R16, R26 ;  /* 0x00000010130d7223 */ /* 0x000fe2000001001a */
        /* <DEDUP_REMOVED lines=31> */
.L_x_1382:
[----:B------:R-:W-:Y:S01]  /*13c0*/  FMUL.FTZ R20, R14, R55 ;  /* 0x000000370e147220 */ /* 0x000fe20000410000 */
[--C-:B------:R-:W-:Y:S02]  /*13d0*/  HADD2.F32 R29, -RZ, R51.reuse.H0_H0 ;  /* 0x20000033ff1d7230 */ /* 0x100fe40000004100 */
[----:B------:R-:W-:Y:S01]  /*13e0*/  FADD.FTZ R25, R25, R18 ;  /* 0x0000001219197221 */ /* 0x000fe20000010000 */
[----:B------:R-:W-:Y:S02]  /*13f0*/  HADD2.F32 R57, -RZ, R51.H1_H1 ;  /* 0x30000033ff397230 */ /* 0x000fe40000004100 */
[----:B------:R-:W-:Y:S01]  /*1400*/  FFMA.FTZ R27, R13, R20, R24 ;  /* 0x000000140d1b7223 */ /* 0x000fe20000010018 */
[----:B------:R-:W-:Y:S01]  /*1410*/  FMUL.FTZ R24, R19, R54 ;  /* 0x0000003613187220 */ /* 0x000fe20000410000 */
[----:B------:R-:W-:Y:S01]  /*1420*/  FADD.FTZ R21, R21, R20 ;  /* 0x0000001415157221 */ /* 0x000fe20000010000 */
[C---:B------:R-:W-:Y:S01]  /*1430*/  FADD.FTZ R18, -R10.reuse, R29 ;  /* 0x0000001d0a127221 */ /* 0x040fe20000010100 */
[----:B------:R-:W-:Y:S01]  /*1440*/  FADD.FTZ R20, -R10, R57 ;  /* 0x000000390a147221 */ /* 0x000fe20000010100 */
[----:B------:R-:W-:Y:S01]  /*1450*/  FFMA.FTZ R23, R22, R15, R23 ;  /* 0x0000000f16177223 */ /* 0x000fe20000010017 */
        /* <DEDUP_REMOVED lines=25> */
.L_x_1383:
        /* <DEDUP_REMOVED lines=8> */
[----:B------:R-:W-:Y:S01]  /*1670*/  ISETP.NE.AND P4, PT, R43, RZ, PT ;  /* 0x000000ff2b00720c */ /* 0x000fe20003f85270 */
[----:B------:R-:W-:Y:S01]  /*1680*/  FFMA.FTZ R16, R13, R14, R16 ;  /* 0x0000000e0d107223 */ /* 0x000fe20000010010 */
[----:B------:R-:W-:Y:S01]  /*1690*/  FFMA.FTZ R28, R20, R29, R57 ;  /* 0x0000001d141c7223 */ /* 0x000fe20000010039 */
[----:B------:R-:W-:Y:S01]  /*16a0*/  FADD.FTZ R29, R29, R24 ;  /* 0x000000181d1d7221 */ /* 0x000fe20000010000 */
[----:B------:R-:W-:Y:S01]  /*16b0*/  FADD.FTZ R24, RZ, R17 ;  /* 0x00000011ff187221 */ /* 0x000fe20000010000 */
        /* <DEDUP_REMOVED lines=10> */
[----:B------:R-:W-:Y:S01]  /*1760*/  ISETP.GT.U32.AND P5, PT, R43, 0x1d, PT ;  /* 0x0000001d2b00780c */ /* 0x000fe20003fa4070 */
[----:B------:R-:W-:Y:S01]  /*1770*/  FADD.FTZ R15, R24, R21 ;  /* 0x00000015180f7221 */ /* 0x000fe20000010000 */
        /* <DEDUP_REMOVED lines=27> */
[----:B------:R-:W-:Y:S06]  /*1930*/  BAR.SYNC.DEFER_BLOCKING 0x0 ;  /* 0x0000000000007b1d */ /* 0x000fec0000010000 */
[----:B------:R-:W-:Y:S05]  /*1940*/  @P4 BRA `(.L_x_1385) ;  /* 0x0000000000944947 */ /* 0x000fea0003800000 */
[----:B------:R-:W-:-:S09]  /*1950*/  ULEA UR5, UR11, UR6, 0x18 ;  /* 0x000000060b057291 */ /* 0x000fd2000f8ec03f */
[----:B------:R-:W1:Y:S04]  /*1960*/  LDS.64 R24, [UR5+0x18] ;  /* 0x00001805ff187984 */ /* 0x000e680008000a00 */
[----:B------:R-:W2:Y:S04]  /*1970*/  LDS.128 R20, [UR5+0x20] ;  /* 0x00002005ff147984 */ /* 0x000ea80008000c00 */
[----:B------:R-:W0:Y:S01]  /*1980*/  LDS.128 R16, [UR5+0x30] ;  /* 0x00003005ff107984 */ /* 0x000e220008000c00 */
[----:B-1----:R-:W-:Y:S01]  /*1990*/  FADD.FTZ R27, R28, R24 ;  /* 0x000000181c1b7221 */ /* 0x002fe20000010000 */
[----:B------:R-:W-:-:S03]  /*19a0*/  FADD.FTZ R24, R29, R25 ;  /* 0x000000191d187221 */ /* 0x000fc60000010000 */
[----:B--2---:R-:W-:Y:S01]  /*19b0*/  FADD.FTZ R27, R27, R20 ;  /* 0x000000141b1b7221 */ /* 0x004fe20000010000 */
[----:B------:R-:W-:-:S03]  /*19c0*/  FADD.FTZ R24, R24, R21 ;  /* 0x0000001518187221 */ /* 0x000fc60000010000 */
[----:B------:R-:W-:Y:S01]  /*19d0*/  FADD.FTZ R21, R27, R22 ;  /* 0x000000161b157221 */ /* 0x000fe20000010000 */
[----:B------:R-:W-:Y:S02]  /*19e0*/  FADD.FTZ R20, R24, R23 ;  /* 0x0000001718147221 */ /* 0x000fe40000010000 */
[----:B------:R-:W1:Y:S01]  /*19f0*/  LDS.128 R24, [UR5+0x40] ;  /* 0x00004005ff187984 */ /* 0x000e620008000c00 */
[----:B0-----:R-:W-:Y:S01]  /*1a00*/  FADD.FTZ R29, R21, R16 ;  /* 0x00000010151d7221 */ /* 0x001fe20000010000 */
[----:B------:R-:W-:Y:S02]  /*1a10*/  FADD.FTZ R16, R20, R17 ;  /* 0x0000001114107221 */ /* 0x000fe40000010000 */
[----:B------:R-:W0:Y:S01]  /*1a20*/  LDS.128 R20, [UR5+0x50] ;  /* 0x00005005ff147984 */ /* 0x000e220008000c00 */
[----:B------:R-:W-:Y:S01]  /*1a30*/  FADD.FTZ R29, R29, R18 ;  /* 0x000000121d1d7221 */ /* 0x000fe20000010000 */
[----:B------:R-:W-:-:S04]  /*1a40*/  FADD.FTZ R16, R16, R19 ;  /* 0x0000001310107221 */ /* 0x000fc80000010000 */
[----:B-1----:R-:W-:Y:S01]  /*1a50*/  FADD.FTZ R16, R16, R25 ;  /* 0x0000001910107221 */ /* 0x002fe20000010000 */
[----:B------:R-:W-:-:S03]  /*1a60*/  FADD.FTZ R29, R29, R24 ;  /* 0x000000181d1d7221 */ /* 0x000fc60000010000 */
[----:B------:R-:W-:Y:S01]  /*1a70*/  FADD.FTZ R24, R16, R27 ;  /* 0x0000001b10187221 */ /* 0x000fe20000010000 */
[----:B------:R-:W-:Y:S01]  /*1a80*/  FADD.FTZ R29, R29, R26 ;  /* 0x0000001a1d1d7221 */ /* 0x000fe20000010000 */
[----:B------:R-:W1:Y:S03]  /*1a90*/  LDS.128 R16, [UR5+0x60] ;  /* 0x00006005ff107984 */ /* 0x000e660008000c00 */
[----:B0-----:R-:W-:Y:S01]  /*1aa0*/  FADD.FTZ R29, R29, R20 ;  /* 0x000000141d1d7221 */ /* 0x001fe20000010000 */
[----:B------:R-:W-:Y:S02]  /*1ab0*/  FADD.FTZ R20, R24, R21 ;  /* 0x0000001518147221 */ /* 0x000fe40000010000 */
[----:B------:R-:W0:Y:S01]  /*1ac0*/  LDS.128 R24, [UR5+0x70] ;  /* 0x00007005ff187984 */ /* 0x000e220008000c00 */
[----:B------:R-:W-:Y:S01]  /*1ad0*/  FADD.FTZ R21, R29, R22 ;  /* 0x000000161d157221 */ /* 0x000fe20000010000 */
[----:B------:R-:W-:-:S02]  /*1ae0*/  FADD.FTZ R20, R20, R23 ;  /* 0x0000001714147221 */ /* 0x000fc40000010000 */
[----:B------:R-:W2:Y:S01]  /*1af0*/  LDS.64 R28, [UR5+0x80] ;  /* 0x00008005ff1c7984 */ /* 0x000ea20008000a00 */
[----:B-1----:R-:W-:Y:S01]  /*1b00*/  FADD.FTZ R21, R21, R16 ;  /* 0x0000001015157221 */ /* 0x002fe20000010000 */
        /* <DEDUP_REMOVED lines=8> */
[----:B------:R-:W-:-:S07]  /*1b90*/  FADD.FTZ R29, R20, R29 ;  /* 0x0000001d141d7221 */ /* 0x000fce0000010000 */
.L_x_1385:
[----:B------:R-:W-:Y:S05]  /*1ba0*/  BSYNC B0 ;  /* 0x0000000000007941 */ /* 0x000fea0003800000 */
.L_x_1384:
[----:B------:R-:W-:Y:S06]  /*1bb0*/  BAR.SYNC.DEFER_BLOCKING 0x0 ;  /* 0x0000000000007b1d */ /* 0x000fec0000010000 */
[----:B------:R-:W-:Y:S04]  /*1bc0*/  BSSY B0, `(.L_x_1386) ;  /* 0x000004d000007945 */ /* 0x000fe80003800000 */
[----:B------:R-:W-:Y:S05]  /*1bd0*/  @P5 BRA `(.L_x_1387) ;  /* 0x00000004002c5947 */ /* 0x000fea0003800000 */
[----:B------:R-:W1:Y:S04]  /*1be0*/  LDS.128 R16, [R57+0x1e0] ;  /* 0x0001e00039107984 */ /* 0x000e680000000c00 */
[----:B------:R-:W2:Y:S04]  /*1bf0*/  LDS.128 R20, [R57+0x3c0] ;  /* 0x0003c00039147984 */ /* 0x000ea80000000c00 */
[----:B------:R-:W3:Y:S01]  /*1c00*/  LDS.128 R24, [R57+0x5a0] ;  /* 0x0005a00039187984 */ /* 0x000ee20000000c00 */
[----:B-1----:R-:W-:Y:S01]  /*1c10*/  FADD.FTZ R16, R12, R16 ;  /* 0x000000100c107221 */ /* 0x002fe20000010000 */
[----:B0-----:R-:W-:Y:S01]  /*1c20*/  FADD.FTZ R12, R13, R17 ;  /* 0x000000110d0c7221 */ /* 0x001fe20000010000 */
[----:B------:R-:W-:Y:S01]  /*1c30*/  FADD.FTZ R17, R14, R18 ;  /* 0x000000120e117221 */ /* 0x000fe20000010000 */
[----:B------:R-:W-:Y:S01]  /*1c40*/  FADD.FTZ R18, R15, R19 ;  /* 0x000000130f127221 */ /* 0x000fe20000010000 */
[----:B--2---:R-:W-:Y:S01]  /*1c50*/  FADD.FTZ R19, R16, R20 ;  /* 0x0000001410137221 */ /* 0x004fe20000010000 */
[----:B------:R-:W-:Y:S01]  /*1c60*/  FADD.FTZ R16, R12, R21 ;  /* 0x000000150c107221 */ /* 0x000fe20000010000 */
[----:B------:R-:W-:Y:S01]  /*1c70*/  FADD.FTZ R21, R17, R22 ;  /* 0x0000001611157221 */ /* 0x000fe20000010000 */
[----:B------:R-:W0:Y:S01]  /*1c80*/  LDS.128 R12, [R57+0x780] ;  /* 0x00078000390c7984 */ /* 0x000e220000000c00 */
[----:B------:R-:W-:Y:S01]  /*1c90*/  FADD.FTZ R20, R18, R23 ;  /* 0x0000001712147221 */ /* 0x000fe20000010000 */
[----:B---3--:R-:W-:Y:S01]  /*1ca0*/  FADD.FTZ R23, R19, R24 ;  /* 0x0000001813177221 */ /* 0x008fe20000010000 */
[----:B------:R-:W-:Y:S01]  /*1cb0*/  FADD.FTZ R22, R16, R25 ;  /* 0x0000001910167221 */ /* 0x000fe20000010000 */
[----:B------:R-:W-:Y:S01]  /*1cc0*/  FADD.FTZ R21, R21, R26 ;  /* 0x0000001a15157221 */ /* 0x000fe20000010000 */
[----:B------:R-:W1:Y:S01]  /*1cd0*/  LDS.128 R16, [R57+0x960] ;  /* 0x0009600039107984 */ /* 0x000e620000000c00 */
        /* <DEDUP_REMOVED lines=9> */
[----:B------:R-:W1:Y:S01]  /*1d70*/  LDS.128 R12, [R57+0xd20] ;  /* 0x000d2000390c7984 */ /* 0x000e620000000c00 */
[----:B------:R-:W-:Y:S01]  /*1d80*/  FADD.FTZ R24, R24, R19 ;  /* 0x0000001318187221 */ /* 0x000fe20000010000 */
[----:B0-----:R-:W-:Y:S01]  /*1d90*/  FADD.FTZ R27, R27, R20 ;  /* 0x000000141b1b7221 */ /* 0x001fe20000010000 */
        /* <DEDUP_REMOVED lines=13> */
[----:B------:R-:W-:Y:S01]  /*1e70*/  FADD.FTZ R24, R24, R19 ;  /* 0x0000001318187221 */ /* 0x000fe20000010000 */
[----:B-1----:R-:W-:Y:S01]  /*1e80*/  FADD.FTZ R27, R27, R20 ;  /* 0x000000141b1b7221 */ /* 0x002fe20000010000 */
[----:B------:R-:W-:Y:S01]  /*1e90*/  FADD.FTZ R20, R16, R21 ;  /* 0x0000001510147221 */ /* 0x000fe20000010000 */
[----:B------:R-:W-:Y:S01]  /*1ea0*/  FADD.FTZ R25, R25, R22 ;  /* 0x0000001619197221 */ /* 0x000fe20000010000 */
[----:B------:R-:W1:Y:S01]  /*1eb0*/  LDS.128 R16, [R57+0x14a0] ;  /* 0x0014a00039107984 */ /* 0x000e620000000c00 */
[----:B------:R-:W-:Y:S01]  /*1ec0*/  FADD.FTZ R24, R24, R23 ;  /* 0x0000001718187221 */ /* 0x000fe20000010000 */
[----:B0-----:R-:W-:Y:S01]  /*1ed0*/  FADD.FTZ R27, R27, R12 ;  /* 0x0000000c1b1b7221 */ /* 0x001fe20000010000 */
[----:B------:R-:W-:-:S02]  /*1ee0*/  FADD.FTZ R12, R20, R13 ;  /* 0x0000000d140c7221 */ /* 0x000fc40000010000 */
        /* <DEDUP_REMOVED lines=9> */
[----:B------:R-:W-:Y:S01]  /*1f80*/  FADD.FTZ R27, R27, R20 ;  /* 0x000000141b1b7221 */ /* 0x000fe20000010000 */
[----:B------:R-:W0:Y:S01]  /*1f90*/  LDS.128 R16, [R57+0x1a40] ;  /* 0x001a400039107984 */ /* 0x000e220000000c00 */
[----:B------:R-:W-:Y:S01]  /*1fa0*/  FADD.FTZ R25, R25, R22 ;  /* 0x0000001619197221 */ /* 0x000fe20000010000 */
[----:B------:R-:W-:Y:S01]  /*1fb0*/  FADD.FTZ R26, R26, R23 ;  /* 0x000000171a1a7221 */ /* 0x000fe20000010000 */
[----:B-1----:R-:W-:Y:S01]  /*1fc0*/  FADD.FTZ R27, R27, R12 ;  /* 0x0000000c1b1b7221 */ /* 0x002fe20000010000 */
[----:B------:R-:W1:Y:S01]  /*1fd0*/  LDS.128 R20, [R57+0x1c20] ;  /* 0x001c200039147984 */ /* 0x000e620000000c00 */
        /* <DEDUP_REMOVED lines=11> */
.L_x_1387:
[----:B------:R-:W-:Y:S05]  /*2090*/  BSYNC B0 ;  /* 0x0000000000007941 */ /* 0x000fea0003800000 */
.L_x_1386:
        /* <DEDUP_REMOVED lines=17> */
.L_x_1389:
[----:B------:R-:W-:Y:S05]  /*21b0*/  BSYNC B0 ;  /* 0x0000000000007941 */ /* 0x000fea0003800000 */
.L_x_1388:
[----:B------:R-:W-:Y:S05]  /*21c0*/  @!P0 BRA `(.L_x_1390) ;  /* 0x00000010007c8947 */ /* 0x000fea0003800000 */
[----:B0-2---:R-:W0:Y:S01]  /*21d0*/  LDC.64 R12, c[0x0][0x258] ;  /* 0x00009600ff0c7b82 */ /* 0x005e220000000a00 */
        /* <DEDUP_REMOVED lines=10> */
[----:B------:R-:W-:Y:S01]  /*2280*/  HFMA2.MMA R16, -RZ, RZ, 0, 5.9604644775390625e-08 ;  /* 0x00000001ff107435 */ /* 0x000fe200000001ff */
[----:B------:R-:W-:Y:S01]  /*2290*/  VOTEU.ANY UR5, UPT, PT ;  /* 0x0000000000057886 */ /* 0x000fe200038e0100 */
[----:B------:R-:W-:Y:S01]  /*22a0*/  LOP3.LUT P0, RZ, R36, 0x2, RZ, 0xc0, !PT ;  /* 0x0000000224ff7812 */ /* 0x000fe2000780c0ff */
[----:B------:R-:W-:Y:S01]  /*22b0*/  UFLO.U32 UR6, UR5 ;  /* 0x00000005000672bd */ /* 0x000fe200080e0000 */
[----:B------:R-:W-:Y:S01]  /*22c0*/  LEA R14, P6, R41, R20, 0x3 ;  /* 0x00000014290e7211 */ /* 0x000fe200078c18ff */
[----:B------:R-:W-:Y:S01]  /*22d0*/  UPOPC UR5, UR5 ;  /* 0x00000005000572bf */ /* 0x000fe20008000000 */
[----:B------:R-:W-:Y:S02]  /*22e0*/  SEL R19, R31, RZ, !P0 ;  /* 0x000000ff1f137207 */ /* 0x000fe40004000000 */
[----:B------:R-:W-:Y:S02]  /*22f0*/  LEA.HI.X R15, R41, R21, RZ, 0x3, P6 ;  /* 0x00000015290f7211 */ /* 0x000fe400030f1cff */
[----:B------:R-:W-:-:S02]  /*2300*/  SEL R16, R16, 0xffffffff, !P0 ;  /* 0xffffffff10107807 */ /* 0x000fc40004000000 */
[----:B------:R-:W-:Y:S01]  /*2310*/  ISETP.NE.AND P0, PT, R19, -0x1, PT ;  /* 0xffffffff1300780c */ /* 0x000fe20003f05270 */
[----:B------:R1:W-:Y:S02]  /*2320*/  STG.E.64 desc[UR8][R14.64], R28 ;  /* 0x0000001c0e007986 */ /* 0x0003e4000c101b08 */
[----:B------:R-:W-:Y:S01]  /*2330*/  IMAD R17, R16, UR5, RZ ;  /* 0x0000000510117c24 */ /* 0x000fe2000f8e02ff */
[----:B0-----:R-:W-:-:S13]  /*2340*/  ISETP.EQ.U32.AND P5, PT, R30, UR6, PT ;  /* 0x000000061e007c0c */ /* 0x001fda000bfa2070 */
[----:B------:R-:W-:Y:S06]  /*2350*/  @P5 MEMBAR.ALL.GPU ;  /* 0x0000000000005992 */ /* 0x000fec000000a000 */
[----:B------:R-:W-:-:S00]  /*2360*/  @P5 ERRBAR ;  /* 0x00000000000059ab */ /* 0x000fc00000000000 */
[----:B------:R-:W-:Y:S06]  /*2370*/  @P5 CGAERRBAR ;  /* 0x00000000000055ab */ /* 0x000fec0000000000 */
[----:B------:R1:W-:Y:S01]  /*2380*/  @P5 REDG.E.ADD.S32.STRONG.GPU desc[UR8][R12.64], R17 ;  /* 0x000000110c00598e */ /* 0x0003e2000c10e388 */
[----:B------:R-:W-:Y:S05]  /*2390*/  @!P0 BRA `(.L_x_1391) ;  /* 0x0000000000148947 */ /* 0x000fea0003800000 */
.L_x_1392:
[----:B-1----:R-:W2:Y:S04]  /*23a0*/  LDG.E.STRONG.GPU R14, desc[UR8][R12.64] ;  /* 0x000000080c0e7981 */ /* 0x002ea8000c1ef900 */
[----:B--2---:R-:W-:Y:S01]  /*23b0*/  CCTL.IVALL ;  /* 0x00000000ff00798f */ /* 0x004fe20002000000 */
[----:B------:R-:W-:Y:S05]  /*23c0*/  YIELD ;  /* 0x0000000000007946 */ /* 0x000fea0003800000 */
[----:B------:R-:W-:-:S13]  /*23d0*/  ISETP.NE.AND P0, PT, R14, R19, PT ;  /* 0x000000130e00720c */ /* 0x000fda0003f05270 */
[----:B------:R-:W-:Y:S05]  /*23e0*/  @P0 BRA `(.L_x_1392) ;  /* 0xfffffffc00ec0947 */ /* 0x000fea000383ffff */
.L_x_1391:
        /* <DEDUP_REMOVED lines=16> */
.L_x_1396:
[C---:B------:R-:W-:Y:S02]  /*24f0*/  ISETP.EQ.OR P5, PT, R19.reuse, UR7, P4 ;  /* 0x0000000713007c0c */ /* 0x040fe4000a7a2670 */
[----:B------:R-:W-:-:S04]  /*2500*/  IADD3 R15, R19, 0x1, RZ ;  /* 0x00000001130f7810 */ /* 0x000fc80007ffe0ff */
[----:B------:R-:W-:-:S07]  /*2510*/  ISETP.EQ.OR P6, PT, R15, UR7, P4 ;  /* 0x000000070f007c0c */ /* 0x000fce000a7c2670 */
        /* <DEDUP_REMOVED lines=112> */
.L_x_1395:
        /* <DEDUP_REMOVED lines=12> */
[C---:B------:R-:W-:Y:S02]  /*2ce0*/  IADD3 R17, R19.reuse, 0x3, RZ ;  /* 0x0000000313117810 */ /* 0x040fe40007ffe0ff */
[----:B------:R-:W-:Y:S02]  /*2cf0*/  ISETP.EQ.OR P0, PT, R16, UR7, P4 ;  /* 0x0000000710007c0c */ /* 0x000fe4000a702670 */
[----:B------:R-:W-:Y:S01]  /*2d00*/  IADD3 R19, R19, 0x4, RZ ;  /* 0x0000000413137810 */ /* 0x000fe20007ffe0ff */
[----:B--2---:R-:W-:Y:S01]  /*2d10*/  @!P6 FADD.FTZ R28, R28, R12 ;  /* 0x0000000c1c1ce221 */ /* 0x004fe20000010000 */
[----:B------:R-:W-:Y:S01]  /*2d20*/  @!P6 FADD.FTZ R29, R29, R13 ;  /* 0x0000000d1d1de221 */ /* 0x000fe20000010000 */
[----:B------:R-:W-:-:S08]  /*2d30*/  ISETP.EQ.OR P6, PT, R17, UR7, P4 ;  /* 0x0000000711007c0c */ /* 0x000fd0000a7c2670 */
[----:B------:R-:W-:-:S04]  /*2d40*/  @!P0 IMAD R13, R32, R16, R33 ;  /* 0x00000010200d8224 */ /* 0x000fc800078e0221 */
[----:B------:R-:W-:-:S04]  /*2d50*/  @!P0 IMAD.WIDE.U32 R12, R13, 0x8, R20 ;  /* 0x000000080d0c8825 */ /* 0x000fc800078e0014 */
[----:B---3--:R-:W-:Y:S01]  /*2d60*/  @!P5 FADD.FTZ R28, R28, R14 ;  /* 0x0000000e1c1cd221 */ /* 0x008fe20000010000 */
        /* <DEDUP_REMOVED lines=40> */
.L_x_1397:
[----:B------:R-:W-:-:S13]  /*2ff0*/  ISETP.NE.OR P0, PT, R18, RZ, P0 ;  /* 0x000000ff1200720c */ /* 0x000fda0000705670 */
[----:B------:R-:W-:Y:S05]  /*3000*/  @!P0 BRA `(.L_x_1393) ;  /* 0x00000000007c8947 */ /* 0x000fea0003800000 */
.L_x_1394:
[----:B------:R-:W-:-:S13]  /*3010*/  ISETP.EQ.OR P6, PT, R19, UR7, P4 ;  /* 0x0000000713007c0c */ /* 0x000fda000a7c2670 */
[----:B------:R-:W-:-:S04]  /*3020*/  @!P6 IMAD R13, R32, R19, R33 ;  /* 0x00000013200de224 */ /* 0x000fc800078e0221 */
[----:B------:R-:W-:-:S06]  /*3030*/  @!P6 IMAD.WIDE.U32 R12, R13, 0x8, R20 ;  /* 0x000000080d0ce825 */ /* 0x000fcc00078e0014 */
[----:B------:R-:W2:Y:S01]  /*3040*/  @!P6 LDG.E.64 R12, desc[UR8][R12.64] ;  /* 0x000000080c0ce981 */ /* 0x000ea2000c1e1b00 */
[C---:B------:R-:W-:Y:S02]  /*3050*/  IADD3 R15, R19.reuse, 0x1, RZ ;  /* 0x00000001130f7810 */ /* 0x040fe40007ffe0ff */
[----:B------:R-:W-:Y:S02]  /*3060*/  IADD3 R17, R19, 0x2, RZ ;  /* 0x0000000213117810 */ /* 0x000fe40007ffe0ff */
[----:B------:R-:W-:Y:S02]  /*3070*/  ISETP.EQ.OR P0, PT, R15, UR7, P4 ;  /* 0x000000070f007c0c */ /* 0x000fe4000a702670 */
[----:B------:R-:W-:Y:S02]  /*3080*/  IADD3 R23, R19, 0x3, RZ ;  /* 0x0000000313177810 */ /* 0x000fe40007ffe0ff */
[----:B------:R-:W-:-:S09]  /*3090*/  ISETP.EQ.OR P5, PT, R17, UR7, P4 ;  /* 0x0000000711007c0c */ /* 0x000fd2000a7a2670 */
[----:B------:R-:W-:-:S04]  /*30a0*/  @!P0 IMAD R15, R32, R15, R33 ;  /* 0x0000000f200f8224 */ /* 0x000fc800078e0221 */
[----:B------:R-:W-:Y:S02]  /*30b0*/  @!P5 IMAD R17, R32, R17, R33 ;  /* 0x000000112011d224 */ /* 0x000fe400078e0221 */
[----:B--2---:R-:W-:Y:S01]  /*30c0*/  @!P6 FADD.FTZ R28, R28, R12 ;  /* 0x0000000c1c1ce221 */ /* 0x004fe20000010000 */
        /* <DEDUP_REMOVED lines=19> */
.L_x_1393:
        /* <DEDUP_REMOVED lines=8> */
[----:B------:R-:W2:Y:S02]  /*3280*/  LDG.E.64 R12, desc[UR8][R12.64] ;  /* 0x000000080c0c7981 */ /* 0x000ea4000c1e1b00 */
[----:B--2---:R-:W-:Y:S01]  /*3290*/  FADD.FTZ R28, R28, R12 ;  /* 0x0000000c1c1c7221 */ /* 0x004fe20000010000 */
[----:B------:R-:W-:-:S07]  /*32a0*/  FADD.FTZ R29, R29, R13 ;  /* 0x0000000d1d1d7221 */ /* 0x000fce0000010000 */
.L_x_1399:
[----:B------:R-:W-:Y:S05]  /*32b0*/  BSYNC B0 ;  /* 0x0000000000007941 */ /* 0x000fea0003800000 */
.L_x_1398:
        /* <DEDUP_REMOVED lines=10> */
[----:B------:R-:W2:Y:S04]  /*3360*/  @!P5 LDG.E.64 R12, desc[UR8][R12.64] ;  /* 0x000000080c0cd981 */ /* 0x000ea8000c1e1b00 */
[----:B------:R-:W3:Y:S01]  /*3370*/  @!P0 LDG.E.64 R14, desc[UR8][R14.64] ;  /* 0x000000080e0e8981 */ /* 0x000ee2000c1e1b00 */
[----:B--2---:R-:W-:Y:S01]  /*3380*/  @!P5 FADD.FTZ R28, R28, R12 ;  /* 0x0000000c1c1cd221 */ /* 0x004fe20000010000 */
[----:B------:R-:W-:-:S03]  /*3390*/  @!P5 FADD.FTZ R29, R29, R13 ;  /* 0x0000000d1d1dd221 */ /* 0x000fc60000010000 */
[----:B---3--:R-:W-:Y:S01]  /*33a0*/  @!P0 FADD.FTZ R28, R28, R14 ;  /* 0x0000000e1c1c8221 */ /* 0x008fe20000010000 */
[----:B------:R-:W-:-:S07]  /*33b0*/  @!P0 FADD.FTZ R29, R29, R15 ;  /* 0x0000000f1d1d8221 */ /* 0x000fce0000010000 */
.L_x_1390:
[----:B------:R-:W3:Y:S01]  /*33c0*/  S2UR UR6, SR_CgaCtaId ;  /* 0x00000000000679c3 */ /* 0x000ee20000008800 */
[----:B------:R-:W-:Y:S01]  /*33d0*/  UMOV UR5, 0x400 ;  /* 0x0000040000057882 */ /* 0x000fe20000000000 */
[----:B012---:R-:W-:Y:S01]  /*33e0*/  IMAD.WIDE.U32 R14, R43, -0x77777777, RZ ;  /* 0x888888892b0e7825 */ /* 0x007fe200078e00ff */
[----:B------:R-:W-:-:S03]  /*33f0*/  ULDC.64 UR12, c[0x0][0x290] ;  /* 0x0000a400000c7ab9 */ /* 0x000fc60000000a00 */
[----:B------:R-:W-:Y:S01]  /*3400*/  HADD2.F32 R19, -RZ, R46.H0_H0 ;  /* 0x2000002eff137230 */ /* 0x000fe20000004100 */
[----:B------:R-:W-:Y:S01]  /*3410*/  SHF.R.U32.HI R14, RZ, 0x4, R15 ;  /* 0x00000004ff0e7819 */ /* 0x000fe2000001160f */
[----:B------:R-:W0:Y:S01]  /*3420*/  LDC R17, c[0x0][0x2ac] ;  /* 0x0000ab00ff117b82 */ /* 0x000e220000000800 */
[----:B------:R-:W-:Y:S02]  /*3430*/  HADD2.F32 R15, -RZ, R34.H0_H0 ;  /* 0x20000022ff0f7230 */ /* 0x000fe40000004100 */
[----:B------:R-:W-:Y:S02]  /*3440*/  HADD2.F32 R21, -RZ, R46.H1_H1 ;  /* 0x3000002eff157230 */ /* 0x000fe40000004100 */
[----:B------:R-:W-:Y:S01]  /*3450*/  FADD.FTZ R24, -R10, R19 ;  /* 0x000000130a187221 */ /* 0x000fe20000010100 */
[--C-:B------:R-:W-:Y:S02]  /*3460*/  HADD2.F32 R23, -RZ, R48.reuse.H0_H0 ;  /* 0x20000030ff177230 */ /* 0x100fe40000004100 */
[----:B------:R-:W-:-:S02]  /*3470*/  HADD2.F32 R25, -RZ, R48.H1_H1 ;  /* 0x30000030ff197230 */ /* 0x000fc40000004100 */
[C---:B------:R-:W-:Y:S01]  /*3480*/  FADD.FTZ R26, -R10.reuse, R21 ;  /* 0x000000150a1a7221 */ /* 0x040fe20000010100 */
[--C-:B------:R-:W-:Y:S02]  /*3490*/  HADD2.F32 R27, -RZ, R51.reuse.H0_H0 ;  /* 0x20000033ff1b7230 */ /* 0x100fe40000004100 */
[C---:B------:R-:W-:Y:S01]  /*34a0*/  FADD.FTZ R20, -R10.reuse, R23 ;  /* 0x000000170a147221 */ /* 0x040fe20000010100 */
[----:B------:R-:W-:Y:S02]  /*34b0*/  HADD2.F32 R51, -RZ, R51.H1_H1 ;  /* 0x30000033ff337230 */ /* 0x000fe40000004100 */
[C---:B------:R-:W-:Y:S01]  /*34c0*/  FADD.FTZ R22, -R10.reuse, R25 ;  /* 0x000000190a167221 */ /* 0x040fe20000010100 */
[----:B------:R-:W-:Y:S01]  /*34d0*/  FADD.FTZ R16, -R10, R27 ;  /* 0x0000001b0a107221 */ /* 0x000fe20000010100 */
[----:B---3--:R-:W-:Y:S01]  /*34e0*/  ULEA UR5, UR6, UR5, 0x18 ;  /* 0x0000000506057291 */ /* 0x008fe2000f8ec03f */
[----:B0-----:R-:W-:-:S08]  /*34f0*/  IMAD R14, R17, UR7, R14 ;  /* 0x00000007110e7c24 */ /* 0x001fd0000f8e020e */
[----:B------:R0:W-:Y:S01]  /*3500*/  @!P4 STS.64 [UR5+0x90], R28 ;  /* 0x0000901cff00c988 */ /* 0x0001e20008000a05 */
[----:B------:R-:W-:Y:S01]  /*3510*/  BAR.SYNC.DEFER_BLOCKING 0x0 ;  /* 0x0000000000007b1d */ /* 0x000fe20000010000 */
[----:B------:R-:W-:Y:S01]  /*3520*/  IADD3 R14, R14, 0x20, RZ ;  /* 0x000000200e0e7810 */ /* 0x000fe20007ffe0ff */
[----:B------:R-:W-:Y:S01]  /*3530*/  HADD2.F32 R17, -RZ, R34.H1_H1 ;  /* 0x30000022ff117230 */ /* 0x000fe20000004100 */
[----:B------:R-:W-:Y:S02]  /*3540*/  ISETP.GE.U32.AND P4, PT, R37, UR12, PT ;  /* 0x0000000c25007c0c */ /* 0x000fe4000bf86070 */
[----:B------:R-:W-:Y:S01]  /*3550*/  ISETP.GE.U32.AND P0, PT, R14, UR12, PT ;  /* 0x0000000c0e007c0c */ /* 0x000fe2000bf06070 */
[--C-:B0-----:R-:W-:Y:S01]  /*3560*/  HADD2.F32 R28, -RZ, R45.reuse.H0_H0 ;  /* 0x2000002dff1c7230 */ /* 0x101fe20000004100 */
[----:B------:R-:W-:Y:S01]  /*3570*/  SHF.R.S32.HI R14, RZ, 0x1f, R14 ;  /* 0x0000001fff0e7819 */ /* 0x000fe2000001140e */
[----:B------:R-:W-:Y:S01]  /*3580*/  FADD.FTZ R34, -R10, R17 ;  /* 0x000000110a227221 */ /* 0x000fe20000010100 */
[----:B------:R-:W-:Y:S01]  /*3590*/  ISETP.GE.AND.EX P5, PT, R9, UR13, PT, P4 ;  /* 0x0000000d09007c0c */ /* 0x000fe2000bfa6340 */
[----:B------:R-:W-:Y:S01]  /*35a0*/  HADD2.F32 R45, -RZ, R45.H1_H1 ;  /* 0x3000002dff2d7230 */ /* 0x000fe20000004100 */
[----:B------:R-:W-:Y:S01]  /*35b0*/  ISETP.GE.AND.EX P4, PT, R14, UR13, PT, P0 ;  /* 0x0000000d0e007c0c */ /* 0x000fe2000bf86300 */
[C---:B------:R-:W-:Y:S01]  /*35c0*/  FADD.FTZ R14, -R10.reuse, R15 ;  /* 0x0000000f0a0e7221 */ /* 0x040fe20000010100 */
[C---:B------:R-:W-:Y:S01]  /*35d0*/  ISETP.LT.U32.AND P0, PT, R43.reuse, 0x1e0, !P5 ;  /* 0x000001e02b00780c */ /* 0x040fe20006f01070 */
[----:B------:R-:W-:Y:S01]  /*35e0*/  FADD.FTZ R10, -R10, R51 ;  /* 0x000000330a0a7221 */ /* 0x000fe20000010100 */
[----:B------:R-:W-:Y:S01]  /*35f0*/  ISETP.LT.U32.AND P4, PT, R43, 0x1e0, !P4 ;  /* 0x000001e02b00780c */ /* 0x000fe20006781070 */
[----:B------:R-:W0:Y:S01]  /*3600*/  LDS.64 R12, [UR5+0x90] ;  /* 0x00009005ff0c7984 */ /* 0x000e220008000a00 */
[----:B------:R-:W-:-:S02]  /*3610*/  ULDC UR5, c[0x0][0x2bc] ;  /* 0x0000af0000057ab9 */ /* 0x000fc40000000800 */
[----:B0-----:R-:W-:Y:S01]  /*3620*/  FMUL.FTZ R17, R12, UR5 ;  /* 0x000000050c117c20 */ /* 0x001fe20008410000 */
[----:B------:R-:W-:Y:S01]  /*3630*/  FMUL.FTZ R18, R13, UR5 ;  /* 0x000000050d127c20 */ /* 0x000fe20008410000 */
        /* <DEDUP_REMOVED lines=21> */
.L_x_1400:
[----:B------:R-:W-:Y:S04]  /*3790*/  BSSY B0, `(.L_x_1401) ;  /* 0x0000014000007945 */ /* 0x000fe80003800000 */
[----:B------:R-:W-:Y:S05]  /*37a0*/  @!P1 BRA `(.L_x_1402) ;  /* 0x0000000000489947 */ /* 0x000fea0003800000 */
[C-C-:B------:R-:W-:Y:S01]  /*37b0*/  FFMA.FTZ R13, R17.reuse, R13, R18.reuse ;  /* 0x0000000d110d7223 */ /* 0x140fe20000010012 */
[----:B------:R-:W-:Y:S01]  /*37c0*/  FFMA.FTZ R12, R17, R12, R18 ;  /* 0x0000000c110c7223 */ /* 0x000fe20000010012 */
[----:B------:R-:W-:Y:S02]  /*37d0*/  ULDC.64 UR12, c[0x0][0x288] ;  /* 0x0000a200000c7ab9 */ /* 0x000fe40000000a00 */
        /* <DEDUP_REMOVED lines=10> */
[----:B------:R-:W-:Y:S02]  /*3880*/  F2FP.F16.F32.PACK_AB R19, R19, R28 ;  /* 0x0000001c1313723e */ /* 0x000fe400000000ff */
[----:B------:R-:W-:Y:S02]  /*3890*/  LEA R14, P5, R12, UR12, 0x1 ;  /* 0x0000000c0c0e7c11 */ /* 0x000fe4000f8a08ff */
[----:B------:R-:W-:-:S04]  /*38a0*/  IADD3 R15, R13, R15, RZ ;  /* 0x0000000f0d0f7210 */ /* 0x000fc80007ffe0ff */
[----:B------:R-:W-:-:S05]  /*38b0*/  LEA.HI.X R15, R12, UR13, R15, 0x1, P5 ;  /* 0x0000000d0c0f7c11 */ /* 0x000fca000a8f0c0f */
[----:B------:R0:W-:Y:S02]  /*38c0*/  STG.E desc[UR8][R14.64], R19 ;  /* 0x000000130e007986 */ /* 0x0001e4000c101908 */
.L_x_1402:
[----:B------:R-:W-:Y:S05]  /*38d0*/  BSYNC B0 ;  /* 0x0000000000007941 */ /* 0x000fea0003800000 */
.L_x_1401:
[--C-:B------:R-:W-:Y:S02]  /*38e0*/  HADD2.F32 R12, -RZ, R47.reuse.H0_H0 ;  /* 0x2000002fff0c7230 */ /* 0x100fe40000004100 */
[-C--:B------:R-:W-:Y:S01]  /*38f0*/  FMUL.FTZ R27, R24, R53.reuse ;  /* 0x00000035181b7220 */ /* 0x080fe20000410000 */
[----:B------:R-:W-:Y:S02]  /*3900*/  HADD2.F32 R47, -RZ, R47.H1_H1 ;  /* 0x3000002fff2f7230 */ /* 0x000fe40000004100 */
        /* <DEDUP_REMOVED lines=20> */
.L_x_1403:
[----:B------:R-:W-:Y:S04]  /*3a50*/  BSSY B0, `(.L_x_1404) ;  /* 0x0000014000007945 */ /* 0x000fe80003800000 */
[----:B------:R-:W-:Y:S05]  /*3a60*/  @!P2 BRA `(.L_x_1405) ;  /* 0x000000000048a947 */ /* 0x000fea0003800000 */
[C-C-:B------:R-:W-:Y:S01]  /*3a70*/  FFMA.FTZ R13, R17.reuse, R27, R18.reuse ;  /* 0x0000001b110d7223 */ /* 0x140fe20000010012 */
[----:B------:R-:W-:Y:S01]  /*3a80*/  ULDC.64 UR12, c[0x0][0x288] ;  /* 0x0000a200000c7ab9 */ /* 0x000fe20000000a00 */
[----:B------:R-:W-:Y:S01]  /*3a90*/  FFMA.FTZ R24, R17, R28, R18 ;  /* 0x0000001c11187223 */ /* 0x000fe20000010012 */
[----:B0-----:R-:W-:Y:S02]  /*3aa0*/  IMAD R15, R5, UR12, RZ ;  /* 0x0000000c050f7c24 */ /* 0x001fe4000f8e02ff */
[----:B------:R-:W-:Y:S01]  /*3ab0*/  FFMA.FTZ R14, R12, R55, -R13 ;  /* 0x000000370c0e7223 */ /* 0x000fe2000001080d */
[----:B------:R-:W-:Y:S01]  /*3ac0*/  MOV R12, R58 ;  /* 0x0000003a000c7202 */ /* 0x000fe20000000f00 */
[----:B------:R-:W-:Y:S01]  /*3ad0*/  FFMA.FTZ R26, R47, R54, -R24 ;  /* 0x000000362f1a7223 */ /* 0x000fe20000010818 */
[----:B------:R-:W-:Y:S01]  /*3ae0*/  MOV R13, R61 ;  /* 0x0000003d000d7202 */ /* 0x000fe20000000f00 */
[----:B------:R-:W-:Y:S02]  /*3af0*/  IMAD R15, R40, UR13, R15 ;  /* 0x0000000d280f7c24 */ /* 0x000fe4000f8e020f */
[-C--:B------:R-:W-:Y:S01]  /*3b00*/  FMUL.FTZ R24, R14, R53.reuse ;  /* 0x000000350e187220 */ /* 0x080fe20000410000 */
        /* <DEDUP_REMOVED lines=8> */
.L_x_1405:
[----:B------:R-:W-:Y:S05]  /*3b90*/  BSYNC B0 ;  /* 0x0000000000007941 */ /* 0x000fea0003800000 */
.L_x_1404:
[--C-:B------:R-:W-:Y:S02]  /*3ba0*/  HADD2.F32 R12, -RZ, R49.reuse.H0_H0 ;  /* 0x20000031ff0c7230 */ /* 0x100fe40000004100 */
[-C--:B------:R-:W-:Y:S01]  /*3bb0*/  FMUL.FTZ R25, R20, R53.reuse ;  /* 0x0000003514197220 */ /* 0x080fe20000410000 */
[----:B------:R-:W-:Y:S02]  /*3bc0*/  HADD2.F32 R49, -RZ, R49.H1_H1 ;  /* 0x30000031ff317230 */ /* 0x000fe40000004100 */
[----:B------:R-:W-:Y:S01]  /*3bd0*/  FMUL.FTZ R26, R22, R53 ;  /* 0x00000035161a7220 */ /* 0x000fe20000410000 */
        /* <DEDUP_REMOVED lines=19> */
.L_x_1406:
[----:B------:R-:W-:Y:S04]  /*3d10*/  BSSY B0, `(.L_x_1407) ;  /* 0x0000014000007945 */ /* 0x000fe80003800000 */
[----:B------:R-:W-:Y:S05]  /*3d20*/  @!P4 BRA `(.L_x_1408) ;  /* 0x000000000048c947 */ /* 0x000fea0003800000 */
[C-C-:B------:R-:W-:Y:S01]  /*3d30*/  FFMA.FTZ R13, R17.reuse, R25, R18.reuse ;  /* 0x00000019110d7223 */ /* 0x140fe20000010012 */
[----:B------:R-:W-:Y:S01]  /*3d40*/  ULDC.64 UR12, c[0x0][0x288] ;  /* 0x0000a200000c7ab9 */ /* 0x000fe20000000a00 */
[----:B------:R-:W-:Y:S01]  /*3d50*/  FFMA.FTZ R20, R17, R26, R18 ;  /* 0x0000001a11147223 */ /* 0x000fe20000010012 */
[----:B------:R-:W-:Y:S02]  /*3d60*/  IMAD R24, R7, UR12, RZ ;  /* 0x0000000c07187c24 */ /* 0x000fe4000f8e02ff */
[----:B01----:R-:W-:Y:S01]  /*3d70*/  FFMA.FTZ R14, R12, R55, -R13 ;  /* 0x000000370c0e7223 */ /* 0x003fe2000001080d */
[----:B------:R-:W-:Y:S01]  /*3d80*/  MOV R12, R58 ;  /* 0x0000003a000c7202 */ /* 0x000fe20000000f00 */
[----:B------:R-:W-:Y:S01]  /*3d90*/  FFMA.FTZ R22, R49, R54, -R20 ;  /* 0x0000003631167223 */ /* 0x000fe20000010814 */
[----:B------:R-:W-:Y:S01]  /*3da0*/  MOV R13, R61 ;  /* 0x0000003d000d7202 */ /* 0x000fe20000000f00 */
[C---:B------:R-:W-:Y:S02]  /*3db0*/  IMAD R15, R39.reuse, UR13, R24 ;  /* 0x0000000d270f7c24 */ /* 0x040fe4000f8e0218 */
        /* <DEDUP_REMOVED lines=9> */
.L_x_1408:
[----:B------:R-:W-:Y:S05]  /*3e50*/  BSYNC B0 ;  /* 0x0000000000007941 */ /* 0x000fea0003800000 */
.L_x_1407:
        /* <DEDUP_REMOVED lines=10> */
[----:B------:R-:W3:Y:S01]  /*3f00*/  MUFU.EX2 R16, R16 ;  /* 0x0000001000107308 */ /* 0x000ee20000000800 */
[----:B012---:R-:W-:-:S07]  /*3f10*/  FADD.FTZ R14, R10, 1 ;  /* 0x3f8000000a0e7421 */ /* 0x007fce0000010000 */
[----:B------:R-:W0:Y:S01]  /*3f20*/  MUFU.RCP R15, R14 ;  /* 0x0000000e000f7308 */ /* 0x000e220000001000 */
[----:B---3--:R-:W-:-:S07]  /*3f30*/  FADD.FTZ R19, R16, 1 ;  /* 0x3f80000010137421 */ /* 0x008fce0000010000 */
        /* <DEDUP_REMOVED lines=9> */
.L_x_1409:
        /* <DEDUP_REMOVED lines=16> */
[----:B------:R-:W-:Y:S02]  /*40d0*/  F2FP.F16.F32.PACK_AB R13, R13, R12 ;  /* 0x0000000c0d0d723e */ /* 0x000fe400000000ff */
[----:B------:R-:W-:-:S05]  /*40e0*/  LEA.HI.X R11, R58, UR13, R11, 0x1, P0 ;  /* 0x0000000d3a0b7c11 */ /* 0x000fca00080f0c0b */
[----:B------:R3:W-:Y:S02]  /*40f0*/  STG.E desc[UR8][R10.64], R13 ;  /* 0x0000000d0a007986 */ /* 0x0007e4000c101908 */
.L_x_1411:
[----:B------:R-:W-:Y:S05]  /*4100*/  BSYNC B0 ;  /* 0x0000000000007941 */ /* 0x000fea0003800000 */
.L_x_1410:
[----:B------:R-:W-:Y:S02]  /*4110*/  IADD3 R35, R32, R35, RZ ;  /* 0x0000002320237210 */ /* 0x000fe40007ffe0ff */
[----:B------:R-:W-:Y:S02]  /*4120*/  IADD3 R36, R36, 0x1, RZ ;  /* 0x0000000124247810 */ /* 0x000fe40007ffe0ff */
[----:B------:R-:W-:-:S13]  /*4130*/  ISETP.GE.AND P0, PT, R35, UR4, PT ;  /* 0x0000000423007c0c */ /* 0x000fda000bf06270 */
[----:B------:R-:W-:Y:S05]  /*4140*/  @!P0 BRA `(.L_x_1412) ;  /* 0xffffffc000948947 */ /* 0x000fea000383ffff */
.L_x_1377:
        /* <DEDUP_REMOVED lines=23> */
.L_x_1414:
[----:B------:R-:W-:Y:S05]  /*42c0*/  BSYNC B0 ;  /* 0x0000000000007941 */ /* 0x000fea0003800000 */
.L_x_1413:
[----:B------:R-:W-:Y:S05]  /*42d0*/  @P0 EXIT ;  /* 0x000000000000094d */ /* 0x000fea0003800000 */
[----:B------:R-:W-:Y:S05]  /*42e0*/  @P2 BRA `(.L_x_1415) ;  /* 0x0000000000202947 */ /* 0x000fea0003800000 */
[----:B------:R-:W-:-:S05]  /*42f0*/  IMAD R0, R6, R7, RZ ;  /* 0x0000000706007224 */ /* 0x000fca00078e02ff */
[----:B------:R-:W-:-:S13]  /*4300*/  ISETP.NE.AND P0, PT, R0, -0x1, PT ;  /* 0xffffffff0000780c */ /* 0x000fda0003f05270 */
[----:B------:R-:W-:Y:S05]  /*4310*/  @!P0 BRA `(.L_x_1415) ;  /* 0x0000000000148947 */ /* 0x000fea0003800000 */
.L_x_1416:
[----:B0-----:R-:W4:Y:S04]  /*4320*/  LDG.E.STRONG.GPU R5, desc[UR8][R2.64] ;  /* 0x0000000802057981 */ /* 0x001f28000c1ef900 */
[----:B----4-:R-:W-:Y:S01]  /*4330*/  CCTL.IVALL ;  /* 0x00000000ff00798f */ /* 0x010fe20002000000 */
[----:B------:R-:W-:Y:S05]  /*4340*/  YIELD ;  /* 0x0000000000007946 */ /* 0x000fea0003800000 */
[----:B------:R-:W-:-:S13]  /*4350*/  ISETP.NE.AND P0, PT, R5, R0, PT ;  /* 0x000000000500720c */ /* 0x000fda0003f05270 */
[----:B------:R-:W-:Y:S05]  /*4360*/  @P0 BRA `(.L_x_1416) ;  /* 0xfffffffc00ec0947 */ /* 0x000fea000383ffff */
.L_x_1415:
[----:B------:R-:W-:Y:S05]  /*4370*/  WARPSYNC.ALL ;  /* 0x0000000000007948 */ /* 0x000fea0003800000 */
[----:B0-----:R-:W0:Y:S08]  /*4380*/  LDC.64 R2, c[0x0][0x288] ;  /* 0x0000a200ff027b82 */ /* 0x001e300000000a00 */
        /* <DEDUP_REMOVED lines=10> */
[----:B---3--:R-:W-:Y:S01]  /*4430*/  LEA R11, R3, R3, 0x1 ;  /* 0x00000003030b7211 */ /* 0x008fe200078e08ff */
[----:B------:R-:W0:Y:S01]  /*4440*/  LDC.64 R6, c[0x0][0x218] ;  /* 0x00008600ff067b82 */ /* 0x000e220000000a00 */
        /* <DEDUP_REMOVED lines=10> */
.L_x_1417:
[----:B------:R-:W-:-:S04]  /*44f0*/  LEA R12, P0, R43, UR4, 0x2 ;  /* 0x000000042b0c7c11 */ /* 0x000fc8000f8010ff */
[----:B------:R-:W-:Y:S02]  /*4500*/  LEA.HI.X R13, R43, UR5, R0, 0x2, P0 ;  /* 0x000000052b0d7c11 */ /* 0x000fe400080f1400 */
[-C--:B-12---:R-:W-:Y:S02]  /*4510*/  LEA R14, P0, R20, R12.reuse, 0x2 ;  /* 0x0000000c140e7211 */ /* 0x086fe400078010ff */
[-C--:B------:R-:W-:Y:S01]  /*4520*/  LEA R18, P2, R27, R12.reuse, 0x2 ;  /* 0x0000000c1b127211 */ /* 0x080fe200078410ff */
[----:B------:R-:W2:Y:S01]  /*4530*/  LDG.E R0, desc[UR8][R12.64] ;  /* 0x000000080c007981 */ /* 0x000ea2000c1e1900 */
[----:B------:R-:W-:Y:S02]  /*4540*/  LEA R16, P1, R2, R12, 0x2 ;  /* 0x0000000c02107211 */ /* 0x000fe400078210ff */
[C---:B------:R-:W-:Y:S02]  /*4550*/  IADD3.X R15, R13.reuse, R31, RZ, P0, !PT ;  /* 0x0000001f0d0f7210 */ /* 0x040fe400007fe4ff */
[----:B------:R-:W-:-:S02]  /*4560*/  IADD3.X R19, R13, R29, RZ, P2, !PT ;  /* 0x0000001d0d137210 */ /* 0x000fc400017fe4ff */
[----:B------:R-:W-:Y:S02]  /*4570*/  IADD3.X R17, R23, R13, RZ, P1, !PT ;  /* 0x0000000d17117210 */ /* 0x000fe40000ffe4ff */
[----:B------:R-:W2:Y:S04]  /*4580*/  LDG.E R15, desc[UR8][R14.64] ;  /* 0x000000080e0f7981 */ /* 0x000ea8000c1e1900 */
[----:B------:R-:W4:Y:S04]  /*4590*/  LDG.E R16, desc[UR8][R16.64] ;  /* 0x0000000810107981 */ /* 0x000f28000c1e1900 */
[----:B------:R-:W4:Y:S01]  /*45a0*/  LDG.E R19, desc[UR8][R18.64] ;  /* 0x0000000812137981 */ /* 0x000f22000c1e1900 */
[----:B------:R-:W-:-:S02]  /*45b0*/  SHF.L.U32 R11, R43, 0x1, RZ ;  /* 0x000000012b0b7819 */ /* 0x000fc400000006ff */
[----:B------:R-:W-:-:S03]  /*45c0*/  IADD3 R43, R43, 0x1e0, RZ ;  /* 0x000001e02b2b7810 */ /* 0x000fc60007ffe0ff */
[----:B0-----:R-:W-:-:S04]  /*45d0*/  IMAD.WIDE R8, R11, 0x2, R6 ;  /* 0x000000020b087825 */ /* 0x001fc800078e0206 */
[----:B---3--:R-:W-:Y:S01]  /*45e0*/  IMAD.WIDE R10, R11, 0x2, R4 ;  /* 0x000000020b0a7825 */ /* 0x008fe200078e0204 */
[----:B------:R-:W-:Y:S02]  /*45f0*/  ISETP.GT.U32.AND P0, PT, R20, R43, PT ;  /* 0x0000002b1400720c */ /* 0x000fe40003f04070 */
[----:B--2---:R-:W-:Y:S02]  /*4600*/  F2FP.BF16.F32.PACK_AB R3, R15, R0 ;  /* 0x000000000f03723e */ /* 0x004fe400000010ff */
[----:B------:R-:W-:Y:S02]  /*4610*/  SHF.R.S32.HI R0, RZ, 0x1f, R43 ;  /* 0x0000001fff007819 */ /* 0x000fe4000001142b */
[----:B----4-:R-:W-:Y:S01]  /*4620*/  F2FP.BF16.F32.PACK_AB R21, R19, R16 ;  /* 0x000000101315723e */ /* 0x010fe200000010ff */
[----:B------:R4:W-:Y:S04]  /*4630*/  STG.E desc[UR8][R8.64], R3 ;  /* 0x0000000308007986 */ /* 0x0009e8000c101908 */
[----:B------:R4:W-:Y:S01]  /*4640*/  STG.E desc[UR8][R10.64], R21 ;  /* 0x000000150a007986 */ /* 0x0009e2000c101908 */
[----:B------:R-:W-:-:S13]  /*4650*/  ISETP.GT.AND.EX P0, PT, R25, R0, PT, P0 ;  /* 0x000000001900720c */ /* 0x000fda0003f04300 */
[----:B----4-:R-:W-:Y:S05]  /*4660*/  @P0 BRA `(.L_x_1417) ;  /* 0xfffffffc00a00947 */ /* 0x010fea000383ffff */
[----:B------:R-:W-:Y:S05]  /*4670*/  EXIT ;  /* 0x000000000000794d */ /* 0x000fea0003800000 */
.L_x_1418:
        /* <DEDUP_REMOVED lines=16> */
.L_x_5157:


//--------------------- .text._Z35group_norm_nhwc_bwd_one_pass_kernelI11Fp16IOBf16WLi128ELi60ELi480EEv26Group_norm_nhwc_bwd_params --------------------------
	.section	.text._Z35group_norm_nhwc_bwd_one_pass_kernelI11Fp16IOBf16WLi128ELi60ELi480EEv26Group_norm_nhwc_bwd_params,"ax",@progbits
	.align	128
        .global         _Z35group_norm_nhwc_bwd_one_pass_kernelI11Fp16IOBf16WLi128ELi60ELi480EEv26Group_norm_nhwc_bwd_params
        .type           _Z35group_norm_nhwc_bwd_one_pass_kernelI11Fp16IOBf16WLi128ELi60ELi480EEv26Group_norm_nhwc_bwd_params,@function
        .size           _Z35group_norm_nhwc_bwd_one_pass_kernelI11Fp16IOBf16WLi128ELi60ELi480EEv26Group_norm_nhwc_bwd_params,(.L_x_5158 - _Z35group_norm_nhwc_bwd_one_pass_kernelI11Fp16IOBf16WLi128ELi60ELi480EEv26Group_norm_nhwc_bwd_params)
        .other          _Z35group_norm_nhwc_bwd_one_pass_kernelI11Fp16IOBf16WLi128ELi60ELi480EEv26Group_norm_nhwc_bwd_params,@"STO_CUDA_ENTRY STV_DEFAULT"
_Z35group_norm_nhwc_bwd_one_pass_kernelI11Fp16IOBf16WLi128ELi60ELi480EEv26Group_norm_nhwc_bwd_params:
.text._Z35group_norm_nhwc_bwd_one_pass_kernelI11Fp16IOBf16WLi128ELi60ELi480EEv26Group_norm_nhwc_bwd_params:
        /* <DEDUP_REMOVED lines=13> */
[----:B------:R-:W-:Y:S01]  /*00d0*/  UMOV UR5, 0x400 ;  /* 0x0000040000057882 */ /* 0x000fe20000000000 */
[----:B------:R-:W-:Y:S01]  /*00e0*/  LOP3.LUT R0, R0, 0xfffffffd, RZ, 0xc0, !PT ;  /* 0xfffffffd00007812 */ /* 0x000fe200078ec0ff */
[----:B------:R-:W-:Y:S01]  /*00f0*/  HFMA2.MMA R55, -RZ, RZ, 0, 0 ;  /* 0x00000000ff377435 */ /* 0x000fe200000001ff */
[----:B------:R-:W-:Y:S01]  /*0100*/  SHF.R.U32.HI R2, RZ, 0x4, R3 ;  /* 0x00000004ff027819 */ /* 0x000fe20000011603 */
[----:B------:R-:W0:Y:S08]  /*0110*/  LDC R5, c[0x0][0x2ac] ;  /* 0x0000ab00ff057b82 */ /* 0x000e300000000800 */
[----:B------:R-:W1:Y:S08]  /*0120*/  LDC.64 R6, c[0x0][0x288] ;  /* 0x0000a200ff067b82 */ /* 0x000e700000000a00 */
[----:B------:R-:W2:Y:S01]  /*0130*/  S2UR UR6, SR_CgaCtaId ;  /* 0x00000000000679c3 */ /* 0x000ea20000008800 */
[----:B0-----:R-:W-:-:S05]  /*0140*/  IMAD R2, R5, UR7, R2 ;  /* 0x0000000705027c24 */ /* 0x001fca000f8e0202 */
[C---:B------:R-:W-:Y:S02]  /*0150*/  IADD3 R3, R2.reuse, 0x10, RZ ;  /* 0x0000001002037810 */ /* 0x040fe40007ffe0ff */
[C---:B------:R-:W-:Y:S02]  /*0160*/  IADD3 R4, R2.reuse, 0x20, RZ ;  /* 0x0000002002047810 */ /* 0x040fe40007ffe0ff */
[----:B------:R-:W-:Y:S02]  /*0170*/  IADD3 R5, R2, 0x40, RZ ;  /* 0x0000004002057810 */ /* 0x000fe40007ffe0ff */
[----:B------:R-:W-:Y:S02]  /*0180*/  ISETP.LT.U32.AND P5, PT, R3, UR10, PT ;  /* 0x0000000a03007c0c */ /* 0x000fe4000bfa1070 */
[----:B------:R-:W-:Y:S02]  /*0190*/  SHF.R.S32.HI R3, RZ, 0x1f, R3 ;  /* 0x0000001fff037819 */ /* 0x000fe40000011403 */
[----:B------:R-:W-:Y:S01]  /*01a0*/  ISETP.LT.U32.AND P4, PT, R4, UR10, PT ;  /* 0x0000000a04007c0c */ /* 0x000fe2000bf81070 */
[----:B--2---:R-:W-:Y:S01]  /*01b0*/  ULEA UR5, UR6, UR5, 0x18 ;  /* 0x0000000506057291 */ /* 0x004fe2000f8ec03f */
[----:B------:R-:W-:-:S02]  /*01c0*/  ISETP.LT.U32.AND P2, PT, R5, UR10, PT ;  /* 0x0000000a05007c0c */ /* 0x000fc4000bf41070 */
[----:B------:R-:W-:Y:S02]  /*01d0*/  SHF.R.S32.HI R4, RZ, 0x1f, R4 ;  /* 0x0000001fff047819 */ /* 0x000fe40000011404 */
[----:B------:R-:W-:Y:S02]  /*01e0*/  SHF.R.S32.HI R5, RZ, 0x1f, R5 ;  /* 0x0000001fff057819 */ /* 0x000fe40000011405 */
[----:B------:R-:W-:Y:S02]  /*01f0*/  IADD3 R8, R2, 0x30, RZ ;  /* 0x0000003002087810 */ /* 0x000fe40007ffe0ff */
[----:B------:R-:W-:Y:S02]  /*0200*/  ISETP.LT.AND.EX P5, PT, R3, UR11, !P1, P5 ;  /* 0x0000000b03007c0c */ /* 0x000fe4000cfa1350 */
[----:B------:R-:W-:Y:S02]  /*0210*/  ISETP.LT.AND.EX P4, PT, R4, UR11, !P1, P4 ;  /* 0x0000000b04007c0c */ /* 0x000fe4000cf81340 */
[----:B------:R-:W-:Y:S01]  /*0220*/  ISETP.LT.AND.EX P2, PT, R5, UR11, !P1, P2 ;  /* 0x0000000b05007c0c */ /* 0x000fe2000cf41320 */
[----:B-1----:R-:W-:Y:S01]  /*0230*/  IMAD.WIDE.U32 R4, R6, 0x3, RZ ;  /* 0x0000000306047825 */ /* 0x002fe200078e00ff */
        /* <DEDUP_REMOVED lines=18> */
[----:B------:R-:W-:-:S02]  /*0360*/  SHF.R.S64 R58, R58, 0x1, R61 ;  /* 0x000000013a3a7819 */ /* 0x000fc4000000103d */
[--C-:B------:R-:W-:Y:S02]  /*0370*/  SHF.R.S64 R57, R57, 0x1, R60.reuse ;  /* 0x0000000139397819 */ /* 0x100fe4000000103c */
[----:B------:R-:W-:Y:S02]  /*0380*/  SHF.R.S32.HI R3, RZ, 0x5, R3 ;  /* 0x00000005ff037819 */ /* 0x000fe40000011403 */
[----:B------:R-:W-:Y:S02]  /*0390*/  SHF.R.S32.HI R60, RZ, 0x1, R60 ;  /* 0x00000001ff3c7819 */ /* 0x000fe4000001143c */
[----:B------:R-:W-:Y:S02]  /*03a0*/  SHF.R.S32.HI R61, RZ, 0x1, R61 ;  /* 0x00000001ff3d7819 */ /* 0x000fe4000001143d */
[----:B------:R-:W-:Y:S02]  /*03b0*/  @P6 LOP3.LUT R0, R0, 0x2, RZ, 0xfc, !PT ;  /* 0x0000000200006812 */ /* 0x000fe400078efcff */
[----:B------:R-:W-:-:S02]  /*03c0*/  LEA R59, R3, UR5, 0x3 ;  /* 0x00000005033b7c11 */ /* 0x000fc4000f8e18ff */
[----:B------:R-:W-:Y:S02]  /*03d0*/  SHF.L.U64.HI R60, R57, 0x2, R60 ;  /* 0x00000002393c7819 */ /* 0x000fe4000001023c */
[----:B------:R-:W-:-:S07]  /*03e0*/  SHF.L.U64.HI R61, R58, 0x2, R61 ;  /* 0x000000023a3d7819 */ /* 0x000fce000001023d */
.L_x_1470:
[----:B------:R-:W0:Y:S01]  /*03f0*/  LDC R10, c[0x0][0x2a0] ;  /* 0x0000a800ff0a7b82 */ /* 0x000e220000000800 */
[----:B------:R-:W-:Y:S01]  /*0400*/  IABS R6, R37 ;  /* 0x0000002500067213 */ /* 0x000fe20000000000 */
[----:B------:R-:W-:Y:S01]  /*0410*/  ULDC.64 UR10, c[0x0][0x298] ;  /* 0x0000a600000a7ab9 */ /* 0x000fe20000000a00 */
[----:B------:R-:W-:Y:S02]  /*0420*/  LOP3.LUT P6, RZ, R0, 0x2, RZ, 0xc0, !PT ;  /* 0x0000000200ff7812 */ /* 0x000fe400078cc0ff */
[----:B------:R-:W-:Y:S02]  /*0430*/  CS2R R46, SRZ ;  /* 0x00000000002e7805 */ /* 0x000fe4000001ff00 */
[----:B------:R-:W-:Y:S02]  /*0440*/  SHF.R.S32.HI R12, RZ, 0x1f, R2 ;  /* 0x0000001fff0c7819 */ /* 0x000fe40000011402 */
[C---:B------:R-:W-:Y:S01]  /*0450*/  IADD3 R17, R2.reuse, 0x10, RZ ;  /* 0x0000001002117810 */ /* 0x040fe20007ffe0ff */
[----:B------:R-:W1:Y:S01]  /*0460*/  @P5 LDC.64 R34, c[0x0][0x230] ;  /* 0x00008c00ff225b82 */ /* 0x000e620000000a00 */
[----:B------:R-:W-:-:S02]  /*0470*/  IADD3 R20, R2, 0x30, RZ ;  /* 0x0000003002147810 */ /* 0x000fc40007ffe0ff */
        /* <DEDUP_REMOVED lines=31> */
[----:B-1----:R-:W-:-:S10]  /*0670*/  IMAD.WIDE.U32 R4, R7, -0x77777777, RZ ;  /* 0x8888888907047825 */ /* 0x002fd400078e00ff */
[----:B------:R-:W-:Y:S02]  /*0680*/  @P0 IADD3 R6, R6, 0x1, RZ ;  /* 0x0000000106060810 */ /* 0x000fe40007ffe0ff */
[----:B------:R-:W-:Y:S02]  /*0690*/  ISETP.GE.AND P0, PT, R37, RZ, PT ;  /* 0x000000ff2500720c */ /* 0x000fe40003f06270 */
[----:B------:R-:W-:Y:S02]  /*06a0*/  MOV R4, R6 ;  /* 0x0000000600047202 */ /* 0x000fe40000000f00 */
[----:B------:R-:W-:-:S05]  /*06b0*/  SHF.R.U32.HI R6, RZ, 0x4, R5 ;  /* 0x00000004ff067819 */ /* 0x000fca0000011605 */
[----:B------:R-:W-:Y:S02]  /*06c0*/  IMAD R16, R6, -0x1e, R7 ;  /* 0xffffffe206107824 */ /* 0x000fe400078e0207 */
[----:B------:R-:W1:Y:S02]  /*06d0*/  @P6 LDC.64 R6, c[0x0][0x288] ;  /* 0x0000a200ff066b82 */ /* 0x000e640000000a00 */
[----:B------:R-:W-:Y:S02]  /*06e0*/  @!P0 IADD3 R48, -R48, RZ, RZ ;  /* 0x000000ff30308210 */ /* 0x000fe40007ffe1ff */
[----:B------:R-:W-:Y:S02]  /*06f0*/  ISETP.GE.AND P0, PT, R3, RZ, PT ;  /* 0x000000ff0300720c */ /* 0x000fe40003f06270 */
[----:B------:R-:W-:Y:S02]  /*0700*/  LOP3.LUT R3, RZ, R10, RZ, 0x33, !PT ;  /* 0x0000000aff037212 */ /* 0x000fe400078e33ff */
[----:B------:R-:W-:-:S09]  /*0710*/  SHF.L.U32 R16, R16, 0x1, RZ ;  /* 0x0000000110107819 */ /* 0x000fd200000006ff */
        /* <DEDUP_REMOVED lines=13> */
[----:B------:R-:W-:-:S03]  /*07f0*/  ULDC.64 UR10, c[0x0][0x290] ;  /* 0x0000a400000a7ab9 */ /* 0x000fc60000000a00 */
[----:B-1----:R-:W-:Y:S01]  /*0800*/  @P6 IMAD R3, R12, R6, RZ ;  /* 0x000000060c036224 */ /* 0x002fe200078e02ff */
[----:B------:R-:W-:Y:S02]  /*0810*/  IADD3 R11, R9, R11, RZ ;  /* 0x0000000b090b7210 */ /* 0x000fe40007ffe0ff */
[----:B------:R-:W-:Y:S01]  /*0820*/  @P6 MOV R10, R8 ;  /* 0x00000008000a6202 */ /* 0x000fe20000000f00 */
[----:B------:R-:W-:-:S04]  /*0830*/  @P6 IMAD R3, R2, R7, R3 ;  /* 0x0000000702036224 */ /* 0x000fc800078e0203 */
        /* <DEDUP_REMOVED lines=16> */
[C---:B------:R-:W-:Y:S02]  /*0940*/  @P5 SHF.L.U64.HI R18, R12.reuse, 0x1, R13 ;  /* 0x000000010c125819 */ /* 0x040fe4000001020d */
[----:B------:R-:W-:Y:S02]  /*0950*/  @P5 SHF.L.U32 R3, R12, 0x1, RZ ;  /* 0x000000010c035819 */ /* 0x000fe400000006ff */
[----:B------:R-:W-:Y:S02]  /*0960*/  SHF.R.S32.HI R13, RZ, 0x1f, R17 ;  /* 0x0000001fff0d7819 */ /* 0x000fe40000011411 */
[----:B------:R-:W-:Y:S02]  /*0970*/  @P6 IADD3.X R41, R14, R41, RZ, P0, !PT ;  /* 0x000000290e296210 */ /* 0x000fe400007fe4ff */
[----:B------:R-:W-:Y:S01]  /*0980*/  @P5 IADD3 R34, P0, R3, R34, RZ ;  /* 0x0000002203225210 */ /* 0x000fe20007f1e0ff */
[----:B-1----:R-:W-:Y:S01]  /*0990*/  @P4 IMAD R12, R13, R6, RZ ;  /* 0x000000060d0c4224 */ /* 0x002fe200078e02ff */
[----:B------:R-:W-:-:S02]  /*09a0*/  @P4 MOV R14, R8 ;  /* 0x00000008000e4202 */ /* 0x000fc40000000f00 */
[C---:B------:R-:W-:Y:S02]  /*09b0*/  @P5 IADD3.X R35, R18.reuse, R35, RZ, P0, !PT ;  /* 0x0000002312235210 */ /* 0x040fe400007fe4ff */
[----:B------:R-:W-:Y:S02]  /*09c0*/  @P4 MOV R15, R11 ;  /* 0x0000000b000f4202 */ /* 0x000fe40000000f00 */
[----:B----4-:R-:W-:Y:S01]  /*09d0*/  @P5 IADD3 R32, P0, R3, R32, RZ ;  /* 0x0000002003205210 */ /* 0x010fe20007f1e0ff */
[C---:B------:R-:W-:Y:S02]  /*09e0*/  @P4 IMAD R3, R17.reuse, R7, R12 ;  /* 0x0000000711034224 */ /* 0x040fe400078e020c */
[----:B------:R-:W0:Y:S01]  /*09f0*/  @P2 LDC.64 R12, c[0x0][0x288] ;  /* 0x0000a200ff0c2b82 */ /* 0x000e220000000a00 */
[----:B------:R-:W-:Y:S01]  /*0a00*/  @P4 IMAD.WIDE.U32 R6, R17, R6, R14 ;  /* 0x0000000611064225 */ /* 0x000fe200078e000e */
[----:B------:R-:W-:Y:S02]  /*0a10*/  SHF.R.S32.HI R15, RZ, 0x1f, R20 ;  /* 0x0000001fff0f7819 */ /* 0x000fe40000011414 */
[----:B------:R-:W-:-:S02]  /*0a20*/  @P5 IADD3.X R33, R18, R33, RZ, P0, !PT ;  /* 0x0000002112215210 */ /* 0x000fc400007fe4ff */
[----:B------:R-:W-:Y:S01]  /*0a30*/  @P4 IADD3 R3, R7, R3, RZ ;  /* 0x0000000307034210 */ /* 0x000fe20007ffe0ff */
[----:B--2---:R-:W-:Y:S01]  /*0a40*/  @P3 IMAD R14, R15, R4, RZ ;  /* 0x000000040f0e3224 */ /* 0x004fe200078e02ff */
[----:B------:R-:W-:Y:S02]  /*0a50*/  @P3 MOV R15, R11 ;  /* 0x0000000b000f3202 */ /* 0x000fe40000000f00 */
[----:B------:R-:W-:Y:S01]  /*0a60*/  @P4 SHF.L.U64.HI R18, R6, 0x1, R3 ;  /* 0x0000000106124819 */ /* 0x000fe20000010203 */
[----:B------:R-:W-:Y:S01]  /*0a70*/  @P3 IMAD R19, R20, R5, R14 ;  /* 0x0000000514133224 */ /* 0x000fe200078e020e */
[----:B------:R-:W-:Y:S02]  /*0a80*/  @P3 MOV R14, R8 ;  /* 0x00000008000e3202 */ /* 0x000fe40000000f00 */
[----:B------:R-:W-:Y:S02]  /*0a90*/  IADD3 R3, R2, 0x40, RZ ;  /* 0x0000004002037810 */ /* 0x000fe40007ffe0ff */
[----:B------:R-:W-:Y:S01]  /*0aa0*/  @P4 SHF.L.U32 R17, R6, 0x1, RZ ;  /* 0x0000000106114819 */ /* 0x000fe200000006ff */
[----:B------:R-:W-:Y:S01]  /*0ab0*/  @P3 IMAD.WIDE.U32 R4, R20, R4, R14 ;  /* 0x0000000414043225 */ /* 0x000fe200078e000e */
[----:B------:R-:W-:Y:S01]  /*0ac0*/  SHF.R.S32.HI R15, RZ, 0x1f, R3 ;  /* 0x0000001fff0f7819 */ /* 0x000fe20000011403 */
[----:B------:R-:W1:Y:S01]  /*0ad0*/  @P1 LDC.64 R6, c[0x0][0x288] ;  /* 0x0000a200ff061b82 */ /* 0x000e620000000a00 */
[----:B------:R-:W-:-:S02]  /*0ae0*/  @P4 IADD3 R30, P0, R17, R30, RZ ;  /* 0x0000001e111e4210 */ /* 0x000fc40007f1e0ff */
[----:B------:R-:W-:Y:S01]  /*0af0*/  @P3 IADD3 R5, R5, R19, RZ ;  /* 0x0000001305053210 */ /* 0x000fe20007ffe0ff */
[----:B0-----:R-:W-:Y:S01]  /*0b00*/  @P2 IMAD R20, R15, R12, RZ ;  /* 0x0000000c0f142224 */ /* 0x001fe200078e02ff */
[C---:B------:R-:W-:Y:S02]  /*0b10*/  @P3 SHF.L.U32 R15, R4.reuse, 0x1, RZ ;  /* 0x00000001040f3819 */ /* 0x040fe400000006ff */
[----:B------:R-:W-:Y:S01]  /*0b20*/  @P3 SHF.L.U64.HI R14, R4, 0x1, R5 ;  /* 0x00000001040e3819 */ /* 0x000fe20000010205 */
[----:B------:R-:W-:Y:S01]  /*0b30*/  @P2 IMAD R39, R3, R13, R20 ;  /* 0x0000000d03272224 */ /* 0x000fe200078e0214 */
[----:B------:R-:W-:Y:S01]  /*0b40*/  @P4 IADD3.X R31, R18, R31, RZ, P0, !PT ;  /* 0x0000001f121f4210 */ /* 0x000fe200007fe4ff */
[----:B------:R-:W0:Y:S01]  /*0b50*/  @P2 LDC.64 R20, c[0x0][0x228] ;  /* 0x00008a00ff142b82 */ /* 0x000e220000000a00 */
[----:B------:R-:W-:Y:S02]  /*0b60*/  @P2 MOV R4, R8 ;  /* 0x0000000800042202 */ /* 0x000fe40000000f00 */
[----:B------:R-:W-:-:S02]  /*0b70*/  @P2 MOV R5, R11 ;  /* 0x0000000b00052202 */ /* 0x000fc40000000f00 */
[----:B------:R-:W-:Y:S02]  /*0b80*/  @P4 IADD3 R28, P0, R17, R28, RZ ;  /* 0x0000001c111c4210 */ /* 0x000fe40007f1e0ff */
[----:B------:R-:W-:Y:S01]  /*0b90*/  IADD3 R17, R2, 0x50, RZ ;  /* 0x0000005002117810 */ /* 0x000fe20007ffe0ff */
[----:B------:R-:W-:Y:S01]  /*0ba0*/  @P2 IMAD.WIDE.U32 R12, R3, R12, R4 ;  /* 0x0000000c030c2225 */ /* 0x000fe200078e0004 */
[----:B------:R-:W-:Y:S01]  /*0bb0*/  @P4 IADD3.X R29, R18, R29, RZ, P0, !PT ;  /* 0x0000001d121d4210 */ /* 0x000fe200007fe4ff */
[----:B------:R-:W2:Y:S01]  /*0bc0*/  LDC R3, c[0x0][0x2ac] ;  /* 0x0000ab00ff037b82 */ /* 0x000ea20000000800 */
[----:B------:R-:W-:Y:S02]  /*0bd0*/  @P3 IADD3 R26, P0, R15, R26, RZ ;  /* 0x0000001a0f1a3210 */ /* 0x000fe40007f1e0ff */
[----:B------:R-:W-:Y:S02]  /*0be0*/  @P2 IADD3 R13, R13, R39, RZ ;  /* 0x000000270d0d2210 */ /* 0x000fe40007ffe0ff */
[----:B------:R-:W-:-:S02]  /*0bf0*/  SHF.R.S32.HI R45, RZ, 0x1f, R17 ;  /* 0x0000001fff2d7819 */ /* 0x000fc40000011411 */
[----:B------:R-:W-:Y:S01]  /*0c00*/  @P3 IADD3.X R27, R14, R27, RZ, P0, !PT ;  /* 0x0000001b0e1b3210 */ /* 0x000fe200007fe4ff */
[----:B------:R-:W4:Y:S01]  /*0c10*/  @P1 LDC.64 R18, c[0x0][0x230] ;  /* 0x00008c00ff121b82 */ /* 0x000f220000000a00 */
[C---:B------:R-:W-:Y:S01]  /*0c20*/  @P2 SHF.L.U32 R39, R12.reuse, 0x1, RZ ;  /* 0x000000010c272819 */ /* 0x040fe200000006ff */
[----:B-1----:R-:W-:Y:S01]  /*0c30*/  @P1 IMAD R44, R45, R6, RZ ;  /* 0x000000062d2c1224 */ /* 0x002fe200078e02ff */
[----:B------:R-:W-:Y:S02]  /*0c40*/  @P2 SHF.L.U64.HI R38, R12, 0x1, R13 ;  /* 0x000000010c262819 */ /* 0x000fe4000001020d */
[----:B------:R-:W-:Y:S01]  /*0c50*/  @P3 IADD3 R24, P0, R15, R24, RZ ;  /* 0x000000180f183210 */ /* 0x000fe20007f1e0ff */
[----:B------:R-:W-:Y:S01]  /*0c60*/  @P1 IMAD R7, R17, R7, R44 ;  /* 0x0000000711071224 */ /* 0x000fe200078e022c */
[----:B------:R-:W-:Y:S01]  /*0c70*/  @P1 MOV R12, R8 ;  /* 0x00000008000c1202 */ /* 0x000fe20000000f00 */
[----:B------:R-:W1:Y:S01]  /*0c80*/  @P1 LDC.64 R4, c[0x0][0x228] ;  /* 0x00008a00ff041b82 */ /* 0x000e620000000a00 */
[----:B------:R-:W-:-:S02]  /*0c90*/  @P1 MOV R13, R11 ;  /* 0x0000000b000d1202 */ /* 0x000fc40000000f00 */
[----:B------:R-:W-:Y:S01]  /*0ca0*/  @P3 IADD3.X R25, R14, R25, RZ, P0, !PT ;  /* 0x000000190e193210 */ /* 0x000fe200007fe4ff */
[----:B------:R-:W-:Y:S01]  /*0cb0*/  IMAD.WIDE.U32 R14, R36, -0x77777777, RZ ;  /* 0x88888889240e7825 */ /* 0x000fe200078e00ff */
[----:B---3--:R-:W-:-:S03]  /*0cc0*/  @P2 IADD3 R22, P0, R39, R22, RZ ;  /* 0x0000001627162210 */ /* 0x008fc60007f1e0ff */
[----:B------:R-:W-:Y:S01]  /*0cd0*/  @P1 IMAD.WIDE.U32 R12, R17, R6, R12 ;  /* 0x00000006110c1225 */ /* 0x000fe200078e000c */
[----:B------:R-:W-:Y:S02]  /*0ce0*/  @P2 IADD3.X R23, R38, R23, RZ, P0, !PT ;  /* 0x0000001726172210 */ /* 0x000fe400007fe4ff */
[----:B0-----:R-:W-:Y:S02]  /*0cf0*/  @P2 IADD3 R20, P0, R39, R20, RZ ;  /* 0x0000001427142210 */ /* 0x001fe40007f1e0ff */
[----:B------:R-:W-:Y:S02]  /*0d00*/  @P1 IADD3 R13, R13, R7, RZ ;  /* 0x000000070d0d1210 */ /* 0x000fe40007ffe0ff */
[----:B------:R-:W-:Y:S02]  /*0d10*/  SHF.R.U32.HI R14, RZ, 0x4, R15 ;  /* 0x00000004ff0e7819 */ /* 0x000fe4000001160f */
[----:B------:R-:W-:Y:S02]  /*0d20*/  @P1 SHF.L.U32 R7, R12, 0x1, RZ ;  /* 0x000000010c071819 */ /* 0x000fe400000006ff */
[----:B------:R-:W-:Y:S01]  /*0d30*/  @P2 IADD3.X R21, R38, R21, RZ, P0, !PT ;  /* 0x0000001526152210 */ /* 0x000fe200007fe4ff */
[----:B--2---:R-:W-:Y:S01]  /*0d40*/  IMAD R3, R3, UR7, R14 ;  /* 0x0000000703037c24 */ /* 0x004fe2000f8e020e */
[----:B------:R-:W-:-:S02]  /*0d50*/  @P1 SHF.L.U64.HI R12, R12, 0x1, R13 ;  /* 0x000000010c0c1819 */ /* 0x000fc4000001020d */
[----:B------:R-:W-:Y:S02]  /*0d60*/  CS2R R38, SRZ ;  /* 0x0000000000267805 */ /* 0x000fe4000001ff00 */
[----:B----4-:R-:W-:Y:S02]  /*0d70*/  @P1 IADD3 R18, P0, R7, R18, RZ ;  /* 0x0000001207121210 */ /* 0x010fe40007f1e0ff */
[----:B------:R-:W-:Y:S02]  /*0d80*/  IADD3 R3, R3, 0x60, RZ ;  /* 0x0000006003037810 */ /* 0x000fe40007ffe0ff */
[----:B------:R-:W-:Y:S02]  /*0d90*/  @P1 IADD3.X R19, R12, R19, RZ, P0, !PT ;  /* 0x000000130c131210 */ /* 0x000fe400007fe4ff */
[----:B-1----:R-:W-:Y:S02]  /*0da0*/  @P1 IADD3 R4, P0, R7, R4, RZ ;  /* 0x0000000407041210 */ /* 0x002fe40007f1e0ff */
[----:B------:R-:W-:-:S02]  /*0db0*/  IADD3 R17, R2, 0x70, RZ ;  /* 0x0000007002117810 */ /* 0x000fc40007ffe0ff */
[----:B------:R-:W-:Y:S02]  /*0dc0*/  @P1 IADD3.X R5, R12, R5, RZ, P0, !PT ;  /* 0x000000050c051210 */ /* 0x000fe400007fe4ff */
[----:B------:R-:W-:Y:S02]  /*0dd0*/  ISETP.GE.U32.AND P0, PT, R3, UR10, PT ;  /* 0x0000000a03007c0c */ /* 0x000fe4000bf06070 */
[----:B------:R-:W-:-:S04]  /*0de0*/  SHF.R.S32.HI R3, RZ, 0x1f, R3 ;  /* 0x0000001fff037819 */ /* 0x000fc80000011403 */
[----:B------:R-:W-:Y:S02]  /*0df0*/  ISETP.GE.AND.EX P0, PT, R3, UR11, PT, P0 ;  /* 0x0000000b03007c0c */ /* 0x000fe4000bf06300 */
[----:B------:R-:W-:Y:S02]  /*0e00*/  IADD3 R3, R2, 0x60, RZ ;  /* 0x0000006002037810 */ /* 0x000fe40007ffe0ff */
[----:B------:R-:W-:Y:S02]  /*0e10*/  ISETP.LT.U32.AND P0, PT, R36, 0x1e0, !P0 ;  /* 0x000001e02400780c */ /* 0x000fe40004701070 */
[----:B------:R-:W-:-:S11]  /*0e20*/  SHF.R.S32.HI R15, RZ, 0x1f, R3 ;  /* 0x0000001fff0f7819 */ /* 0x000fd60000011403 */
        /* <DEDUP_REMOVED lines=13> */
[----:B------:R-:W-:-:S03]  /*0f00*/  SHF.R.S32.HI R56, RZ, 0x1f, R17 ;  /* 0x0000001fff387819 */ /* 0x000fc60000011411 */
[----:B------:R-:W5:Y:S01]  /*0f10*/  @P0 LDG.E R38, desc[UR8][R6.64] ;  /* 0x0000000806260981 */ /* 0x000f62000c1e1900 */
[----:B0-----:R-:W-:-:S04]  /*0f20*/  @P0 IADD3 R12, P6, R3, R12, RZ ;  /* 0x0000000c030c0210 */ /* 0x001fc80007fde0ff */
[----:B------:R-:W-:-:S05]  /*0f30*/  @P0 IADD3.X R13, R14, R13, RZ, P6, !PT ;  /* 0x0000000d0e0d0210 */ /* 0x000fca00037fe4ff */
[----:B------:R0:W5:Y:S01]  /*0f40*/  @P0 LDG.E R47, desc[UR8][R12.64] ;  /* 0x000000080c2f0981 */ /* 0x000162000c1e1900 */
[----:B------:R-:W-:-:S04]  /*0f50*/  ISETP.GE.U32.AND P0, PT, R17, UR10, PT ;  /* 0x0000000a11007c0c */ /* 0x000fc8000bf06070 */
[----:B------:R-:W-:-:S04]  /*0f60*/  ISETP.GE.AND.EX P0, PT, R56, UR11, PT, P0 ;  /* 0x0000000b38007c0c */ /* 0x000fc8000bf06300 */
        /* <DEDUP_REMOVED lines=13> */
[----:B------:R-:W-:Y:S02]  /*1040*/  @!P0 IADD3.X R7, R12, R7, RZ, P6, !PT ;  /* 0x000000070c078210 */ /* 0x000fe400037fe4ff */
[----:B------:R-:W-:Y:S02]  /*1050*/  CS2R R44, SRZ ;  /* 0x00000000002c7805 */ /* 0x000fe4000001ff00 */
[----:B------:R-:W-:Y:S02]  /*1060*/  MOV R54, RZ ;  /* 0x000000ff00367202 */ /* 0x000fe40000000f00 */
[----:B------:R-:W-:Y:S02]  /*1070*/  CS2R R52, SRZ ;  /* 0x0000000000347805 */ /* 0x000fe4000001ff00 */
[----:B------:R-:W-:Y:S01]  /*1080*/  CS2R R50, SRZ ;  /* 0x0000000000327805 */ /* 0x000fe2000001ff00 */
[----:B------:R-:W5:Y:S04]  /*1090*/  @!P0 LDG.E R39, desc[UR8][R6.64] ;  /* 0x0000000806278981 */ /* 0x000f68000c1e1900 */
[----:B------:R-:W5:Y:S04]  /*10a0*/  @P5 LDG.E R45, desc[UR8][R34.64] ;  /* 0x00000008222d5981 */ /* 0x000f68000c1e1900 */
[----:B------:R-:W5:Y:S04]  /*10b0*/  @P5 LDG.E R53, desc[UR8][R32.64] ;  /* 0x0000000820355981 */ /* 0x000f68000c1e1900 */
[----:B------:R-:W5:Y:S01]  /*10c0*/  @P4 LDG.E R52, desc[UR8][R28.64] ;  /* 0x000000081c344981 */ /* 0x000f62000c1e1900 */
[----:B0-----:R-:W-:-:S03]  /*10d0*/  @!P0 IADD3 R14, P6, R3, R14, RZ ;  /* 0x0000000e030e8210 */ /* 0x001fc60007fde0ff */
[----:B------:R-:W5:Y:S01]  /*10e0*/  @P2 LDG.E R50, desc[UR8][R20.64] ;  /* 0x0000000814322981 */ /* 0x000f62000c1e1900 */
[----:B------:R-:W-:Y:S02]  /*10f0*/  @!P0 IADD3.X R15, R12, R15, RZ, P6, !PT ;  /* 0x0000000f0c0f8210 */ /* 0x000fe400037fe4ff */
[----:B------:R-:W0:Y:S01]  /*1100*/  LDC.64 R12, c[0x0][0x248] ;  /* 0x00009200ff0c7b82 */ /* 0x000e220000000a00 */
[----:B------:R-:W-:Y:S01]  /*1110*/  LOP3.LUT P6, RZ, R0, 0x2, RZ, 0xc0, !PT ;  /* 0x0000000200ff7812 */ /* 0x000fe200078cc0ff */
[----:B------:R-:W5:Y:S04]  /*1120*/  @P3 LDG.E R51, desc[UR8][R24.64] ;  /* 0x0000000818333981 */ /* 0x000f68000c1e1900 */
[----:B------:R-:W5:Y:S08]  /*1130*/  @!P0 LDG.E R46, desc[UR8][R14.64] ;  /* 0x000000080e2e8981 */ /* 0x000f70000c1e1900 */
[----:B------:R1:W5:Y:S04]  /*1140*/  @P6 LDG.E R44, desc[UR8][R42.64] ;  /* 0x000000082a2c6981 */ /* 0x000368000c1e1900 */
[----:B------:R2:W5:Y:S01]  /*1150*/  @P6 LDG.E R54, desc[UR8][R40.64] ;  /* 0x0000000828366981 */ /* 0x000562000c1e1900 */
[----:B0-----:R-:W-:-:S06]  /*1160*/  IMAD.WIDE R12, R37, 0x8, R12 ;  /* 0x00000008250c7825 */ /* 0x001fcc00078e020c */
[----:B------:R-:W3:Y:S01]  /*1170*/  LDG.E.64 R12, desc[UR8][R12.64] ;  /* 0x000000080c0c7981 */ /* 0x000ee2000c1e1b00 */
[----:B-1----:R-:W-:Y:S02]  /*1180*/  CS2R R42, SRZ ;  /* 0x00000000002a7805 */ /* 0x002fe4000001ff00 */
[----:B--2---:R-:W-:-:S04]  /*1190*/  CS2R R40, SRZ ;  /* 0x0000000000287805 */ /* 0x004fc8000001ff00 */
[----:B------:R-:W5:Y:S04]  /*11a0*/  @P4 LDG.E R42, desc[UR8][R30.64] ;  /* 0x000000081e2a4981 */ /* 0x000f68000c1e1900 */
[----:B------:R-:W5:Y:S04]  /*11b0*/  @P3 LDG.E R43, desc[UR8][R26.64] ;  /* 0x000000081a2b3981 */ /* 0x000f68000c1e1900 */
[----:B------:R-:W5:Y:S04]  /*11c0*/  @P2 LDG.E R40, desc[UR8][R22.64] ;  /* 0x0000000816282981 */ /* 0x000f68000c1e1900 */
[----:B------:R-:W5:Y:S01]  /*11d0*/  @P1 LDG.E R41, desc[UR8][R18.64] ;  /* 0x0000000812291981 */ /* 0x000f62000c1e1900 */
[----:B------:R-:W-:-:S02]  /*11e0*/  MOV R7, 0x3f800000 ;  /* 0x3f80000000077802 */ /* 0x000fc40000000f00 */
[----:B------:R-:W-:Y:S01]  /*11f0*/  MOV R49, RZ ;  /* 0x000000ff00317202 */ /* 0x000fe20000000f00 */
[----:B------:R-:W-:Y:S01]  /*1200*/  BSSY B0, `(.L_x_1420) ;  /* 0x000001f000007945 */ /* 0x000fe20003800000 */
[----:B------:R-:W-:Y:S02]  /*1210*/  MOV R6, RZ ;  /* 0x000000ff00067202 */ /* 0x000fe40000000f00 */
[----:B------:R-:W-:Y:S02]  /*1220*/  MOV R3, RZ ;  /* 0x000000ff00037202 */ /* 0x000fe40000000f00 */
[----:B------:R0:W5:Y:S02]  /*1230*/  @P1 LDG.E R49, desc[UR8][R4.64] ;  /* 0x0000000804311981 */ /* 0x000164000c1e1900 */
[----:B0-----:R-:W-:Y:S02]  /*1240*/  MOV R5, RZ ;  /* 0x000000ff00057202 */ /* 0x001fe40000000f00 */
[----:B------:R-:W-:Y:S01]  /*1250*/  MOV R4, RZ ;  /* 0x000000ff00047202 */ /* 0x000fe20000000f00 */
[----:B---3--:R-:W-:-:S05]  /*1260*/  FFMA.FTZ R24, -R12, R12, R13 ;  /* 0x0000000c0c187223 */ /* 0x008fca000001010d */
[----:B------:R-:W-:-:S13]  /*1270*/  FSETP.GTU.FTZ.AND P0, PT, R24, RZ, PT ;  /* 0x000000ff1800720b */ /* 0x000fda0003f1c000 */
[----:B------:R-:W0:Y:S02]  /*1280*/  @P0 LDC R13, c[0x0][0x250] ;  /* 0x00009400ff0d0b82 */ /* 0x000e240000000800 */
[----:B0-----:R-:W-:-:S04]  /*1290*/  @P0 FADD.FTZ R13, R24, R13 ;  /* 0x0000000d180d0221 */ /* 0x001fc80000010000 */
[----:B------:R0:W1:Y:S01]  /*12a0*/  @P0 MUFU.RSQ R7, R13 ;  /* 0x0000000d00070308 */ /* 0x0000620000001400 */
[----:B------:R-:W-:-:S13]  /*12b0*/  ISETP.GT.U32.AND P0, PT, R36, 0x1df, PT ;  /* 0x000001df2400780c */ /* 0x000fda0003f04070 */
[----:B0-----:R-:W-:Y:S05]  /*12c0*/  @P0 BRA `(.L_x_1421) ;  /* 0x0000000000480947 */ /* 0x001fea0003800000 */
[----:B------:R-:W-:Y:S01]  /*12d0*/  ULDC.U8 UR5, c[0x0][0x2a4] ;  /* 0x0000a90000057ab9 */ /* 0x000fe20000000000 */
[----:B------:R-:W-:Y:S01]  /*12e0*/  IMAD R3, R48, 0x3c, RZ ;  /* 0x0000003c30037824 */ /* 0x000fe200078e02ff */
[----:B------:R-:W-:-:S04]  /*12f0*/  ISETP.NE.AND P0, PT, RZ, UR5, PT ;  /* 0x00000005ff007c0c */ /* 0x000fc8000bf05270 */
[----:B------:R-:W-:Y:S02]  /*1300*/  IADD3 R3, R16, R3, RZ ;  /* 0x0000000310037210 */ /* 0x000fe40007ffe0ff */
[----:B------:R-:W0:Y:S02]  /*1310*/  LDC.64 R16, c[0x0][0x238] ;  /* 0x00008e00ff107b82 */ /* 0x000e240000000a00 */
[----:B------:R-:W-:-:S06]  /*1320*/  SHF.R.S32.HI R6, RZ, 0x1f, R3 ;  /* 0x0000001fff067819 */ /* 0x000fcc0000011403 */
[----:B------:R-:W2:Y:S01]  /*1330*/  @P0 LDC.64 R14, c[0x0][0x240] ;  /* 0x00009000ff0e0b82 */ /* 0x000ea20000000a00 */
[C---:B0-----:R-:W-:Y:S01]  /*1340*/  IMAD.WIDE R16, R3.reuse, 0x2, R16 ;  /* 0x0000000203107825 */ /* 0x041fe200078e0210 */
[----:B--2---:R-:W-:-:S04]  /*1350*/  @P0 LEA R14, P6, R3, R14, 0x1 ;  /* 0x0000000e030e0211 */ /* 0x004fc800078c08ff */
[----:B------:R-:W-:Y:S02]  /*1360*/  @P0 LEA.HI.X R15, R3, R15, R6, 0x1, P6 ;  /* 0x0000000f030f0211 */ /* 0x000fe400030f0c06 */
[----:B------:R-:W2:Y:S04]  /*1370*/  LDG.E.U16 R6, desc[UR8][R16.64] ;  /* 0x0000000810067981 */ /* 0x000ea8000c1e1500 */
[----:B------:R-:W3:Y:S04]  /*1380*/  @P0 LDG.E.U16 R18, desc[UR8][R14.64] ;  /* 0x000000080e120981 */ /* 0x000ee8000c1e1500 */
[----:B------:R-:W4:Y:S04]  /*1390*/  @P0 LDG.E.U16 R13, desc[UR8][R14.64+0x2] ;  /* 0x000002080e0d0981 */ /* 0x000f28000c1e1500 */
[----:B------:R-:W4:Y:S01]  /*13a0*/  LDG.E.U16 R3, desc[UR8][R16.64+0x2] ;  /* 0x0000020810037981 */ /* 0x000f22000c1e1500 */
[----:B--2---:R-:W-:-:S02]  /*13b0*/  SHF.L.U32 R6, R6, 0x10, RZ ;  /* 0x0000001006067819 */ /* 0x004fc400000006ff */
[----:B---3--:R-:W-:Y:S02]  /*13c0*/  @P0 SHF.L.U32 R5, R18, 0x10, RZ ;  /* 0x0000001012050819 */ /* 0x008fe400000006ff */
[----:B----4-:R-:W-:Y:S02]  /*13d0*/  @P0 SHF.L.U32 R4, R13, 0x10, RZ ;  /* 0x000000100d040819 */ /* 0x010fe400000006ff */
[----:B------:R-:W-:-:S07]  /*13e0*/  SHF.L.U32 R3, R3, 0x10, RZ ;  /* 0x0000001003037819 */ /* 0x000fce00000006ff */
.L_x_1421:
[----:B------:R-:W-:Y:S05]  /*13f0*/  BSYNC B0 ;  /* 0x0000000000007941 */ /* 0x000fea0003800000 */
.L_x_1420:
        /* <DEDUP_REMOVED lines=10> */
[C---:B------:R-:W-:Y:S01]  /*14a0*/  FADD.FTZ R22, -R12.reuse, R21 ;  /* 0x000000150c167221 */ /* 0x040fe20000010100 */
[----:B------:R-:W-:Y:S02]  /*14b0*/  HADD2.F32 R18, -RZ, R54.H1_H1 ;  /* 0x30000036ff127230 */ /* 0x000fe40000004100 */
[----:B------:R-:W-:Y:S01]  /*14c0*/  FADD.FTZ R20, -R12, R23 ;  /* 0x000000170c147221 */ /* 0x000fe20000010100 */
[--C-:B------:R-:W-:Y:S02]  /*14d0*/  HADD2.F32 R17, -RZ, R53.reuse.H0_H0 ;  /* 0x20000035ff117230 */ /* 0x100fe40000004100 */
[-C--:B-1----:R-:W-:Y:S01]  /*14e0*/  FMUL.FTZ R14, R14, R7.reuse ;  /* 0x000000070e0e7220 */ /* 0x082fe20000410000 */
        /* <DEDUP_REMOVED lines=22> */
.L_x_1422:
        /* <DEDUP_REMOVED lines=26> */
.L_x_1423:
[----:B------:R-:W-:Y:S01]  /*17f0*/  FADD.FTZ R20, RZ, R19 ;  /* 0x00000013ff147221 */ /* 0x000fe20000010000 */
[----:B------:R-:W-:Y:S01]  /*1800*/  FFMA.FTZ R26, R13, R24, R14 ;  /* 0x000000180d1a7223 */ /* 0x000fe2000001000e */
[----:B------:R-:W-:Y:S01]  /*1810*/  FMUL.FTZ R25, R17, R6 ;  /* 0x0000000611197220 */ /* 0x000fe20000410000 */
[--C-:B------:R-:W-:Y:S02]  /*1820*/  HADD2.F32 R27, -RZ, R42.reuse.H0_H0 ;  /* 0x2000002aff1b7230 */ /* 0x100fe40000004100 */
[----:B------:R-:W-:Y:S01]  /*1830*/  FADD.FTZ R19, R20, R17 ;  /* 0x0000001114137221 */ /* 0x000fe20000010000 */
[----:B------:R-:W-:Y:S01]  /*1840*/  FFMA.FTZ R20, R13, R18, RZ ;  /* 0x000000120d147223 */ /* 0x000fe200000100ff */
[----:B------:R-:W-:Y:S02]  /*1850*/  HADD2.F32 R13, -RZ, R42.H1_H1 ;  /* 0x3000002aff0d7230 */ /* 0x000fe40000004100 */
[----:B------:R-:W-:Y:S01]  /*1860*/  FFMA.FTZ R14, R22, R17, R21 ;  /* 0x00000011160e7223 */ /* 0x000fe20000010015 */
[----:B------:R-:W-:Y:S01]  /*1870*/  FADD.FTZ R24, R24, R23 ;  /* 0x0000001718187221 */ /* 0x000fe20000010000 */
[----:B------:R-:W-:Y:S01]  /*1880*/  FADD.FTZ R21, RZ, R18 ;  /* 0x00000012ff157221 */ /* 0x000fe20000010000 */
[----:B------:R-:W-:Y:S01]  /*1890*/  FFMA.FTZ R23, R22, R25, R26 ;  /* 0x0000001916177223 */ /* 0x000fe2000001001a */
[----:B------:R-:W-:Y:S01]  /*18a0*/  FMUL.FTZ R18, R16, R3 ;  /* 0x0000000310127220 */ /* 0x000fe20000410000 */
[----:B------:R-:W-:Y:S01]  /*18b0*/  FFMA.FTZ R17, R15, R16, R20 ;  /* 0x000000100f117223 */ /* 0x000fe20000010014 */
[C---:B------:R-:W-:Y:S01]  /*18c0*/  FADD.FTZ R22, -R12.reuse, R27 ;  /* 0x0000001b0c167221 */ /* 0x040fe20000010100 */
[----:B------:R-:W-:Y:S01]  /*18d0*/  FADD.FTZ R20, -R12, R13 ;  /* 0x0000000d0c147221 */ /* 0x000fe20000010100 */
[----:B------:R-:W-:Y:S01]  /*18e0*/  FADD.FTZ R21, R21, R16 ;  /* 0x0000001015157221 */ /* 0x000fe20000010000 */
[----:B------:R-:W-:Y:S01]  /*18f0*/  FFMA.FTZ R15, R15, R18, R23 ;  /* 0x000000120f0f7223 */ /* 0x000fe20000010017 */
        /* <DEDUP_REMOVED lines=24> */
.L_x_1424:
[----:B------:R-:W-:Y:S01]  /*1a80*/  FMUL.FTZ R24, R23, R6 ;  /* 0x0000000617187220 */ /* 0x000fe20000410000 */
[----:B------:R-:W-:Y:S01]  /*1a90*/  FADD.FTZ R27, R18, R25 ;  /* 0x00000019121b7221 */ /* 0x000fe20000010000 */
[----:B------:R-:W-:Y:S01]  /*1aa0*/  FADD.FTZ R13, R19, R23 ;  /* 0x00000017130d7221 */ /* 0x000fe20000010000 */
[--C-:B------:R-:W-:Y:S02]  /*1ab0*/  HADD2.F32 R29, -RZ, R43.reuse.H1_H1 ;  /* 0x3000002bff1d7230 */ /* 0x100fe40000004100 */
[C---:B------:R-:W-:Y:S01]  /*1ac0*/  FFMA.FTZ R23, R22.reuse, R23, R14 ;  /* 0x0000001716177223 */ /* 0x040fe2000001000e */
[----:B------:R-:W-:Y:S01]  /*1ad0*/  FADD.FTZ R19, R27, R24 ;  /* 0x000000181b137221 */ /* 0x000fe20000010000 */
[----:B------:R-:W-:Y:S02]  /*1ae0*/  HADD2.F32 R27, -RZ, R43.H0_H0 ;  /* 0x2000002bff1b7230 */ /* 0x000fe40000004100 */
[----:B------:R-:W-:Y:S01]  /*1af0*/  FFMA.FTZ R25, R22, R24, R15 ;  /* 0x0000001816197223 */ /* 0x000fe2000001000f */
[----:B------:R-:W-:Y:S01]  /*1b00*/  FMUL.FTZ R14, R16, R3 ;  /* 0x00000003100e7220 */ /* 0x000fe20000410000 */
[C---:B------:R-:W-:Y:S01]  /*1b10*/  FADD.FTZ R18, -R12.reuse, R29 ;  /* 0x0000001d0c127221 */ /* 0x040fe20000010100 */
[----:B------:R-:W-:Y:S01]  /*1b20*/  FADD.FTZ R21, R21, R16 ;  /* 0x0000001015157221 */ /* 0x000fe20000010000 */
[----:B------:R-:W-:Y:S01]  /*1b30*/  FADD.FTZ R22, -R12, R27 ;  /* 0x0000001b0c167221 */ /* 0x000fe20000010100 */
[C---:B------:R-:W-:Y:S01]  /*1b40*/  FFMA.FTZ R15, R20.reuse, R16, R17 ;  /* 0x00000010140f7223 */ /* 0x040fe20000010011 */
        /* <DEDUP_REMOVED lines=25> */
.L_x_1425:
[----:B------:R-:W-:Y:S01]  /*1ce0*/  FMUL.FTZ R24, R20, R6 ;  /* 0x0000000614187220 */ /* 0x000fe20000410000 */
[--C-:B------:R-:W-:Y:S02]  /*1cf0*/  HADD2.F32 R17, -RZ, R40.reuse.H0_H0 ;  /* 0x20000028ff117230 */ /* 0x100fe40000004100 */
[C---:B------:R-:W-:Y:S01]  /*1d00*/  FFMA.FTZ R23, R22.reuse, R20, R23 ;  /* 0x0000001416177223 */ /* 0x040fe20000010017 */
[----:B------:R-:W-:Y:S02]  /*1d10*/  HADD2.F32 R27, -RZ, R40.H1_H1 ;  /* 0x30000028ff1b7230 */ /* 0x000fe40000004100 */
[----:B------:R-:W-:Y:S01]  /*1d20*/  FFMA.FTZ R25, R22, R24, R25 ;  /* 0x0000001816197223 */ /* 0x000fe20000010019 */
[----:B------:R-:W-:Y:S01]  /*1d30*/  FADD.FTZ R22, R16, R24 ;  /* 0x0000001810167221 */ /* 0x000fe20000010000 */
        /* <DEDUP_REMOVED lines=26> */
.L_x_1426:
[C---:B------:R-:W-:Y:S01]  /*1ee0*/  FFMA.FTZ R29, R18.reuse, R27, R25 ;  /* 0x0000001b121d7223 */ /* 0x040fe20000010019 */
[----:B------:R-:W-:Y:S01]  /*1ef0*/  FMUL.FTZ R25, R19, R6 ;  /* 0x0000000613197220 */ /* 0x000fe20000410000 */
[----:B------:R-:W-:Y:S01]  /*1f00*/  FADD.FTZ R26, R27, R22 ;  /* 0x000000161b1a7221 */ /* 0x000fe20000010000 */
[----:B------:R-:W-:Y:S01]  /*1f10*/  FADD.FTZ R20, R13, R20 ;  /* 0x000000140d147221 */ /* 0x000fe20000010000 */
[----:B------:R-:W-:Y:S01]  /*1f20*/  FFMA.FTZ R22, R18, R14, R15 ;  /* 0x0000000e12167223 */ /* 0x000fe2000001000f */
[----:B------:R-:W-:Y:S01]  /*1f30*/  FFMA.FTZ R18, R16, R25, R29 ;  /* 0x0000001910127223 */ /* 0x000fe2000001001d */
[----:B------:R-:W-:Y:S01]  /*1f40*/  FMUL.FTZ R13, R24, R3 ;  /* 0x00000003180d7220 */ /* 0x000fe20000410000 */
[----:B------:R-:W-:Y:S01]  /*1f50*/  FADD.FTZ R26, R26, R25 ;  /* 0x000000191a1a7221 */ /* 0x000fe20000010000 */
        /* <DEDUP_REMOVED lines=30> */
.L_x_1427:
[----:B------:R-:W-:Y:S01]  /*2140*/  FMUL.FTZ R27, R15, R6 ;  /* 0x000000060f1b7220 */ /* 0x000fe20000410000 */
[----:B------:R-:W-:Y:S01]  /*2150*/  FFMA.FTZ R23, R16, R19, R23 ;  /* 0x0000001310177223 */ /* 0x000fe20000010017 */
[----:B------:R-:W-:Y:S01]  /*2160*/  FADD.FTZ R16, R20, R19 ;  /* 0x0000001314107221 */ /* 0x000fe20000010000 */
[--C-:B------:R-:W-:Y:S02]  /*2170*/  HADD2.F32 R19, -RZ, R38.reuse.H0_H0 ;  /* 0x20000026ff137230 */ /* 0x100fe40000004100 */
[----:B------:R-:W-:Y:S01]  /*2180*/  FFMA.FTZ R20, R26, R27, R25 ;  /* 0x0000001b1a147223 */ /* 0x000fe20000010019 */
[----:B------:R-:W-:Y:S01]  /*2190*/  FADD.FTZ R18, R18, R27 ;  /* 0x0000001b12127221 */ /* 0x000fe20000010000 */
[----:B------:R-:W-:Y:S01]  /*21a0*/  FMUL.FTZ R27, R14, R3 ;  /* 0x000000030e1b7220 */ /* 0x000fe20000410000 */
[----:B------:R-:W-:Y:S02]  /*21b0*/  HADD2.F32 R29, -RZ, R38.H1_H1 ;  /* 0x30000026ff1d7230 */ /* 0x000fe40000004100 */
[----:B------:R-:W-:Y:S01]  /*21c0*/  FFMA.FTZ R22, R17, R24, R22 ;  /* 0x0000001811167223 */ /* 0x000fe20000010016 */
[----:B------:R-:W-:Y:S01]  /*21d0*/  FFMA.FTZ R25, R13, R27, R20 ;  /* 0x0000001b0d197223 */ /* 0x000fe20000010014 */
[----:B------:R-:W-:Y:S01]  /*21e0*/  FADD.FTZ R27, R27, R18 ;  /* 0x000000121b1b7221 */ /* 0x000fe20000010000 */
[C---:B------:R-:W-:Y:S01]  /*21f0*/  FADD.FTZ R18, -R12.reuse, R19 ;  /* 0x000000130c127221 */ /* 0x040fe20000010100 */
[----:B------:R-:W-:Y:S01]  /*2200*/  FADD.FTZ R28, -R12, R29 ;  /* 0x0000001d0c1c7221 */ /* 0x000fe20000010100 */
[----:B------:R-:W-:-:S02]  /*2210*/  HADD2.F32 R19, -RZ, R47.H0_H0 ;  /* 0x2000002fff137230 */ /* 0x000fc40000004100 */
[----:B------:R-:W-:Y:S02]  /*2220*/  HADD2.F32 R20, -RZ, R47.H1_H1 ;  /* 0x3000002fff147230 */ /* 0x000fe40000004100 */
[-C--:B------:R-:W-:Y:S01]  /*2230*/  FMUL.FTZ R18, R18, R7.reuse ;  /* 0x0000000712127220 */ /* 0x080fe20000410000 */
[----:B------:R-:W-:Y:S01]  /*2240*/  FMUL.FTZ R17, R28, R7 ;  /* 0x000000071c117220 */ /* 0x000fe20000410000 */
[----:B------:R-:W-:Y:S06]  /*2250*/  @!P0 BRA `(.L_x_1428) ;  /* 0x0000000000488947 */ /* 0x000fec0003800000 */
[----:B------:R-:W-:Y:S01]  /*2260*/  FFMA.FTZ R29, R18, R6, R5 ;  /* 0x00000006121d7223 */ /* 0x000fe20000010005 */
[----:B------:R-:W-:-:S03]  /*2270*/  FFMA.FTZ R28, R17, R3, R4 ;  /* 0x00000003111c7223 */ /* 0x000fc60000010004 */
[----:B------:R-:W-:Y:S01]  /*2280*/  FMUL.FTZ R32, R29, -1.4426950216293334961 ;  /* 0xbfb8aa3b1d207820 */ /* 0x000fe20000410000 */
[----:B------:R-:W-:-:S04]  /*2290*/  FMUL.FTZ R34, R28, -1.4426950216293334961 ;  /* 0xbfb8aa3b1c227820 */ /* 0x000fc80000410000 */
        /* <DEDUP_REMOVED lines=14> */
.L_x_1428:
[----:B------:R-:W-:Y:S01]  /*2380*/  FMUL.FTZ R28, R19, R6 ;  /* 0x00000006131c7220 */ /* 0x000fe20000410000 */
[----:B------:R-:W-:Y:S01]  /*2390*/  FADD.FTZ R29, R21, R24 ;  /* 0x00000018151d7221 */ /* 0x000fe20000010000 */
[--C-:B------:R-:W-:Y:S02]  /*23a0*/  HADD2.F32 R21, -RZ, R39.reuse.H0_H0 ;  /* 0x20000027ff157230 */ /* 0x100fe40000004100 */
[----:B------:R-:W-:Y:S01]  /*23b0*/  FFMA.FTZ R31, R26, R15, R23 ;  /* 0x0000000f1a1f7223 */ /* 0x000fe20000010017 */
[----:B------:R-:W-:Y:S01]  /*23c0*/  FFMA.FTZ R24, R18, R28, R25 ;  /* 0x0000001c12187223 */ /* 0x000fe20000010019 */
[----:B------:R-:W-:Y:S02]  /*23d0*/  HADD2.F32 R25, -RZ, R39.H1_H1 ;  /* 0x30000027ff197230 */ /* 0x000fe40000004100 */
        /* <DEDUP_REMOVED lines=29> */
.L_x_1429:
[----:B------:R-:W0:Y:S01]  /*25b0*/  S2R R32, SR_LANEID ;  /* 0x0000000000207919 */ /* 0x000e220000000000 */
[----:B------:R-:W-:Y:S01]  /*25c0*/  FMUL.FTZ R26, R25, R6 ;  /* 0x00000006191a7220 */ /* 0x000fe20000410000 */
[----:B------:R-:W1:Y:S01]  /*25d0*/  S2UR UR10, SR_CgaCtaId ;  /* 0x00000000000a79c3 */ /* 0x000e620000008800 */
[----:B------:R-:W-:Y:S01]  /*25e0*/  UMOV UR6, 0x400 ;  /* 0x0000040000067882 */ /* 0x000fe20000000000 */
[----:B------:R-:W-:Y:S01]  /*25f0*/  FADD.FTZ R16, R16, R15 ;  /* 0x0000000f10107221 */ /* 0x000fe20000010000 */
        /* <DEDUP_REMOVED lines=8> */
[----:B------:R-:W-:Y:S01]  /*2680*/  FFMA.FTZ R13, R18, R19, R31 ;  /* 0x00000013120d7223 */ /* 0x000fe2000001001f */
[----:B------:R-:W-:Y:S01]  /*2690*/  FADD.FTZ R16, R16, R19 ;  /* 0x0000001310107221 */ /* 0x000fe20000010000 */
[----:B------:R-:W2:Y:S01]  /*26a0*/  SHFL.DOWN PT, R26, R23, 0x1, 0x1f ;  /* 0x08201f00171a7f89 */ /* 0x000ea200000e0000 */
[----:B------:R-:W-:Y:S01]  /*26b0*/  FFMA.FTZ R22, R17, R20, R22 ;  /* 0x0000001411167223 */ /* 0x000fe20000010016 */
[----:B------:R-:W-:Y:S01]  /*26c0*/  FADD.FTZ R31, R29, R20 ;  /* 0x000000141d1f7221 */ /* 0x000fe20000010000 */
[----:B------:R-:W-:Y:S01]  /*26d0*/  FFMA.FTZ R28, R28, R25, R13 ;  /* 0x000000191c1c7223 */ /* 0x000fe2000001000d */
[----:B------:R-:W3:Y:S01]  /*26e0*/  SHFL.DOWN PT, R30, R21, 0x1, 0x1f ;  /* 0x08201f00151e7f89 */ /* 0x000ee200000e0000 */
[----:B------:R-:W-:Y:S01]  /*26f0*/  FFMA.FTZ R29, R27, R24, R22 ;  /* 0x000000181b1d7223 */ /* 0x000fe20000010016 */
[----:B------:R-:W-:Y:S01]  /*2700*/  FADD.FTZ R31, R31, R24 ;  /* 0x000000181f1f7221 */ /* 0x000fe20000010000 */
[----:B------:R-:W-:Y:S01]  /*2710*/  BSSY B0, `(.L_x_1430) ;  /* 0x0000048000007945 */ /* 0x000fe20003800000 */
[----:B-1----:R-:W-:Y:S01]  /*2720*/  ULEA UR5, UR10, UR5, 0x18 ;  /* 0x000000050a057291 */ /* 0x002fe2000f8ec03f */
[----:B0-----:R-:W-:-:S05]  /*2730*/  ISETP.GT.AND P0, PT, R32, 0x1e, PT ;  /* 0x0000001e2000780c */ /* 0x001fca0003f04270 */
[----:B------:R-:W-:-:S08]  /*2740*/  LEA R13, R36, UR5, 0x4 ;  /* 0x00000005240d7c11 */ /* 0x000fd0000f8e20ff */
[----:B--2---:R-:W-:Y:S01]  /*2750*/  @!P0 FADD.FTZ R23, R23, R26 ;  /* 0x0000001a17178221 */ /* 0x004fe20000010000 */
[----:B---3--:R-:W-:Y:S01]  /*2760*/  @!P0 FADD.FTZ R21, R21, R30 ;  /* 0x0000001e15158221 */ /* 0x008fe20000010000 */
[----:B------:R-:W-:-:S03]  /*2770*/  ISETP.GT.AND P0, PT, R32, 0x1d, PT ;  /* 0x0000001d2000780c */ /* 0x000fc60003f04270 */
[----:B------:R-:W0:Y:S04]  /*2780*/  SHFL.DOWN PT, R26, R23, 0x2, 0x1f ;  /* 0x08401f00171a7f89 */ /* 0x000e2800000e0000 */
[----:B------:R-:W1:Y:S06]  /*2790*/  SHFL.DOWN PT, R30, R21, 0x2, 0x1f ;  /* 0x08401f00151e7f89 */ /* 0x000e6c00000e0000 */
        /* <DEDUP_REMOVED lines=17> */
[----:B------:R-:W-:Y:S01]  /*28b0*/  ISETP.NE.AND P0, PT, R32, RZ, PT ;  /* 0x000000ff2000720c */ /* 0x000fe20003f05270 */
[----:B------:R-:W-:-:S02]  /*28c0*/  FADD.FTZ R30, R16, R25 ;  /* 0x00000019101e7221 */ /* 0x000fc40000010000 */
[----:B------:R-:W-:Y:S02]  /*28d0*/  MOV R14, R23 ;  /* 0x00000017000e7202 */ /* 0x000fe40000000f00 */
[----:B------:R-:W-:Y:S01]  /*28e0*/  MOV R15, R21 ;  /* 0x00000015000f7202 */ /* 0x000fe20000000f00 */
[----:B------:R0:W-:Y:S07]  /*28f0*/  STS.128 [R13], R28 ;  /* 0x0000001c0d007388 */ /* 0x0001ee0000000c00 */
        /* <DEDUP_REMOVED lines=41> */
.L_x_1431:
[----:B------:R-:W-:Y:S05]  /*2b90*/  BSYNC B0 ;  /* 0x0000000000007941 */ /* 0x000fea0003800000 */
.L_x_1430:
        /* <DEDUP_REMOVED lines=20> */
[----:B------:R-:W-:Y:S01]  /*2ce0*/  FADD.FTZ R29, R29, R32 ;  /* 0x000000201d1d7221 */ /* 0x000fe20000010000 */
[----:B------:R-:W1:Y:S01]  /*2cf0*/  LDS.128 R20, [R13+0x960] ;  /* 0x000960000d147984 */ /* 0x000e620000000c00 */
[----:B------:R-:W-:-:S03]  /*2d00*/  FADD.FTZ R30, R16, R35 ;  /* 0x00000023101e7221 */ /* 0x000fc60000010000 */
        /* <DEDUP_REMOVED lines=29> */
[----:B------:R-:W-:Y:S02]  /*2ee0*/  FADD.FTZ R30, R30, R19 ;  /* 0x000000131e1e7221 */ /* 0x000fe40000010000 */
[----:B------:R-:W2:Y:S01]  /*2ef0*/  LDS.128 R16, [R13+0x1680] ;  /* 0x001680000d107984 */ /* 0x000ea20000000c00 */
[----:B0-----:R-:W-:Y:S01]  /*2f00*/  FADD.FTZ R29, R29, R24 ;  /* 0x000000181d1d7221 */ /* 0x001fe20000010000 */
[----:B------:R-:W-:Y:S01]  /*2f10*/  FADD.FTZ R28, R28, R25 ;  /* 0x000000191c1c7221 */ /* 0x000fe20000010000 */
[----:B------:R-:W-:Y:S01]  /*2f20*/  FADD.FTZ R31, R31, R26 ;  /* 0x0000001a1f1f7221 */ /* 0x000fe20000010000 */
[----:B------:R-:W-:-:S02]  /*2f30*/  FADD.FTZ R30, R30, R27 ;  /* 0x0000001b1e1e7221 */ /* 0x000fc40000010000 */
[----:B------:R-:W-:Y:S01]  /*2f40*/  LDS.128 R24, [R13+0x1a40] ;  /* 0x001a40000d187984 */ /* 0x000fe20000000c00 */
[----:B-1----:R-:W-:Y:S01]  /*2f50*/  FADD.FTZ R29, R29, R20 ;  /* 0x000000141d1d7221 */ /* 0x002fe20000010000 */
[----:B------:R-:W-:Y:S01]  /*2f60*/  FADD.FTZ R28, R28, R21 ;  /* 0x000000151c1c7221 */ /* 0x000fe20000010000 */
[----:B------:R-:W-:Y:S01]  /*2f70*/  FADD.FTZ R31, R31, R22 ;  /* 0x000000161f1f7221 */ /* 0x000fe20000010000 */
[----:B------:R-:W-:Y:S02]  /*2f80*/  FADD.FTZ R32, R30, R23 ;  /* 0x000000171e207221 */ /* 0x000fe40000010000 */
[----:B------:R-:W0:Y:S01]  /*2f90*/  LDS.128 R20, [R13+0x1860] ;  /* 0x001860000d147984 */ /* 0x000e220000000c00 */
[----:B--2---:R-:W-:Y:S01]  /*2fa0*/  FADD.FTZ R33, R29, R16 ;  /* 0x000000101d217221 */ /* 0x004fe20000010000 */
        /* <DEDUP_REMOVED lines=15> */
[----:B------:R-:W-:-:S07]  /*30a0*/  FADD.FTZ R31, R32, R31 ;  /* 0x0000001f201f7221 */ /* 0x000fce0000010000 */
.L_x_1433:
[----:B------:R-:W-:Y:S05]  /*30b0*/  BSYNC B0 ;  /* 0x0000000000007941 */ /* 0x000fea0003800000 */
.L_x_1432:
        /* <DEDUP_REMOVED lines=17> */
.L_x_1435:
[----:B------:R-:W-:Y:S05]  /*31d0*/  BSYNC B0 ;  /* 0x0000000000007941 */ /* 0x000fea0003800000 */
.L_x_1434:
        /* <DEDUP_REMOVED lines=18> */
[----:B------:R-:W-:Y:S01]  /*3300*/  LOP3.LUT P6, RZ, R55, 0x2, RZ, 0xc0, !PT ;  /* 0x0000000237ff7812 */ /* 0x000fe200078cc0ff */
[----:B------:R-:W-:Y:S01]  /*3310*/  UFLO.U32 UR5, UR5 ;  /* 0x00000005000572bd */ /* 0x000fe200080e0000 */
[----:B------:R-:W-:Y:S01]  /*3320*/  P2R R26, PR, RZ, 0x1 ;  /* 0x00000001ff1a7803 */ /* 0x000fe20000000000 */
[----:B------:R-:W-:-:S04]  /*3330*/  IMAD R23, R16, UR7, R17 ;  /* 0x0000000710177c24 */ /* 0x000fc8000f8e0211 */
[----:B------:R-:W-:Y:S01]  /*3340*/  IMAD.WIDE.U32 R22, R23, 0x8, R20 ;  /* 0x0000000817167825 */ /* 0x000fe200078e0014 */
[----:B------:R-:W-:-:S04]  /*3350*/  SEL R24, R24, 0xffffffff, !P6 ;  /* 0xffffffff18187807 */ /* 0x000fc80007000000 */
[----:B------:R1:W-:Y:S01]  /*3360*/  STG.E.64 desc[UR8][R22.64], R14 ;  /* 0x0000000e16007986 */ /* 0x0003e2000c101b08 */
[----:B------:R-:W-:Y:S01]  /*3370*/  IMAD R25, R24, UR6, RZ ;  /* 0x0000000618197c24 */ /* 0x000fe2000f8e02ff */
[----:B0-----:R-:W-:Y:S02]  /*3380*/  ISETP.EQ.U32.AND P0, PT, R27, UR5, PT ;  /* 0x000000051b007c0c */ /* 0x001fe4000bf02070 */
[----:B------:R-:W-:-:S04]  /*3390*/  SEL R27, R13, RZ, !P6 ;  /* 0x000000ff0d1b7207 */ /* 0x000fc80007000000 */
[----:B------:R-:W-:-:S07]  /*33a0*/  ISETP.NE.AND P6, PT, R27, -0x1, PT ;  /* 0xffffffff1b00780c */ /* 0x000fce0003fc5270 */
[----:B------:R-:W-:Y:S06]  /*33b0*/  @P0 MEMBAR.ALL.GPU ;  /* 0x0000000000000992 */ /* 0x000fec000000a000 */
[----:B------:R-:W-:-:S00]  /*33c0*/  @P0 ERRBAR ;  /* 0x00000000000009ab */ /* 0x000fc00000000000 */
[----:B------:R-:W-:Y:S06]  /*33d0*/  @P0 CGAERRBAR ;  /* 0x00000000000005ab */ /* 0x000fec0000000000 */
[----:B------:R1:W-:Y:S01]  /*33e0*/  @P0 REDG.E.ADD.S32.STRONG.GPU desc[UR8][R18.64], R25 ;  /* 0x000000191200098e */ /* 0x0003e2000c10e388 */
[----:B------:R-:W-:Y:S01]  /*33f0*/  ISETP.NE.AND P0, PT, R26, RZ, PT ;  /* 0x000000ff1a00720c */ /* 0x000fe20003f05270 */
[----:B------:R-:W-:-:S12]  /*3400*/  @!P6 BRA `(.L_x_1437) ;  /* 0x000000000014e947 */ /* 0x000fd80003800000 */
.L_x_1438:
[----:B-1----:R-:W2:Y:S04]  /*3410*/  LDG.E.STRONG.GPU R22, desc[UR8][R18.64] ;  /* 0x0000000812167981 */ /* 0x002ea8000c1ef900 */
[----:B--2---:R-:W-:Y:S01]  /*3420*/  CCTL.IVALL ;  /* 0x00000000ff00798f */ /* 0x004fe20002000000 */
[----:B------:R-:W-:Y:S05]  /*3430*/  YIELD ;  /* 0x0000000000007946 */ /* 0x000fea0003800000 */
[----:B------:R-:W-:-:S13]  /*3440*/  ISETP.NE.AND P6, PT, R22, R27, PT ;  /* 0x0000001b1600720c */ /* 0x000fda0003fc5270 */
[----:B------:R-:W-:Y:S05]  /*3450*/  @P6 BRA `(.L_x_1438) ;  /* 0xfffffffc00ec6947 */ /* 0x000fea000383ffff */
.L_x_1437:
        /* <DEDUP_REMOVED lines=8> */
[----:B------:R-:W-:-:S04]  /*34e0*/  LOP3.LUT R18, R13, 0x3, RZ, 0xc0, !PT ;  /* 0x000000030d127812 */ /* 0x000fc800078ec0ff */
        /* <DEDUP_REMOVED lines=14> */
.L_x_1442:
        /* <DEDUP_REMOVED lines=115> */
.L_x_1441:
        /* <DEDUP_REMOVED lines=63> */
.L_x_1443:
[----:B------:R-:W-:-:S04]  /*40f0*/  LOP3.LUT P6, RZ, R0, 0x1, RZ, 0xc0, !PT ;  /* 0x0000000100ff7812 */ /* 0x000fc800078cc0ff */
[----:B------:R-:W-:-:S13]  /*4100*/  ISETP.NE.OR P6, PT, R19, RZ, P6 ;  /* 0x000000ff1300720c */ /* 0x000fda00037c5670 */
[----:B------:R-:W-:Y:S05]  /*4110*/  @!P6 BRA `(.L_x_1439) ;  /* 0x00000000007ce947 */ /* 0x000fea0003800000 */
.L_x_1440:
        /* <DEDUP_REMOVED lines=31> */
.L_x_1439:
        /* <DEDUP_REMOVED lines=10> */
.L_x_1445:
[----:B------:R-:W-:Y:S05]  /*43b0*/  BSYNC B0 ;  /* 0x0000000000007941 */ /* 0x000fea0003800000 */
.L_x_1444:
        /* <DEDUP_REMOVED lines=17> */
.L_x_1436:
[----:B------:R-:W0:Y:S01]  /*44d0*/  S2UR UR6, SR_CgaCtaId ;  /* 0x00000000000679c3 */ /* 0x000e220000008800 */
[----:B------:R-:W-:Y:S01]  /*44e0*/  UMOV UR5, 0x400 ;  /* 0x0000040000057882 */ /* 0x000fe20000000000 */
[----:B------:R-:W-:Y:S01]  /*44f0*/  LOP3.LUT P6, RZ, R0, 0x4, RZ, 0xc0, !PT ;  /* 0x0000000400ff7812 */ /* 0x000fe200078cc0ff */
[----:B--2---:R-:W-:-:S04]  /*4500*/  IMAD.WIDE.U32 R16, R36, -0x77777777, RZ ;  /* 0x8888888924107825 */ /* 0x004fc800078e00ff */
[--C-:B------:R-:W-:Y:S01]  /*4510*/  HADD2.F32 R21, -RZ, R44.reuse.H1_H1 ;  /* 0x3000002cff157230 */ /* 0x100fe20000004100 */
[----:B------:R-:W2:Y:S01]  /*4520*/  LDC R20, c[0x0][0x2ac] ;  /* 0x0000ab00ff147b82 */ /* 0x000ea20000000800 */
[----:B------:R-:W-:Y:S01]  /*4530*/  SHF.R.U32.HI R13, RZ, 0x4, R17 ;  /* 0x00000004ff0d7819 */ /* 0x000fe20000011611 */
[----:B------:R-:W-:Y:S02]  /*4540*/  HADD2.F32 R17, -RZ, R44.H0_H0 ;  /* 0x2000002cff117230 */ /* 0x000fe40000004100 */
[C---:B-1----:R-:W-:Y:S01]  /*4550*/  FADD.FTZ R22, -R12.reuse, R21 ;  /* 0x000000150c167221 */ /* 0x042fe20000010100 */
[--C-:B------:R-:W-:Y:S02]  /*4560*/  HADD2.F32 R23, -RZ, R54.reuse.H0_H0 ;  /* 0x20000036ff177230 */ /* 0x100fe40000004100 */
[----:B------:R-:W-:Y:S01]  /*4570*/  FADD.FTZ R24, -R12, R17 ;  /* 0x000000110c187221 */ /* 0x000fe20000010100 */
[----:B------:R-:W-:Y:S02]  /*4580*/  HADD2.F32 R21, -RZ, R45.H0_H0 ;  /* 0x2000002dff157230 */ /* 0x000fe40000004100 */
[----:B------:R-:W-:Y:S01]  /*4590*/  FMUL.FTZ R22, R22, R7 ;  /* 0x0000000716167220 */ /* 0x000fe20000410000 */
[----:B------:R-:W-:-:S02]  /*45a0*/  HADD2.F32 R54, -RZ, R54.H1_H1 ;  /* 0x30000036ff367230 */ /* 0x000fc40000004100 */
[----:B------:R-:W-:Y:S01]  /*45b0*/  FMUL.FTZ R24, R24, R7 ;  /* 0x0000000718187220 */ /* 0x000fe20000410000 */
[----:B------:R-:W-:Y:S01]  /*45c0*/  HADD2.F32 R45, -RZ, R45.H1_H1 ;  /* 0x3000002dff2d7230 */ /* 0x000fe20000004100 */
[----:B0-----:R-:W-:-:S09]  /*45d0*/  ULEA UR5, UR6, UR5, 0x18 ;  /* 0x0000000506057291 */ /* 0x001fd2000f8ec03f */
[----:B------:R-:W-:Y:S01]  /*45e0*/  @!P0 STS.64 [UR5+0x90], R14 ;  /* 0x0000900eff008988 */ /* 0x000fe20008000a05 */
[----:B------:R-:W-:Y:S06]  /*45f0*/  BAR.SYNC.DEFER_BLOCKING 0x0 ;  /* 0x0000000000007b1d */ /* 0x000fec0000010000 */
        /* <DEDUP_REMOVED lines=23> */
.L_x_1446:
[----:B------:R-:W-:Y:S01]  /*4770*/  LOP3.LUT P0, RZ, R0, 0x2, RZ, 0xc0, !PT ;  /* 0x0000000200ff7812 */ /* 0x000fe2000780c0ff */
[----:B------:R-:W-:-:S12]  /*4780*/  BSSY B0, `(.L_x_1447) ;  /* 0x0000015000007945 */ /* 0x000fd80003800000 */
[----:B------:R-:W-:Y:S05]  /*4790*/  @!P0 BRA `(.L_x_1448) ;  /* 0x00000000004c8947 */ /* 0x000fea0003800000 */
[----:B------:R-:W-:Y:S01]  /*47a0*/  SHF.R.S32.HI R14, RZ, 0x1f, R2 ;  /* 0x0000001fff0e7819 */ /* 0x000fe20000011402 */
[----:B------:R-:W-:Y:S01]  /*47b0*/  ULDC.64 UR10, c[0x0][0x288] ;  /* 0x0000a200000a7ab9 */ /* 0x000fe20000000a00 */
[----:B------:R-:W-:Y:S01]  /*47c0*/  MOV R15, R11 ;  /* 0x0000000b000f7202 */ /* 0x000fe20000000f00 */
[----:B------:R-:W-:Y:S02]  /*47d0*/  FFMA.FTZ R24, R18, R24, R19 ;  /* 0x0000001812187223 */ /* 0x000fe40000010013 */
[----:B------:R-:W-:Y:S01]  /*47e0*/  IMAD R17, R14, UR10, RZ ;  /* 0x0000000a0e117c24 */ /* 0x000fe2000f8e02ff */
[----:B------:R-:W-:Y:S01]  /*47f0*/  MOV R14, R8 ;  /* 0x00000008000e7202 */ /* 0x000fe20000000f00 */
[----:B------:R-:W-:Y:S02]  /*4800*/  FFMA.FTZ R24, R23, R6, -R24 ;  /* 0x0000000617187223 */ /* 0x000fe40000010818 */
[C---:B------:R-:W-:Y:S02]  /*4810*/  IMAD R17, R2.reuse, UR11, R17 ;  /* 0x0000000b02117c24 */ /* 0x040fe4000f8e0211 */
[----:B------:R-:W-:Y:S01]  /*4820*/  IMAD.WIDE.U32 R14, R2, UR10, R14 ;  /* 0x0000000a020e7c25 */ /* 0x000fe2000f8e000e */
[----:B------:R-:W-:-:S04]  /*4830*/  ULDC.64 UR10, c[0x0][0x210] ;  /* 0x00008400000a7ab9 */ /* 0x000fc80000000a00 */
[----:B------:R-:W-:Y:S01]  /*4840*/  IADD3 R17, R15, R17, RZ ;  /* 0x000000110f117210 */ /* 0x000fe20007ffe0ff */
[----:B------:R-:W-:Y:S01]  /*4850*/  FFMA.FTZ R15, R18, R22, R19 ;  /* 0x00000016120f7223 */ /* 0x000fe20000010013 */
[----:B------:R-:W-:-:S04]  /*4860*/  LEA R16, P0, R14, UR10, 0x1 ;  /* 0x0000000a0e107c11 */ /* 0x000fc8000f8008ff */
[----:B------:R-:W-:Y:S01]  /*4870*/  LEA.HI.X R17, R14, UR11, R17, 0x1, P0 ;  /* 0x0000000b0e117c11 */ /* 0x000fe200080f0c11 */
[----:B------:R-:W-:Y:S01]  /*4880*/  FFMA.FTZ R14, R54, R3, -R15 ;  /* 0x00000003360e7223 */ /* 0x000fe2000001080f */
[----:B------:R-:W-:-:S03]  /*4890*/  FMUL.FTZ R15, R24, R7 ;  /* 0x00000007180f7220 */ /* 0x000fc60000410000 */
[----:B------:R-:W-:-:S05]  /*48a0*/  FMUL.FTZ R14, R14, R7 ;  /* 0x000000070e0e7220 */ /* 0x000fca0000410000 */
[----:B------:R-:W-:-:S05]  /*48b0*/  F2FP.F16.F32.PACK_AB R15, R14, R15 ;  /* 0x0000000f0e0f723e */ /* 0x000fca00000000ff */
[----:B------:R0:W-:Y:S02]  /*48c0*/  STG.E desc[UR8][R16.64], R15 ;  /* 0x0000000f10007986 */ /* 0x0001e4000c101908 */
.L_x_1448:
[----:B------:R-:W-:Y:S05]  /*48d0*/  BSYNC B0 ;  /* 0x0000000000007941 */ /* 0x000fea0003800000 */
.L_x_1447:
[----:B------:R-:W-:Y:S01]  /*48e0*/  LOP3.LUT P6, RZ, R0, 0x4, RZ, 0xc0, !PT ;  /* 0x0000000400ff7812 */ /* 0x000fe200078cc0ff */
[C---:B------:R-:W-:Y:S01]  /*48f0*/  FADD.FTZ R26, -R12.reuse, R21 ;  /* 0x000000150c1a7221 */ /* 0x040fe20000010100 */
[----:B------:R-:W-:Y:S01]  /*4900*/  FADD.FTZ R24, -R12, R45 ;  /* 0x0000002d0c187221 */ /* 0x000fe20000010100 */
[--C-:B------:R-:W-:Y:S02]  /*4910*/  HADD2.F32 R23, -RZ, R53.reuse.H0_H0 ;  /* 0x20000035ff177230 */ /* 0x100fe40000004100 */
[----:B------:R-:W-:Y:S02]  /*4920*/  HADD2.F32 R22, -RZ, R53.H1_H1 ;  /* 0x30000035ff167230 */ /* 0x000fe40000004100 */
[-C--:B------:R-:W-:Y:S01]  /*4930*/  FMUL.FTZ R26, R26, R7.reuse ;  /* 0x000000071a1a7220 */ /* 0x080fe20000410000 */
[--C-:B------:R-:W-:Y:S02]  /*4940*/  HADD2.F32 R21, -RZ, R42.reuse.H0_H0 ;  /* 0x2000002aff157230 */ /* 0x100fe40000004100 */
        /* <DEDUP_REMOVED lines=21> */
.L_x_1449:
[----:B------:R-:W-:Y:S04]  /*4aa0*/  BSSY B0, `(.L_x_1450) ;  /* 0x0000016000007945 */ /* 0x000fe80003800000 */
[----:B------:R-:W-:Y:S05]  /*4ab0*/  @!P5 BRA `(.L_x_1451) ;  /* 0x000000000050d947 */ /* 0x000fea0003800000 */
[----:B0-----:R-:W-:Y:S01]  /*4ac0*/  IADD3 R17, R2, 0x10, RZ ;  /* 0x0000001002117810 */ /* 0x001fe20007ffe0ff */
[----:B------:R-:W-:Y:S01]  /*4ad0*/  ULDC.64 UR10, c[0x0][0x288] ;  /* 0x0000a200000a7ab9 */ /* 0x000fe20000000a00 */
[----:B------:R-:W-:Y:S01]  /*4ae0*/  MOV R14, R8 ;  /* 0x00000008000e7202 */ /* 0x000fe20000000f00 */
[----:B------:R-:W-:Y:S01]  /*4af0*/  FFMA.FTZ R26, R18, R26, R19 ;  /* 0x0000001a121a7223 */ /* 0x000fe20000010013 */
[----:B------:R-:W-:Y:S02]  /*4b00*/  SHF.R.S32.HI R16, RZ, 0x1f, R17 ;  /* 0x0000001fff107819 */ /* 0x000fe40000011411 */
[----:B------:R-:W-:Y:S01]  /*4b10*/  MOV R15, R11 ;  /* 0x0000000b000f7202 */ /* 0x000fe20000000f00 */
[----:B------:R-:W-:Y:S02]  /*4b20*/  FFMA.FTZ R26, R23, R6, -R26 ;  /* 0x00000006171a7223 */ /* 0x000fe4000001081a */
        /* <DEDUP_REMOVED lines=8> */
[----:B------:R-:W-:Y:S01]  /*4bb0*/  FFMA.FTZ R14, R22, R3, -R15 ;  /* 0x00000003160e7223 */ /* 0x000fe2000001080f */
[----:B------:R-:W-:-:S03]  /*4bc0*/  FMUL.FTZ R15, R26, R7 ;  /* 0x000000071a0f7220 */ /* 0x000fc60000410000 */
[----:B------:R-:W-:-:S05]  /*4bd0*/  FMUL.FTZ R14, R14, R7 ;  /* 0x000000070e0e7220 */ /* 0x000fca0000410000 */
[----:B------:R-:W-:-:S05]  /*4be0*/  F2FP.F16.F32.PACK_AB R15, R14, R15 ;  /* 0x0000000f0e0f723e */ /* 0x000fca00000000ff */
[----:B------:R1:W-:Y:S02]  /*4bf0*/  STG.E desc[UR8][R16.64], R15 ;  /* 0x0000000f10007986 */ /* 0x0003e4000c101908 */
.L_x_1451:
[----:B------:R-:W-:Y:S05]  /*4c00*/  BSYNC B0 ;  /* 0x0000000000007941 */ /* 0x000fea0003800000 */
.L_x_1450:
[C---:B------:R-:W-:Y:S01]  /*4c10*/  FADD.FTZ R24, -R12.reuse, R21 ;  /* 0x000000150c187221 */ /* 0x040fe20000010100 */
[----:B------:R-:W-:Y:S01]  /*4c20*/  FADD.FTZ R22, -R12, R25 ;  /* 0x000000190c167221 */ /* 0x000fe20000010100 */
[--C-:B------:R-:W-:Y:S02]  /*4c30*/  HADD2.F32 R23, -RZ, R52.reuse.H0_H0 ;  /* 0x20000034ff177230 */ /* 0x100fe40000004100 */
[--C-:B------:R-:W-:Y:S02]  /*4c40*/  HADD2.F32 R21, -RZ, R43.reuse.H0_H0 ;  /* 0x2000002bff157230 */ /* 0x100fe40000004100 */
[-C--:B------:R-:W-:Y:S01]  /*4c50*/  FMUL.FTZ R24, R24, R7.reuse ;  /* 0x0000000718187220 */ /* 0x080fe20000410000 */
[----:B------:R-:W-:Y:S02]  /*4c60*/  HADD2.F32 R52, -RZ, R52.H1_H1 ;  /* 0x30000034ff347230 */ /* 0x000fe40000004100 */
[----:B------:R-:W-:Y:S01]  /*4c70*/  FMUL.FTZ R22, R22, R7 ;  /* 0x0000000716167220 */ /* 0x000fe20000410000 */
[----:B------:R-:W-:Y:S01]  /*4c80*/  HADD2.F32 R43, -RZ, R43.H1_H1 ;  /* 0x3000002bff2b7230 */ /* 0x000fe20000004100 */
        /* <DEDUP_REMOVED lines=19> */
.L_x_1452:
[----:B------:R-:W-:Y:S04]  /*4dc0*/  BSSY B0, `(.L_x_1453) ;  /* 0x0000016000007945 */ /* 0x000fe80003800000 */
[----:B------:R-:W-:Y:S05]  /*4dd0*/  @!P4 BRA `(.L_x_1454) ;  /* 0x000000000050c947 */ /* 0x000fea0003800000 */
[----:B01----:R-:W-:Y:S01]  /*4de0*/  IADD3 R17, R2, 0x20, RZ ;  /* 0x0000002002117810 */ /* 0x003fe20007ffe0ff */
        /* <DEDUP_REMOVED lines=19> */
.L_x_1454:
[----:B------:R-:W-:Y:S05]  /*4f20*/  BSYNC B0 ;  /* 0x0000000000007941 */ /* 0x000fea0003800000 */
.L_x_1453:
        /* <DEDUP_REMOVED lines=27> */
.L_x_1455:
[----:B------:R-:W-:Y:S04]  /*50e0*/  BSSY B0, `(.L_x_1456) ;  /* 0x0000016000007945 */ /* 0x000fe80003800000 */
[----:B------:R-:W-:Y:S05]  /*50f0*/  @!P3 BRA `(.L_x_1457) ;  /* 0x000000000050b947 */ /* 0x000fea0003800000 */
[----:B012---:R-:W-:Y:S01]  /*5100*/  IADD3 R17, R2, 0x30, RZ ;  /* 0x0000003002117810 */ /* 0x007fe20007ffe0ff */
        /* <DEDUP_REMOVED lines=19> */
.L_x_1457:
[----:B------:R-:W-:Y:S05]  /*5240*/  BSYNC B0 ;  /* 0x0000000000007941 */ /* 0x000fea0003800000 */
.L_x_1456:
        /* <DEDUP_REMOVED lines=27> */
.L_x_1458:
[----:B------:R-:W-:Y:S04]  /*5400*/  BSSY B0, `(.L_x_1459) ;  /* 0x0000016000007945 */ /* 0x000fe80003800000 */
[----:B------:R-:W-:Y:S05]  /*5410*/  @!P2 BRA `(.L_x_1460) ;  /* 0x000000000050a947 */ /* 0x000fea0003800000 */
[----:B0123--:R-:W-:Y:S01]  /*5420*/  IADD3 R17, R2, 0x40, RZ ;  /* 0x0000004002117810 */ /* 0x00ffe20007ffe0ff */
        /* <DEDUP_REMOVED lines=19> */
.L_x_1460:
[----:B------:R-:W-:Y:S05]  /*5560*/  BSYNC B0 ;  /* 0x0000000000007941 */ /* 0x000fea0003800000 */
.L_x_1459:
        /* <DEDUP_REMOVED lines=9> */
[----:B01234-:R-:W-:Y:S01]  /*5600*/  FFMA.FTZ R15, R22, R3, R4 ;  /* 0x00000003160f7223 */ /* 0x01ffe20000010004 */
        /* <DEDUP_REMOVED lines=17> */
.L_x_1461:
[----:B------:R-:W-:Y:S04]  /*5720*/  BSSY B0, `(.L_x_1462) ;  /* 0x0000016000007945 */ /* 0x000fe80003800000 */
[----:B------:R-:W-:Y:S05]  /*5730*/  @!P1 BRA `(.L_x_1463) ;  /* 0x0000000000509947 */ /* 0x000fea0003800000 */
[----:B01234-:R-:W-:Y:S01]  /*5740*/  IADD3 R17, R2, 0x50, RZ ;  /* 0x0000005002117810 */ /* 0x01ffe20007ffe0ff */
        /* <DEDUP_REMOVED lines=19> */
.L_x_1463:
[----:B------:R-:W-:Y:S05]  /*5880*/  BSYNC B0 ;  /* 0x0000000000007941 */ /* 0x000fea0003800000 */
.L_x_1462:
[----:B01234-:R-:W-:Y:S02]  /*5890*/  HADD2.F32 R15, -RZ, R38.H1_H1 ;  /* 0x30000026ff0f7230 */ /* 0x01ffe40000004100 */
        /* <DEDUP_REMOVED lines=28> */
.L_x_1464:
[----:B------:R-:W-:Y:S01]  /*5a60*/  ISETP.GE.U32.AND P0, PT, R28, UR10, PT ;  /* 0x0000000a1c007c0c */ /* 0x000fe2000bf06070 */
[----:B------:R-:W-:Y:S01]  /*5a70*/  BSSY B0, `(.L_x_1465) ;  /* 0x0000019000007945 */ /* 0x000fe20003800000 */
[----:B------:R-:W-:Y:S02]  /*5a80*/  IADD3 R13, R2, 0x70, RZ ;  /* 0x00000070020d7810 */ /* 0x000fe40007ffe0ff */
[----:B------:R-:W-:-:S04]  /*5a90*/  ISETP.GE.AND.EX P0, PT, R29, UR11, PT, P0 ;  /* 0x0000000b1d007c0c */ /* 0x000fc8000bf06300 */
[----:B------:R-:W-:-:S13]  /*5aa0*/  ISETP.LT.U32.AND P0, PT, R36, 0x1e0, !P0 ;  /* 0x000001e02400780c */ /* 0x000fda0004701070 */
[----:B------:R-:W-:Y:S05]  /*5ab0*/  @!P0 BRA `(.L_x_1466) ;  /* 0x0000000000508947 */ /* 0x000fea0003800000 */
[----:B------:R-:W-:Y:S01]  /*5ac0*/  IADD3 R17, R2, 0x60, RZ ;  /* 0x0000006002117810 */ /* 0x000fe20007ffe0ff */
[----:B------:R-:W-:Y:S01]  /*5ad0*/  ULDC.64 UR12, c[0x0][0x288] ;  /* 0x0000a200000c7ab9 */ /* 0x000fe20000000a00 */
[----:B------:R-:W-:Y:S01]  /*5ae0*/  MOV R14, R8 ;  /* 0x00000008000e7202 */ /* 0x000fe20000000f00 */
[C---:B------:R-:W-:Y:S01]  /*5af0*/  FFMA.FTZ R22, R18.reuse, R22, R19 ;  /* 0x0000001612167223 */ /* 0x040fe20000010013 */
[----:B------:R-:W-:Y:S01]  /*5b00*/  SHF.R.S32.HI R16, RZ, 0x1f, R17 ;  /* 0x0000001fff107819 */ /* 0x000fe20000011411 */
[----:B------:R-:W-:Y:S01]  /*5b10*/  FFMA.FTZ R21, R18, R21, R19 ;  /* 0x0000001512157223 */ /* 0x000fe20000010013 */
        /* <DEDUP_REMOVED lines=8> */
[----:B------:R-:W-:-:S03]  /*5ba0*/  FMUL.FTZ R15, R22, R7 ;  /* 0x00000007160f7220 */ /* 0x000fc60000410000 */
[----:B------:R-:W-:Y:S01]  /*5bb0*/  LEA.HI.X R17, R14, UR13, R17, 0x1, P0 ;  /* 0x0000000d0e117c11 */ /* 0x000fe200080f0c11 */
[----:B------:R-:W-:-:S04]  /*5bc0*/  FFMA.FTZ R14, R20, R3, -R21 ;  /* 0x00000003140e7223 */ /* 0x000fc80000010815 */
[----:B------:R-:W-:-:S05]  /*5bd0*/  FMUL.FTZ R14, R14, R7 ;  /* 0x000000070e0e7220 */ /* 0x000fca0000410000 */
[----:B------:R-:W-:-:S05]  /*5be0*/  F2FP.F16.F32.PACK_AB R15, R14, R15 ;  /* 0x0000000f0e0f723e */ /* 0x000fca00000000ff */
[----:B------:R0:W-:Y:S02]  /*5bf0*/  STG.E desc[UR8][R16.64], R15 ;  /* 0x0000000f10007986 */ /* 0x0001e4000c101908 */
.L_x_1466:
[----:B------:R-:W-:Y:S05]  /*5c00*/  BSYNC B0 ;  /* 0x0000000000007941 */ /* 0x000fea0003800000 */
.L_x_1465:
[--C-:B0-----:R-:W-:Y:S01]  /*5c10*/  HADD2.F32 R15, -RZ, R39.reuse.H0_H0 ;  /* 0x20000027ff0f7230 */ /* 0x101fe20000004100 */
[----:B------:R-:W-:Y:S01]  /*5c20*/  ISETP.GE.U32.AND P0, PT, R13, UR10, PT ;  /* 0x0000000a0d007c0c */ /* 0x000fe2000bf06070 */
[----:B------:R-:W-:-:S03]  /*5c30*/  HADD2.F32 R39, -RZ, R39.H1_H1 ;  /* 0x30000027ff277230 */ /* 0x000fc60000004100 */
[----:B------:R-:W-:Y:S01]  /*5c40*/  FADD.FTZ R14, -R12, R15 ;  /* 0x0000000f0c0e7221 */ /* 0x000fe20000010100 */
        /* <DEDUP_REMOVED lines=26> */
.L_x_1467:
        /* <DEDUP_REMOVED lines=19> */
.L_x_1469:
[----:B------:R-:W-:Y:S05]  /*5f20*/  BSYNC B0 ;  /* 0x0000000000007941 */ /* 0x000fea0003800000 */
.L_x_1468:
[----:B0-----:R-:W0:Y:S01]  /*5f30*/  LDC R4, c[0x0][0x10] ;  /* 0x00000400ff047b82 */ /* 0x001e220000000800 */
[----:B------:R-:W-:Y:S02]  /*5f40*/  IADD3 R55, R55, 0x1, RZ ;  /* 0x0000000137377810 */ /* 0x000fe40007ffe0ff */
[----:B0-----:R-:W-:-:S04]  /*5f50*/  IADD3 R37, R4, R37, RZ ;  /* 0x0000002504257210 */ /* 0x001fc80007ffe0ff */
[----:B------:R-:W-:-:S13]  /*5f60*/  ISETP.GE.AND P0, PT, R37, UR4, PT ;  /* 0x0000000425007c0c */ /* 0x000fda000bf06270 */
[----:B------:R-:W-:Y:S05]  /*5f70*/  @!P0 BRA `(.L_x_1470) ;  /* 0xffffffa4001c8947 */ /* 0x000fea000383ffff */
.L_x_1419:
        /* <DEDUP_REMOVED lines=19> */
.L_x_1472:
[----:B------:R-:W-:Y:S05]  /*60b0*/  BSYNC B0 ;  /* 0x0000000000007941 */ /* 0x000fea0003800000 */
.L_x_1471:
        /* <DEDUP_REMOVED lines=11> */
.L_x_1474:
[----:B------:R-:W2:Y:S04]  /*6170*/  LDG.E.STRONG.GPU R5, desc[UR8][R2.64] ;  /* 0x0000000802057981 */ /* 0x000ea8000c1ef900 */
[----:B--2---:R-:W-:Y:S01]  /*6180*/  CCTL.IVALL ;  /* 0x00000000ff00798f */ /* 0x004fe20002000000 */
[----:B------:R-:W-:Y:S05]  /*6190*/  YIELD ;  /* 0x0000000000007946 */ /* 0x000fea0003800000 */
[----:B------:R-:W-:-:S13]  /*61a0*/  ISETP.NE.AND P0, PT, R5, R0, PT ;  /* 0x000000000500720c */ /* 0x000fda0003f05270 */
[----:B------:R-:W-:Y:S05]  /*61b0*/  @P0 BRA `(.L_x_1474) ;  /* 0xfffffffc00ec0947 */ /* 0x000fea000383ffff */
.L_x_1473:
[----:B------:R-:W-:Y:S05]  /*61c0*/  WARPSYNC.ALL ;  /* 0x0000000000007948 */ /* 0x000fea0003800000 */
[----:B------:R-:W0:Y:S08]  /*61d0*/  LDC.64 R2, c[0x0][0x288] ;  /* 0x0000a200ff027b82 */ /* 0x000e300000000a00 */
[----:B------:R-:W-:Y:S01]  /*61e0*/  BAR.SYNC.DEFER_BLOCKING 0x0 ;  /* 0x0000000000007b1d */ /* 0x000fe20000010000 */
[----:B0-----:R-:W-:-:S04]  /*61f0*/  LEA.HI R0, P0, R3, R2, RZ, 0x1 ;  /* 0x0000000203007211 */ /* 0x001fc800078108ff */
[----:B------:R-:W-:-:S04]  /*6200*/  IADD3.X R5, RZ, R3, RZ, P0, !PT ;  /* 0x00000003ff057210 */ /* 0x000fc800007fe4ff */
        /* <DEDUP_REMOVED lines=19> */
.L_x_1475:
        /* <DEDUP_REMOVED lines=25> */
.L_x_1476:
        /* <DEDUP_REMOVED lines=11> */
.L_x_5158:


//--------------------- .text._Z35group_norm_nhwc_bwd_one_pass_kernelI11Fp16IOBf16WLi256ELi60ELi480EEv26Group_norm_nhwc_bwd_params --------------------------
	.section	.text._Z35group_norm_nhwc_bwd_one_pass_kernelI11Fp16IOBf16WLi256ELi60ELi480EEv26Group_norm_nhwc_bwd_params,"ax",@progbits
	.align	128
        .global         _Z35group_norm_nhwc_bwd_one_pass_kernelI11Fp16IOBf16WLi256ELi60ELi480EEv26Group_norm_nhwc_bwd_params
        .type           _Z35group_norm_nhwc_bwd_one_pass_kernelI11Fp16IOBf16WLi256ELi60ELi480EEv26Group_norm_nhwc_bwd_params,@function
        .size           _Z35group_norm_nhwc_bwd_one_pass_kernelI11Fp16IOBf16WLi256ELi60ELi480EEv26Group_norm_nhwc_bwd_params,(.L_x_5159 - _Z35group_norm_nhwc_bwd_one_pass_kernelI11Fp16IOBf16WLi256ELi60ELi480EEv26Group_norm_nhwc_bwd_params)
        .other          _Z35group_norm_nhwc_bwd_one_pass_kernelI11Fp16IOBf16WLi256ELi60ELi480EEv26Group_norm_nhwc_bwd_params,@"STO_CUDA_ENTRY STV_DEFAULT"
_Z35group_norm_nhwc_bwd_one_pass_kernelI11Fp16IOBf16WLi256ELi60ELi480EEv26Group_norm_nhwc_bwd_params:
.text._Z35group_norm_nhwc_bwd_one_pass_kernelI11Fp16IOBf16WLi256ELi60ELi480EEv26Group_norm_nhwc_bwd_params:
        /* <DEDUP_REMOVED lines=116> */
.L_x_1560:
        /* <DEDUP_REMOVED lines=348> */
[----:B------:R-:W-:-:S11]  /*1d00*/  CS2R R76, SRZ ;  /* 0x00000000004c7805 */ /* 0x000fd6000001ff00 */
[----:B------:R-:W5:Y:S01]  /*1d10*/  @P5 LDG.E R77, desc[UR8][R64.64] ;  /* 0x00000008404d5981 */ /* 0x000f62000c1e1900 */
[----:B------:R-:W-:Y:S02]  /*1d20*/  MOV R61, 0x3f800000 ;  /* 0x3f800000003d7802 */ /* 0x000fe40000000f00 */
[----:B------:R-:W-:Y:S02]  /*1d30*/  LOP3.LUT P6, RZ, R5, 0x2, RZ, 0xc0, !PT ;  /* 0x0000000205ff7812 */ /* 0x000fe400078cc0ff */
[----:B------:R-:W-:Y:S02]  /*1d40*/  CS2R R66, SRZ ;  /* 0x0000000000427805 */ /* 0x000fe4000001ff00 */
[----:B0-----:R-:W-:-:S04]  /*1d50*/  MOV R68, RZ ;  /* 0x000000ff00447202 */ /* 0x001fc80000000f00 */
[----:B------:R-:W5:Y:S04]  /*1d60*/  @P2 LDG.E R67, desc[UR8][R28.64] ;  /* 0x000000081c432981 */ /* 0x000f68000c1e1900 */
[----:B------:R-:W5:Y:S04]  /*1d70*/  @P3 LDG.E R68, desc[UR8][R38.64] ;  /* 0x0000000826443981 */ /* 0x000f68000c1e1900 */
[----:B------:R-:W5:Y:S01]  /*1d80*/  @P1 LDG.E R66, desc[UR8][R32.64] ;  /* 0x0000000820421981 */ /* 0x000f62000c1e1900 */
[----:B--2---:R-:W-:Y:S01]  /*1d90*/  FFMA.FTZ R73, -R26, R26, R27 ;  /* 0x0000001a1a497223 */ /* 0x004fe2000001011b */
[----:B------:R-:W-:-:S04]  /*1da0*/  MOV R27, RZ ;  /* 0x000000ff001b7202 */ /* 0x000fc80000000f00 */
[----:B------:R-:W-:Y:S02]  /*1db0*/  FSETP.GTU.FTZ.AND P0, PT, R73, RZ, PT ;  /* 0x000000ff4900720b */ /* 0x000fe40003f1c000 */
[----:B------:R0:W5:Y:S01]  /*1dc0*/  @P5 LDG.E R27, desc[UR8][R20.64] ;  /* 0x00000008141b5981 */ /* 0x000162000c1e1900 */
[----:B------:R-:W-:Y:S02]  /*1dd0*/  ISETP.NE.AND P5, PT, R75, RZ, PT ;  /* 0x000000ff4b00720c */ /* 0x000fe40003fa5270 */
[----:B0-----:R-:W-:-:S08]  /*1de0*/  CS2R R20, SRZ ;  /* 0x0000000000147805 */ /* 0x001fd0000001ff00 */
[----:B------:R-:W0:Y:S03]  /*1df0*/  @P0 LDC R72, c[0x0][0x250] ;  /* 0x00009400ff480b82 */ /* 0x000e260000000800 */
[----:B------:R-:W5:Y:S04]  /*1e00*/  @P5 LDG.E R76, desc[UR8][R58.64] ;  /* 0x000000083a4c5981 */ /* 0x000f68000c1e1900 */
[----:B------:R-:W5:Y:S01]  /*1e10*/  @P5 LDG.E R21, desc[UR8][R62.64] ;  /* 0x000000083e155981 */ /* 0x000f62000c1e1900 */
[----:B------:R-:W-:Y:S02]  /*1e20*/  ISETP.NE.AND P5, PT, R74, RZ, PT ;  /* 0x000000ff4a00720c */ /* 0x000fe40003fa5270 */
[----:B------:R-:W-:-:S11]  /*1e30*/  CS2R R74, SRZ ;  /* 0x00000000004a7805 */ /* 0x000fd6000001ff00 */
[----:B------:R1:W5:Y:S04]  /*1e40*/  @P5 LDG.E R20, desc[UR8][R18.64] ;  /* 0x0000000812145981 */ /* 0x000368000c1e1900 */
[----:B------:R-:W5:Y:S01]  /*1e50*/  @P5 LDG.E R75, desc[UR8][R56.64] ;  /* 0x00000008384b5981 */ /* 0x000f62000c1e1900 */
[----:B------:R-:W-:Y:S01]  /*1e60*/  ISETP.NE.AND P5, PT, R71, RZ, PT ;  /* 0x000000ff4700720c */ /* 0x000fe20003fa5270 */
[----:B0-----:R-:W-:-:S04]  /*1e70*/  @P0 FADD.FTZ R72, R73, R72 ;  /* 0x0000004849480221 */ /* 0x001fc80000010000 */
[----:B------:R0:W2:Y:S01]  /*1e80*/  @P0 MUFU.RSQ R61, R72 ;  /* 0x00000048003d0308 */ /* 0x0000a20000001400 */
[----:B------:R-:W-:Y:S02]  /*1e90*/  LOP3.LUT P0, RZ, R5, 0x4, RZ, 0xc0, !PT ;  /* 0x0000000405ff7812 */ /* 0x000fe4000780c0ff */
[----:B-1----:R-:W-:-:S06]  /*1ea0*/  CS2R R18, SRZ ;  /* 0x0000000000127805 */ /* 0x002fcc000001ff00 */
[----:B------:R-:W5:Y:S04]  /*1eb0*/  @P5 LDG.E R19, desc[UR8][R54.64] ;  /* 0x0000000836135981 */ /* 0x000f68000c1e1900 */
[----:B------:R-:W5:Y:S01]  /*1ec0*/  @P5 LDG.E R74, desc[UR8][R52.64] ;  /* 0x00000008344a5981 */ /* 0x000f62000c1e1900 */
[----:B------:R-:W-:-:S03]  /*1ed0*/  ISETP.NE.AND P5, PT, R70, RZ, PT ;  /* 0x000000ff4600720c */ /* 0x000fc60003fa5270 */
[----:B------:R1:W5:Y:S02]  /*1ee0*/  @P0 LDG.E R18, desc[UR8][R16.64] ;  /* 0x0000000810120981 */ /* 0x000364000c1e1900 */
[----:B-1----:R-:W-:-:S08]  /*1ef0*/  CS2R R16, SRZ ;  /* 0x0000000000107805 */ /* 0x002fd0000001ff00 */
[----:B------:R1:W5:Y:S01]  /*1f00*/  @P5 LDG.E R16, desc[UR8][R14.64] ;  /* 0x000000080e105981 */ /* 0x000362000c1e1900 */
[----:B0-----:R-:W-:Y:S02]  /*1f10*/  CS2R R72, SRZ ;  /* 0x0000000000487805 */ /* 0x001fe4000001ff00 */
[----:B------:R-:W-:Y:S01]  /*1f20*/  CS2R R70, SRZ ;  /* 0x0000000000467805 */ /* 0x000fe2000001ff00 */
[----:B------:R-:W5:Y:S04]  /*1f30*/  @P6 LDG.E R17, desc[UR8][R48.64] ;  /* 0x0000000830116981 */ /* 0x000f68000c1e1900 */
[----:B------:R-:W5:Y:S01]  /*1f40*/  @P6 LDG.E R72, desc[UR8][R46.64] ;  /* 0x000000082e486981 */ /* 0x000f62000c1e1900 */
[----:B-1----:R-:W-:-:S03]  /*1f50*/  CS2R R14, SRZ ;  /* 0x00000000000e7805 */ /* 0x002fc6000001ff00 */
[----:B------:R-:W5:Y:S04]  /*1f60*/  @P5 LDG.E R71, desc[UR8][R44.64] ;  /* 0x000000082c475981 */ /* 0x000f68000c1e1900 */
[----:B------:R0:W5:Y:S04]  /*1f70*/  @P3 LDG.E R14, desc[UR8][R12.64] ;  /* 0x000000080c0e3981 */ /* 0x000168000c1e1900 */
[----:B------:R1:W5:Y:S04]  /*1f80*/  @P4 LDG.E R15, desc[UR8][R42.64] ;  /* 0x000000082a0f4981 */ /* 0x000368000c1e1900 */
[----:B------:R1:W5:Y:S01]  /*1f90*/  @P4 LDG.E R70, desc[UR8][R40.64] ;  /* 0x0000000828464981 */ /* 0x000362000c1e1900 */
[----:B0-----:R-:W-:-:S03]  /*1fa0*/  CS2R R12, SRZ ;  /* 0x00000000000c7805 */ /* 0x001fc6000001ff00 */
[----:B------:R1:W5:Y:S04]  /*1fb0*/  @P0 LDG.E R73, desc[UR8][R50.64] ;  /* 0x0000000832490981 */ /* 0x000368000c1e1900 */
[----:B------:R1:W5:Y:S04]  /*1fc0*/  @P2 LDG.E R13, desc[UR8][R36.64] ;  /* 0x00000008240d2981 */ /* 0x000368000c1e1900 */
[----:B------:R1:W5:Y:S01]  /*1fd0*/  @P1 LDG.E R12, desc[UR8][R30.64] ;  /* 0x000000081e0c1981 */ /* 0x000362000c1e1900 */
[----:B------:R-:W-:Y:S01]  /*1fe0*/  ISETP.GT.U32.AND P0, PT, R10, 0x1df, PT ;  /* 0x000001df0a00780c */ /* 0x000fe20003f04070 */
[----:B------:R-:W-:Y:S01]  /*1ff0*/  BSSY B0, `(.L_x_1478) ;  /* 0x0000014000007945 */ /* 0x000fe20003800000 */
[----:B------:R-:W-:-:S02]  /*2000*/  CS2R R62, SRZ ;  /* 0x00000000003e7805 */ /* 0x000fc4000001ff00 */
[----:B------:R-:W-:-:S09]  /*2010*/  CS2R R64, SRZ ;  /* 0x0000000000407805 */ /* 0x000fd2000001ff00 */
[----:B-12---:R-:W-:Y:S05]  /*2020*/  @P0 BRA `(.L_x_1479) ;  /* 0x0000000000400947 */ /* 0x006fea0003800000 */
[----:B------:R-:W-:Y:S02]  /*2030*/  ISETP.NE.AND P0, PT, RZ, UR10, PT ;  /* 0x0000000aff007c0c */ /* 0x000fe4000bf05270 */
[----:B------:R-:W-:-:S04]  /*2040*/  IADD3 R35, R84, R35, RZ ;  /* 0x0000002354237210 */ /* 0x000fc80007ffe0ff */
[----:B------:R-:W-:-:S07]  /*2050*/  SHF.R.S32.HI R30, RZ, 0x1f, R35 ;  /* 0x0000001fff1e7819 */ /* 0x000fce0000011423 */
        /* <DEDUP_REMOVED lines=13> */
.L_x_1479:
[----:B------:R-:W-:Y:S05]  /*2130*/  BSYNC B0 ;  /* 0x0000000000007941 */ /* 0x000fea0003800000 */
.L_x_1478:
        /* <DEDUP_REMOVED lines=13> */
[-C--:B------:R-:W-:Y:S01]  /*2210*/  FMUL.FTZ R30, R30, R61.reuse ;  /* 0x0000003d1e1e7220 */ /* 0x080fe20000410000 */
        /* <DEDUP_REMOVED lines=22> */
.L_x_1480:
        /* <DEDUP_REMOVED lines=26> */
.L_x_1481:
[----:B------:R-:W-:Y:S01]  /*2520*/  FFMA.FTZ R40, R29, R37, R30 ;  /* 0x000000251d287223 */ /* 0x000fe2000001001e */
[----:B------:R-:W-:Y:S01]  /*2530*/  FMUL.FTZ R39, R31, R62 ;  /* 0x0000003e1f277220 */ /* 0x000fe20000410000 */
[----:B------:R-:W-:Y:S01]  /*2540*/  FADD.FTZ R42, R37, R28 ;  /* 0x0000001c252a7221 */ /* 0x000fe20000010000 */
[----:B------:R-:W-:Y:S01]  /*2550*/  FADD.FTZ R30, RZ, R33 ;  /* 0x00000021ff1e7221 */ /* 0x000fe20000010000 */
[C---:B------:R-:W-:Y:S01]  /*2560*/  FFMA.FTZ R28, R38.reuse, R31, R49 ;  /* 0x0000001f261c7223 */ /* 0x040fe20000010031 */
[----:B------:R-:W-:Y:S01]  /*2570*/  FFMA.FTZ R37, R38, R39, R40 ;  /* 0x0000002726257223 */ /* 0x000fe20000010028 */
[--C-:B------:R-:W-:Y:S02]  /*2580*/  HADD2.F32 R41, -RZ, R21.reuse.H0_H0 ;  /* 0x20000015ff297230 */ /* 0x100fe40000004100 */
[----:B------:R-:W-:Y:S01]  /*2590*/  FFMA.FTZ R38, R29, R36, RZ ;  /* 0x000000241d267223 */ /* 0x000fe200000100ff */
[----:B------:R-:W-:Y:S02]  /*25a0*/  HADD2.F32 R43, -RZ, R21.H1_H1 ;  /* 0x30000015ff2b7230 */ /* 0x000fe40000004100 */
[----:B------:R-:W-:Y:S01]  /*25b0*/  FADD.FTZ R31, R30, R31 ;  /* 0x0000001f1e1f7221 */ /* 0x000fe20000010000 */
[----:B------:R-:W-:Y:S01]  /*25c0*/  FADD.FTZ R33, RZ, R36 ;  /* 0x00000024ff217221 */ /* 0x000fe20000010000 */
[----:B------:R-:W-:Y:S01]  /*25d0*/  FMUL.FTZ R30, R32, R65 ;  /* 0x00000041201e7220 */ /* 0x000fe20000410000 */
[----:B------:R-:W-:Y:S01]  /*25e0*/  FFMA.FTZ R29, R35, R32, R38 ;  /* 0x00000020231d7223 */ /* 0x000fe20000010026 */
[C---:B------:R-:W-:Y:S01]  /*25f0*/  FADD.FTZ R36, -R26.reuse, R41 ;  /* 0x000000291a247221 */ /* 0x040fe20000010100 */
[----:B------:R-:W-:Y:S01]  /*2600*/  FADD.FTZ R38, -R26, R43 ;  /* 0x0000002b1a267221 */ /* 0x000fe20000010100 */
[----:B------:R-:W-:Y:S01]  /*2610*/  FADD.FTZ R32, R33, R32 ;  /* 0x0000002021207221 */ /* 0x000fe20000010000 */
[----:B------:R-:W-:Y:S01]  /*2620*/  FFMA.FTZ R33, R35, R30, R37 ;  /* 0x0000001e23217223 */ /* 0x000fe20000010025 */
        /* <DEDUP_REMOVED lines=24> */
.L_x_1482:
[----:B------:R-:W-:Y:S01]  /*27b0*/  FMUL.FTZ R38, R37, R62 ;  /* 0x0000003e25267220 */ /* 0x000fe20000410000 */
[----:B------:R-:W-:Y:S01]  /*27c0*/  FADD.FTZ R41, R30, R39 ;  /* 0x000000271e297221 */ /* 0x000fe20000010000 */
[----:B------:R-:W-:Y:S01]  /*27d0*/  FADD.FTZ R31, R31, R37 ;  /* 0x000000251f1f7221 */ /* 0x000fe20000010000 */
[C---:B------:R-:W-:Y:S01]  /*27e0*/  FFMA.FTZ R28, R46.reuse, R37, R28 ;  /* 0x000000252e1c7223 */ /* 0x040fe2000001001c */
[----:B------:R-:W-:Y:S01]  /*27f0*/  FFMA.FTZ R30, R46, R38, R33 ;  /* 0x000000262e1e7223 */ /* 0x000fe20000010021 */
[--C-:B------:R-:W-:Y:S02]  /*2800*/  HADD2.F32 R37, -RZ, R20.reuse.H0_H0 ;  /* 0x20000014ff257230 */ /* 0x100fe40000004100 */
[----:B------:R-:W-:Y:S01]  /*2810*/  FMUL.FTZ R33, R35, R65 ;  /* 0x0000004123217220 */ /* 0x000fe20000410000 */
[----:B------:R-:W-:Y:S02]  /*2820*/  HADD2.F32 R39, -RZ, R20.H1_H1 ;  /* 0x30000014ff277230 */ /* 0x000fe40000004100 */
[----:B------:R-:W-:Y:S01]  /*2830*/  FFMA.FTZ R29, R36, R35, R29 ;  /* 0x00000023241d7223 */ /* 0x000fe2000001001d */
[----:B------:R-:W-:Y:S01]  /*2840*/  FADD.FTZ R32, R32, R35 ;  /* 0x0000002320207221 */ /* 0x000fe20000010000 */
        /* <DEDUP_REMOVED lines=27> */
.L_x_1483:
[----:B------:R-:W-:Y:S01]  /*2a00*/  FMUL.FTZ R39, R37, R62 ;  /* 0x0000003e25277220 */ /* 0x000fe20000410000 */
[----:B------:R-:W-:Y:S01]  /*2a10*/  FADD.FTZ R31, R31, R37 ;  /* 0x000000251f1f7221 */ /* 0x000fe20000010000 */
[----:B------:R-:W-:Y:S01]  /*2a20*/  FFMA.FTZ R28, R47, R37, R28 ;  /* 0x000000252f1c7223 */ /* 0x000fe2000001001c */
[--C-:B------:R-:W-:Y:S02]  /*2a30*/  HADD2.F32 R37, -RZ, R19.reuse.H0_H0 ;  /* 0x20000013ff257230 */ /* 0x100fe40000004100 */
[----:B------:R-:W-:Y:S01]  /*2a40*/  FADD.FTZ R38, R33, R38 ;  /* 0x0000002621267221 */ /* 0x000fe20000010000 */
[----:B------:R-:W-:Y:S02]  /*2a50*/  HADD2.F32 R41, -RZ, R19.H1_H1 ;  /* 0x30000013ff297230 */ /* 0x000fe40000004100 */
[----:B------:R-:W-:Y:S01]  /*2a60*/  FFMA.FTZ R36, R47, R39, R36 ;  /* 0x000000272f247223 */ /* 0x000fe20000010024 */
[----:B------:R-:W-:Y:S01]  /*2a70*/  FMUL.FTZ R33, R35, R65 ;  /* 0x0000004123217220 */ /* 0x000fe20000410000 */
[----:B------:R-:W-:Y:S01]  /*2a80*/  FADD.FTZ R40, -R26, R37 ;  /* 0x000000251a287221 */ /* 0x000fe20000010100 */
        /* <DEDUP_REMOVED lines=28> */
.L_x_1484:
[----:B------:R-:W-:Y:S01]  /*2c50*/  FMUL.FTZ R39, R37, R62 ;  /* 0x0000003e25277220 */ /* 0x000fe20000410000 */
[--C-:B------:R-:W-:Y:S02]  /*2c60*/  HADD2.F32 R43, -RZ, R18.reuse.H0_H0 ;  /* 0x20000012ff2b7230 */ /* 0x100fe40000004100 */
[----:B------:R-:W-:Y:S01]  /*2c70*/  FADD.FTZ R38, R33, R38 ;  /* 0x0000002621267221 */ /* 0x000fe20000010000 */
[----:B------:R-:W-:Y:S02]  /*2c80*/  HADD2.F32 R45, -RZ, R18.H1_H1 ;  /* 0x30000012ff2d7230 */ /* 0x000fe40000004100 */
[----:B------:R-:W-:Y:S01]  /*2c90*/  FFMA.FTZ R41, R48, R39, R36 ;  /* 0x0000002730297223 */ /* 0x000fe20000010024 */
[----:B------:R-:W-:Y:S01]  /*2ca0*/  FMUL.FTZ R36, R30, R65 ;  /* 0x000000411e247220 */ /* 0x000fe20000410000 */
[C---:B------:R-:W-:Y:S01]  /*2cb0*/  FADD.FTZ R40, -R26.reuse, R43 ;  /* 0x0000002b1a287221 */ /* 0x040fe20000010100 */
[----:B------:R-:W-:Y:S01]  /*2cc0*/  FADD.FTZ R31, R31, R37 ;  /* 0x000000251f1f7221 */ /* 0x000fe20000010000 */
[----:B------:R-:W-:Y:S01]  /*2cd0*/  FADD.FTZ R42, -R26, R45 ;  /* 0x0000002d1a2a7221 */ /* 0x000fe20000010100 */
[----:B------:R-:W-:Y:S01]  /*2ce0*/  FFMA.FTZ R33, R48, R37, R28 ;  /* 0x0000002530217223 */ /* 0x000fe2000001001c */
[----:B------:R-:W-:Y:S01]  /*2cf0*/  FADD.FTZ R37, R38, R39 ;  /* 0x0000002726257221 */ /* 0x000fe20000010000 */
[C---:B------:R-:W-:Y:S01]  /*2d00*/  FFMA.FTZ R29, R35.reuse, R30, R29 ;  /* 0x0000001e231d7223 */ /* 0x040fe2000001001d */
[----:B------:R-:W-:Y:S01]  /*2d10*/  FFMA.FTZ R39, R35, R36, R41 ;  /* 0x0000002423277223 */ /* 0x000fe20000010029 */
        /* <DEDUP_REMOVED lines=23> */
.L_x_1485:
[----:B------:R-:W-:Y:S01]  /*2e90*/  FMUL.FTZ R40, R38, R62 ;  /* 0x0000003e26287220 */ /* 0x000fe20000410000 */
[----:B------:R-:W-:Y:S01]  /*2ea0*/  FADD.FTZ R41, R36, R37 ;  /* 0x0000002524297221 */ /* 0x000fe20000010000 */
[----:B------:R-:W-:Y:S01]  /*2eb0*/  FADD.FTZ R37, R32, R30 ;  /* 0x0000001e20257221 */ /* 0x000fe20000010000 */
[--C-:B------:R-:W-:Y:S02]  /*2ec0*/  HADD2.F32 R43, -RZ, R17.reuse.H1_H1 ;  /* 0x30000011ff2b7230 */ /* 0x100fe40000004100 */
[----:B------:R-:W-:Y:S01]  /*2ed0*/  FFMA.FTZ R30, R48, R40, R39 ;  /* 0x00000028301e7223 */ /* 0x000fe20000010027 */
[----:B------:R-:W-:Y:S01]  /*2ee0*/  FADD.FTZ R39, R41, R40 ;  /* 0x0000002829277221 */ /* 0x000fe20000010000 */
[----:B------:R-:W-:Y:S02]  /*2ef0*/  HADD2.F32 R41, -RZ, R17.H0_H0 ;  /* 0x20000011ff297230 */ /* 0x000fe40000004100 */
[----:B------:R-:W-:Y:S01]  /*2f00*/  FMUL.FTZ R32, R28, R65 ;  /* 0x000000411c207220 */ /* 0x000fe20000410000 */
[----:B------:R-:W-:Y:S01]  /*2f10*/  FFMA.FTZ R36, R48, R38, R33 ;  /* 0x0000002630247223 */ /* 0x000fe20000010021 */
[----:B------:R-:W-:Y:S01]  /*2f20*/  FADD.FTZ R31, R31, R38 ;  /* 0x000000261f1f7221 */ /* 0x000fe20000010000 */
[C---:B------:R-:W-:Y:S01]  /*2f30*/  FADD.FTZ R40, -R26.reuse, R43 ;  /* 0x0000002b1a287221 */ /* 0x040fe20000010100 */
[----:B------:R-:W-:Y:S01]  /*2f40*/  FADD.FTZ R38, -R26, R41 ;  /* 0x000000291a267221 */ /* 0x000fe20000010100 */
        /* <DEDUP_REMOVED lines=25> */
.L_x_1486:
[----:B------:R-:W-:Y:S01]  /*30e0*/  FMUL.FTZ R43, R41, R62 ;  /* 0x0000003e292b7220 */ /* 0x000fe20000410000 */
[--C-:B------:R-:W-:Y:S02]  /*30f0*/  HADD2.F32 R45, -RZ, R16.reuse.H0_H0 ;  /* 0x20000010ff2d7230 */ /* 0x100fe40000004100 */
[----:B------:R-:W-:Y:S01]  /*3100*/  FFMA.FTZ R46, R35, R28, R29 ;  /* 0x0000001c232e7223 */ /* 0x000fe2000001001d */
        /* <DEDUP_REMOVED lines=29> */
.L_x_1487:
        /* <DEDUP_REMOVED lines=38> */
.L_x_1488:
[----:B------:R-:W-:Y:S01]  /*3540*/  FFMA.FTZ R48, R39, R30, R46 ;  /* 0x0000001e27307223 */ /* 0x000fe2000001002e */
[--C-:B------:R-:W-:Y:S02]  /*3550*/  HADD2.F32 R47, -RZ, R14.reuse.H0_H0 ;  /* 0x2000000eff2f7230 */ /* 0x100fe40000004100 */
[----:B------:R-:W-:Y:S01]  /*3560*/  FMUL.FTZ R45, R37, R62 ;  /* 0x0000003e252d7220 */ /* 0x000fe20000410000 */
[----:B------:R-:W-:Y:S02]  /*3570*/  HADD2.F32 R39, -RZ, R14.H1_H1 ;  /* 0x3000000eff277230 */ /* 0x000fe40000004100 */
[----:B------:R-:W-:Y:S01]  /*3580*/  FMUL.FTZ R50, R44, R65 ;  /* 0x000000412c327220 */ /* 0x000fe20000410000 */
[--C-:B------:R-:W-:Y:S02]  /*3590*/  HADD2.F32 R51, -RZ, R68.reuse.H0_H0 ;  /* 0x20000044ff337230 */ /* 0x100fe40000004100 */
[----:B------:R-:W-:Y:S01]  /*35a0*/  FADD.FTZ R46, -R26, R47 ;  /* 0x0000002f1a2e7221 */ /* 0x000fe20000010100 */
[----:B------:R-:W-:Y:S01]  /*35b0*/  FFMA.FTZ R38, R42, R45, R31 ;  /* 0x0000002d2a267223 */ /* 0x000fe2000001001f */
[----:B------:R-:W-:Y:S01]  /*35c0*/  FADD.FTZ R52, -R26, R39 ;  /* 0x000000271a347221 */ /* 0x000fe20000010100 */
[----:B------:R-:W-:Y:S01]  /*35d0*/  FADD.FTZ R31, R28, R45 ;  /* 0x0000002d1c1f7221 */ /* 0x000fe20000010000 */
[----:B------:R-:W-:-:S02]  /*35e0*/  HADD2.F32 R28, -RZ, R68.H1_H1 ;  /* 0x30000044ff1c7230 */ /* 0x000fc40000004100 */
        /* <DEDUP_REMOVED lines=21> */
.L_x_1489:
        /* <DEDUP_REMOVED lines=38> */
.L_x_1490:
[----:B------:R-:W-:Y:S01]  /*39a0*/  FMUL.FTZ R45, R31, R62 ;  /* 0x0000003e1f2d7220 */ /* 0x000fe20000410000 */
[----:B------:R-:W-:Y:S01]  /*39b0*/  FFMA.FTZ R48, R33, R40, R48 ;  /* 0x0000002821307223 */ /* 0x000fe20000010030 */
[--C-:B------:R-:W-:Y:S02]  /*39c0*/  HADD2.F32 R47, -RZ, R12.reuse.H0_H0 ;  /* 0x2000000cff2f7230 */ /* 0x100fe40000004100 */
[----:B------:R-:W-:Y:S01]  /*39d0*/  FMUL.FTZ R54, R32, R65 ;  /* 0x0000004120367220 */ /* 0x000fe20000410000 */
[----:B------:R-:W-:Y:S02]  /*39e0*/  HADD2.F32 R33, -RZ, R12.H1_H1 ;  /* 0x3000000cff217230 */ /* 0x000fe40000004100 */
[----:B------:R-:W-:Y:S01]  /*39f0*/  FFMA.FTZ R52, R30, R45, R35 ;  /* 0x0000002d1e347223 */ /* 0x000fe20000010023 */
[----:B------:R-:W-:Y:S01]  /*3a00*/  FADD.FTZ R45, R36, R45 ;  /* 0x0000002d242d7221 */ /* 0x000fe20000010000 */
[----:B------:R-:W-:Y:S01]  /*3a10*/  FADD.FTZ R36, -R26, R47 ;  /* 0x0000002f1a247221 */ /* 0x000fe20000010100 */
[----:B------:R-:W-:-:S02]  /*3a20*/  HADD2.F32 R35, -RZ, R66.H0_H0 ;  /* 0x20000042ff237230 */ /* 0x000fc40000004100 */
        /* <DEDUP_REMOVED lines=23> */
.L_x_1491:
[----:B------:R-:W-:Y:S01]  /*3ba0*/  FFMA.FTZ R53, R29, R54, R52 ;  /* 0x000000361d357223 */ /* 0x000fe20000010034 */
[----:B------:R-:W-:Y:S01]  /*3bb0*/  FMUL.FTZ R47, R35, R62 ;  /* 0x0000003e232f7220 */ /* 0x000fe20000410000 */
[----:B------:R-:W-:Y:S01]  /*3bc0*/  FADD.FTZ R54, R54, R45 ;  /* 0x0000002d36367221 */ /* 0x000fe20000010000 */
[----:B------:R-:W-:Y:S01]  /*3bd0*/  FADD.FTZ R45, R39, R40 ;  /* 0x00000028272d7221 */ /* 0x000fe20000010000 */
[----:B------:R-:W-:Y:S01]  /*3be0*/  FMUL.FTZ R52, R38, R65 ;  /* 0x0000004126347220 */ /* 0x000fe20000410000 */
[----:B------:R-:W-:Y:S01]  /*3bf0*/  FFMA.FTZ R40, R36, R47, R53 ;  /* 0x0000002f24287223 */ /* 0x000fe20000010035 */
[--C-:B------:R-:W-:Y:S02]  /*3c00*/  HADD2.F32 R53, -RZ, R4.reuse.H0_H0 ;  /* 0x20000004ff357230 */ /* 0x100fe40000004100 */
[----:B------:R-:W-:Y:S01]  /*3c10*/  FADD.FTZ R39, R54, R47 ;  /* 0x0000002f36277221 */ /* 0x000fe20000010000 */
[----:B------:R-:W-:Y:S02]  /*3c20*/  HADD2.F32 R55, -RZ, R4.H1_H1 ;  /* 0x30000004ff377230 */ /* 0x000fe40000004100 */
[----:B------:R-:W-:Y:S01]  /*3c30*/  FFMA.FTZ R47, R33, R52, R40 ;  /* 0x00000034212f7223 */ /* 0x000fe20000010028 */
[----:B------:R-:W-:Y:S01]  /*3c40*/  FFMA.FTZ R43, R42, R37, R43 ;  /* 0x000000252a2b7223 */ /* 0x000fe2000001002b */
[----:B------:R-:W-:Y:S01]  /*3c50*/  FADD.FTZ R40, -R26, R53 ;  /* 0x000000351a287221 */ /* 0x000fe20000010100 */
[----:B------:R-:W-:Y:S01]  /*3c60*/  FADD.FTZ R50, R50, R37 ;  /* 0x0000002532327221 */ /* 0x000fe20000010000 */
        /* <DEDUP_REMOVED lines=25> */
.L_x_1492:
[----:B------:R-:W-:Y:S01]  /*3e00*/  FMUL.FTZ R53, R39, R62 ;  /* 0x0000003e27357220 */ /* 0x000fe20000410000 */
[----:B------:R-:W-:Y:S01]  /*3e10*/  FFMA.FTZ R48, R41, R44, R48 ;  /* 0x0000002c29307223 */ /* 0x000fe20000010030 */
        /* <DEDUP_REMOVED lines=34> */
.L_x_1493:
[----:B------:R-:W-:Y:S01]  /*4040*/  FMUL.FTZ R55, R45, R62 ;  /* 0x0000003e2d377220 */ /* 0x000fe20000410000 */
[----:B------:R-:W-:Y:S01]  /*4050*/  FFMA.FTZ R52, R49, R28, R48 ;  /* 0x0000001c31347223 */ /* 0x000fe20000010030 */
[--C-:B------:R-:W-:Y:S02]  /*4060*/  HADD2.F32 R49, -RZ, R2.reuse.H0_H0 ;  /* 0x20000002ff317230 */ /* 0x100fe40000004100 */
[----:B------:R-:W-:Y:S01]  /*4070*/  FADD.FTZ R50, R50, R51 ;  /* 0x0000003332327221 */ /* 0x000fe20000010000 */
        /* <DEDUP_REMOVED lines=31> */
.L_x_1494:
[----:B------:R-:W-:-:S04]  /*4270*/  FMUL.FTZ R55, R53, R62 ;  /* 0x0000003e35377220 */ /* 0x000fc80000410000 */
[----:B------:R-:W-:Y:S01]  /*4280*/  FFMA.FTZ R58, R54, R55, R49 ;  /* 0x00000037363a7223 */ /* 0x000fe20000010031 */
[----:B------:R-:W-:Y:S01]  /*4290*/  FADD.FTZ R55, R48, R55 ;  /* 0x0000003730377221 */ /* 0x000fe20000010000 */
[----:B------:R-:W-:Y:S01]  /*42a0*/  FMUL.FTZ R48, R56, R65 ;  /* 0x0000004138307220 */ /* 0x000fe20000410000 */
[----:B------:R-:W-:-:S03]  /*42b0*/  HADD2.F32 R49, -RZ, R0.H0_H0 ;  /* 0x20000000ff317230 */ /* 0x000fc60000004100 */
[----:B------:R-:W-:Y:S01]  /*42c0*/  FFMA.FTZ R57, R51, R48, R58 ;  /* 0x0000003033397223 */ /* 0x000fe2000001003a */
[----:B------:R-:W-:Y:S01]  /*42d0*/  FADD.FTZ R58, R48, R55 ;  /* 0x00000037303a7221 */ /* 0x000fe20000010000 */
[----:B------:R-:W-:Y:S02]  /*42e0*/  HADD2.F32 R55, -RZ, R0.H1_H1 ;  /* 0x30000000ff377230 */ /* 0x000fe40000004100 */
[C---:B------:R-:W-:Y:S01]  /*42f0*/  FADD.FTZ R124, -R26.reuse, R49 ;  /* 0x000000311a7c7221 */ /* 0x040fe20000010100 */
[----:B------:R-:W-:Y:S02]  /*4300*/  HADD2.F32 R49, -RZ, R79.H0_H0 ;  /* 0x2000004fff317230 */ /* 0x000fe40000004100 */
[----:B------:R-:W-:Y:S01]  /*4310*/  FADD.FTZ R48, -R26, R55 ;  /* 0x000000371a307221 */ /* 0x000fe20000010100 */
[----:B------:R-:W-:-:S03]  /*4320*/  FMUL.FTZ R124, R124, R61 ;  /* 0x0000003d7c7c7220 */ /* 0x000fc60000410000 */
[----:B------:R-:W-:Y:S01]  /*4330*/  FMUL.FTZ R55, R48, R61 ;  /* 0x0000003d30377220 */ /* 0x000fe20000410000 */
        /* <DEDUP_REMOVED lines=20> */
.L_x_1495:
        /* <DEDUP_REMOVED lines=12> */
[----:B------:R-:W-:Y:S01]  /*4540*/  FADD.FTZ R41, R41, R32 ;  /* 0x0000002029297221 */ /* 0x000fe20000010000 */
[----:B------:R-:W-:Y:S01]  /*4550*/  FFMA.FTZ R52, R33, R38, R52 ;  /* 0x0000002621347223 */ /* 0x000fe20000010034 */
[----:B------:R-:W-:Y:S01]  /*4560*/  FFMA.FTZ R47, R36, R35, R47 ;  /* 0x00000023242f7223 */ /* 0x000fe2000001002f */
[----:B------:R-:W1:Y:S01]  /*4570*/  SHFL.DOWN PT, R57, R58, 0x1, 0x1f ;  /* 0x08201f003a397f89 */ /* 0x000e6200000e0000 */
[----:B------:R-:W-:Y:S01]  /*4580*/  FADD.FTZ R50, R50, R35 ;  /* 0x0000002332327221 */ /* 0x000fe20000010000 */
[----:B------:R-:W-:Y:S01]  /*4590*/  FADD.FTZ R41, R41, R38 ;  /* 0x0000002629297221 */ /* 0x000fe20000010000 */
[----:B------:R-:W-:Y:S01]  /*45a0*/  FFMA.FTZ R52, R37, R42, R52 ;  /* 0x0000002a25347223 */ /* 0x000fe20000010034 */
[----:B------:R-:W2:Y:S01]  /*45b0*/  SHFL.DOWN PT, R69, R59, 0x1, 0x1f ;  /* 0x08201f003b457f89 */ /* 0x000ea200000e0000 */
[----:B------:R-:W-:Y:S01]  /*45c0*/  FFMA.FTZ R47, R40, R39, R47 ;  /* 0x00000027282f7223 */ /* 0x000fe2000001002f */
[----:B------:R-:W-:Y:S01]  /*45d0*/  FADD.FTZ R50, R50, R39 ;  /* 0x0000002732327221 */ /* 0x000fe20000010000 */
[----:B------:R-:W-:Y:S01]  /*45e0*/  FADD.FTZ R41, R41, R42 ;  /* 0x0000002a29297221 */ /* 0x000fe20000010000 */
[----:B------:R-:W-:Y:S01]  /*45f0*/  UMOV UR6, 0x400 ;  /* 0x0000040000067882 */ /* 0x000fe20000000000 */
[----:B------:R-:W-:Y:S01]  /*4600*/  FFMA.FTZ R52, R43, R46, R52 ;  /* 0x0000002e2b347223 */ /* 0x000fe20000010034 */
[----:B------:R-:W-:Y:S01]  /*4610*/  UIADD3 UR5, UR6, 0xa0, URZ ;  /* 0x000000a006057890 */ /* 0x000fe2000fffe03f */
[----:B------:R-:W-:Y:S01]  /*4620*/  FFMA.FTZ R47, R44, R45, R47 ;  /* 0x0000002d2c2f7223 */ /* 0x000fe2000001002f */
[----:B------:R-:W-:Y:S01]  /*4630*/  FADD.FTZ R50, R50, R45 ;  /* 0x0000002d32327221 */ /* 0x000fe20000010000 */
[----:B------:R-:W-:Y:S01]  /*4640*/  FADD.FTZ R41, R41, R46 ;  /* 0x0000002e29297221 */ /* 0x000fe20000010000 */
[----:B0-----:R-:W-:Y:S01]  /*4650*/  ULEA UR5, UR11, UR5, 0x18 ;  /* 0x000000050b057291 */ /* 0x001fe2000f8ec03f */
        /* <DEDUP_REMOVED lines=8> */
[----:B------:R-:W-:-:S02]  /*46e0*/  IMAD R29, R34, 0x1e, R10 ;  /* 0x0000001e221d7824 */ /* 0x000fc400078e020a */
[----:B-1----:R-:W-:Y:S01]  /*46f0*/  @!P0 FADD.FTZ R58, R58, R57 ;  /* 0x000000393a3a8221 */ /* 0x002fe20000010000 */
[----:B------:R-:W-:Y:S01]  /*4700*/  BSSY B0, `(.L_x_1496) ;  /* 0x0000044000007945 */ /* 0x000fe20003800000 */
[----:B--2---:R-:W-:-:S03]  /*4710*/  @!P0 FADD.FTZ R59, R59, R69 ;  /* 0x000000453b3b8221 */ /* 0x004fc60000010000 */
        /* <DEDUP_REMOVED lines=18> */
[----:B0-----:R-:W-:-:S02]  /*4840*/  @!P0 FADD.FTZ R58, R58, R57 ;  /* 0x000000393a3a8221 */ /* 0x001fc40000010000 */
[----:B------:R-:W0:Y:S01]  /*4850*/  LDC.64 R56, c[0x0][0x268] ;  /* 0x00009a00ff387b82 */ /* 0x000e220000000a00 */
[----:B-1----:R-:W-:Y:S01]  /*4860*/  @!P0 FADD.FTZ R59, R59, R69 ;  /* 0x000000453b3b8221 */ /* 0x002fe20000010000 */
[----:B------:R-:W-:Y:S02]  /*4870*/  ISETP.NE.AND P0, PT, R106, RZ, PT ;  /* 0x000000ff6a00720c */ /* 0x000fe40003f05270 */
[----:B------:R-:W-:-:S05]  /*4880*/  LEA R69, R10, UR5, 0x4 ;  /* 0x000000050a457c11 */ /* 0x000fca000f8e20ff */
[----:B------:R1:W-:Y:S06]  /*4890*/  STS.128 [R69], R52 ;  /* 0x0000003445007388 */ /* 0x0003ec0000000c00 */
[----:B------:R1:W-:Y:S01]  /*48a0*/  @!P0 STS.64 [R87+0x10], R58 ;  /* 0x0000103a57008388 */ /* 0x0003e20000000a00 */
[----:B------:R-:W-:Y:S01]  /*48b0*/  BAR.SYNC.DEFER_BLOCKING 0x0 ;  /* 0x0000000000007b1d */ /* 0x000fe20000010000 */
[----:B------:R-:W-:Y:S01]  /*48c0*/  ISETP.NE.AND P0, PT, R10, RZ, PT ;  /* 0x000000ff0a00720c */ /* 0x000fe20003f05270 */
[----:B0-----:R-:W-:-:S12]  /*48d0*/  IMAD.WIDE R56, R29, 0x4, R56 ;  /* 0x000000041d387825 */ /* 0x001fd800078e0238 */
[----:B-1----:R-:W-:Y:S05]  /*48e0*/  @P0 BRA `(.L_x_1497) ;  /* 0x0000000000940947 */ /* 0x002fea0003800000 */
        /* <DEDUP_REMOVED lines=37> */
.L_x_1497:
[----:B------:R-:W-:Y:S05]  /*4b40*/  BSYNC B0 ;  /* 0x0000000000007941 */ /* 0x000fea0003800000 */
.L_x_1496:
        /* <DEDUP_REMOVED lines=81> */
.L_x_1499:
[----:B------:R-:W-:Y:S05]  /*5060*/  BSYNC B0 ;  /* 0x0000000000007941 */ /* 0x000fea0003800000 */
.L_x_1498:
        /* <DEDUP_REMOVED lines=13> */
.L_x_1501:
[----:B------:R-:W-:Y:S05]  /*5140*/  BSYNC B0 ;  /* 0x0000000000007941 */ /* 0x000fea0003800000 */
.L_x_1500:
        /* <DEDUP_REMOVED lines=33> */
.L_x_1504:
[----:B-1----:R-:W2:Y:S04]  /*5360*/  LDG.E.STRONG.GPU R32, desc[UR8][R28.64] ;  /* 0x000000081c207981 */ /* 0x002ea8000c1ef900 */
[----:B--2---:R-:W-:Y:S01]  /*5370*/  CCTL.IVALL ;  /* 0x00000000ff00798f */ /* 0x004fe20002000000 */
[----:B------:R-:W-:Y:S05]  /*5380*/  YIELD ;  /* 0x0000000000007946 */ /* 0x000fea0003800000 */
[----:B------:R-:W-:-:S13]  /*5390*/  ISETP.NE.AND P6, PT, R32, R37, PT ;  /* 0x000000252000720c */ /* 0x000fda0003fc5270 */
[----:B------:R-:W-:Y:S05]  /*53a0*/  @P6 BRA `(.L_x_1504) ;  /* 0xfffffffc00ec6947 */ /* 0x000fea000383ffff */
.L_x_1503:
        /* <DEDUP_REMOVED lines=22> */
.L_x_1508:
        /* <DEDUP_REMOVED lines=115> */
.L_x_1507:
        /* <DEDUP_REMOVED lines=63> */
.L_x_1509:
[----:B------:R-:W-:-:S04]  /*6030*/  LOP3.LUT P6, RZ, R5, 0x1, RZ, 0xc0, !PT ;  /* 0x0000000105ff7812 */ /* 0x000fc800078cc0ff */
[----:B------:R-:W-:-:S13]  /*6040*/  ISETP.NE.OR P6, PT, R29, RZ, P6 ;  /* 0x000000ff1d00720c */ /* 0x000fda00037c5670 */
[----:B------:R-:W-:Y:S05]  /*6050*/  @!P6 BRA `(.L_x_1505) ;  /* 0x00000000007ce947 */ /* 0x000fea0003800000 */
.L_x_1506:
        /* <DEDUP_REMOVED lines=31> */
.L_x_1505:
        /* <DEDUP_REMOVED lines=10> */
.L_x_1511:
[----:B------:R-:W-:Y:S05]  /*62f0*/  BSYNC B0 ;  /* 0x0000000000007941 */ /* 0x000fea0003800000 */
.L_x_1510:
        /* <DEDUP_REMOVED lines=17> */
.L_x_1502:
        /* <DEDUP_REMOVED lines=42> */
.L_x_1512:
        /* <DEDUP_REMOVED lines=21> */
.L_x_1514:
[----:B------:R-:W-:Y:S05]  /*6800*/  BSYNC B0 ;  /* 0x0000000000007941 */ /* 0x000fea0003800000 */
.L_x_1513:
        /* <DEDUP_REMOVED lines=28> */
.L_x_1515:
        /* <DEDUP_REMOVED lines=21> */
.L_x_1517:
[----:B------:R-:W-:Y:S05]  /*6b20*/  BSYNC B0 ;  /* 0x0000000000007941 */ /* 0x000fea0003800000 */
.L_x_1516:
        /* <DEDUP_REMOVED lines=28> */
.L_x_1518:
        /* <DEDUP_REMOVED lines=21> */
.L_x_1520:
[----:B------:R-:W-:Y:S05]  /*6e40*/  BSYNC B0 ;  /* 0x0000000000007941 */ /* 0x000fea0003800000 */
.L_x_1519:
        /* <DEDUP_REMOVED lines=28> */
.L_x_1521:
        /* <DEDUP_REMOVED lines=21> */
.L_x_1523:
[----:B------:R-:W-:Y:S05]  /*7160*/  BSYNC B0 ;  /* 0x0000000000007941 */ /* 0x000fea0003800000 */
.L_x_1522:
        /* <DEDUP_REMOVED lines=28> */
.L_x_1524:
        /* <DEDUP_REMOVED lines=21> */
.L_x_1526:
[----:B------:R-:W-:Y:S05]  /*7480*/  BSYNC B0 ;  /* 0x0000000000007941 */ /* 0x000fea0003800000 */
.L_x_1525:
        /* <DEDUP_REMOVED lines=28> */
.L_x_1527:
        /* <DEDUP_REMOVED lines=21> */
.L_x_1529:
[----:B------:R-:W-:Y:S05]  /*77a0*/  BSYNC B0 ;  /* 0x0000000000007941 */ /* 0x000fea0003800000 */
.L_x_1528:
        /* <DEDUP_REMOVED lines=28> */
.L_x_1530:
        /* <DEDUP_REMOVED lines=21> */
.L_x_1532:
[----:B------:R-:W-:Y:S05]  /*7ac0*/  BSYNC B0 ;  /* 0x0000000000007941 */ /* 0x000fea0003800000 */
.L_x_1531:
        /* <DEDUP_REMOVED lines=28> */
.L_x_1533:
        /* <DEDUP_REMOVED lines=20> */
.L_x_1535:
[----:B------:R-:W-:Y:S05]  /*7dd0*/  BSYNC B0 ;  /* 0x0000000000007941 */ /* 0x000fea0003800000 */
.L_x_1534:
        /* <DEDUP_REMOVED lines=27> */
.L_x_1536:
        /* <DEDUP_REMOVED lines=20> */
.L_x_1538:
[----:B------:R-:W-:Y:S05]  /*80d0*/  BSYNC B0 ;  /* 0x0000000000007941 */ /* 0x000fea0003800000 */
.L_x_1537:
        /* <DEDUP_REMOVED lines=27> */
.L_x_1539:
        /* <DEDUP_REMOVED lines=20> */
.L_x_1541:
[----:B------:R-:W-:Y:S05]  /*83d0*/  BSYNC B0 ;  /* 0x0000000000007941 */ /* 0x000fea0003800000 */
.L_x_1540:
        /* <DEDUP_REMOVED lines=27> */
.L_x_1542:
        /* <DEDUP_REMOVED lines=20> */
.L_x_1544:
[----:B------:R-:W-:Y:S05]  /*86d0*/  BSYNC B0 ;  /* 0x0000000000007941 */ /* 0x000fea0003800000 */
.L_x_1543:
        /* <DEDUP_REMOVED lines=27> */
.L_x_1545:
        /* <DEDUP_REMOVED lines=20> */
.L_x_1547:
[----:B------:R-:W-:Y:S05]  /*89d0*/  BSYNC B0 ;  /* 0x0000000000007941 */ /* 0x000fea0003800000 */
.L_x_1546:
        /* <DEDUP_REMOVED lines=29> */
.L_x_1548:
        /* <DEDUP_REMOVED lines=25> */
.L_x_1550:
[----:B------:R-:W-:Y:S05]  /*8d40*/  BSYNC B0 ;  /* 0x0000000000007941 */ /* 0x000fea0003800000 */
.L_x_1549:
        /* <DEDUP_REMOVED lines=27> */
.L_x_1551:
        /* <DEDUP_REMOVED lines=25> */
.L_x_1553:
[----:B------:R-:W-:Y:S05]  /*9090*/  BSYNC B0 ;  /* 0x0000000000007941 */ /* 0x000fea0003800000 */
.L_x_1552:
        /* <DEDUP_REMOVED lines=27> */
.L_x_1554:
        /* <DEDUP_REMOVED lines=27> */
.L_x_1556:
[----:B------:R-:W-:Y:S05]  /*9400*/  BSYNC B0 ;  /* 0x0000000000007941 */ /* 0x000fea0003800000 */
.L_x_1555:
        /* <DEDUP_REMOVED lines=25> */
.L_x_1557:
        /* <DEDUP_REMOVED lines=22> */
.L_x_1559:
[----:B------:R-:W-:Y:S05]  /*9700*/  BSYNC B0 ;  /* 0x0000000000007941 */ /* 0x000fea0003800000 */
.L_x_1558:
[----:B------:R-:W-:Y:S02]  /*9710*/  IADD3 R6, R8, R6, RZ ;  /* 0x0000000608067210 */ /* 0x000fe40007ffe0ff */
[----:B------:R-:W-:Y:S02]  /*9720*/  IADD3 R83, R83, 0x1, RZ ;  /* 0x0000000153537810 */ /* 0x000fe40007ffe0ff */
[----:B------:R-:W-:-:S13]  /*9730*/  ISETP.GE.AND P0, PT, R6, UR4, PT ;  /* 0x0000000406007c0c */ /* 0x000fda000bf06270 */
[----:B------:R-:W-:Y:S05]  /*9740*/  @!P0 BRA `(.L_x_1560) ;  /* 0xffffff6c00fc8947 */ /* 0x000fea000383ffff */
.L_x_1477:
        /* <DEDUP_REMOVED lines=23> */
.L_x_1562:
[----:B------:R-:W-:Y:S05]  /*98c0*/  BSYNC B0 ;  /* 0x0000000000007941 */ /* 0x000fea0003800000 */
.L_x_1561:
[----:B------:R-:W-:Y:S05]  /*98d0*/  @P0 EXIT ;  /* 0x000000000000094d */ /* 0x000fea0003800000 */
[----:B------:R-:W-:Y:S05]  /*98e0*/  @P2 BRA `(.L_x_1563) ;  /* 0x0000000000202947 */ /* 0x000fea0003800000 */
[----:B------:R-:W-:-:S05]  /*98f0*/  IMAD R0, R6, R7, RZ ;  /* 0x0000000706007224 */ /* 0x000fca00078e02ff */
[----:B------:R-:W-:-:S13]  /*9900*/  ISETP.NE.AND P0, PT, R0, -0x1, PT ;  /* 0xffffffff0000780c */ /* 0x000fda0003f05270 */
[----:B------:R-:W-:Y:S05]  /*9910*/  @!P0 BRA `(.L_x_1563) ;  /* 0x0000000000148947 */ /* 0x000fea0003800000 */
.L_x_1564:
[----:B0-----:R-:W2:Y:S04]  /*9920*/  LDG.E.STRONG.GPU R5, desc[UR8][R2.64] ;  /* 0x0000000802057981 */ /* 0x001ea8000c1ef900 */
[----:B--2---:R-:W-:Y:S01]  /*9930*/  CCTL.IVALL ;  /* 0x00000000ff00798f */ /* 0x004fe20002000000 */
[----:B------:R-:W-:Y:S05]  /*9940*/  YIELD ;  /* 0x0000000000007946 */ /* 0x000fea0003800000 */
[----:B------:R-:W-:-:S13]  /*9950*/  ISETP.NE.AND P0, PT, R5, R0, PT ;  /* 0x000000000500720c */ /* 0x000fda0003f05270 */
[----:B------:R-:W-:Y:S05]  /*9960*/  @P0 BRA `(.L_x_1564) ;  /* 0xfffffffc00ec0947 */ /* 0x000fea000383ffff */
.L_x_1563:
        /* <DEDUP_REMOVED lines=24> */
.L_x_1565:
        /* <DEDUP_REMOVED lines=25> */
.L_x_1566:
        /* <DEDUP_REMOVED lines=16> */
.L_x_5159:


//--------------------- .text._Z35group_norm_nhwc_bwd_one_pass_kernelI11Fp16IOBf16WLi512ELi60ELi480EEv26Group_norm_nhwc_bwd_params --------------------------
	.section	.text._Z35group_norm_nhwc_bwd_one_pass_kernelI11Fp16IOBf16WLi512ELi60ELi480EEv26Group_norm_nhwc_bwd_params,"ax",@progbits
	.align	128
        .global         _Z35group_norm_nhwc_bwd_one_pass_kernelI11Fp16IOBf16WLi512ELi60ELi480EEv26Group_norm_nhwc_bwd_params
        .type           _Z35group_norm_nhwc_bwd_one_pass_kernelI11Fp16IOBf16WLi512ELi60ELi480EEv26Group_norm_nhwc_bwd_params,@function
        .size           _Z35group_norm_nhwc_bwd_one_pass_kernelI11Fp16IOBf16WLi512ELi60ELi480EEv26Group_norm_nhwc_bwd_params,(.L_x_5160 - _Z35group_norm_nhwc_bwd_one_pass_kernelI11Fp16IOBf16WLi512ELi60ELi480EEv26Group_norm_nhwc_bwd_params)
        .other          _Z35group_norm_nhwc_bwd_one_pass_kernelI11Fp16IOBf16WLi512ELi60ELi480EEv26Group_norm_nhwc_bwd_params,@"STO_CUDA_ENTRY STV_DEFAULT"
_Z35group_norm_nhwc_bwd_one_pass_kernelI11Fp16IOBf16WLi512ELi60ELi480EEv26Group_norm_nhwc_bwd_params:
.text._Z35group_norm_nhwc_bwd_one_pass_kernelI11Fp16IOBf16WLi512ELi60ELi480EEv26Group_norm_nhwc_bwd_params:
        /* <DEDUP_REMOVED lines=182> */
.L_x_1714:
        /* <DEDUP_REMOVED lines=494> */
[----:B--2---:R-:W-:Y:S02]  /*2a40*/  HFMA2.MMA R46, -RZ, RZ, 0, 0 ;  /* 0x00000000ff2e7435 */ /* 0x004fe400000001ff */
[----:B------:R-:W-:-:S10]  /*2a50*/  HFMA2.MMA R50, -RZ, RZ, 0, 0 ;  /* 0x00000000ff327435 */ /* 0x000fd400000001ff */
[----:B------:R0:W5:Y:S04]  /*2a60*/  @P0 LDG.E R46, desc[UR18][R34.64] ;  /* 0x00000012222e0981 */ /* 0x000168000c1e1900 */
[----:B------:R1:W5:Y:S01]  /*2a70*/  @P5 LDG.E R50, desc[UR18][R98.64] ;  /* 0x0000001262325981 */ /* 0x000362000c1e1900 */
[----:B0-----:R-:W0:Y:S01]  /*2a80*/  @P4 LDC.64 R34, c[0x0][0x288] ;  /* 0x0000a200ff224b82 */ /* 0x001e220000000a00 */
[----:B------:R-:W-:Y:S02]  /*2a90*/  IADD3 R49, R2, 0x180, RZ ;  /* 0x0000018002317810 */ /* 0x000fe40007ffe0ff */
[----:B-1----:R-:W-:-:S06]  /*2aa0*/  CS2R R98, SRZ ;  /* 0x0000000000627805 */ /* 0x002fcc000001ff00 */
[----:B------:R1:W5:Y:S02]  /*2ab0*/  @P0 LDG.E R99, desc[UR18][R36.64] ;  /* 0x0000001224630981 */ /* 0x000364000c1e1900 */
[----:B-1----:R-:W-:-:S05]  /*2ac0*/  SHF.R.S32.HI R36, RZ, 0x1f, R49 ;  /* 0x0000001fff247819 */ /* 0x002fca0000011431 */
        /* <DEDUP_REMOVED lines=13> */
[----:B0-----:R-:W-:-:S03]  /*2ba0*/  @P4 IADD3 R34, P0, R49, R34, RZ ;  /* 0x0000002231224210 */ /* 0x001fc60007f1e0ff */
[----:B------:R-:W5:Y:S01]  /*2bb0*/  @P5 LDG.E R96, desc[UR18][R6.64] ;  /* 0x0000001206605981 */ /* 0x000f62000c1e1900 */
[----:B------:R-:W-:Y:S02]  /*2bc0*/  @P4 IADD3.X R35, R47, R35, RZ, P0, !PT ;  /* 0x000000232f234210 */ /* 0x000fe400007fe4ff */
[----:B-1----:R-:W-:Y:S02]  /*2bd0*/  @P4 IADD3 R36, P0, R49, R36, RZ ;  /* 0x0000002431244210 */ /* 0x002fe40007f1e0ff */
[----:B------:R-:W0:Y:S01]  /*2be0*/  LDC R49, c[0x0][0x2ac] ;  /* 0x0000ab00ff317b82 */ /* 0x000e220000000800 */
[----:B--2---:R-:W-:-:S05]  /*2bf0*/  IMAD.WIDE.U32 R4, R3, -0x77777777, RZ ;  /* 0x8888888903047825 */ /* 0x004fca00078e00ff */
[----:B------:R-:W-:Y:S02]  /*2c00*/  SHF.R.U32.HI R4, RZ, 0x4, R5 ;  /* 0x00000004ff047819 */ /* 0x000fe40000011605 */
[----:B------:R-:W-:-:S03]  /*2c10*/  @P4 IADD3.X R37, R47, R37, RZ, P0, !PT ;  /* 0x000000252f254210 */ /* 0x000fc600007fe4ff */
[----:B0-----:R-:W-:Y:S01]  /*2c20*/  IMAD R49, R49, UR20, R4 ;  /* 0x0000001431317c24 */ /* 0x001fe2000f8e0204 */
        /* <DEDUP_REMOVED lines=23> */
[----:B------:R-:W-:Y:S01]  /*2da0*/  LOP3.LUT P4, RZ, R0, 0x80, RZ, 0xc0, !PT ;  /* 0x0000008000ff7812 */ /* 0x000fe2000788c0ff */
[----:B------:R-:W-:Y:S01]  /*2db0*/  HFMA2.MMA R6, -RZ, RZ, 0, 0 ;  /* 0x00000000ff067435 */ /* 0x000fe200000001ff */
[----:B------:R-:W-:-:S11]  /*2dc0*/  IADD3 R7, R49, 0x1a0, RZ ;  /* 0x000001a031077810 */ /* 0x000fd60007ffe0ff */
[----:B------:R-:W5:Y:S01]  /*2dd0*/  @P4 LDG.E R6, desc[UR18][R58.64] ;  /* 0x000000123a064981 */ /* 0x000f62000c1e1900 */
[----:B0-----:R-:W-:-:S03]  /*2de0*/  @P0 IADD3 R60, P6, R80, R60, RZ ;  /* 0x0000003c503c0210 */ /* 0x001fc60007fde0ff */
[----:B------:R-:W5:Y:S01]  /*2df0*/  @P4 LDG.E R92, desc[UR18][R8.64] ;  /* 0x00000012085c4981 */ /* 0x000f62000c1e1900 */
[----:B------:R-:W-:Y:S02]  /*2e00*/  @P0 IADD3.X R61, R76, R61, RZ, P6, !PT ;  /* 0x0000003d4c3d0210 */ /* 0x000fe400037fe4ff */
[----:B-1----:R-:W-:-:S03]  /*2e10*/  @P0 IADD3 R94, P6, R80, R94, RZ ;  /* 0x0000005e505e0210 */ /* 0x002fc60007fde0ff */
[----:B------:R0:W5:Y:S01]  /*2e20*/  @P0 LDG.E R5, desc[UR18][R60.64] ;  /* 0x000000123c050981 */ /* 0x000162000c1e1900 */
[----:B------:R-:W-:Y:S02]  /*2e30*/  @P0 IADD3.X R95, R76, R95, RZ, P6, !PT ;  /* 0x0000005f4c5f0210 */ /* 0x000fe400037fe4ff */
[----:B0-----:R-:W-:Y:S02]  /*2e40*/  MOV R60, RZ ;  /* 0x000000ff003c7202 */ /* 0x001fe40000000f00 */
[----:B------:R-:W-:-:S04]  /*2e50*/  SHF.R.S32.HI R58, RZ, 0x1f, R7 ;  /* 0x0000001fff3a7819 */ /* 0x000fc80000011407 */
[----:B------:R0:W5:Y:S01]  /*2e60*/  @P0 LDG.E R60, desc[UR18][R94.64] ;  /* 0x000000125e3c0981 */ /* 0x000162000c1e1900 */
[----:B------:R-:W-:-:S04]  /*2e70*/  ISETP.GE.U32.AND P0, PT, R7, UR6, PT ;  /* 0x0000000607007c0c */ /* 0x000fc8000bf06070 */
[----:B------:R-:W-:-:S04]  /*2e80*/  ISETP.GE.AND.EX P0, PT, R58, UR7, PT, P0 ;  /* 0x000000073a007c0c */ /* 0x000fc8000bf06300 */
[----:B------:R-:W-:-:S13]  /*2e90*/  ISETP.LT.U32.AND P0, PT, R3, 0x1e0, !P0 ;  /* 0x000001e00300780c */ /* 0x000fda0004701070 */
[----:B------:R-:W1:Y:S01]  /*2ea0*/  @P0 LDC.64 R58, c[0x0][0x288] ;  /* 0x0000a200ff3a0b82 */ /* 0x000e620000000a00 */
[----:B------:R-:W-:-:S04]  /*2eb0*/  IADD3 R7, R2, 0x1a0, RZ ;  /* 0x000001a002077810 */ /* 0x000fc80007ffe0ff */
[----:B------:R-:W-:Y:S02]  /*2ec0*/  SHF.R.S32.HI R61, RZ, 0x1f, R7 ;  /* 0x0000001fff3d7819 */ /* 0x000fe40000011407 */
[----:B0-----:R-:W-:Y:S02]  /*2ed0*/  @P0 MOV R94, R28 ;  /* 0x0000001c005e0202 */ /* 0x001fe40000000f00 */
[----:B------:R-:W-:Y:S01]  /*2ee0*/  @P0 MOV R95, R31 ;  /* 0x0000001f005f0202 */ /* 0x000fe20000000f00 */
[-C--:B-1----:R-:W-:Y:S02]  /*2ef0*/  @P0 IMAD R61, R61, R58.reuse, RZ ;  /* 0x0000003a3d3d0224 */ /* 0x082fe400078e02ff */
        /* <DEDUP_REMOVED lines=8> */
[----:B------:R-:W-:Y:S02]  /*2f80*/  IADD3 R9, R49, 0x1b0, RZ ;  /* 0x000001b031097810 */ /* 0x000fe40007ffe0ff */
[----:B0-----:R-:W-:-:S04]  /*2f90*/  @P0 IADD3 R58, P6, R76, R58, RZ ;  /* 0x0000003a4c3a0210 */ /* 0x001fc80007fde0ff */
[----:B------:R-:W-:Y:S02]  /*2fa0*/  @P0 IADD3.X R59, R61, R59, RZ, P6, !PT ;  /* 0x0000003b3d3b0210 */ /* 0x000fe400037fe4ff */
[----:B-1----:R-:W-:-:S03]  /*2fb0*/  @P0 IADD3 R94, P6, R76, R94, RZ ;  /* 0x0000005e4c5e0210 */ /* 0x002fc60007fde0ff */
[----:B------:R0:W5:Y:S01]  /*2fc0*/  @P0 LDG.E R7, desc[UR18][R58.64] ;  /* 0x000000123a070981 */ /* 0x000162000c1e1900 */
[----:B------:R-:W-:Y:S02]  /*2fd0*/  @P0 IADD3.X R95, R61, R95, RZ, P6, !PT ;  /* 0x0000005f3d5f0210 */ /* 0x000fe400037fe4ff */
[----:B0-----:R-:W-:Y:S02]  /*2fe0*/  MOV R59, RZ ;  /* 0x000000ff003b7202 */ /* 0x001fe40000000f00 */
[----:B------:R-:W-:-:S04]  /*2ff0*/  SHF.R.S32.HI R58, RZ, 0x1f, R9 ;  /* 0x0000001fff3a7819 */ /* 0x000fc80000011409 */
[----:B------:R-:W5:Y:S01]  /*3000*/  @P0 LDG.E R59, desc[UR18][R94.64] ;  /* 0x000000125e3b0981 */ /* 0x000f62000c1e1900 */
[----:B------:R-:W-:-:S04]  /*3010*/  ISETP.GE.U32.AND P0, PT, R9, UR6, PT ;  /* 0x0000000609007c0c */ /* 0x000fc8000bf06070 */
[----:B------:R-:W-:Y:S02]  /*3020*/  ISETP.GE.AND.EX P0, PT, R58, UR7, PT, P0 ;  /* 0x000000073a007c0c */ /* 0x000fe4000bf06300 */
[----:B------:R-:W-:Y:S02]  /*3030*/  LOP3.LUT P5, RZ, R0, 0x40, RZ, 0xc0, !PT ;  /* 0x0000004000ff7812 */ /* 0x000fe400078ac0ff */
[----:B------:R-:W-:Y:S01]  /*3040*/  ISETP.LT.U32.AND P0, PT, R3, 0x1e0, !P0 ;  /* 0x000001e00300780c */ /* 0x000fe20004701070 */
[----:B------:R-:W-:-:S10]  /*3050*/  HFMA2.MMA R8, -RZ, RZ, 0, 0 ;  /* 0x00000000ff087435 */ /* 0x000fd400000001ff */
        /* <DEDUP_REMOVED lines=196> */
[----:B------:R-:W5:Y:S01]  /*3ca0*/  @P0 LDG.E R24, desc[UR18][R44.64] ;  /* 0x000000122c180981 */ /* 0x000f62000c1e1900 */
[----:B------:R-:W-:Y:S02]  /*3cb0*/  LOP3.LUT P0, RZ, R0, 0x800000, RZ, 0xc0, !PT ;  /* 0x0080000000ff7812 */ /* 0x000fe4000780c0ff */
[----:B-1----:R-:W-:-:S11]  /*3cc0*/  CS2R R62, SRZ ;  /* 0x00000000003e7805 */ /* 0x002fd6000001ff00 */
[----:B------:R0:W5:Y:S04]  /*3cd0*/  @P0 LDG.E R25, desc[UR18][R26.64] ;  /* 0x000000121a190981 */ /* 0x000168000c1e1900 */
[----:B------:R-:W5:Y:S01]  /*3ce0*/  @P0 LDG.E R63, desc[UR18][R40.64] ;  /* 0x00000012283f0981 */ /* 0x000f62000c1e1900 */
[----:B------:R-:W-:Y:S02]  /*3cf0*/  LOP3.LUT P0, RZ, R0, 0x400000, RZ, 0xc0, !PT ;  /* 0x0040000000ff7812 */ /* 0x000fe4000780c0ff */
[----:B0-----:R-:W-:Y:S01]  /*3d00*/  CS2R R26, SRZ ;  /* 0x00000000001a7805 */ /* 0x001fe2000001ff00 */
[----:B------:R-:W-:Y:S01]  /*3d10*/  BSSY B0, `(.L_x_1568) ;  /* 0x000001a000007945 */ /* 0x000fe20003800000 */
[----:B------:R-:W-:Y:S02]  /*3d20*/  CS2R R42, SRZ ;  /* 0x00000000002a7805 */ /* 0x000fe4000001ff00 */
[----:B------:R-:W-:-:S02]  /*3d30*/  CS2R R44, SRZ ;  /* 0x00000000002c7805 */ /* 0x000fc4000001ff00 */
[----:B------:R3:W5:Y:S05]  /*3d40*/  @P6 LDG.E R27, desc[UR18][R34.64] ;  /* 0x00000012221b6981 */ /* 0x00076a000c1e1900 */
[----:B------:R0:W5:Y:S04]  /*3d50*/  @P0 LDG.E R26, desc[UR18][R38.64] ;  /* 0x00000012261a0981 */ /* 0x000168000c1e1900 */
[----:B------:R0:W5:Y:S01]  /*3d60*/  @P0 LDG.E R62, desc[UR18][R32.64] ;  /* 0x00000012203e0981 */ /* 0x000162000c1e1900 */
[----:B------:R-:W-:Y:S01]  /*3d70*/  ISETP.GT.U32.AND P0, PT, R3, 0x1df, PT ;  /* 0x000001df0300780c */ /* 0x000fe20003f04070 */
[----:B---3--:R-:W-:-:S02]  /*3d80*/  HADD2.F32 R34, -RZ, R75.H0_H0 ;  /* 0x2000004bff227230 */ /* 0x008fc40000004100 */
[----:B------:R-:W-:-:S10]  /*3d90*/  HADD2.F32 R35, -RZ, R75.H1_H1 ;  /* 0x3000004bff237230 */ /* 0x000fd40000004100 */
[----:B0-----:R-:W-:Y:S05]  /*3da0*/  @P0 BRA `(.L_x_1569) ;  /* 0x0000000000400947 */ /* 0x001fea0003800000 */
[----:B------:R-:W-:Y:S02]  /*3db0*/  ISETP.NE.AND P0, PT, RZ, UR21, PT ;  /* 0x00000015ff007c0c */ /* 0x000fe4000bf05270 */
[----:B------:R-:W-:-:S04]  /*3dc0*/  IADD3 R36, R101, UR24, RZ ;  /* 0x0000001865247c10 */ /* 0x000fc8000fffe0ff */
        /* <DEDUP_REMOVED lines=14> */
.L_x_1569:
[----:B------:R-:W-:Y:S05]  /*3eb0*/  BSYNC B0 ;  /* 0x0000000000007941 */ /* 0x000fea0003800000 */
.L_x_1568:
        /* <DEDUP_REMOVED lines=28> */
.L_x_1570:
        /* <DEDUP_REMOVED lines=34> */
.L_x_1571:
        /* <DEDUP_REMOVED lines=40> */
.L_x_1572:
        /* <DEDUP_REMOVED lines=37> */
.L_x_1573:
        /* <DEDUP_REMOVED lines=37> */
.L_x_1574:
        /* <DEDUP_REMOVED lines=37> */
.L_x_1575:
        /* <DEDUP_REMOVED lines=37> */
.L_x_1576:
        /* <DEDUP_REMOVED lines=37> */
.L_x_1577:
        /* <DEDUP_REMOVED lines=37> */
.L_x_1578:
        /* <DEDUP_REMOVED lines=37> */
.L_x_1579:
        /* <DEDUP_REMOVED lines=37> */
.L_x_1580:
        /* <DEDUP_REMOVED lines=37> */
.L_x_1581:
        /* <DEDUP_REMOVED lines=37> */
.L_x_1582:
        /* <DEDUP_REMOVED lines=37> */
.L_x_1583:
        /* <DEDUP_REMOVED lines=37> */
.L_x_1584:
        /* <DEDUP_REMOVED lines=37> */
.L_x_1585:
        /* <DEDUP_REMOVED lines=37> */
.L_x_1586:
        /* <DEDUP_REMOVED lines=37> */
.L_x_1587:
        /* <DEDUP_REMOVED lines=37> */
.L_x_1588:
        /* <DEDUP_REMOVED lines=37> */
.L_x_1589:
        /* <DEDUP_REMOVED lines=37> */
.L_x_1590:
        /* <DEDUP_REMOVED lines=37> */
.L_x_1591:
        /* <DEDUP_REMOVED lines=37> */
.L_x_1592:
        /* <DEDUP_REMOVED lines=37> */
.L_x_1593:
        /* <DEDUP_REMOVED lines=37> */
.L_x_1594:
        /* <DEDUP_REMOVED lines=37> */
.L_x_1595:
        /* <DEDUP_REMOVED lines=37> */
.L_x_1596:
        /* <DEDUP_REMOVED lines=37> */
.L_x_1597:
        /* <DEDUP_REMOVED lines=37> */
.L_x_1598:
        /* <DEDUP_REMOVED lines=37> */
.L_x_1599:
        /* <DEDUP_REMOVED lines=35> */
.L_x_1600:
        /* <DEDUP_REMOVED lines=33> */
.L_x_1601:
        /* <DEDUP_REMOVED lines=90> */
.L_x_1603:
[----:B------:R-:W-:Y:S05]  /*8d70*/  BSYNC B0 ;  /* 0x0000000000007941 */ /* 0x000fea0003800000 */
.L_x_1602:
        /* <DEDUP_REMOVED lines=81> */
.L_x_1605:
[----:B------:R-:W-:Y:S05]  /*9290*/  BSYNC B0 ;  /* 0x0000000000007941 */ /* 0x000fea0003800000 */
.L_x_1604:
        /* <DEDUP_REMOVED lines=20> */
.L_x_1607:
[----:B------:R-:W-:Y:S05]  /*93e0*/  BSYNC B0 ;  /* 0x0000000000007941 */ /* 0x000fea0003800000 */
.L_x_1606:
        /* <DEDUP_REMOVED lines=40> */
.L_x_1610:
[----:B------:R-:W-:Y:S02]  /*9670*/  MOV R33, UR25 ;  /* 0x0000001900217c02 */ /* 0x000fe40008000f00 */
[----:B------:R-:W-:-:S05]  /*9680*/  MOV R32, UR24 ;  /* 0x0000001800207c02 */ /* 0x000fca0008000f00 */
[----:B------:R-:W2:Y:S04]  /*9690*/  LDG.E.STRONG.GPU R33, desc[UR18][R32.64] ;  /* 0x0000001220217981 */ /* 0x000ea8000c1ef900 */
[----:B--2---:R-:W-:Y:S01]  /*96a0*/  CCTL.IVALL ;  /* 0x00000000ff00798f */ /* 0x004fe20002000000 */
[----:B------:R-:W-:Y:S05]  /*96b0*/  YIELD ;  /* 0x0000000000007946 */ /* 0x000fea0003800000 */
[----:B------:R-:W-:-:S13]  /*96c0*/  ISETP.NE.AND P6, PT, R33, R34, PT ;  /* 0x000000222100720c */ /* 0x000fda0003fc5270 */
[----:B------:R-:W-:Y:S05]  /*96d0*/  @P6 BRA `(.L_x_1610) ;  /* 0xfffffffc00e46947 */ /* 0x000fea000383ffff */
.L_x_1609:
        /* <DEDUP_REMOVED lines=26> */
.L_x_1614:
        /* <DEDUP_REMOVED lines=164> */
.L_x_1613:
        /* <DEDUP_REMOVED lines=88> */
.L_x_1615:
[----:B------:R-:W-:-:S04]  /*a840*/  LOP3.LUT P6, RZ, R0, 0x1, RZ, 0xc0, !PT ;  /* 0x0000000100ff7812 */ /* 0x000fc800078cc0ff */
[----:B------:R-:W-:-:S13]  /*a850*/  ISETP.NE.OR P6, PT, R32, RZ, P6 ;  /* 0x000000ff2000720c */ /* 0x000fda00037c5670 */
[----:B------:R-:W-:Y:S05]  /*a860*/  @!P6 BRA `(.L_x_1611) ;  /* 0x0000000000b0e947 */ /* 0x000fea0003800000 */
.L_x_1612:
        /* <DEDUP_REMOVED lines=44> */
.L_x_1611:
        /* <DEDUP_REMOVED lines=14> */
.L_x_1617:
[----:B------:R-:W-:Y:S05]  /*ac10*/  BSYNC B0 ;  /* 0x0000000000007941 */ /* 0x000fea0003800000 */
.L_x_1616:
        /* <DEDUP_REMOVED lines=25> */
.L_x_1608:
        /* <DEDUP_REMOVED lines=38> */
.L_x_1618:
        /* <DEDUP_REMOVED lines=22> */
.L_x_1620:
[----:B------:R-:W-:Y:S05]  /*b170*/  BSYNC B0 ;  /* 0x0000000000007941 */ /* 0x000fea0003800000 */
.L_x_1619:
        /* <DEDUP_REMOVED lines=28> */
.L_x_1621:
        /* <DEDUP_REMOVED lines=22> */
.L_x_1623:
[----:B------:R-:W-:Y:S05]  /*b4a0*/  BSYNC B0 ;  /* 0x0000000000007941 */ /* 0x000fea0003800000 */
.L_x_1622:
        /* <DEDUP_REMOVED lines=28> */
.L_x_1624:
[----:B------:R-:W-:Y:S01]  /*b670*/  LOP3.LUT P0, RZ, R0, 0x4000, RZ, 0xc0, !PT ;  /* 0x0000400000ff7812 */ /* 0x000fe2000780c0ff */
[----:B------:R-:W-:-:S12]  /*b680*/  BSSY B0, `(.L_x_1625) ;  /* 0x0000015000007945 */ /* 0x000fd80003800000 */
[----:B------:R-:W-:Y:S05]  /*b690*/  @!P0 BRA `(.L_x_1626) ;  /* 0x00000000004c8947 */ /* 0x000fea0003800000 */
[----:B------:R-:W-:Y:S01]  /*b6a0*/  SHF.R.S32.HI R32, RZ, 0x1f, R121 ;  /* 0x0000001fff207819 */ /* 0x000fe20000011479 */
[----:B------:R-:W-:Y:S01]  /*b6b0*/  ULDC.64 UR6, c[0x0][0x288] ;  /* 0x0000a20000067ab9 */ /* 0x000fe20000000a00 */
[----:B01----:R-:W-:Y:S01]  /*b6c0*/  MOV R33, R31 ;  /* 0x0000001f00217202 */ /* 0x003fe20000000f00 */
        /* <DEDUP_REMOVED lines=10> */
[----:B------:R-:W-:-:S04]  /*b770*/  FFMA.FTZ R32, R41, UR5, R36 ;  /* 0x0000000529207c23 */ /* 0x000fc80008010024 */
[----:B------:R-:W-:-:S04]  /*b780*/  FFMA.FTZ R32, R37, R42, -R32 ;  /* 0x0000002a25207223 */ /* 0x000fc80000010820 */
[----:B------:R-:W-:Y:S01]  /*b790*/  FMUL.FTZ R33, R32, UR23 ;  /* 0x0000001720217c20 */ /* 0x000fe20008410000 */
[----:B------:R-:W-:-:S05]  /*b7a0*/  FMUL.FTZ R32, R39, UR23 ;  /* 0x0000001727207c20 */ /* 0x000fca0008410000 */
[----:B------:R-:W-:-:S05]  /*b7b0*/  F2FP.F16.F32.PACK_AB R33, R32, R33 ;  /* 0x000000212021723e */ /* 0x000fca00000000ff */
[----:B------:R2:W-:Y:S02]  /*b7c0*/  STG.E desc[UR18][R34.64], R33 ;  /* 0x0000002122007986 */ /* 0x0005e4000c101912 */
.L_x_1626:
[----:B------:R-:W-:Y:S05]  /*b7d0*/  BSYNC B0 ;  /* 0x0000000000007941 */ /* 0x000fea0003800000 */
.L_x_1625:
        /* <DEDUP_REMOVED lines=29> */
.L_x_1627:
[----:B------:R-:W-:Y:S01]  /*b9b0*/  LOP3.LUT P0, RZ, R0, 0x2000, RZ, 0xc0, !PT ;  /* 0x0000200000ff7812 */ /* 0x000fe2000780c0ff */
[----:B------:R-:W-:-:S12]  /*b9c0*/  BSSY B0, `(.L_x_1628) ;  /* 0x0000015000007945 */ /* 0x000fd80003800000 */
[----:B------:R-:W-:Y:S05]  /*b9d0*/  @!P0 BRA `(.L_x_1629) ;  /* 0x00000000004c8947 */ /* 0x000fea0003800000 */
[----:B------:R-:W-:Y:S01]  /*b9e0*/  SHF.R.S32.HI R32, RZ, 0x1f, R120 ;  /* 0x0000001fff207819 */ /* 0x000fe20000011478 */
[----:B------:R-:W-:Y:S01]  /*b9f0*/  ULDC.64 UR6, c[0x0][0x288] ;  /* 0x0000a20000067ab9 */ /* 0x000fe20000000a00 */
[----:B012---:R-:W-:Y:S01]  /*ba00*/  MOV R33, R31 ;  /* 0x0000001f00217202 */ /* 0x007fe20000000f00 */
        /* <DEDUP_REMOVED lines=16> */
.L_x_1629:
[----:B------:R-:W-:Y:S05]  /*bb10*/  BSYNC B0 ;  /* 0x0000000000007941 */ /* 0x000fea0003800000 */
.L_x_1628:
        /* <DEDUP_REMOVED lines=28> */
.L_x_1630:
[----:B------:R-:W-:Y:S01]  /*bce0*/  LOP3.LUT P0, RZ, R0, 0x1000, RZ, 0xc0, !PT ;  /* 0x0000100000ff7812 */ /* 0x000fe2000780c0ff */
[----:B------:R-:W-:-:S12]  /*bcf0*/  BSSY B0, `(.L_x_1631) ;  /* 0x0000015000007945 */ /* 0x000fd80003800000 */
[----:B------:R-:W-:Y:S05]  /*bd00*/  @!P0 BRA `(.L_x_1632) ;  /* 0x00000000004c8947 */ /* 0x000fea0003800000 */
[----:B------:R-:W-:Y:S01]  /*bd10*/  SHF.R.S32.HI R32, RZ, 0x1f, R119 ;  /* 0x0000001fff207819 */ /* 0x000fe20000011477 */
[----:B------:R-:W-:Y:S01]  /*bd20*/  ULDC.64 UR6, c[0x0][0x288] ;  /* 0x0000a20000067ab9 */ /* 0x000fe20000000a00 */
[----:B012-4-:R-:W-:Y:S01]  /*bd30*/  MOV R33, R31 ;  /* 0x0000001f00217202 */ /* 0x017fe20000000f00 */
        /* <DEDUP_REMOVED lines=16> */
.L_x_1632:
[----:B------:R-:W-:Y:S05]  /*be40*/  BSYNC B0 ;  /* 0x0000000000007941 */ /* 0x000fea0003800000 */
.L_x_1631:
        /* <DEDUP_REMOVED lines=32> */
.L_x_1633:
[----:B------:R-:W-:Y:S01]  /*c050*/  LOP3.LUT P0, RZ, R0, 0x800, RZ, 0xc0, !PT ;  /* 0x0000080000ff7812 */ /* 0x000fe2000780c0ff */
[----:B------:R-:W-:-:S12]  /*c060*/  BSSY B0, `(.L_x_1634) ;  /* 0x0000015000007945 */ /* 0x000fd80003800000 */
[----:B------:R-:W-:Y:S05]  /*c070*/  @!P0 BRA `(.L_x_1635) ;  /* 0x00000000004c8947 */ /* 0x000fea0003800000 */
[----:B------:R-:W-:Y:S01]  /*c080*/  SHF.R.S32.HI R32, RZ, 0x1f, R118 ;  /* 0x0000001fff207819 */ /* 0x000fe20000011476 */
[----:B------:R-:W-:Y:S01]  /*c090*/  ULDC.64 UR6, c[0x0][0x288] ;  /* 0x0000a20000067ab9 */ /* 0x000fe20000000a00 */
[----:B------:R-:W-:Y:S01]  /*c0a0*/  MOV R33, R31 ;  /* 0x0000001f00217202 */ /* 0x000fe20000000f00 */
        /* <DEDUP_REMOVED lines=16> */
.L_x_1635:
[----:B------:R-:W-:Y:S05]  /*c1b0*/  BSYNC B0 ;  /* 0x0000000000007941 */ /* 0x000fea0003800000 */
.L_x_1634:
        /* <DEDUP_REMOVED lines=28> */
.L_x_1636:
        /* <DEDUP_REMOVED lines=22> */
.L_x_1638:
[----:B------:R-:W-:Y:S05]  /*c4e0*/  BSYNC B0 ;  /* 0x0000000000007941 */ /* 0x000fea0003800000 */
.L_x_1637:
        /* <DEDUP_REMOVED lines=28> */
.L_x_1639:
        /* <DEDUP_REMOVED lines=22> */
.L_x_1641:
[----:B------:R-:W-:Y:S05]  /*c810*/  BSYNC B0 ;  /* 0x0000000000007941 */ /* 0x000fea0003800000 */
.L_x_1640:
        /* <DEDUP_REMOVED lines=28> */
.L_x_1642:
        /* <DEDUP_REMOVED lines=22> */
.L_x_1644:
[----:B------:R-:W-:Y:S05]  /*cb40*/  BSYNC B0 ;  /* 0x0000000000007941 */ /* 0x000fea0003800000 */
.L_x_1643:
        /* <DEDUP_REMOVED lines=12> */
[----:B012-4-:R-:W-:Y:S01]  /*cc10*/  FMUL.FTZ R33, R6, -1.4426950216293334961 ;  /* 0xbfb8aa3b06217820 */ /* 0x017fe20000410000 */
        /* <DEDUP_REMOVED lines=15> */
.L_x_1645:
[----:B------:R-:W-:Y:S01]  /*cd10*/  LOP3.LUT P0, RZ, R0, 0x80, RZ, 0xc0, !PT ;  /* 0x0000008000ff7812 */ /* 0x000fe2000780c0ff */
[----:B------:R-:W-:-:S12]  /*cd20*/  BSSY B0, `(.L_x_1646) ;  /* 0x0000015000007945 */ /* 0x000fd80003800000 */
[----:B------:R-:W-:Y:S05]  /*cd30*/  @!P0 BRA `(.L_x_1647) ;  /* 0x00000000004c8947 */ /* 0x000fea0003800000 */
[----:B------:R-:W-:Y:S01]  /*cd40*/  SHF.R.S32.HI R6, RZ, 0x1f, R114 ;  /* 0x0000001fff067819 */ /* 0x000fe20000011472 */
[----:B------:R-:W-:Y:S01]  /*cd50*/  ULDC.64 UR6, c[0x0][0x288] ;  /* 0x0000a20000067ab9 */ /* 0x000fe20000000a00 */
[----:B------:R-:W-:Y:S01]  /*cd60*/  MOV R32, R28 ;  /* 0x0000001c00207202 */ /* 0x000fe20000000f00 */
[--C-:B------:R-:W-:Y:S01]  /*cd70*/  FFMA.FTZ R41, R41, UR5, R36.reuse ;  /* 0x0000000529297c23 */ /* 0x100fe20008010024 */
[----:B012-4-:R-:W-:Y:S01]  /*cd80*/  MOV R33, R31 ;  /* 0x0000001f00217202 */ /* 0x017fe20000000f00 */
[----:B------:R-:W-:Y:S02]  /*cd90*/  IMAD R35, R6, UR6, RZ ;  /* 0x0000000606237c24 */ /* 0x000fe4000f8e02ff */
[----:B------:R-:W-:Y:S01]  /*cda0*/  FFMA.FTZ R6, R47, UR5, R36 ;  /* 0x000000052f067c23 */ /* 0x000fe20008010024 */
[----:B------:R-:W-:Y:S01]  /*cdb0*/  FFMA.FTZ R41, R92, R45, -R41 ;  /* 0x0000002d5c297223 */ /* 0x000fe20000010829 */
[----:B------:R-:W-:-:S04]  /*cdc0*/  IMAD.WIDE.U32 R32, R114, UR6, R32 ;  /* 0x0000000672207c25 */ /* 0x000fc8000f8e0020 */
[----:B------:R-:W-:Y:S01]  /*cdd0*/  FFMA.FTZ R6, R39, R42, -R6 ;  /* 0x0000002a27067223 */ /* 0x000fe20000010806 */
[----:B------:R-:W-:Y:S01]  /*cde0*/  IMAD R35, R114, UR7, R35 ;  /* 0x0000000772237c24 */ /* 0x000fe2000f8e0223 */
[----:B------:R-:W-:Y:S02]  /*cdf0*/  ULDC.64 UR6, c[0x0][0x210] ;  /* 0x0000840000067ab9 */ /* 0x000fe40000000a00 */
[----:B------:R-:W-:Y:S02]  /*ce00*/  LEA R34, P0, R32, UR6, 0x1 ;  /* 0x0000000620227c11 */ /* 0x000fe4000f8008ff */
[----:B------:R-:W-:Y:S01]  /*ce10*/  IADD3 R35, R33, R35, RZ ;  /* 0x0000002321237210 */ /* 0x000fe20007ffe0ff */
[----:B------:R-:W-:Y:S01]  /*ce20*/  FMUL.FTZ R33, R6, UR23 ;  /* 0x0000001706217c20 */ /* 0x000fe20008410000 */
[----:B------:R-:W-:Y:S02]  /*ce30*/  FMUL.FTZ R6, R41, UR23 ;  /* 0x0000001729067c20 */ /* 0x000fe40008410000 */
[----:B------:R-:W-:-:S03]  /*ce40*/  LEA.HI.X R35, R32, UR7, R35, 0x1, P0 ;  /* 0x0000000720237c11 */ /* 0x000fc600080f0c23 */
[----:B------:R-:W-:-:S05]  /*ce50*/  F2FP.F16.F32.PACK_AB R33, R6, R33 ;  /* 0x000000210621723e */ /* 0x000fca00000000ff */
[----:B------:R0:W-:Y:S02]  /*ce60*/  STG.E desc[UR18][R34.64], R33 ;  /* 0x0000002122007986 */ /* 0x0001e4000c101912 */
.L_x_1647:
[----:B------:R-:W-:Y:S05]  /*ce70*/  BSYNC B0 ;  /* 0x0000000000007941 */ /* 0x000fea0003800000 */
.L_x_1646:
        /* <DEDUP_REMOVED lines=28> */
.L_x_1648:
[----:B------:R-:W-:Y:S01]  /*d040*/  LOP3.LUT P0, RZ, R0, 0x40, RZ, 0xc0, !PT ;  /* 0x0000004000ff7812 */ /* 0x000fe2000780c0ff */
[----:B------:R-:W-:-:S12]  /*d050*/  BSSY B0, `(.L_x_1649) ;  /* 0x0000015000007945 */ /* 0x000fd80003800000 */
[----:B------:R-:W-:Y:S05]  /*d060*/  @!P0 BRA `(.L_x_1650) ;  /* 0x00000000004c8947 */ /* 0x000fea0003800000 */
[----:B------:R-:W-:Y:S01]  /*d070*/  SHF.R.S32.HI R6, RZ, 0x1f, R113 ;  /* 0x0000001fff067819 */ /* 0x000fe20000011471 */
[----:B------:R-:W-:Y:S01]  /*d080*/  ULDC.64 UR6, c[0x0][0x288] ;  /* 0x0000a20000067ab9 */ /* 0x000fe20000000a00 */
[----:B------:R-:W-:Y:S01]  /*d090*/  MOV R32, R28 ;  /* 0x0000001c00207202 */ /* 0x000fe20000000f00 */
[----:B------:R-:W-:Y:S01]  /*d0a0*/  FFMA.FTZ R41, R41, UR5, R36 ;  /* 0x0000000529297c23 */ /* 0x000fe20008010024 */
[----:B012-4-:R-:W-:Y:S01]  /*d0b0*/  MOV R33, R31 ;  /* 0x0000001f00217202 */ /* 0x017fe20000000f00 */
[----:B------:R-:W-:Y:S02]  /*d0c0*/  IMAD R6, R6, UR6, RZ ;  /* 0x0000000606067c24 */ /* 0x000fe4000f8e02ff */
[----:B------:R-:W-:Y:S02]  /*d0d0*/  FFMA.FTZ R41, R80, R45, -R41 ;  /* 0x0000002d50297223 */ /* 0x000fe40000010829 */
[----:B------:R-:W-:Y:S02]  /*d0e0*/  IMAD R35, R113, UR7, R6 ;  /* 0x0000000771237c24 */ /* 0x000fe4000f8e0206 */
[----:B------:R-:W-:Y:S01]  /*d0f0*/  FFMA.FTZ R6, R47, UR5, R36 ;  /* 0x000000052f067c23 */ /* 0x000fe20008010024 */
[----:B------:R-:W-:Y:S01]  /*d100*/  IMAD.WIDE.U32 R32, R113, UR6, R32 ;  /* 0x0000000671207c25 */ /* 0x000fe2000f8e0020 */
[----:B------:R-:W-:-:S03]  /*d110*/  ULDC.64 UR6, c[0x0][0x210] ;  /* 0x0000840000067ab9 */ /* 0x000fc60000000a00 */
[----:B------:R-:W-:Y:S01]  /*d120*/  FFMA.FTZ R6, R39, R42, -R6 ;  /* 0x0000002a27067223 */ /* 0x000fe20000010806 */
[----:B------:R-:W-:-:S03]  /*d130*/  IADD3 R35, R33, R35, RZ ;  /* 0x0000002321237210 */ /* 0x000fc60007ffe0ff */
[----:B------:R-:W-:Y:S01]  /*d140*/  FMUL.FTZ R33, R6, UR23 ;  /* 0x0000001706217c20 */ /* 0x000fe20008410000 */
[----:B------:R-:W-:Y:S01]  /*d150*/  FMUL.FTZ R6, R41, UR23 ;  /* 0x0000001729067c20 */ /* 0x000fe20008410000 */
[----:B------:R-:W-:-:S04]  /*d160*/  LEA R34, P0, R32, UR6, 0x1 ;  /* 0x0000000620227c11 */ /* 0x000fc8000f8008ff */
[----:B------:R-:W-:Y:S02]  /*d170*/  LEA.HI.X R35, R32, UR7, R35, 0x1, P0 ;  /* 0x0000000720237c11 */ /* 0x000fe400080f0c23 */
[----:B------:R-:W-:-:S05]  /*d180*/  F2FP.F16.F32.PACK_AB R33, R6, R33 ;  /* 0x000000210621723e */ /* 0x000fca00000000ff */
[----:B------:R0:W-:Y:S02]  /*d190*/  STG.E desc[UR18][R34.64], R33 ;  /* 0x0000002122007986 */ /* 0x0001e4000c101912 */
.L_x_1650:
[----:B------:R-:W-:Y:S05]  /*d1a0*/  BSYNC B0 ;  /* 0x0000000000007941 */ /* 0x000fea0003800000 */
.L_x_1649:
        /* <DEDUP_REMOVED lines=28> */
.L_x_1651:
        /* <DEDUP_REMOVED lines=22> */
.L_x_1653:
[----:B------:R-:W-:Y:S05]  /*d4d0*/  BSYNC B0 ;  /* 0x0000000000007941 */ /* 0x000fea0003800000 */
.L_x_1652:
        /* <DEDUP_REMOVED lines=28> */
.L_x_1654:
        /* <DEDUP_REMOVED lines=14> */
[----:B------:R-:W-:Y:S01]  /*d780*/  FMUL.FTZ R6, R6, UR23 ;  /* 0x0000001706067c20 */ /* 0x000fe20008410000 */
[----:B------:R-:W-:Y:S01]  /*d790*/  FFMA.FTZ R8, R39, R42, -R8 ;  /* 0x0000002a27087223 */ /* 0x000fe20000010808 */
[----:B------:R-:W-:-:S03]  /*d7a0*/  IADD3 R35, R33, R35, RZ ;  /* 0x0000002321237210 */ /* 0x000fc60007ffe0ff */
[----:B------:R-:W-:Y:S01]  /*d7b0*/  FMUL.FTZ R33, R8, UR23 ;  /* 0x0000001708217c20 */ /* 0x000fe20008410000 */
[----:B------:R-:W-:-:S04]  /*d7c0*/  LEA R34, P0, R32, UR6, 0x1 ;  /* 0x0000000620227c11 */ /* 0x000fc8000f8008ff */
[----:B------:R-:W-:Y:S02]  /*d7d0*/  LEA.HI.X R35, R32, UR7, R35, 0x1, P0 ;  /* 0x0000000720237c11 */ /* 0x000fe400080f0c23 */
[----:B------:R-:W-:-:S05]  /*d7e0*/  F2FP.F16.F32.PACK_AB R33, R6, R33 ;  /* 0x000000210621723e */ /* 0x000fca00000000ff */
[----:B------:R0:W-:Y:S02]  /*d7f0*/  STG.E desc[UR18][R34.64], R33 ;  /* 0x0000002122007986 */ /* 0x0001e4000c101912 */
.L_x_1656:
[----:B------:R-:W-:Y:S05]  /*d800*/  BSYNC B0 ;  /* 0x0000000000007941 */ /* 0x000fea0003800000 */
.L_x_1655:
        /* <DEDUP_REMOVED lines=14> */
[----:B------:R-:W5:Y:S08]  /*d8f0*/  MUFU.EX2 R10, R10 ;  /* 0x0000000a000a7308 */ /* 0x000f700000000800 */
[----:B------:R-:W0:Y:S01]  /*d900*/  MUFU.EX2 R32, R32 ;  /* 0x0000002000207308 */ /* 0x000e220000000800 */
[----:B-----5:R-:W-:-:S07]  /*d910*/  FADD.FTZ R12, R10, 1 ;  /* 0x3f8000000a0c7421 */ /* 0x020fce0000010000 */
[----:B------:R-:W5:Y:S01]  /*d920*/  MUFU.RCP R12, R12 ;  /* 0x0000000c000c7308 */ /* 0x000f620000001000 */
[----:B012-4-:R-:W-:-:S07]  /*d930*/  FADD.FTZ R33, R32, 1 ;  /* 0x3f80000020217421 */ /* 0x017fce0000010000 */
[----:B------:R-:W0:Y:S01]  /*d940*/  MUFU.RCP R33, R33 ;  /* 0x0000002100217308 */ /* 0x000e220000001000 */
[----:B-----5:R-:W-:Y:S01]  /*d950*/  FADD.FTZ R35, -R12, 1 ;  /* 0x3f8000000c237421 */ /* 0x020fe20000010100 */
[----:B------:R-:W-:-:S03]  /*d960*/  FMUL.FTZ R39, R39, R12 ;  /* 0x0000000c27277220 */ /* 0x000fc60000410000 */
[----:B------:R-:W-:Y:S01]  /*d970*/  FFMA.FTZ R6, R6, R35, 1 ;  /* 0x3f80000006067423 */ /* 0x000fe20000010023 */
[----:B0-----:R-:W-:Y:S01]  /*d980*/  FADD.FTZ R47, -R33, 1 ;  /* 0x3f800000212f7421 */ /* 0x001fe20000010100 */
[----:B------:R-:W-:Y:S02]  /*d990*/  FMUL.FTZ R72, R72, R33 ;  /* 0x0000002148487220 */ /* 0x000fe40000410000 */
[----:B------:R-:W-:Y:S01]  /*d9a0*/  FMUL.FTZ R39, R39, R6 ;  /* 0x0000000627277220 */ /* 0x000fe20000410000 */
[----:B------:R-:W-:-:S04]  /*d9b0*/  FFMA.FTZ R47, R8, R47, 1 ;  /* 0x3f800000082f7423 */ /* 0x000fc8000001002f */
[----:B------:R-:W-:-:S07]  /*d9c0*/  FMUL.FTZ R72, R72, R47 ;  /* 0x0000002f48487220 */ /* 0x000fce0000410000 */
.L_x_1657:
        /* <DEDUP_REMOVED lines=15> */
[----:B------:R-:W-:Y:S01]  /*dac0*/  FMUL.FTZ R15, R6, UR23 ;  /* 0x00000017060f7c20 */ /* 0x000fe20008410000 */
[----:B------:R-:W-:Y:S01]  /*dad0*/  FMUL.FTZ R6, R72, UR23 ;  /* 0x0000001748067c20 */ /* 0x000fe20008410000 */
[----:B------:R-:W-:Y:S02]  /*dae0*/  LEA R34, P0, R32, UR6, 0x1 ;  /* 0x0000000620227c11 */ /* 0x000fe4000f8008ff */
[----:B------:R-:W-:Y:S02]  /*daf0*/  IADD3 R35, R33, R35, RZ ;  /* 0x0000002321237210 */ /* 0x000fe40007ffe0ff */
[----:B------:R-:W-:-:S02]  /*db00*/  F2FP.F16.F32.PACK_AB R15, R6, R15 ;  /* 0x0000000f060f723e */ /* 0x000fc400000000ff */
[----:B------:R-:W-:-:S05]  /*db10*/  LEA.HI.X R35, R32, UR7, R35, 0x1, P0 ;  /* 0x0000000720237c11 */ /* 0x000fca00080f0c23 */
[----:B------:R0:W-:Y:S02]  /*db20*/  STG.E desc[UR18][R34.64], R15 ;  /* 0x0000000f22007986 */ /* 0x0001e4000c101912 */
.L_x_1659:
[----:B------:R-:W-:Y:S05]  /*db30*/  BSYNC B0 ;  /* 0x0000000000007941 */ /* 0x000fea0003800000 */
.L_x_1658:
        /* <DEDUP_REMOVED lines=28> */
.L_x_1660:
        /* <DEDUP_REMOVED lines=22> */
.L_x_1662:
[----:B------:R-:W-:Y:S05]  /*de60*/  BSYNC B0 ;  /* 0x0000000000007941 */ /* 0x000fea0003800000 */
.L_x_1661:
[----:B------:R-:W-:Y:S01]  /*de70*/  ISETP.NE.AND P0, PT, RZ, UR21, PT ;  /* 0x00000015ff007c0c */ /* 0x000fe2000bf05270 */
[----:B------:R-:W-:Y:S01]  /*de80*/  FADD.FTZ R8, R4, -UR22 ;  /* 0x8000001604087e21 */ /* 0x000fe20008010000 */
[----:B------:R-:W-:Y:S01]  /*de90*/  FADD.FTZ R18, R18, -UR22 ;  /* 0x8000001612127e21 */ /* 0x000fe20008010000 */
[--C-:B0-----:R-:W-:Y:S02]  /*dea0*/  HADD2.F32 R15, -RZ, R70.reuse.H0_H0 ;  /* 0x20000046ff0f7230 */ /* 0x101fe40000004100 */
[----:B------:R-:W-:Y:S02]  /*deb0*/  HADD2.F32 R70, -RZ, R70.H1_H1 ;  /* 0x30000046ff467230 */ /* 0x000fe40000004100 */
[----:B------:R-:W-:Y:S01]  /*dec0*/  FMUL.FTZ R39, R8, UR23 ;  /* 0x0000001708277c20 */ /* 0x000fe20008410000 */
[--C-:B------:R-:W-:Y:S02]  /*ded0*/  HADD2.F32 R4, -RZ, R19.reuse.H0_H0 ;  /* 0x20000013ff047230 */ /* 0x100fe40000004100 */
        /* <DEDUP_REMOVED lines=8> */
[----:B------:R-:W5:Y:S01]  /*df60*/  MUFU.EX2 R18, R18 ;  /* 0x0000001200127308 */ /* 0x000f620000000800 */
[----:B0-----:R-:W-:-:S07]  /*df70*/  FADD.FTZ R16, R12, 1 ;  /* 0x3f8000000c107421 */ /* 0x001fce0000010000 */
[----:B------:R-:W1:Y:S01]  /*df80*/  MUFU.RCP R16, R16 ;  /* 0x0000001000107308 */ /* 0x000e620000001000 */
[----:B-----5:R-:W-:-:S07]  /*df90*/  FADD.FTZ R19, R18, 1 ;  /* 0x3f80000012137421 */ /* 0x020fce0000010000 */
[----:B------:R-:W0:Y:S01]  /*dfa0*/  MUFU.RCP R19, R19 ;  /* 0x0000001300137308 */ /* 0x000e220000001000 */
[----:B-12-4-:R-:W-:Y:S01]  /*dfb0*/  FADD.FTZ R33, -R16, 1 ;  /* 0x3f80000010217421 */ /* 0x016fe20000010100 */
[----:B------:R-:W-:-:S03]  /*dfc0*/  FMUL.FTZ R15, R15, R16 ;  /* 0x000000100f0f7220 */ /* 0x000fc60000410000 */
[----:B------:R-:W-:Y:S01]  /*dfd0*/  FFMA.FTZ R8, R8, R33, 1 ;  /* 0x3f80000008087423 */ /* 0x000fe20000010021 */
[----:B0-----:R-:W-:Y:S01]  /*dfe0*/  FADD.FTZ R35, -R19, 1 ;  /* 0x3f80000013237421 */ /* 0x001fe20000010100 */
[----:B------:R-:W-:Y:S02]  /*dff0*/  FMUL.FTZ R70, R70, R19 ;  /* 0x0000001346467220 */ /* 0x000fe40000410000 */
[----:B------:R-:W-:Y:S01]  /*e000*/  FMUL.FTZ R15, R15, R8 ;  /* 0x000000080f0f7220 */ /* 0x000fe20000410000 */
[----:B------:R-:W-:-:S04]  /*e010*/  FFMA.FTZ R35, R10, R35, 1 ;  /* 0x3f8000000a237423 */ /* 0x000fc80000010023 */
[----:B------:R-:W-:-:S07]  /*e020*/  FMUL.FTZ R70, R70, R35 ;  /* 0x0000002346467220 */ /* 0x000fce0000410000 */
.L_x_1663:
[----:B------:R-:W-:Y:S01]  /*e030*/  LOP3.LUT P0, RZ, R0, 0x2, RZ, 0xc0, !PT ;  /* 0x0000000200ff7812 */ /* 0x000fe2000780c0ff */
[----:B------:R-:W-:-:S12]  /*e040*/  BSSY B0, `(.L_x_1664) ;  /* 0x0000015000007945 */ /* 0x000fd80003800000 */
[----:B------:R-:W-:Y:S05]  /*e050*/  @!P0 BRA `(.L_x_1665) ;  /* 0x00000000004c8947 */ /* 0x000fea0003800000 */
[----:B------:R-:W-:Y:S01]  /*e060*/  SHF.R.S32.HI R8, RZ, 0x1f, R108 ;  /* 0x0000001fff087819 */ /* 0x000fe2000001146c */
[----:B------:R-:W-:Y:S01]  /*e070*/  ULDC.64 UR6, c[0x0][0x288] ;  /* 0x0000a20000067ab9 */ /* 0x000fe20000000a00 */
[----:B------:R-:W-:Y:S02]  /*e080*/  MOV R18, R28 ;  /* 0x0000001c00127202 */ /* 0x000fe40000000f00 */
[----:B------:R-:W-:Y:S01]  /*e090*/  MOV R19, R31 ;  /* 0x0000001f00137202 */ /* 0x000fe20000000f00 */
[----:B-12-4-:R-:W-:Y:S02]  /*e0a0*/  IMAD R33, R8, UR6, RZ ;  /* 0x0000000608217c24 */ /* 0x016fe4000f8e02ff */
        /* <DEDUP_REMOVED lines=14> */
.L_x_1665:
[----:B------:R-:W-:Y:S05]  /*e190*/  BSYNC B0 ;  /* 0x0000000000007941 */ /* 0x000fea0003800000 */
.L_x_1664:
        /* <DEDUP_REMOVED lines=28> */
.L_x_1666:
        /* <DEDUP_REMOVED lines=8> */
[----:B-12-4-:R-:W-:Y:S02]  /*e3e0*/  IMAD R33, R107, UR7, R6 ;  /* 0x000000076b217c24 */ /* 0x016fe4000f8e0206 */
        /* <DEDUP_REMOVED lines=12> */
.L_x_1668:
[----:B------:R-:W-:Y:S05]  /*e4b0*/  BSYNC B0 ;  /* 0x0000000000007941 */ /* 0x000fea0003800000 */
.L_x_1667:
[----:B------:R-:W-:Y:S01]  /*e4c0*/  FADD.FTZ R8, R4, -UR22 ;  /* 0x8000001604087e21 */ /* 0x000fe20008010000 */
[----:B------:R-:W-:Y:S01]  /*e4d0*/  FADD.FTZ R20, R20, -UR22 ;  /* 0x8000001614147e21 */ /* 0x000fe20008010000 */
[--C-:B0-----:R-:W-:Y:S02]  /*e4e0*/  HADD2.F32 R15, -RZ, R68.reuse.H0_H0 ;  /* 0x20000044ff0f7230 */ /* 0x101fe40000004100 */
[----:B------:R-:W-:Y:S02]  /*e4f0*/  HADD2.F32 R68, -RZ, R68.H1_H1 ;  /* 0x30000044ff447230 */ /* 0x000fe40000004100 */
[----:B-12-4-:R-:W-:Y:S01]  /*e500*/  FMUL.FTZ R35, R8, UR23 ;  /* 0x0000001708237c20 */ /* 0x016fe20008410000 */
        /* <DEDUP_REMOVED lines=22> */
.L_x_1669:
        /* <DEDUP_REMOVED lines=21> */
.L_x_1671:
[----:B------:R-:W-:Y:S05]  /*e7c0*/  BSYNC B0 ;  /* 0x0000000000007941 */ /* 0x000fea0003800000 */
.L_x_1670:
        /* <DEDUP_REMOVED lines=27> */
.L_x_1672:
        /* <DEDUP_REMOVED lines=21> */
.L_x_1674:
[----:B------:R-:W-:Y:S05]  /*ead0*/  BSYNC B0 ;  /* 0x0000000000007941 */ /* 0x000fea0003800000 */
.L_x_1673:
        /* <DEDUP_REMOVED lines=27> */
.L_x_1675:
        /* <DEDUP_REMOVED lines=20> */
.L_x_1677:
[----:B------:R-:W-:Y:S05]  /*edd0*/  BSYNC B0 ;  /* 0x0000000000007941 */ /* 0x000fea0003800000 */
.L_x_1676:
        /* <DEDUP_REMOVED lines=27> */
.L_x_1678:
        /* <DEDUP_REMOVED lines=20> */
.L_x_1680:
[----:B------:R-:W-:Y:S05]  /*f0d0*/  BSYNC B0 ;  /* 0x0000000000007941 */ /* 0x000fea0003800000 */
.L_x_1679:
        /* <DEDUP_REMOVED lines=27> */
.L_x_1681:
        /* <DEDUP_REMOVED lines=23> */
.L_x_1683:
[----:B------:R-:W-:Y:S05]  /*f400*/  BSYNC B0 ;  /* 0x0000000000007941 */ /* 0x000fea0003800000 */
.L_x_1682:
        /* <DEDUP_REMOVED lines=28> */
.L_x_1684:
        /* <DEDUP_REMOVED lines=23> */
.L_x_1686:
[----:B------:R-:W-:Y:S05]  /*f740*/  BSYNC B0 ;  /* 0x0000000000007941 */ /* 0x000fea0003800000 */
.L_x_1685:
        /* <DEDUP_REMOVED lines=28> */
.L_x_1687:
        /* <DEDUP_REMOVED lines=23> */
.L_x_1689:
[----:B------:R-:W-:Y:S05]  /*fa80*/  BSYNC B0 ;  /* 0x0000000000007941 */ /* 0x000fea0003800000 */
.L_x_1688:
[----:B------:R-:W-:Y:S01]  /*fa90*/  ISETP.NE.AND P0, PT, RZ, UR21, PT ;  /* 0x00000015ff007c0c */ /* 0x000fe2000bf05270 */
[----:B------:R-:W-:Y:S01]  /*faa0*/  FADD.FTZ R24, R24, -UR22 ;  /* 0x8000001618187e21 */ /* 0x000fe20008010000 */
[----:B------:R-:W-:Y:S01]  /*fab0*/  FADD.FTZ R32, R32, -UR22 ;  /* 0x8000001620207e21 */ /* 0x000fe20008010000 */
[----:B---3--:R-:W-:Y:S02]  /*fac0*/  IMAD R37, R38, UR20, R37 ;  /* 0x0000001426257c24 */ /* 0x008fe4000f8e0225 */
[--C-:B0-----:R-:W-:Y:S02]  /*fad0*/  HADD2.F32 R15, -RZ, R61.reuse.H0_H0 ;  /* 0x2000003dff0f7230 */ /* 0x101fe40000004100 */
[----:B------:R-:W-:Y:S01]  /*fae0*/  FMUL.FTZ R25, R24, UR23 ;  /* 0x0000001718197c20 */ /* 0x000fe20008410000 */
[----:B------:R-:W-:Y:S02]  /*faf0*/  HADD2.F32 R4, -RZ, R61.H1_H1 ;  /* 0x3000003dff047230 */ /* 0x000fe40000004100 */
[----:B------:R-:W-:Y:S01]  /*fb00*/  FMUL.FTZ R27, R32, UR23 ;  /* 0x00000017201b7c20 */ /* 0x000fe20008410000 */
        /* <DEDUP_REMOVED lines=20> */
.L_x_1690:
        /* <DEDUP_REMOVED lines=23> */
.L_x_1692:
[----:B------:R-:W-:Y:S05]  /*fdc0*/  BSYNC B0 ;  /* 0x0000000000007941 */ /* 0x000fea0003800000 */
.L_x_1691:
[----:B------:R-:W-:Y:S01]  /*fdd0*/  ISETP.NE.AND P6, PT, RZ, UR21, PT ;  /* 0x00000015ff007c0c */ /* 0x000fe2000bfc5270 */
[----:B------:R-:W-:Y:S02]  /*fde0*/  HADD2.F32 R5, -RZ, R5.H1_H1 ;  /* 0x30000005ff057230 */ /* 0x000fe40000004100 */
[----:B------:R-:W-:Y:S01]  /*fdf0*/  FADD.FTZ R22, R22, -UR22 ;  /* 0x8000001616167e21 */ /* 0x000fe20008010000 */
[----:B------:R-:W-:Y:S01]  /*fe00*/  IADD3 R18, R37, 0x190, RZ ;  /* 0x0000019025127810 */ /* 0x000fe20007ffe0ff */
[----:B------:R-:W-:Y:S01]  /*fe10*/  ULDC.64 UR6, c[0x0][0x290] ;  /* 0x0000a40000067ab9 */ /* 0x000fe20000000a00 */
[--C-:B0-----:R-:W-:Y:S02]  /*fe20*/  HADD2.F32 R15, -RZ, R60.reuse.H0_H0 ;  /* 0x2000003cff0f7230 */ /* 0x101fe40000004100 */
        /* <DEDUP_REMOVED lines=24> */
.L_x_1693:
        /* <DEDUP_REMOVED lines=27> */
.L_x_1695:
[----:B------:R-:W-:Y:S05]  /*10160*/  BSYNC B0 ;  /* 0x0000000000007941 */ /* 0x000fea0003800000 */
.L_x_1694:
        /* <DEDUP_REMOVED lines=27> */
.L_x_1696:
        /* <DEDUP_REMOVED lines=27> */
.L_x_1698:
[----:B------:R-:W-:Y:S05]  /*104d0*/  BSYNC B0 ;  /* 0x0000000000007941 */ /* 0x000fea0003800000 */
.L_x_1697:
        /* <DEDUP_REMOVED lines=27> */
.L_x_1699:
        /* <DEDUP_REMOVED lines=27> */
.L_x_1701:
[----:B------:R-:W-:Y:S05]  /*10840*/  BSYNC B0 ;  /* 0x0000000000007941 */ /* 0x000fea0003800000 */
.L_x_1700:
        /* <DEDUP_REMOVED lines=27> */
.L_x_1702:
        /* <DEDUP_REMOVED lines=27> */
.L_x_1704:
[----:B------:R-:W-:Y:S05]  /*10bb0*/  BSYNC B0 ;  /* 0x0000000000007941 */ /* 0x000fea0003800000 */
.L_x_1703:
        /* <DEDUP_REMOVED lines=27> */
.L_x_1705:
        /* <DEDUP_REMOVED lines=27> */
.L_x_1707:
[----:B------:R-:W-:Y:S05]  /*10f20*/  BSYNC B0 ;  /* 0x0000000000007941 */ /* 0x000fea0003800000 */
.L_x_1706:
        /* <DEDUP_REMOVED lines=27> */
.L_x_1708:
[----:B------:R-:W-:Y:S01]  /*110e0*/  ISETP.GE.U32.AND P0, PT, R37, UR6, PT ;  /* 0x0000000625007c0c */ /* 0x000fe2000bf06070 */
[----:B------:R-:W-:Y:S01]  /*110f0*/  BSSY B0, `(.L_x_1709) ;  /* 0x000001a000007945 */ /* 0x000fe20003800000 */
[--C-:B------:R-:W-:Y:S02]  /*11100*/  HADD2.F32 R10, -RZ, R17.reuse.H0_H0 ;  /* 0x20000011ff0a7230 */ /* 0x100fe40000004100 */
[----:B------:R-:W-:Y:S01]  /*11110*/  ISETP.GE.AND.EX P0, PT, R16, UR7, PT, P0 ;  /* 0x0000000710007c0c */ /* 0x000fe2000bf06300 */
[----:B------:R-:W-:-:S03]  /*11120*/  HADD2.F32 R17, -RZ, R17.H1_H1 ;  /* 0x30000011ff117230 */ /* 0x000fc60000004100 */
        /* <DEDUP_REMOVED lines=22> */
.L_x_1710:
[----:B------:R-:W-:Y:S05]  /*11290*/  BSYNC B0 ;  /* 0x0000000000007941 */ /* 0x000fea0003800000 */
.L_x_1709:
        /* <DEDUP_REMOVED lines=26> */
.L_x_1711:
        /* <DEDUP_REMOVED lines=22> */
.L_x_1713:
[----:B------:R-:W-:Y:S05]  /*115a0*/  BSYNC B0 ;  /* 0x0000000000007941 */ /* 0x000fea0003800000 */
.L_x_1712:
        /* <DEDUP_REMOVED lines=9> */
.L_x_1567:
        /* <DEDUP_REMOVED lines=19> */
.L_x_1716:
[----:B------:R-:W-:Y:S05]  /*11770*/  BSYNC B0 ;  /* 0x0000000000007941 */ /* 0x000fea0003800000 */
.L_x_1715:
        /* <DEDUP_REMOVED lines=11> */
.L_x_1718:
[----:B0-----:R-:W2:Y:S04]  /*11830*/  LDG.E.STRONG.GPU R7, desc[UR18][R4.64] ;  /* 0x0000001204077981 */ /* 0x001ea8000c1ef900 */
[----:B--2---:R-:W-:Y:S01]  /*11840*/  CCTL.IVALL ;  /* 0x00000000ff00798f */ /* 0x004fe20002000000 */
[----:B------:R-:W-:Y:S05]  /*11850*/  YIELD ;  /* 0x0000000000007946 */ /* 0x000fea0003800000 */
[----:B------:R-:W-:-:S13]  /*11860*/  ISETP.NE.AND P0, PT, R7, R0, PT ;  /* 0x000000000700720c */ /* 0x000fda0003f05270 */
[----:B------:R-:W-:Y:S05]  /*11870*/  @P0 BRA `(.L_x_1718) ;  /* 0xfffffffc00ec0947 */ /* 0x000fea000383ffff */
.L_x_1717:
        /* <DEDUP_REMOVED lines=24> */
.L_x_1719:
        /* <DEDUP_REMOVED lines=25> */
.L_x_1720:
        /* <DEDUP_REMOVED lines=15> */
.L_x_5160:


//--------------------- .text._Z35group_norm_nhwc_bwd_one_pass_kernelI11Fp16IOFp16WLi64ELi60ELi480EEv26Group_norm_nhwc_bwd_params --------------------------
	.section	.text._Z35group_norm_nhwc_bwd_one_pass_kernelI11Fp16IOFp16WLi64ELi60ELi480EEv26Group_norm_nhwc_bwd_params,"ax",@progbits
	.align	128
        .global         _Z35group_norm_nhwc_bwd_one_pass_kernelI11Fp16IOFp16WLi64ELi60ELi480EEv26Group_norm_nhwc_bwd_params
        .type           _Z35group_norm_nhwc_bwd_one_pass_kernelI11Fp16IOFp16WLi64ELi60ELi480EEv26Group_norm_nhwc_bwd_params,@function
        .size           _Z35group_norm_nhwc_bwd_one_pass_kernelI11Fp16IOFp16WLi64ELi60ELi480EEv26Group_norm_nhwc_bwd_params,(.L_x_5161 - _Z35group_norm_nhwc_bwd_one_pass_kernelI11Fp16IOFp16WLi64ELi60ELi480EEv26Group_norm_nhwc_bwd_params)
        .other          _Z35group_norm_nhwc_bwd_one_pass_kernelI11Fp16IOFp16WLi64ELi60ELi480EEv26Group_norm_nhwc_bwd_params,@"STO_CUDA_ENTRY STV_DEFAULT"
_Z35group_norm_nhwc_bwd_one_pass_kernelI11Fp16IOFp16WLi64ELi60ELi480EEv26Group_norm_nhwc_bwd_params:
.text._Z35group_norm_nhwc_bwd_one_pass_kernelI11Fp16IOFp16WLi64ELi60ELi480EEv26Group_norm_nhwc_bwd_params:
        /* <DEDUP_REMOVED lines=58> */
.L_x_1756:
        /* <DEDUP_REMOVED lines=155> */
[----:B---3--:R-:W-:Y:S02]  /*0d50*/  HADD2.F32 R55, -RZ, R55.H0_H0 ;  /* 0x20000037ff377230 */ /* 0x008fe40000004100 */
[----:B----4-:R-:W-:Y:S02]  /*0d60*/  HADD2.F32 R54, -RZ, R54.H0_H0 ;  /* 0x20000036ff367230 */ /* 0x010fe40000004100 */
[----:B--2---:R-:W-:Y:S02]  /*0d70*/  @P0 HADD2.F32 R52, -RZ, R17.H0_H0 ;  /* 0x20000011ff340230 */ /* 0x004fe40000004100 */
[----:B------:R-:W-:-:S07]  /*0d80*/  @P0 HADD2.F32 R11, -RZ, R16.H0_H0 ;  /* 0x20000010ff0b0230 */ /* 0x000fce0000004100 */
.L_x_1723:
[----:B------:R-:W-:Y:S05]  /*0d90*/  BSYNC B0 ;  /* 0x0000000000007941 */ /* 0x000fea0003800000 */
.L_x_1722:
        /* <DEDUP_REMOVED lines=33> */
.L_x_1724:
        /* <DEDUP_REMOVED lines=26> */
.L_x_1725:
        /* <DEDUP_REMOVED lines=39> */
.L_x_1726:
        /* <DEDUP_REMOVED lines=35> */
.L_x_1727:
        /* <DEDUP_REMOVED lines=91> */
.L_x_1729:
[----:B------:R-:W-:Y:S05]  /*1ba0*/  BSYNC B0 ;  /* 0x0000000000007941 */ /* 0x000fea0003800000 */
.L_x_1728:
        /* <DEDUP_REMOVED lines=78> */
.L_x_1731:
[----:B------:R-:W-:Y:S05]  /*2090*/  BSYNC B0 ;  /* 0x0000000000007941 */ /* 0x000fea0003800000 */
.L_x_1730:
        /* <DEDUP_REMOVED lines=17> */
.L_x_1733:
[----:B------:R-:W-:Y:S05]  /*21b0*/  BSYNC B0 ;  /* 0x0000000000007941 */ /* 0x000fea0003800000 */
.L_x_1732:
        /* <DEDUP_REMOVED lines=30> */
.L_x_1736:
[----:B-1----:R-:W2:Y:S04]  /*23a0*/  LDG.E.STRONG.GPU R14, desc[UR8][R12.64] ;  /* 0x000000080c0e7981 */ /* 0x002ea8000c1ef900 */
[----:B--2---:R-:W-:Y:S01]  /*23b0*/  CCTL.IVALL ;  /* 0x00000000ff00798f */ /* 0x004fe20002000000 */
[----:B------:R-:W-:Y:S05]  /*23c0*/  YIELD ;  /* 0x0000000000007946 */ /* 0x000fea0003800000 */
[----:B------:R-:W-:-:S13]  /*23d0*/  ISETP.NE.AND P0, PT, R14, R19, PT ;  /* 0x000000130e00720c */ /* 0x000fda0003f05270 */
[----:B------:R-:W-:Y:S05]  /*23e0*/  @P0 BRA `(.L_x_1736) ;  /* 0xfffffffc00ec0947 */ /* 0x000fea000383ffff */
.L_x_1735:
        /* <DEDUP_REMOVED lines=16> */
.L_x_1740:
        /* <DEDUP_REMOVED lines=115> */
.L_x_1739:
        /* <DEDUP_REMOVED lines=61> */
.L_x_1741:
[----:B------:R-:W-:-:S13]  /*2ff0*/  ISETP.NE.OR P0, PT, R18, RZ, P0 ;  /* 0x000000ff1200720c */ /* 0x000fda0000705670 */
[----:B------:R-:W-:Y:S05]  /*3000*/  @!P0 BRA `(.L_x_1737) ;  /* 0x00000000007c8947 */ /* 0x000fea0003800000 */
.L_x_1738:
        /* <DEDUP_REMOVED lines=31> */
.L_x_1737:
        /* <DEDUP_REMOVED lines=11> */
.L_x_1743:
[----:B------:R-:W-:Y:S05]  /*32b0*/  BSYNC B0 ;  /* 0x0000000000007941 */ /* 0x000fea0003800000 */
.L_x_1742:
        /* <DEDUP_REMOVED lines=16> */
.L_x_1734:
        /* <DEDUP_REMOVED lines=61> */
.L_x_1744:
        /* <DEDUP_REMOVED lines=20> */
.L_x_1746:
[----:B------:R-:W-:Y:S05]  /*38d0*/  BSYNC B0 ;  /* 0x0000000000007941 */ /* 0x000fea0003800000 */
.L_x_1745:
        /* <DEDUP_REMOVED lines=23> */
.L_x_1747:
        /* <DEDUP_REMOVED lines=20> */
.L_x_1749:
[----:B------:R-:W-:Y:S05]  /*3b90*/  BSYNC B0 ;  /* 0x0000000000007941 */ /* 0x000fea0003800000 */
.L_x_1748:
        /* <DEDUP_REMOVED lines=23> */
.L_x_1750:
        /* <DEDUP_REMOVED lines=20> */
.L_x_1752:
[----:B------:R-:W-:Y:S05]  /*3e50*/  BSYNC B0 ;  /* 0x0000000000007941 */ /* 0x000fea0003800000 */
.L_x_1751:
        /* <DEDUP_REMOVED lines=23> */
.L_x_1753:
        /* <DEDUP_REMOVED lines=19> */
.L_x_1755:
[----:B------:R-:W-:Y:S05]  /*4100*/  BSYNC B0 ;  /* 0x0000000000007941 */ /* 0x000fea0003800000 */
.L_x_1754:
[----:B------:R-:W-:Y:S02]  /*4110*/  IADD3 R35, R32, R35, RZ ;  /* 0x0000002320237210 */ /* 0x000fe40007ffe0ff */
[----:B------:R-:W-:Y:S02]  /*4120*/  IADD3 R36, R36, 0x1, RZ ;  /* 0x0000000124247810 */ /* 0x000fe40007ffe0ff */
[----:B------:R-:W-:-:S13]  /*4130*/  ISETP.GE.AND P0, PT, R35, UR4, PT ;  /* 0x0000000423007c0c */ /* 0x000fda000bf06270 */
[----:B------:R-:W-:Y:S05]  /*4140*/  @!P0 BRA `(.L_x_1756) ;  /* 0xffffffc000948947 */ /* 0x000fea000383ffff */
.L_x_1721:
        /* <DEDUP_REMOVED lines=23> */
.L_x_1758:
[----:B------:R-:W-:Y:S05]  /*42c0*/  BSYNC B0 ;  /* 0x0000000000007941 */ /* 0x000fea0003800000 */
.L_x_1757:
[----:B------:R-:W-:Y:S05]  /*42d0*/  @P0 EXIT ;  /* 0x000000000000094d */ /* 0x000fea0003800000 */
[----:B------:R-:W-:Y:S05]  /*42e0*/  @P2 BRA `(.L_x_1759) ;  /* 0x0000000000202947 */ /* 0x000fea0003800000 */
[----:B------:R-:W-:-:S05]  /*42f0*/  IMAD R0, R6, R7, RZ ;  /* 0x0000000706007224 */ /* 0x000fca00078e02ff */
[----:B------:R-:W-:-:S13]  /*4300*/  ISETP.NE.AND P0, PT, R0, -0x1, PT ;  /* 0xffffffff0000780c */ /* 0x000fda0003f05270 */
[----:B------:R-:W-:Y:S05]  /*4310*/  @!P0 BRA `(.L_x_1759) ;  /* 0x0000000000148947 */ /* 0x000fea0003800000 */
.L_x_1760:
[----:B0-----:R-:W4:Y:S04]  /*4320*/  LDG.E.STRONG.GPU R5, desc[UR8][R2.64] ;  /* 0x0000000802057981 */ /* 0x001f28000c1ef900 */
[----:B----4-:R-:W-:Y:S01]  /*4330*/  CCTL.IVALL ;  /* 0x00000000ff00798f */ /* 0x010fe20002000000 */
[----:B------:R-:W-:Y:S05]  /*4340*/  YIELD ;  /* 0x0000000000007946 */ /* 0x000fea0003800000 */
[----:B------:R-:W-:-:S13]  /*4350*/  ISETP.NE.AND P0, PT, R5, R0, PT ;  /* 0x000000000500720c */ /* 0x000fda0003f05270 */
[----:B------:R-:W-:Y:S05]  /*4360*/  @P0 BRA `(.L_x_1760) ;  /* 0xfffffffc00ec0947 */ /* 0x000fea000383ffff */
.L_x_1759:
        /* <DEDUP_REMOVED lines=24> */
.L_x_1761:
        /* <DEDUP_REMOVED lines=17> */
[----:B--2---:R-:W-:Y:S02]  /*4600*/  F2FP.F16.F32.PACK_AB R3, R15, R0 ;  /* 0x000000000f03723e */ /* 0x004fe400000000ff */
[----:B------:R-:W-:Y:S02]  /*4610*/  SHF.R.S32.HI R0, RZ, 0x1f, R43 ;  /* 0x0000001fff007819 */ /* 0x000fe4000001142b */
[----:B----4-:R-:W-:Y:S01]  /*4620*/  F2FP.F16.F32.PACK_AB R21, R19, R16 ;  /* 0x000000101315723e */ /* 0x010fe200000000ff */
[----:B------:R4:W-:Y:S04]  /*4630*/  STG.E desc[UR8][R8.64], R3 ;  /* 0x0000000308007986 */ /* 0x0009e8000c101908 */
[----:B------:R4:W-:Y:S01]  /*4640*/  STG.E desc[UR8][R10.64], R21 ;  /* 0x000000150a007986 */ /* 0x0009e2000c101908 */
[----:B------:R-:W-:-:S13]  /*4650*/  ISETP.GT.AND.EX P0, PT, R25, R0, PT, P0 ;  /* 0x000000001900720c */ /* 0x000fda0003f04300 */
[----:B----4-:R-:W-:Y:S05]  /*4660*/  @P0 BRA `(.L_x_1761) ;  /* 0xfffffffc00a00947 */ /* 0x010fea000383ffff */
[----:B------:R-:W-:Y:S05]  /*4670*/  EXIT ;  /* 0x000000000000794d */ /* 0x000fea0003800000 */
.L_x_1762:
        /* <DEDUP_REMOVED lines=16> */
.L_x_5161:


//--------------------- .text._Z35group_norm_nhwc_bwd_one_pass_kernelI11Fp16IOFp16WLi128ELi60ELi480EEv26Group_norm_nhwc_bwd_params --------------------------
	.section	.text._Z35group_norm_nhwc_bwd_one_pass_kernelI11Fp16IOFp16WLi128ELi60ELi480EEv26Group_norm_nhwc_bwd_params,"ax",@progbits
	.align	128
        .global         _Z35group_norm_nhwc_bwd_one_pass_kernelI11Fp16IOFp16WLi128ELi60ELi480EEv26Group_norm_nhwc_bwd_params
        .type           _Z35group_norm_nhwc_bwd_one_pass_kernelI11Fp16IOFp16WLi128ELi60ELi480EEv26Group_norm_nhwc_bwd_params,@function
        .size           _Z35group_norm_nhwc_bwd_one_pass_kernelI11Fp16IOFp16WLi128ELi60ELi480EEv26Group_norm_nhwc_bwd_params,(.L_x_5162 - _Z35group_norm_nhwc_bwd_one_pass_kernelI11Fp16IOFp16WLi128ELi60ELi480EEv26Group_norm_nhwc_bwd_params)
        .other          _Z35group_norm_nhwc_bwd_one_pass_kernelI11Fp16IOFp16WLi128ELi60ELi480EEv26Group_norm_nhwc_bwd_params,@"STO_CUDA_ENTRY STV_DEFAULT"
_Z35group_norm_nhwc_bwd_one_pass_kernelI11Fp16IOFp16WLi128ELi60ELi480EEv26Group_norm_nhwc_bwd_params:
.text._Z35group_norm_nhwc_bwd_one_pass_kernelI11Fp16IOFp16WLi128ELi60ELi480EEv26Group_norm_nhwc_bwd_params:
        /* <DEDUP_REMOVED lines=63> */
.L_x_1814:
        /* <DEDUP_REMOVED lines=252> */
[----:B--2---:R-:W-:-:S02]  /*13b0*/  HADD2.F32 R6, -RZ, R6.H0_H0 ;  /* 0x20000006ff067230 */ /* 0x004fc40000004100 */
[----:B---3--:R-:W-:Y:S02]  /*13c0*/  @P0 HADD2.F32 R5, -RZ, R18.H0_H0 ;  /* 0x20000012ff050230 */ /* 0x008fe40000004100 */
[----:B----4-:R-:W-:Y:S02]  /*13d0*/  @P0 HADD2.F32 R4, -RZ, R13.H0_H0 ;  /* 0x2000000dff040230 */ /* 0x010fe40000004100 */
[----:B------:R-:W-:-:S07]  /*13e0*/  HADD2.F32 R3, -RZ, R3.H0_H0 ;  /* 0x20000003ff037230 */ /* 0x000fce0000004100 */
.L_x_1765:
[----:B------:R-:W-:Y:S05]  /*13f0*/  BSYNC B0 ;  /* 0x0000000000007941 */ /* 0x000fea0003800000 */
.L_x_1764:
        /* <DEDUP_REMOVED lines=37> */
.L_x_1766:
        /* <DEDUP_REMOVED lines=26> */
.L_x_1767:
        /* <DEDUP_REMOVED lines=41> */
.L_x_1768:
        /* <DEDUP_REMOVED lines=38> */
.L_x_1769:
        /* <DEDUP_REMOVED lines=32> */
.L_x_1770:
        /* <DEDUP_REMOVED lines=38> */
.L_x_1771:
        /* <DEDUP_REMOVED lines=36> */
.L_x_1772:
        /* <DEDUP_REMOVED lines=35> */
.L_x_1773:
        /* <DEDUP_REMOVED lines=94> */
.L_x_1775:
[----:B------:R-:W-:Y:S05]  /*2b90*/  BSYNC B0 ;  /* 0x0000000000007941 */ /* 0x000fea0003800000 */
.L_x_1774:
        /* <DEDUP_REMOVED lines=81> */
.L_x_1777:
[----:B------:R-:W-:Y:S05]  /*30b0*/  BSYNC B0 ;  /* 0x0000000000007941 */ /* 0x000fea0003800000 */
.L_x_1776:
        /* <DEDUP_REMOVED lines=17> */
.L_x_1779:
[----:B------:R-:W-:Y:S05]  /*31d0*/  BSYNC B0 ;  /* 0x0000000000007941 */ /* 0x000fea0003800000 */
.L_x_1778:
        /* <DEDUP_REMOVED lines=35> */
.L_x_1782:
[----:B-1----:R-:W2:Y:S04]  /*3410*/  LDG.E.STRONG.GPU R22, desc[UR8][R18.64] ;  /* 0x0000000812167981 */ /* 0x002ea8000c1ef900 */
[----:B--2---:R-:W-:Y:S01]  /*3420*/  CCTL.IVALL ;  /* 0x00000000ff00798f */ /* 0x004fe20002000000 */
[----:B------:R-:W-:Y:S05]  /*3430*/  YIELD ;  /* 0x0000000000007946 */ /* 0x000fea0003800000 */
[----:B------:R-:W-:-:S13]  /*3440*/  ISETP.NE.AND P6, PT, R22, R27, PT ;  /* 0x0000001b1600720c */ /* 0x000fda0003fc5270 */
[----:B------:R-:W-:Y:S05]  /*3450*/  @P6 BRA `(.L_x_1782) ;  /* 0xfffffffc00ec6947 */ /* 0x000fea000383ffff */
.L_x_1781:
        /* <DEDUP_REMOVED lines=23> */
.L_x_1786:
        /* <DEDUP_REMOVED lines=115> */
.L_x_1785:
        /* <DEDUP_REMOVED lines=63> */
.L_x_1787:
[----:B------:R-:W-:-:S04]  /*40f0*/  LOP3.LUT P6, RZ, R0, 0x1, RZ, 0xc0, !PT ;  /* 0x0000000100ff7812 */ /* 0x000fc800078cc0ff */
[----:B------:R-:W-:-:S13]  /*4100*/  ISETP.NE.OR P6, PT, R19, RZ, P6 ;  /* 0x000000ff1300720c */ /* 0x000fda00037c5670 */
[----:B------:R-:W-:Y:S05]  /*4110*/  @!P6 BRA `(.L_x_1783) ;  /* 0x00000000007ce947 */ /* 0x000fea0003800000 */
.L_x_1784:
        /* <DEDUP_REMOVED lines=31> */
.L_x_1783:
        /* <DEDUP_REMOVED lines=10> */
.L_x_1789:
[----:B------:R-:W-:Y:S05]  /*43b0*/  BSYNC B0 ;  /* 0x0000000000007941 */ /* 0x000fea0003800000 */
.L_x_1788:
        /* <DEDUP_REMOVED lines=17> */
.L_x_1780:
        /* <DEDUP_REMOVED lines=42> */
.L_x_1790:
        /* <DEDUP_REMOVED lines=22> */
.L_x_1792:
[----:B------:R-:W-:Y:S05]  /*48d0*/  BSYNC B0 ;  /* 0x0000000000007941 */ /* 0x000fea0003800000 */
.L_x_1791:
        /* <DEDUP_REMOVED lines=28> */
.L_x_1793:
        /* <DEDUP_REMOVED lines=22> */
.L_x_1795:
[----:B------:R-:W-:Y:S05]  /*4c00*/  BSYNC B0 ;  /* 0x0000000000007941 */ /* 0x000fea0003800000 */
.L_x_1794:
        /* <DEDUP_REMOVED lines=27> */
.L_x_1796:
        /* <DEDUP_REMOVED lines=22> */
.L_x_1798:
[----:B------:R-:W-:Y:S05]  /*4f20*/  BSYNC B0 ;  /* 0x0000000000007941 */ /* 0x000fea0003800000 */
.L_x_1797:
        /* <DEDUP_REMOVED lines=27> */
.L_x_1799:
        /* <DEDUP_REMOVED lines=22> */
.L_x_1801:
[----:B------:R-:W-:Y:S05]  /*5240*/  BSYNC B0 ;  /* 0x0000000000007941 */ /* 0x000fea0003800000 */
.L_x_1800:
        /* <DEDUP_REMOVED lines=27> */
.L_x_1802:
        /* <DEDUP_REMOVED lines=22> */
.L_x_1804:
[----:B------:R-:W-:Y:S05]  /*5560*/  BSYNC B0 ;  /* 0x0000000000007941 */ /* 0x000fea0003800000 */
.L_x_1803:
        /* <DEDUP_REMOVED lines=27> */
.L_x_1805:
        /* <DEDUP_REMOVED lines=22> */
.L_x_1807:
[----:B------:R-:W-:Y:S05]  /*5880*/  BSYNC B0 ;  /* 0x0000000000007941 */ /* 0x000fea0003800000 */
.L_x_1806:
        /* <DEDUP_REMOVED lines=29> */
.L_x_1808:
        /* <DEDUP_REMOVED lines=26> */
.L_x_1810:
[----:B------:R-:W-:Y:S05]  /*5c00*/  BSYNC B0 ;  /* 0x0000000000007941 */ /* 0x000fea0003800000 */
.L_x_1809:
        /* <DEDUP_REMOVED lines=30> */
.L_x_1811:
        /* <DEDUP_REMOVED lines=19> */
.L_x_1813:
[----:B------:R-:W-:Y:S05]  /*5f20*/  BSYNC B0 ;  /* 0x0000000000007941 */ /* 0x000fea0003800000 */
.L_x_1812:
[----:B0-----:R-:W0:Y:S01]  /*5f30*/  LDC R4, c[0x0][0x10] ;  /* 0x00000400ff047b82 */ /* 0x001e220000000800 */
[----:B------:R-:W-:Y:S02]  /*5f40*/  IADD3 R55, R55, 0x1, RZ ;  /* 0x0000000137377810 */ /* 0x000fe40007ffe0ff */
[----:B0-----:R-:W-:-:S04]  /*5f50*/  IADD3 R37, R4, R37, RZ ;  /* 0x0000002504257210 */ /* 0x001fc80007ffe0ff */
[----:B------:R-:W-:-:S13]  /*5f60*/  ISETP.GE.AND P0, PT, R37, UR4, PT ;  /* 0x0000000425007c0c */ /* 0x000fda000bf06270 */
[----:B------:R-:W-:Y:S05]  /*5f70*/  @!P0 BRA `(.L_x_1814) ;  /* 0xffffffa4001c8947 */ /* 0x000fea000383ffff */
.L_x_1763:
        /* <DEDUP_REMOVED lines=19> */
.L_x_1816:
[----:B------:R-:W-:Y:S05]  /*60b0*/  BSYNC B0 ;  /* 0x0000000000007941 */ /* 0x000fea0003800000 */
.L_x_1815:
        /* <DEDUP_REMOVED lines=11> */
.L_x_1818:
[----:B------:R-:W2:Y:S04]  /*6170*/  LDG.E.STRONG.GPU R5, desc[UR8][R2.64] ;  /* 0x0000000802057981 */ /* 0x000ea8000c1ef900 */
[----:B--2---:R-:W-:Y:S01]  /*6180*/  CCTL.IVALL ;  /* 0x00000000ff00798f */ /* 0x004fe20002000000 */
[----:B------:R-:W-:Y:S05]  /*6190*/  YIELD ;  /* 0x0000000000007946 */ /* 0x000fea0003800000 */
[----:B------:R-:W-:-:S13]  /*61a0*/  ISETP.NE.AND P0, PT, R5, R0, PT ;  /* 0x000000000500720c */ /* 0x000fda0003f05270 */
[----:B------:R-:W-:Y:S05]  /*61b0*/  @P0 BRA `(.L_x_1818) ;  /* 0xfffffffc00ec0947 */ /* 0x000fea000383ffff */
.L_x_1817:
        /* <DEDUP_REMOVED lines=24> */
.L_x_1819:
        /* <DEDUP_REMOVED lines=25> */
.L_x_1820:
        /* <DEDUP_REMOVED lines=11> */
.L_x_5162:


//--------------------- .text._Z35group_norm_nhwc_bwd_one_pass_kernelI11Fp16IOFp16WLi256ELi60ELi480EEv26Group_norm_nhwc_bwd_params --------------------------
	.section	.text._Z35group_norm_nhwc_bwd_one_pass_kernelI11Fp16IOFp16WLi256ELi60ELi480EEv26Group_norm_nhwc_bwd_params,"ax",@progbits
	.align	128
        .global         _Z35group_norm_nhwc_bwd_one_pass_kernelI11Fp16IOFp16WLi256ELi60ELi480EEv26Group_norm_nhwc_bwd_params
        .type           _Z35group_norm_nhwc_bwd_one_pass_kernelI11Fp16IOFp16WLi256ELi60ELi480EEv26Group_norm_nhwc_bwd_params,@function
        .size           _Z35group_norm_nhwc_bwd_one_pass_kernelI11Fp16IOFp16WLi256ELi60ELi480EEv26Group_norm_nhwc_bwd_params,(.L_x_5163 - _Z35group_norm_nhwc_bwd_one_pass_kernelI11Fp16IOFp16WLi256ELi60ELi480EEv26Group_norm_nhwc_bwd_params)
        .other          _Z35group_norm_nhwc_bwd_one_pass_kernelI11Fp16IOFp16WLi256ELi60ELi480EEv26Group_norm_nhwc_bwd_params,@"STO_CUDA_ENTRY STV_DEFAULT"
_Z35group_norm_nhwc_bwd_one_pass_kernelI11Fp16IOFp16WLi256ELi60ELi480EEv26Group_norm_nhwc_bwd_params:
.text._Z35group_norm_nhwc_bwd_one_pass_kernelI11Fp16IOFp16WLi256ELi60ELi480EEv26Group_norm_nhwc_bwd_params:
        /* <DEDUP_REMOVED lines=116> */
.L_x_1904:
        /* <DEDUP_REMOVED lines=415> */
.L_x_1823:
[----:B------:R-:W-:Y:S05]  /*2130*/  BSYNC B0 ;  /* 0x0000000000007941 */ /* 0x000fea0003800000 */
.L_x_1822:
        /* <DEDUP_REMOVED lines=36> */
.L_x_1824:
        /* <DEDUP_REMOVED lines=26> */
.L_x_1825:
        /* <DEDUP_REMOVED lines=41> */
.L_x_1826:
        /* <DEDUP_REMOVED lines=37> */
.L_x_1827:
        /* <DEDUP_REMOVED lines=37> */
.L_x_1828:
        /* <DEDUP_REMOVED lines=36> */
.L_x_1829:
        /* <DEDUP_REMOVED lines=37> */
.L_x_1830:
        /* <DEDUP_REMOVED lines=32> */
.L_x_1831:
        /* <DEDUP_REMOVED lines=38> */
.L_x_1832:
        /* <DEDUP_REMOVED lines=32> */
.L_x_1833:
        /* <DEDUP_REMOVED lines=38> */
.L_x_1834:
        /* <DEDUP_REMOVED lines=32> */
.L_x_1835:
        /* <DEDUP_REMOVED lines=38> */
.L_x_1836:
        /* <DEDUP_REMOVED lines=36> */
.L_x_1837:
        /* <DEDUP_REMOVED lines=35> */
.L_x_1838:
        /* <DEDUP_REMOVED lines=33> */
.L_x_1839:
        /* <DEDUP_REMOVED lines=108> */
.L_x_1841:
[----:B------:R-:W-:Y:S05]  /*4b40*/  BSYNC B0 ;  /* 0x0000000000007941 */ /* 0x000fea0003800000 */
.L_x_1840:
        /* <DEDUP_REMOVED lines=81> */
.L_x_1843:
[----:B------:R-:W-:Y:S05]  /*5060*/  BSYNC B0 ;  /* 0x0000000000007941 */ /* 0x000fea0003800000 */
.L_x_1842:
        /* <DEDUP_REMOVED lines=13> */
.L_x_1845:
[----:B------:R-:W-:Y:S05]  /*5140*/  BSYNC B0 ;  /* 0x0000000000007941 */ /* 0x000fea0003800000 */
.L_x_1844:
        /* <DEDUP_REMOVED lines=33> */
.L_x_1848:
[----:B-1----:R-:W2:Y:S04]  /*5360*/  LDG.E.STRONG.GPU R32, desc[UR8][R28.64] ;  /* 0x000000081c207981 */ /* 0x002ea8000c1ef900 */
[----:B--2---:R-:W-:Y:S01]  /*5370*/  CCTL.IVALL ;  /* 0x00000000ff00798f */ /* 0x004fe20002000000 */
[----:B------:R-:W-:Y:S05]  /*5380*/  YIELD ;  /* 0x0000000000007946 */ /* 0x000fea0003800000 */
[----:B------:R-:W-:-:S13]  /*5390*/  ISETP.NE.AND P6, PT, R32, R37, PT ;  /* 0x000000252000720c */ /* 0x000fda0003fc5270 */
[----:B------:R-:W-:Y:S05]  /*53a0*/  @P6 BRA `(.L_x_1848) ;  /* 0xfffffffc00ec6947 */ /* 0x000fea000383ffff */
.L_x_1847:
        /* <DEDUP_REMOVED lines=22> */
.L_x_1852:
        /* <DEDUP_REMOVED lines=115> */
.L_x_1851:
        /* <DEDUP_REMOVED lines=63> */
.L_x_1853:
[----:B------:R-:W-:-:S04]  /*6030*/  LOP3.LUT P6, RZ, R5, 0x1, RZ, 0xc0, !PT ;  /* 0x0000000105ff7812 */ /* 0x000fc800078cc0ff */
[----:B------:R-:W-:-:S13]  /*6040*/  ISETP.NE.OR P6, PT, R29, RZ, P6 ;  /* 0x000000ff1d00720c */ /* 0x000fda00037c5670 */
[----:B------:R-:W-:Y:S05]  /*6050*/  @!P6 BRA `(.L_x_1849) ;  /* 0x00000000007ce947 */ /* 0x000fea0003800000 */
.L_x_1850:
        /* <DEDUP_REMOVED lines=31> */
.L_x_1849:
        /* <DEDUP_REMOVED lines=10> */
.L_x_1855:
[----:B------:R-:W-:Y:S05]  /*62f0*/  BSYNC B0 ;  /* 0x0000000000007941 */ /* 0x000fea0003800000 */
.L_x_1854:
        /* <DEDUP_REMOVED lines=17> */
.L_x_1846:
        /* <DEDUP_REMOVED lines=42> */
.L_x_1856:
        /* <DEDUP_REMOVED lines=21> */
.L_x_1858:
[----:B------:R-:W-:Y:S05]  /*6800*/  BSYNC B0 ;  /* 0x0000000000007941 */ /* 0x000fea0003800000 */
.L_x_1857:
        /* <DEDUP_REMOVED lines=28> */
.L_x_1859:
        /* <DEDUP_REMOVED lines=21> */
.L_x_1861:
[----:B------:R-:W-:Y:S05]  /*6b20*/  BSYNC B0 ;  /* 0x0000000000007941 */ /* 0x000fea0003800000 */
.L_x_1860:
        /* <DEDUP_REMOVED lines=28> */
.L_x_1862:
        /* <DEDUP_REMOVED lines=21> */
.L_x_1864:
[----:B------:R-:W-:Y:S05]  /*6e40*/  BSYNC B0 ;  /* 0x0000000000007941 */ /* 0x000fea0003800000 */
.L_x_1863:
        /* <DEDUP_REMOVED lines=28> */
.L_x_1865:
        /* <DEDUP_REMOVED lines=21> */
.L_x_1867:
[----:B------:R-:W-:Y:S05]  /*7160*/  BSYNC B0 ;  /* 0x0000000000007941 */ /* 0x000fea0003800000 */
.L_x_1866:
        /* <DEDUP_REMOVED lines=28> */
.L_x_1868:
        /* <DEDUP_REMOVED lines=21> */
.L_x_1870:
[----:B------:R-:W-:Y:S05]  /*7480*/  BSYNC B0 ;  /* 0x0000000000007941 */ /* 0x000fea0003800000 */
.L_x_1869:
        /* <DEDUP_REMOVED lines=28> */
.L_x_1871:
        /* <DEDUP_REMOVED lines=21> */
.L_x_1873:
[----:B------:R-:W-:Y:S05]  /*77a0*/  BSYNC B0 ;  /* 0x0000000000007941 */ /* 0x000fea0003800000 */
.L_x_1872:
        /* <DEDUP_REMOVED lines=28> */
.L_x_1874:
        /* <DEDUP_REMOVED lines=21> */
.L_x_1876:
[----:B------:R-:W-:Y:S05]  /*7ac0*/  BSYNC B0 ;  /* 0x0000000000007941 */ /* 0x000fea0003800000 */
.L_x_1875:
        /* <DEDUP_REMOVED lines=28> */
.L_x_1877:
        /* <DEDUP_REMOVED lines=20> */
.L_x_1879:
[----:B------:R-:W-:Y:S05]  /*7dd0*/  BSYNC B0 ;  /* 0x0000000000007941 */ /* 0x000fea0003800000 */
.L_x_1878:
        /* <DEDUP_REMOVED lines=27> */
.L_x_1880:
        /* <DEDUP_REMOVED lines=20> */
.L_x_1882:
[----:B------:R-:W-:Y:S05]  /*80d0*/  BSYNC B0 ;  /* 0x0000000000007941 */ /* 0x000fea0003800000 */
.L_x_1881:
        /* <DEDUP_REMOVED lines=27> */
.L_x_1883:
        /* <DEDUP_REMOVED lines=20> */
.L_x_1885:
[----:B------:R-:W-:Y:S05]  /*83d0*/  BSYNC B0 ;  /* 0x0000000000007941 */ /* 0x000fea0003800000 */
.L_x_1884:
        /* <DEDUP_REMOVED lines=27> */
.L_x_1886:
        /* <DEDUP_REMOVED lines=20> */
.L_x_1888:
[----:B------:R-:W-:Y:S05]  /*86d0*/  BSYNC B0 ;  /* 0x0000000000007941 */ /* 0x000fea0003800000 */
.L_x_1887:
        /* <DEDUP_REMOVED lines=27> */
.L_x_1889:
        /* <DEDUP_REMOVED lines=20> */
.L_x_1891:
[----:B------:R-:W-:Y:S05]  /*89d0*/  BSYNC B0 ;  /* 0x0000000000007941 */ /* 0x000fea0003800000 */
.L_x_1890:
        /* <DEDUP_REMOVED lines=29> */
.L_x_1892:
        /* <DEDUP_REMOVED lines=25> */
.L_x_1894:
[----:B------:R-:W-:Y:S05]  /*8d40*/  BSYNC B0 ;  /* 0x0000000000007941 */ /* 0x000fea0003800000 */
.L_x_1893:
        /* <DEDUP_REMOVED lines=27> */
.L_x_1895:
        /* <DEDUP_REMOVED lines=25> */
.L_x_1897:
[----:B------:R-:W-:Y:S05]  /*9090*/  BSYNC B0 ;  /* 0x0000000000007941 */ /* 0x000fea0003800000 */
.L_x_1896:
        /* <DEDUP_REMOVED lines=27> */
.L_x_1898:
        /* <DEDUP_REMOVED lines=27> */
.L_x_1900:
[----:B------:R-:W-:Y:S05]  /*9400*/  BSYNC B0 ;  /* 0x0000000000007941 */ /* 0x000fea0003800000 */
.L_x_1899:
        /* <DEDUP_REMOVED lines=25> */
.L_x_1901:
        /* <DEDUP_REMOVED lines=22> */
.L_x_1903:
[----:B------:R-:W-:Y:S05]  /*9700*/  BSYNC B0 ;  /* 0x0000000000007941 */ /* 0x000fea0003800000 */
.L_x_1902:
[----:B------:R-:W-:Y:S02]  /*9710*/  IADD3 R6, R8, R6, RZ ;  /* 0x0000000608067210 */ /* 0x000fe40007ffe0ff */
[----:B------:R-:W-:Y:S02]  /*9720*/  IADD3 R83, R83, 0x1, RZ ;  /* 0x0000000153537810 */ /* 0x000fe40007ffe0ff */
[----:B------:R-:W-:-:S13]  /*9730*/  ISETP.GE.AND P0, PT, R6, UR4, PT ;  /* 0x0000000406007c0c */ /* 0x000fda000bf06270 */
[----:B------:R-:W-:Y:S05]  /*9740*/  @!P0 BRA `(.L_x_1904) ;  /* 0xffffff6c00fc8947 */ /* 0x000fea000383ffff */
.L_x_1821:
        /* <DEDUP_REMOVED lines=23> */
.L_x_1906:
[----:B------:R-:W-:Y:S05]  /*98c0*/  BSYNC B0 ;  /* 0x0000000000007941 */ /* 0x000fea0003800000 */
.L_x_1905:
[----:B------:R-:W-:Y:S05]  /*98d0*/  @P0 EXIT ;  /* 0x000000000000094d */ /* 0x000fea0003800000 */
[----:B------:R-:W-:Y:S05]  /*98e0*/  @P2 BRA `(.L_x_1907) ;  /* 0x0000000000202947 */ /* 0x000fea0003800000 */
[----:B------:R-:W-:-:S05]  /*98f0*/  IMAD R0, R6, R7, RZ ;  /* 0x0000000706007224 */ /* 0x000fca00078e02ff */
[----:B------:R-:W-:-:S13]  /*9900*/  ISETP.NE.AND P0, PT, R0, -0x1, PT ;  /* 0xffffffff0000780c */ /* 0x000fda0003f05270 */
[----:B------:R-:W-:Y:S05]  /*9910*/  @!P0 BRA `(.L_x_1907) ;  /* 0x0000000000148947 */ /* 0x000fea0003800000 */
.L_x_1908:
[----:B0-----:R-:W2:Y:S04]  /*9920*/  LDG.E.STRONG.GPU R5, desc[UR8][R2.64] ;  /* 0x0000000802057981 */ /* 0x001ea8000c1ef900 */
[----:B--2---:R-:W-:Y:S01]  /*9930*/  CCTL.IVALL ;  /* 0x00000000ff00798f */ /* 0x004fe20002000000 */
[----:B------:R-:W-:Y:S05]  /*9940*/  YIELD ;  /* 0x0000000000007946 */ /* 0x000fea0003800000 */
[----:B------:R-:W-:-:S13]  /*9950*/  ISETP.NE.AND P0, PT, R5, R0, PT ;  /* 0x000000000500720c */ /* 0x000fda0003f05270 */
[----:B------:R-:W-:Y:S05]  /*9960*/  @P0 BRA `(.L_x_1908) ;  /* 0xfffffffc00ec0947 */ /* 0x000fea000383ffff */
.L_x_1907:
        /* <DEDUP_REMOVED lines=24> */
.L_x_1909:
        /* <DEDUP_REMOVED lines=25> */
.L_x_1910:
        /* <DEDUP_REMOVED lines=16> */
.L_x_5163:


//--------------------- .text._Z35group_norm_nhwc_bwd_one_pass_kernelI11Fp16IOFp16WLi512ELi60ELi480EEv26Group_norm_nhwc_bwd_params --------------------------
	.section	.text._Z35group_norm_nhwc_bwd_one_pass_kernelI11Fp16IOFp16WLi512ELi60ELi480EEv26Group_norm_nhwc_bwd_params,"ax",@progbits
	.align	128
        .global         _Z35group_norm_nhwc_bwd_one_pass_kernelI11Fp16IOFp16WLi512ELi60ELi480EEv26Group_norm_nhwc_bwd_params
        .type           _Z35group_norm_nhwc_bwd_one_pass_kernelI11Fp16IOFp16WLi512ELi60ELi480EEv26Group_norm_nhwc_bwd_params,@function
        .size           _Z35group_norm_nhwc_bwd_one_pass_kernelI11Fp16IOFp16WLi512ELi60ELi480EEv26Group_norm_nhwc_bwd_params,(.L_x_5164 - _Z35group_norm_nhwc_bwd_one_pass_kernelI11Fp16IOFp16WLi512ELi60ELi480EEv26Group_norm_nhwc_bwd_params)
        .other          _Z35group_norm_nhwc_bwd_one_pass_kernelI11Fp16IOFp16WLi512ELi60ELi480EEv26Group_norm_nhwc_bwd_params,@"STO_CUDA_ENTRY STV_DEFAULT"
_Z35group_norm_nhwc_bwd_one_pass_kernelI11Fp16IOFp16WLi512ELi60ELi480EEv26Group_norm_nhwc_bwd_params:
.text._Z35group_norm_nhwc_bwd_one_pass_kernelI11Fp16IOFp16WLi512ELi60ELi480EEv26Group_norm_nhwc_bwd_params:
        /* <DEDUP_REMOVED lines=182> */
.L_x_2058:
        /* <DEDUP_REMOVED lines=821> */
.L_x_1913:
[----:B------:R-:W-:Y:S05]  /*3eb0*/  BSYNC B0 ;  /* 0x0000000000007941 */ /* 0x000fea0003800000 */
.L_x_1912:
        /* <DEDUP_REMOVED lines=28> */
.L_x_1914:
        /* <DEDUP_REMOVED lines=34> */
.L_x_1915:
        /* <DEDUP_REMOVED lines=40> */
.L_x_1916:
        /* <DEDUP_REMOVED lines=37> */
.L_x_1917:
        /* <DEDUP_REMOVED lines=37> */
.L_x_1918:
        /* <DEDUP_REMOVED lines=37> */
.L_x_1919:
        /* <DEDUP_REMOVED lines=37> */
.L_x_1920:
        /* <DEDUP_REMOVED lines=37> */
.L_x_1921:
        /* <DEDUP_REMOVED lines=37> */
.L_x_1922:
        /* <DEDUP_REMOVED lines=37> */
.L_x_1923:
        /* <DEDUP_REMOVED lines=37> */
.L_x_1924:
        /* <DEDUP_REMOVED lines=37> */
.L_x_1925:
        /* <DEDUP_REMOVED lines=37> */
.L_x_1926:
        /* <DEDUP_REMOVED lines=37> */
.L_x_1927:
        /* <DEDUP_REMOVED lines=37> */
.L_x_1928:
        /* <DEDUP_REMOVED lines=37> */
.L_x_1929:
        /* <DEDUP_REMOVED lines=37> */
.L_x_1930:
        /* <DEDUP_REMOVED lines=37> */
.L_x_1931:
        /* <DEDUP_REMOVED lines=37> */
.L_x_1932:
        /* <DEDUP_REMOVED lines=37> */
.L_x_1933:
        /* <DEDUP_REMOVED lines=37> */
.L_x_1934:
        /* <DEDUP_REMOVED lines=37> */
.L_x_1935:
        /* <DEDUP_REMOVED lines=37> */
.L_x_1936:
        /* <DEDUP_REMOVED lines=37> */
.L_x_1937:
        /* <DEDUP_REMOVED lines=37> */
.L_x_1938:
        /* <DEDUP_REMOVED lines=37> */
.L_x_1939:
        /* <DEDUP_REMOVED lines=37> */
.L_x_1940:
        /* <DEDUP_REMOVED lines=37> */
.L_x_1941:
        /* <DEDUP_REMOVED lines=37> */
.L_x_1942:
        /* <DEDUP_REMOVED lines=37> */
.L_x_1943:
        /* <DEDUP_REMOVED lines=35> */
.L_x_1944:
        /* <DEDUP_REMOVED lines=33> */
.L_x_1945:
        /* <DEDUP_REMOVED lines=90> */
.L_x_1947:
[----:B------:R-:W-:Y:S05]  /*8d70*/  BSYNC B0 ;  /* 0x0000000000007941 */ /* 0x000fea0003800000 */
.L_x_1946:
        /* <DEDUP_REMOVED lines=81> */
.L_x_1949:
[----:B------:R-:W-:Y:S05]  /*9290*/  BSYNC B0 ;  /* 0x0000000000007941 */ /* 0x000fea0003800000 */
.L_x_1948:
        /* <DEDUP_REMOVED lines=20> */
.L_x_1951:
[----:B------:R-:W-:Y:S05]  /*93e0*/  BSYNC B0 ;  /* 0x0000000000007941 */ /* 0x000fea0003800000 */
.L_x_1950:
        /* <DEDUP_REMOVED lines=40> */
.L_x_1954:
[----:B------:R-:W-:Y:S02]  /*9670*/  MOV R33, UR25 ;  /* 0x0000001900217c02 */ /* 0x000fe40008000f00 */
[----:B------:R-:W-:-:S05]  /*9680*/  MOV R32, UR24 ;  /* 0x0000001800207c02 */ /* 0x000fca0008000f00 */
[----:B------:R-:W2:Y:S04]  /*9690*/  LDG.E.STRONG.GPU R33, desc[UR18][R32.64] ;  /* 0x0000001220217981 */ /* 0x000ea8000c1ef900 */
[----:B--2---:R-:W-:Y:S01]  /*96a0*/  CCTL.IVALL ;  /* 0x00000000ff00798f */ /* 0x004fe20002000000 */
[----:B------:R-:W-:Y:S05]  /*96b0*/  YIELD ;  /* 0x0000000000007946 */ /* 0x000fea0003800000 */
[----:B------:R-:W-:-:S13]  /*96c0*/  ISETP.NE.AND P6, PT, R33, R34, PT ;  /* 0x000000222100720c */ /* 0x000fda0003fc5270 */
[----:B------:R-:W-:Y:S05]  /*96d0*/  @P6 BRA `(.L_x_1954) ;  /* 0xfffffffc00e46947 */ /* 0x000fea000383ffff */
.L_x_1953:
        /* <DEDUP_REMOVED lines=26> */
.L_x_1958:
        /* <DEDUP_REMOVED lines=164> */
.L_x_1957:
        /* <DEDUP_REMOVED lines=88> */
.L_x_1959:
[----:B------:R-:W-:-:S04]  /*a840*/  LOP3.LUT P6, RZ, R0, 0x1, RZ, 0xc0, !PT ;  /* 0x0000000100ff7812 */ /* 0x000fc800078cc0ff */
[----:B------:R-:W-:-:S13]  /*a850*/  ISETP.NE.OR P6, PT, R32, RZ, P6 ;  /* 0x000000ff2000720c */ /* 0x000fda00037c5670 */
[----:B------:R-:W-:Y:S05]  /*a860*/  @!P6 BRA `(.L_x_1955) ;  /* 0x0000000000b0e947 */ /* 0x000fea0003800000 */
.L_x_1956:
        /* <DEDUP_REMOVED lines=44> */
.L_x_1955:
        /* <DEDUP_REMOVED lines=14> */
.L_x_1961:
[----:B------:R-:W-:Y:S05]  /*ac10*/  BSYNC B0 ;  /* 0x0000000000007941 */ /* 0x000fea0003800000 */
.L_x_1960:
        /* <DEDUP_REMOVED lines=25> */
.L_x_1952:
        /* <DEDUP_REMOVED lines=38> */
.L_x_1962:
        /* <DEDUP_REMOVED lines=22> */
.L_x_1964:
[----:B------:R-:W-:Y:S05]  /*b170*/  BSYNC B0 ;  /* 0x0000000000007941 */ /* 0x000fea0003800000 */
.L_x_1963:
        /* <DEDUP_REMOVED lines=28> */
.L_x_1965:
        /* <DEDUP_REMOVED lines=22> */
.L_x_1967:
[----:B------:R-:W-:Y:S05]  /*b4a0*/  BSYNC B0 ;  /* 0x0000000000007941 */ /* 0x000fea0003800000 */
.L_x_1966:
        /* <DEDUP_REMOVED lines=28> */
.L_x_1968:
        /* <DEDUP_REMOVED lines=22> */
.L_x_1970:
[----:B------:R-:W-:Y:S05]  /*b7d0*/  BSYNC B0 ;  /* 0x0000000000007941 */ /* 0x000fea0003800000 */
.L_x_1969:
        /* <DEDUP_REMOVED lines=29> */
.L_x_1971:
        /* <DEDUP_REMOVED lines=22> */
.L_x_1973:
[----:B------:R-:W-:Y:S05]  /*bb10*/  BSYNC B0 ;  /* 0x0000000000007941 */ /* 0x000fea0003800000 */
.L_x_1972:
        /* <DEDUP_REMOVED lines=28> */
.L_x_1974:
        /* <DEDUP_REMOVED lines=22> */
.L_x_1976:
[----:B------:R-:W-:Y:S05]  /*be40*/  BSYNC B0 ;  /* 0x0000000000007941 */ /* 0x000fea0003800000 */
.L_x_1975:
        /* <DEDUP_REMOVED lines=32> */
.L_x_1977:
        /* <DEDUP_REMOVED lines=22> */
.L_x_1979:
[----:B------:R-:W-:Y:S05]  /*c1b0*/  BSYNC B0 ;  /* 0x0000000000007941 */ /* 0x000fea0003800000 */
.L_x_1978:
        /* <DEDUP_REMOVED lines=28> */
.L_x_1980:
        /* <DEDUP_REMOVED lines=22> */
.L_x_1982:
[----:B------:R-:W-:Y:S05]  /*c4e0*/  BSYNC B0 ;  /* 0x0000000000007941 */ /* 0x000fea0003800000 */
.L_x_1981:
        /* <DEDUP_REMOVED lines=28> */
.L_x_1983:
        /* <DEDUP_REMOVED lines=22> */
.L_x_1985:
[----:B------:R-:W-:Y:S05]  /*c810*/  BSYNC B0 ;  /* 0x0000000000007941 */ /* 0x000fea0003800000 */
.L_x_1984:
        /* <DEDUP_REMOVED lines=28> */
.L_x_1986:
        /* <DEDUP_REMOVED lines=22> */
.L_x_1988:
[----:B------:R-:W-:Y:S05]  /*cb40*/  BSYNC B0 ;  /* 0x0000000000007941 */ /* 0x000fea0003800000 */
.L_x_1987:
        /* <DEDUP_REMOVED lines=28> */
.L_x_1989:
        /* <DEDUP_REMOVED lines=22> */
.L_x_1991:
[----:B------:R-:W-:Y:S05]  /*ce70*/  BSYNC B0 ;  /* 0x0000000000007941 */ /* 0x000fea0003800000 */
.L_x_1990:
        /* <DEDUP_REMOVED lines=28> */
.L_x_1992:
        /* <DEDUP_REMOVED lines=22> */
.L_x_1994:
[----:B------:R-:W-:Y:S05]  /*d1a0*/  BSYNC B0 ;  /* 0x0000000000007941 */ /* 0x000fea0003800000 */
.L_x_1993:
        /* <DEDUP_REMOVED lines=28> */
.L_x_1995:
        /* <DEDUP_REMOVED lines=22> */
.L_x_1997:
[----:B------:R-:W-:Y:S05]  /*d4d0*/  BSYNC B0 ;  /* 0x0000000000007941 */ /* 0x000fea0003800000 */
.L_x_1996:
        /* <DEDUP_REMOVED lines=28> */
.L_x_1998:
        /* <DEDUP_REMOVED lines=22> */
.L_x_2000:
[----:B------:R-:W-:Y:S05]  /*d800*/  BSYNC B0 ;  /* 0x0000000000007941 */ /* 0x000fea0003800000 */
.L_x_1999:
        /* <DEDUP_REMOVED lines=28> */
.L_x_2001:
        /* <DEDUP_REMOVED lines=22> */
.L_x_2003:
[----:B------:R-:W-:Y:S05]  /*db30*/  BSYNC B0 ;  /* 0x0000000000007941 */ /* 0x000fea0003800000 */
.L_x_2002:
        /* <DEDUP_REMOVED lines=28> */
.L_x_2004:
        /* <DEDUP_REMOVED lines=22> */
.L_x_2006:
[----:B------:R-:W-:Y:S05]  /*de60*/  BSYNC B0 ;  /* 0x0000000000007941 */ /* 0x000fea0003800000 */
.L_x_2005:
        /* <DEDUP_REMOVED lines=28> */
.L_x_2007:
        /* <DEDUP_REMOVED lines=22> */
.L_x_2009:
[----:B------:R-:W-:Y:S05]  /*e190*/  BSYNC B0 ;  /* 0x0000000000007941 */ /* 0x000fea0003800000 */
.L_x_2008:
        /* <DEDUP_REMOVED lines=28> */
.L_x_2010:
        /* <DEDUP_REMOVED lines=21> */
.L_x_2012:
[----:B------:R-:W-:Y:S05]  /*e4b0*/  BSYNC B0 ;  /* 0x0000000000007941 */ /* 0x000fea0003800000 */
.L_x_2011:
        /* <DEDUP_REMOVED lines=27> */
.L_x_2013:
        /* <DEDUP_REMOVED lines=21> */
.L_x_2015:
[----:B------:R-:W-:Y:S05]  /*e7c0*/  BSYNC B0 ;  /* 0x0000000000007941 */ /* 0x000fea0003800000 */
.L_x_2014:
        /* <DEDUP_REMOVED lines=27> */
.L_x_2016:
        /* <DEDUP_REMOVED lines=21> */
.L_x_2018:
[----:B------:R-:W-:Y:S05]  /*ead0*/  BSYNC B0 ;  /* 0x0000000000007941 */ /* 0x000fea0003800000 */
.L_x_2017:
        /* <DEDUP_REMOVED lines=27> */
.L_x_2019:
        /* <DEDUP_REMOVED lines=20> */
.L_x_2021:
[----:B------:R-:W-:Y:S05]  /*edd0*/  BSYNC B0 ;  /* 0x0000000000007941 */ /* 0x000fea0003800000 */
.L_x_2020:
        /* <DEDUP_REMOVED lines=27> */
.L_x_2022:
        /* <DEDUP_REMOVED lines=20> */
.L_x_2024:
[----:B------:R-:W-:Y:S05]  /*f0d0*/  BSYNC B0 ;  /* 0x0000000000007941 */ /* 0x000fea0003800000 */
.L_x_2023:
        /* <DEDUP_REMOVED lines=27> */
.L_x_2025:
        /* <DEDUP_REMOVED lines=23> */
.L_x_2027:
[----:B------:R-:W-:Y:S05]  /*f400*/  BSYNC B0 ;  /* 0x0000000000007941 */ /* 0x000fea0003800000 */
.L_x_2026:
        /* <DEDUP_REMOVED lines=28> */
.L_x_2028:
        /* <DEDUP_REMOVED lines=23> */
.L_x_2030:
[----:B------:R-:W-:Y:S05]  /*f740*/  BSYNC B0 ;  /* 0x0000000000007941 */ /* 0x000fea0003800000 */
.L_x_2029:
        /* <DEDUP_REMOVED lines=28> */
.L_x_2031:
        /* <DEDUP_REMOVED lines=23> */
.L_x_2033:
[----:B------:R-:W-:Y:S05]  /*fa80*/  BSYNC B0 ;  /* 0x0000000000007941 */ /* 0x000fea0003800000 */
.L_x_2032:
        /* <DEDUP_REMOVED lines=28> */
.L_x_2034:
        /* <DEDUP_REMOVED lines=23> */
.L_x_2036:
[----:B------:R-:W-:Y:S05]  /*fdc0*/  BSYNC B0 ;  /* 0x0000000000007941 */ /* 0x000fea0003800000 */
.L_x_2035:
        /* <DEDUP_REMOVED lines=30> */
.L_x_2037:
        /* <DEDUP_REMOVED lines=27> */
.L_x_2039:
[----:B------:R-:W-:Y:S05]  /*10160*/  BSYNC B0 ;  /* 0x0000000000007941 */ /* 0x000fea0003800000 */
.L_x_2038:
        /* <DEDUP_REMOVED lines=27> */
.L_x_2040:
        /* <DEDUP_REMOVED lines=27> */
.L_x_2042:
[----:B------:R-:W-:Y:S05]  /*104d0*/  BSYNC B0 ;  /* 0x0000000000007941 */ /* 0x000fea0003800000 */
.L_x_2041:
        /* <DEDUP_REMOVED lines=27> */
.L_x_2043:
        /* <DEDUP_REMOVED lines=27> */
.L_x_2045:
[----:B------:R-:W-:Y:S05]  /*10840*/  BSYNC B0 ;  /* 0x0000000000007941 */ /* 0x000fea0003800000 */
.L_x_2044:
        /* <DEDUP_REMOVED lines=27> */
.L_x_2046:
        /* <DEDUP_REMOVED lines=27> */
.L_x_2048:
[----:B------:R-:W-:Y:S05]  /*10bb0*/  BSYNC B0 ;  /* 0x0000000000007941 */ /* 0x000fea0003800000 */
.L_x_2047:
        /* <DEDUP_REMOVED lines=27> */
.L_x_2049:
        /* <DEDUP_REMOVED lines=27> */
.L_x_2051:
[----:B------:R-:W-:Y:S05]  /*10f20*/  BSYNC B0 ;  /* 0x0000000000007941 */ /* 0x000fea0003800000 */
.L_x_2050:
        /* <DEDUP_REMOVED lines=27> */
.L_x_2052:
        /* <DEDUP_REMOVED lines=27> */
.L_x_2054:
[----:B------:R-:W-:Y:S05]  /*11290*/  BSYNC B0 ;  /* 0x0000000000007941 */ /* 0x000fea0003800000 */
.L_x_2053:
        /* <DEDUP_REMOVED lines=26> */
.L_x_2055:
        /* <DEDUP_REMOVED lines=22> */
.L_x_2057:
[----:B------:R-:W-:Y:S05]  /*115a0*/  BSYNC B0 ;  /* 0x0000000000007941 */ /* 0x000fea0003800000 */
.L_x_2056:
        /* <DEDUP_REMOVED lines=9> */
.L_x_1911:
        /* <DEDUP_REMOVED lines=19> */
.L_x_2060:
[----:B------:R-:W-:Y:S05]  /*11770*/  BSYNC B0 ;  /* 0x0000000000007941 */ /* 0x000fea0003800000 */
.L_x_2059:
        /* <DEDUP_REMOVED lines=11> */
.L_x_2062:
[----:B0-----:R-:W2:Y:S04]  /*11830*/  LDG.E.STRONG.GPU R7, desc[UR18][R4.64] ;  /* 0x0000001204077981 */ /* 0x001ea8000c1ef900 */
[----:B--2---:R-:W-:Y:S01]  /*11840*/  CCTL.IVALL ;  /* 0x00000000ff00798f */ /* 0x004fe20002000000 */
[----:B------:R-:W-:Y:S05]  /*11850*/  YIELD ;  /* 0x0000000000007946 */ /* 0x000fea0003800000 */
[----:B------:R-:W-:-:S13]  /*11860*/  ISETP.NE.AND P0, PT, R7, R0, PT ;  /* 0x000000000700720c */ /* 0x000fda0003f05270 */
[----:B------:R-:W-:Y:S05]  /*11870*/  @P0 BRA `(.L_x_2062) ;  /* 0xfffffffc00ec0947 */ /* 0x000fea000383ffff */
.L_x_2061:
        /* <DEDUP_REMOVED lines=24> */
.L_x_2063:
        /* <DEDUP_REMOVED lines=25> */
.L_x_2064:
        /* <DEDUP_REMOVED lines=15> */
.L_x_5164:


//--------------------- .text._Z35group_norm_nhwc_bwd_one_pass_kernelI11Fp32IOFp32WLi64ELi60ELi480EEv26Group_norm_nhwc_bwd_params --------------------------
	.section	.text._Z35group_norm_nhwc_bwd_one_pass_kernelI11Fp32IOFp32WLi64ELi60ELi480EEv26Group_norm_nhwc_bwd_params,"ax",@progbits
	.align	128
        .global         _Z35group_norm_nhwc_bwd_one_pass_kernelI11Fp32IOFp32WLi64ELi60ELi480EEv26Group_norm_nhwc_bwd_params
        .type           _Z35group_norm_nhwc_bwd_one_pass_kernelI11Fp32IOFp32WLi64ELi60ELi480EEv26Group_norm_nhwc_bwd_params,@function
        .size           _Z35group_norm_nhwc_bwd_one_pass_kernelI11Fp32IOFp32WLi64ELi60ELi480EEv26Group_norm_nhwc_bwd_params,(.L_x_5165 - _Z35group_norm_nhwc_bwd_one_pass_kernelI11Fp32IOFp32WLi64ELi60ELi480EEv26Group_norm_nhwc_bwd_params)
        .other          _Z35group_norm_nhwc_bwd_one_pass_kernelI11Fp32IOFp32WLi64ELi60ELi480EEv26Group_norm_nhwc_bwd_params,@"STO_CUDA_ENTRY STV_DEFAULT"
_Z35group_norm_nhwc_bwd_one_pass_kernelI11Fp32IOFp32WLi64ELi60ELi480EEv26Group_norm_nhwc_bwd_params:
.text._Z35group_norm_nhwc_bwd_one_pass_kernelI11Fp32IOFp32WLi64ELi60ELi480EEv26Group_norm_nhwc_bwd_params:
[----:B------:R-:W-:Y:S08]  /*0000*/  LDC R1, c[0x0][0x28] ;  /* 0x00000a00ff017b82 */ /* 0x000ff00000000800 */
[----:B------:R-:W0:Y:S01]  /*0010*/  S2UR UR6, SR_CTAID.Y ;  /* 0x00000000000679c3 */ /* 0x000e220000002600 */
[----:B------:R-:W-:Y:S01]  /*0020*/  ULDC UR4, c[0x0][0x2a0] ;  /* 0x0000a80000047ab9 */ /* 0x000fe20000000800 */
[----:B------:R-:W-:Y:S01]  /*0030*/  ULDC UR5, c[0x0][0x270] ;  /* 0x00009c0000057ab9 */ /* 0x000fe20000000800 */
[----:B------:R-:W1:Y:S01]  /*0040*/  S2R R46, SR_TID.X ;  /* 0x00000000002e7919 */ /* 0x000e620000002100 */
[----:B------:R-:W-:Y:S01]  /*0050*/  UIMAD UR4, UR4, UR5, URZ ;  /* 0x00000005040472a4 */ /* 0x000fe2000f8e023f */
[----:B------:R-:W-:-:S03]  /*0060*/  ULDC.64 UR8, c[0x0][0x208] ;  /* 0x0000820000087ab9 */ /* 0x000fc60000000a00 */
[----:B------:R-:W2:Y:S01]  /*0070*/  S2UR UR7, SR_CTAID.X ;  /* 0x00000000000779c3 */ /* 0x000ea20000002500 */
[----:B0-----:R-:W-:-:S04]  /*0080*/  MOV R39, UR6 ;  /* 0x0000000600277c02 */ /* 0x001fc80008000f00 */
[----:B------:R-:W-:-:S13]  /*0090*/  ISETP.GE.AND P0, PT, R39, UR4, PT ;  /* 0x0000000427007c0c */ /* 0x000fda000bf06270 */
[----:B-12---:R-:W-:Y:S05]  /*00a0*/  @P0 BRA `(.L_x_2065) ;  /* 0x0000003c00800947 */ /* 0x006fea0003800000 */
[----:B------:R-:W0:Y:S01]  /*00b0*/  LDC.64 R6, c[0x0][0x288] ;  /* 0x0000a200ff067b82 */ /* 0x000e220000000a00 */
[C---:B------:R-:W-:Y:S01]  /*00c0*/  IMAD.WIDE.U32 R2, R46.reuse, -0x77777777, RZ ;  /* 0x888888892e027825 */ /* 0x040fe200078e00ff */
[----:B------:R-:W-:Y:S01]  /*00d0*/  ULDC.64 UR10, c[0x0][0x290] ;  /* 0x0000a400000a7ab9 */ /* 0x000fe20000000a00 */
[----:B------:R-:W-:Y:S01]  /*00e0*/  ISETP.GE.U32.AND P2, PT, R46, 0x1e0, PT ;  /* 0x000001e02e00780c */ /* 0x000fe20003f46070 */
[----:B------:R-:W1:Y:S01]  /*00f0*/  S2R R36, SR_LANEID ;  /* 0x0000000000247919 */ /* 0x000e620000000000 */
[----:B------:R-:W-:Y:S01]  /*0100*/  UMOV UR5, 0x400 ;  /* 0x0000040000057882 */ /* 0x000fe20000000000 */
[----:B------:R-:W-:Y:S01]  /*0110*/  SHF.R.U32.HI R47, RZ, 0x4, R3 ;  /* 0x00000004ff2f7819 */ /* 0x000fe20000011603 */
[----:B------:R-:W-:Y:S01]  /*0120*/  HFMA2.MMA R40, -RZ, RZ, 0, 0 ;  /* 0x00000000ff287435 */ /* 0x000fe200000001ff */
[----:B------:R-:W2:Y:S01]  /*0130*/  LDC R0, c[0x0][0x2ac] ;  /* 0x0000ab00ff007b82 */ /* 0x000ea20000000800 */
[----:B------:R-:W-:-:S07]  /*0140*/  MOV R41, R39 ;  /* 0x0000002700297202 */ /* 0x000fce0000000f00 */
[----:B------:R-:W3:Y:S01]  /*0150*/  S2UR UR6, SR_CgaCtaId ;  /* 0x00000000000679c3 */ /* 0x000ee20000008800 */
[----:B0-----:R-:W-:Y:S01]  /*0160*/  IMAD.WIDE.U32 R2, R6, 0x3, RZ ;  /* 0x0000000306027825 */ /* 0x001fe200078e00ff */
[----:B------:R-:W-:-:S06]  /*0170*/  LEA R5, R7, R7, 0x1 ;  /* 0x0000000707057211 */ /* 0x000fcc00078e08ff */
[----:B------:R-:W0:Y:S01]  /*0180*/  LDC R38, c[0x0][0x10] ;  /* 0x00000400ff267b82 */ /* 0x000e220000000800 */
[----:B------:R-:W-:Y:S01]  /*0190*/  IADD3 R5, R3, R5, RZ ;  /* 0x0000000503057210 */ /* 0x000fe20007ffe0ff */
[----:B--2---:R-:W-:-:S03]  /*01a0*/  IMAD R45, R0, UR7, R47 ;  /* 0x00000007002d7c24 */ /* 0x004fc6000f8e022f */
[----:B------:R-:W-:Y:S01]  /*01b0*/  LEA.HI R32, P3, R5, R2, RZ, 0x1 ;  /* 0x0000000205207211 */ /* 0x000fe200078708ff */
[----:B------:R-:W-:Y:S01]  /*01c0*/  IMAD R47, R47, -0x1e, R46 ;  /* 0xffffffe22f2f7824 */ /* 0x000fe200078e022e */
[----:B------:R-:W-:Y:S02]  /*01d0*/  LEA.HI R0, P0, R7, R6, RZ, 0x1 ;  /* 0x0000000607007211 */ /* 0x000fe400078108ff */
[----:B------:R-:W-:Y:S02]  /*01e0*/  ISETP.LT.U32.AND P1, PT, R45, UR10, PT ;  /* 0x0000000a2d007c0c */ /* 0x000fe4000bf21070 */
[----:B------:R-:W-:Y:S01]  /*01f0*/  SHF.R.S32.HI R3, RZ, 0x1f, R45 ;  /* 0x0000001fff037819 */ /* 0x000fe2000001142d */
[----:B---3--:R-:W-:Y:S01]  /*0200*/  ULEA UR5, UR6, UR5, 0x18 ;  /* 0x0000000506057291 */ /* 0x008fe2000f8ec03f */
[----:B------:R-:W-:Y:S02]  /*0210*/  IADD3.X R7, RZ, R7, RZ, P0, !PT ;  /* 0x00000007ff077210 */ /* 0x000fe400007fe4ff */
[----:B------:R-:W-:-:S02]  /*0220*/  ISETP.LT.AND.EX P1, PT, R3, UR11, !P2, P1 ;  /* 0x0000000b03007c0c */ /* 0x000fc4000d721310 */
[----:B------:R-:W-:Y:S02]  /*0230*/  SHF.R.S32.HI R3, RZ, 0x1f, R46 ;  /* 0x0000001fff037819 */ /* 0x000fe4000001142e */
[----:B------:R-:W-:Y:S02]  /*0240*/  IADD3 R44, R45, 0x10, RZ ;  /* 0x000000102d2c7810 */ /* 0x000fe40007ffe0ff */
[----:B------:R-:W-:Y:S02]  /*0250*/  LEA.HI R3, R3, R46, RZ, 0x5 ;  /* 0x0000002e03037211 */ /* 0x000fe400078f28ff */
[----:B------:R-:W-:Y:S01]  /*0260*/  ISETP.LT.U32.AND P0, PT, R44, UR10, PT ;  /* 0x0000000a2c007c0c */ /* 0x000fe2000bf01070 */
[----:B------:R-:W-:Y:S01]  /*0270*/  ULDC.U8 UR10, c[0x0][0x2a4] ;  /* 0x0000a900000a7ab9 */ /* 0x000fe20000000000 */
[----:B------:R-:W-:Y:S02]  /*0280*/  SHF.R.S32.HI R2, RZ, 0x5, R3 ;  /* 0x00000005ff027819 */ /* 0x000fe40000011403 */
[----:B------:R-:W-:-:S02]  /*0290*/  IADD3.X R3, RZ, R5, RZ, P3, !PT ;  /* 0x00000005ff037210 */ /* 0x000fc40001ffe4ff */
[----:B------:R-:W-:Y:S02]  /*02a0*/  SHF.R.S64 R5, R0, 0x1, R7 ;  /* 0x0000000100057819 */ /* 0x000fe40000001007 */
[----:B------:R-:W-:Y:S02]  /*02b0*/  SHF.R.S64 R32, R32, 0x1, R3 ;  /* 0x0000000120207819 */ /* 0x000fe40000001003 */
[----:B------:R-:W-:Y:S02]  /*02c0*/  SHF.R.S32.HI R37, RZ, 0x1f, R44 ;  /* 0x0000001fff257819 */ /* 0x000fe4000001142c */
[----:B------:R-:W-:Y:S02]  /*02d0*/  SHF.R.S32.HI R0, RZ, 0x1, R7 ;  /* 0x00000001ff007819 */ /* 0x000fe40000011407 */
[----:B------:R-:W-:Y:S02]  /*02e0*/  IADD3 R43, R45, 0x20, RZ ;  /* 0x000000202d2b7810 */ /* 0x000fe40007ffe0ff */
[----:B------:R-:W-:-:S02]  /*02f0*/  SHF.R.S32.HI R3, RZ, 0x1, R3 ;  /* 0x00000001ff037819 */ /* 0x000fc40000011403 */
[----:B------:R-:W-:Y:S02]  /*0300*/  ISETP.LT.AND.EX P2, PT, R37, UR11, !P2, P0 ;  /* 0x0000000b25007c0c */ /* 0x000fe4000d741300 */
[----:B------:R-:W-:Y:S02]  /*0310*/  SHF.L.U32 R47, R47, 0x1, RZ ;  /* 0x000000012f2f7819 */ /* 0x000fe400000006ff */
[----:B------:R-:W-:Y:S02]  /*0320*/  LEA R2, R2, UR5, 0x3 ;  /* 0x0000000502027c11 */ /* 0x000fe4000f8e18ff */
[----:B------:R-:W-:Y:S02]  /*0330*/  IADD3 R42, R45, 0x30, RZ ;  /* 0x000000302d2a7810 */ /* 0x000fe40007ffe0ff */
[----:B------:R-:W-:Y:S02]  /*0340*/  SHF.L.U64.HI R33, R5, 0x2, R0 ;  /* 0x0000000205217819 */ /* 0x000fe40000010200 */
[----:B------:R-:W-:-:S02]  /*0350*/  SHF.R.S32.HI R35, RZ, 0x1f, R43 ;  /* 0x0000001fff237819 */ /* 0x000fc4000001142b */
[----:B01----:R-:W-:-:S07]  /*0360*/  SHF.L.U64.HI R34, R32, 0x2, R3 ;  /* 0x0000000220227819 */ /* 0x003fce0000010203 */
.L_x_2100:
[----:B0-2-4-:R-:W0:Y:S01]  /*0370*/  LDC R8, c[0x0][0x2a0] ;  /* 0x0000a800ff087b82 */ /* 0x015e220000000800 */
[----:B------:R-:W-:Y:S01]  /*0380*/  ISETP.GE.AND P0, PT, R41, RZ, PT ;  /* 0x000000ff2900720c */ /* 0x000fe20003f06270 */
[----:B------:R-:W-:Y:S01]  /*0390*/  ULDC.64 UR14, c[0x0][0x290] ;  /* 0x0000a400000e7ab9 */ /* 0x000fe20000000a00 */
[----:B------:R-:W-:-:S05]  /*03a0*/  ULDC.64 UR12, c[0x0][0x298] ;  /* 0x0000a600000c7ab9 */ /* 0x000fca0000000a00 */
[----:B-1-3--:R-:W1:Y:S08]  /*03b0*/  LDC R11, c[0x0][0x2ac] ;  /* 0x0000ab00ff0b7b82 */ /* 0x00ae700000000800 */
[----:B------:R-:W2:Y:S01]  /*03c0*/  LDC.64 R18, c[0x0][0x248] ;  /* 0x00009200ff127b82 */ /* 0x000ea20000000a00 */
[----:B0-----:R-:W-:-:S07]  /*03d0*/  IABS R9, R8 ;  /* 0x0000000800097213 */ /* 0x001fce0000000000 */
[----:B------:R-:W0:Y:S01]  /*03e0*/  @P1 LDC.64 R16, c[0x0][0x230] ;  /* 0x00008c00ff101b82 */ /* 0x000e220000000a00 */
[----:B------:R-:W3:Y:S07]  /*03f0*/  I2F.RP R0, R9 ;  /* 0x0000000900007306 */ /* 0x000eee0000209400 */
[----:B------:R-:W4:Y:S01]  /*0400*/  @P1 LDC.64 R28, c[0x0][0x228] ;  /* 0x00008a00ff1c1b82 */ /* 0x000f220000000a00 */
[----:B--2---:R-:W-:-:S07]  /*0410*/  IMAD.WIDE R22, R41, 0x8, R18 ;  /* 0x0000000829167825 */ /* 0x004fce00078e0212 */
[----:B------:R-:W2:Y:S01]  /*0420*/  @P2 LDC.64 R14, c[0x0][0x228] ;  /* 0x00008a00ff0e2b82 */ /* 0x000ea20000000a00 */
[----:B---3--:R-:W3:Y:S01]  /*0430*/  MUFU.RCP R0, R0 ;  /* 0x0000000000007308 */ /* 0x008ee20000001000 */
[----:B------:R-:W2:Y:S01]  /*0440*/  LDG.E.64 R22, desc[UR8][R22.64] ;  /* 0x0000000816167981 */ /* 0x000ea2000c1e1b00 */
[----:B---3--:R-:W-:-:S06]  /*0450*/  IADD3 R6, R0, 0xffffffe, RZ ;  /* 0x0ffffffe00067810 */ /* 0x008fcc0007ffe0ff */
        /* <DEDUP_REMOVED lines=8> */
[----:B------:R-:W-:Y:S01]  /*04e0*/  IMAD R0, R9, R0, R4 ;  /* 0x0000000009007224 */ /* 0x000fe200078e0204 */
[----:B------:R-:W-:-:S04]  /*04f0*/  LOP3.LUT R4, R41, R8, RZ, 0x3c, !PT ;  /* 0x0000000829047212 */ /* 0x000fc800078e3cff */
[----:B------:R-:W-:Y:S02]  /*0500*/  ISETP.GT.U32.AND P5, PT, R9, R0, PT ;  /* 0x000000000900720c */ /* 0x000fe40003fa4070 */
[----:B------:R-:W-:-:S11]  /*0510*/  ISETP.GE.AND P3, PT, R4, RZ, PT ;  /* 0x000000ff0400720c */ /* 0x000fd60003f66270 */
[-C--:B------:R-:W-:Y:S02]  /*0520*/  @!P5 IADD3 R0, R0, -R9.reuse, RZ ;  /* 0x800000090000d210 */ /* 0x080fe40007ffe0ff */
[----:B------:R-:W-:Y:S02]  /*0530*/  @!P5 IADD3 R3, R3, 0x1, RZ ;  /* 0x000000010303d810 */ /* 0x000fe40007ffe0ff */
[CC--:B------:R-:W-:Y:S02]  /*0540*/  ISETP.GE.U32.AND P4, PT, R0.reuse, R9.reuse, PT ;  /* 0x000000090000720c */ /* 0x0c0fe40003f86070 */
[----:B------:R-:W-:Y:S02]  /*0550*/  ISETP.GT.U32.AND P6, PT, R9, R0, PT ;  /* 0x000000000900720c */ /* 0x000fe40003fc4070 */
[----:B------:R-:W-:Y:S02]  /*0560*/  IADD3 R7, R0, -R9, RZ ;  /* 0x8000000900077210 */ /* 0x000fe40007ffe0ff */
[----:B------:R-:W-:-:S02]  /*0570*/  LOP3.LUT R9, RZ, R8, RZ, 0x33, !PT ;  /* 0x00000008ff097212 */ /* 0x000fc400078e33ff */
[----:B------:R-:W-:Y:S01]  /*0580*/  SEL R0, R7, R0, !P6 ;  /* 0x0000000007007207 */ /* 0x000fe20007000000 */
[----:B------:R-:W-:-:S03]  /*0590*/  IMAD.WIDE.U32 R6, R46, -0x77777777, RZ ;  /* 0x888888892e067825 */ /* 0x000fc600078e00ff */
[----:B------:R-:W-:Y:S02]  /*05a0*/  @!P0 IADD3 R0, -R0, RZ, RZ ;  /* 0x000000ff00008210 */ /* 0x000fe40007ffe1ff */
[----:B------:R-:W-:Y:S02]  /*05b0*/  @P4 IADD3 R3, R3, 0x1, RZ ;  /* 0x0000000103034810 */ /* 0x000fe40007ffe0ff */
[----:B------:R-:W-:Y:S02]  /*05c0*/  ISETP.NE.AND P4, PT, R8, RZ, PT ;  /* 0x000000ff0800720c */ /* 0x000fe40003f85270 */
[----:B------:R-:W-:Y:S02]  /*05d0*/  SHF.R.U32.HI R4, RZ, 0x4, R7 ;  /* 0x00000004ff047819 */ /* 0x000fe40000011607 */
[----:B------:R-:W-:Y:S01]  /*05e0*/  SEL R55, R9, R0, !P4 ;  /* 0x0000000009377207 */ /* 0x000fe20006000000 */
[----:B------:R-:W1:Y:S01]  /*05f0*/  @P1 LDC.64 R6, c[0x0][0x288] ;  /* 0x0000a200ff061b82 */ /* 0x000e620000000a00 */
[----:B------:R-:W-:Y:S01]  /*0600*/  @!P3 IADD3 R3, -R3, RZ, RZ ;  /* 0x000000ff0303b210 */ /* 0x000fe20007ffe1ff */
[----:B------:R-:W-:Y:S01]  /*0610*/  IMAD R4, R11, UR7, R4 ;  /* 0x000000070b047c24 */ /* 0x000fe2000f8e0204 */
[----:B------:R-:W-:Y:S01]  /*0620*/  SHF.R.S32.HI R11, RZ, 0x1f, R47 ;  /* 0x0000001fff0b7819 */ /* 0x000fe2000001142f */
[----:B------:R-:W-:Y:S01]  /*0630*/  IMAD R0, R55, 0x3c, RZ ;  /* 0x0000003c37007824 */ /* 0x000fe200078e02ff */
[----:B------:R-:W-:-:S02]  /*0640*/  SEL R9, R9, R3, !P4 ;  /* 0x0000000309097207 */ /* 0x000fc40006000000 */
[----:B------:R-:W-:Y:S02]  /*0650*/  IADD3 R4, R4, 0x20, RZ ;  /* 0x0000002004047810 */ /* 0x000fe40007ffe0ff */
[----:B------:R-:W-:Y:S02]  /*0660*/  IADD3 R56, P0, R47, R0, RZ ;  /* 0x000000002f387210 */ /* 0x000fe40007f1e0ff */
[----:B------:R-:W-:Y:S02]  /*0670*/  SHF.R.S32.HI R8, RZ, 0x1f, R9 ;  /* 0x0000001fff087819 */ /* 0x000fe40000011409 */
[----:B------:R-:W-:Y:S02]  /*0680*/  LEA.HI.X.SX32 R57, R0, R11, 0x1, P0 ;  /* 0x0000000b00397211 */ /* 0x000fe400000f0eff */
[----:B------:R-:W-:Y:S01]  /*0690*/  ISETP.GE.U32.AND P0, PT, R4, UR14, PT ;  /* 0x0000000e04007c0c */ /* 0x000fe2000bf06070 */
[----:B------:R-:W-:Y:S01]  /*06a0*/  IMAD R8, R8, UR12, RZ ;  /* 0x0000000c08087c24 */ /* 0x000fe2000f8e02ff */
[----:B------:R-:W-:Y:S01]  /*06b0*/  SHF.R.S32.HI R4, RZ, 0x1f, R4 ;  /* 0x0000001fff047819 */ /* 0x000fe20000011404 */
[----:B------:R-:W-:Y:S01]  /*06c0*/  IMAD.WIDE.U32 R56, R9, UR12, R56 ;  /* 0x0000000c09387c25 */ /* 0x000fe2000f8e0038 */
[----:B------:R-:W-:-:S02]  /*06d0*/  SHF.R.S32.HI R3, RZ, 0x1f, R42 ;  /* 0x0000001fff037819 */ /* 0x000fc4000001142a */
[----:B------:R-:W-:Y:S01]  /*06e0*/  ISETP.GE.AND.EX P0, PT, R4, UR15, PT, P0 ;  /* 0x0000000f04007c0c */ /* 0x000fe2000bf06300 */
[----:B------:R-:W-:Y:S01]  /*06f0*/  IMAD R59, R9, UR13, R8 ;  /* 0x0000000d093b7c24 */ /* 0x000fe2000f8e0208 */
[----:B------:R-:W-:Y:S01]  /*0700*/  ISETP.GE.U32.AND P3, PT, R42, UR14, PT ;  /* 0x0000000e2a007c0c */ /* 0x000fe2000bf66070 */
[----:B------:R-:W3:Y:S01]  /*0710*/  @P2 LDC.64 R8, c[0x0][0x288] ;  /* 0x0000a200ff082b82 */ /* 0x000ee20000000a00 */
[C---:B------:R-:W-:Y:S02]  /*0720*/  ISETP.LT.U32.AND P0, PT, R46.reuse, 0x1e0, !P0 ;  /* 0x000001e02e00780c */ /* 0x040fe40004701070 */
[----:B------:R-:W-:Y:S02]  /*0730*/  ISETP.GE.AND.EX P3, PT, R3, UR15, PT, P3 ;  /* 0x0000000f03007c0c */ /* 0x000fe4000bf66330 */
[----:B------:R-:W-:Y:S02]  /*0740*/  SHF.R.S32.HI R11, RZ, 0x1f, R45 ;  /* 0x0000001fff0b7819 */ /* 0x000fe4000001142d */
[----:B------:R-:W-:-:S02]  /*0750*/  ISETP.GT.U32.OR P3, PT, R46, 0x1df, P3 ;  /* 0x000001df2e00780c */ /* 0x000fc40001f64470 */
[----:B------:R-:W-:Y:S01]  /*0760*/  IADD3 R59, R57, R59, RZ ;  /* 0x0000003b393b7210 */ /* 0x000fe20007ffe0ff */
[----:B-1----:R-:W-:Y:S01]  /*0770*/  @P1 IMAD R4, R11, R6, RZ ;  /* 0x000000060b041224 */ /* 0x002fe200078e02ff */
[-C--:B------:R-:W-:Y:S02]  /*0780*/  @P1 MOV R58, R56.reuse ;  /* 0x00000038003a1202 */ /* 0x080fe40000000f00 */
[----:B------:R-:W-:Y:S01]  /*0790*/  @P2 MOV R24, R56 ;  /* 0x0000003800182202 */ /* 0x000fe20000000f00 */
[C---:B------:R-:W-:Y:S01]  /*07a0*/  @P1 IMAD R11, R45.reuse, R7, R4 ;  /* 0x000000072d0b1224 */ /* 0x040fe200078e0204 */
[----:B------:R-:W-:Y:S01]  /*07b0*/  @P2 MOV R25, R59 ;  /* 0x0000003b00192202 */ /* 0x000fe20000000f00 */
[----:B------:R-:W-:Y:S01]  /*07c0*/  @P1 IMAD.WIDE.U32 R12, R45, R6, R58 ;  /* 0x000000062d0c1225 */ /* 0x000fe200078e003a */
[----:B------:R-:W1:Y:S02]  /*07d0*/  @P0 LDC.64 R18, c[0x0][0x228] ;  /* 0x00008a00ff120b82 */ /* 0x000e640000000a00 */
[----:B------:R-:W-:-:S02]  /*07e0*/  @P1 SHF.L.U32 R21, R12, 0x2, RZ ;  /* 0x000000020c151819 */ /* 0x000fc400000006ff */
[----:B------:R-:W-:Y:S01]  /*07f0*/  @P1 IADD3 R13, R13, R11, RZ ;  /* 0x0000000b0d0d1210 */ /* 0x000fe20007ffe0ff */
[----:B---3--:R-:W-:-:S03]  /*0800*/  @P2 IMAD.WIDE.U32 R24, R44, R8, R24 ;  /* 0x000000082c182225 */ /* 0x008fc600078e0018 */
[----:B------:R-:W3:Y:S01]  /*0810*/  @P0 LDC.64 R6, c[0x0][0x288] ;  /* 0x0000a200ff060b82 */ /* 0x000ee20000000a00 */
[----:B0-----:R-:W-:Y:S01]  /*0820*/  @P1 IADD3 R30, P4, R21, R16, RZ ;  /* 0x00000010151e1210 */ /* 0x001fe20007f9e0ff */
[----:B------:R-:W-:Y:S01]  /*0830*/  @P2 IMAD R16, R37, R8, RZ ;  /* 0x0000000825102224 */ /* 0x000fe200078e02ff */
[----:B------:R-:W-:Y:S02]  /*0840*/  @P1 SHF.L.U64.HI R4, R12, 0x2, R13 ;  /* 0x000000020c041819 */ /* 0x000fe4000001020d */
[----:B----4-:R-:W-:Y:S01]  /*0850*/  @P1 IADD3 R28, P5, R21, R28, RZ ;  /* 0x0000001c151c1210 */ /* 0x010fe20007fbe0ff */
[----:B------:R-:W-:Y:S02]  /*0860*/  @P2 IMAD R9, R44, R9, R16 ;  /* 0x000000092c092224 */ /* 0x000fe400078e0210 */
[----:B------:R-:W0:Y:S01]  /*0870*/  @!P3 LDC.64 R10, c[0x0][0x288] ;  /* 0x0000a200ff0abb82 */ /* 0x000e220000000a00 */
[C---:B------:R-:W-:Y:S02]  /*0880*/  @P1 IADD3.X R31, R4.reuse, R17, RZ, P4, !PT ;  /* 0x00000011041f1210 */ /* 0x040fe400027fe4ff */
[----:B------:R-:W-:-:S05]  /*0890*/  @P1 IADD3.X R29, R4, R29, RZ, P5, !PT ;  /* 0x0000001d041d1210 */ /* 0x000fca0002ffe4ff */
[----:B------:R-:W4:Y:S01]  /*08a0*/  @P2 LDC.64 R12, c[0x0][0x230] ;  /* 0x00008c00ff0c2b82 */ /* 0x000f220000000a00 */
[----:B------:R-:W-:-:S07]  /*08b0*/  @P2 IADD3 R25, R25, R9, RZ ;  /* 0x0000000919192210 */ /* 0x000fce0007ffe0ff */
[----:B------:R-:W1:Y:S01]  /*08c0*/  @P0 LDC.64 R16, c[0x0][0x230] ;  /* 0x00008c00ff100b82 */ /* 0x000e620000000a00 */
[C---:B------:R-:W-:Y:S01]  /*08d0*/  @P2 SHF.L.U32 R49, R24.reuse, 0x2, RZ ;  /* 0x0000000218312819 */ /* 0x040fe200000006ff */
[----:B---3--:R-:W-:Y:S01]  /*08e0*/  @P0 IMAD R26, R35, R6, RZ ;  /* 0x00000006231a0224 */ /* 0x008fe200078e02ff */
[----:B------:R-:W-:-:S05]  /*08f0*/  @P2 SHF.L.U64.HI R4, R24, 0x2, R25 ;  /* 0x0000000218042819 */ /* 0x000fca0000010219 */
[----:B------:R-:W3:Y:S01]  /*0900*/  @!P3 LDC.64 R20, c[0x0][0x230] ;  /* 0x00008c00ff14bb82 */ /* 0x000ee20000000a00 */
[----:B------:R-:W-:Y:S02]  /*0910*/  @P0 MOV R24, R56 ;  /* 0x0000003800180202 */ /* 0x000fe40000000f00 */
[----:B------:R-:W-:-:S05]  /*0920*/  @P0 MOV R25, R59 ;  /* 0x0000003b00190202 */ /* 0x000fca0000000f00 */
[----:B------:R-:W3:Y:S01]  /*0930*/  @!P3 LDC.64 R8, c[0x0][0x228] ;  /* 0x00008a00ff08bb82 */ /* 0x000ee20000000a00 */
[C---:B------:R-:W-:Y:S02]  /*0940*/  @P0 IMAD R27, R43.reuse, R7, R26 ;  /* 0x000000072b1b0224 */ /* 0x040fe400078e021a */
[----:B------:R-:W-:Y:S01]  /*0950*/  @P0 IMAD.WIDE.U32 R6, R43, R6, R24 ;  /* 0x000000062b060225 */ /* 0x000fe200078e0018 */
[----:B------:R-:W-:Y:S02]  /*0960*/  @!P3 MOV R24, R56 ;  /* 0x000000380018b202 */ /* 0x000fe40000000f00 */
[----:B------:R-:W-:Y:S01]  /*0970*/  @!P3 MOV R25, R59 ;  /* 0x0000003b0019b202 */ /* 0x000fe20000000f00 */
[----:B0-----:R-:W-:Y:S01]  /*0980*/  @!P3 IMAD R3, R3, R10, RZ ;  /* 0x0000000a0303b224 */ /* 0x001fe200078e02ff */
[----:B--2---:R-:W-:Y:S02]  /*0990*/  @P2 IADD3 R14, P5, R49, R14, RZ ;  /* 0x0000000e310e2210 */ /* 0x004fe40007fbe0ff */
[----:B------:R-:W-:Y:S01]  /*09a0*/  @P0 IADD3 R27, R7, R27, RZ ;  /* 0x0000001b071b0210 */ /* 0x000fe20007ffe0ff */
[----:B------:R-:W-:Y:S01]  /*09b0*/  @!P3 IMAD R3, R42, R11, R3 ;  /* 0x0000000b2a03b224 */ /* 0x000fe200078e0203 */
[----:B------:R-:W-:Y:S01]  /*09c0*/  @P0 SHF.L.U32 R7, R6, 0x2, RZ ;  /* 0x0000000206070819 */ /* 0x000fe200000006ff */
[----:B------:R-:W-:Y:S01]  /*09d0*/  @!P3 IMAD.WIDE.U32 R10, R42, R10, R24 ;  /* 0x0000000a2a0ab225 */ /* 0x000fe200078e0018 */
[----:B------:R-:W-:-:S02]  /*09e0*/  @P2 IADD3.X R15, R4, R15, RZ, P5, !PT ;  /* 0x0000000f040f2210 */ /* 0x000fc40002ffe4ff */
[----:B----4-:R-:W-:Y:S02]  /*09f0*/  @P2 IADD3 R48, P4, R49, R12, RZ ;  /* 0x0000000c31302210 */ /* 0x010fe40007f9e0ff */
[----:B------:R-:W-:Y:S02]  /*0a00*/  @P0 SHF.L.U64.HI R6, R6, 0x2, R27 ;  /* 0x0000000206060819 */ /* 0x000fe4000001021b */
[----:B-1----:R-:W-:Y:S02]  /*0a10*/  @P0 IADD3 R60, P5, R7, R16, RZ ;  /* 0x00000010073c0210 */ /* 0x002fe40007fbe0ff */
[----:B------:R-:W-:Y:S02]  /*0a20*/  @!P3 IADD3 R3, R11, R3, RZ ;  /* 0x000000030b03b210 */ /* 0x000fe40007ffe0ff */
[----:B------:R-:W-:Y:S02]  /*0a30*/  @!P3 SHF.L.U32 R53, R10, 0x2, RZ ;  /* 0x000000020a35b819 */ /* 0x000fe400000006ff */
[----:B------:R-:W-:-:S02]  /*0a40*/  @P0 IADD3 R16, P6, R7, R18, RZ ;  /* 0x0000001207100210 */ /* 0x000fc40007fde0ff */
[----:B------:R-:W-:Y:S02]  /*0a50*/  @P2 IADD3.X R49, R4, R13, RZ, P4, !PT ;  /* 0x0000000d04312210 */ /* 0x000fe400027fe4ff */
[----:B------:R-:W-:Y:S02]  /*0a60*/  @P0 IADD3.X R61, R6, R17, RZ, P5, !PT ;  /* 0x00000011063d0210 */ /* 0x000fe40002ffe4ff */
[----:B------:R-:W-:Y:S02]  /*0a70*/  @!P3 SHF.L.U64.HI R10, R10, 0x2, R3 ;  /* 0x000000020a0ab819 */ /* 0x000fe40000010203 */
[C---:B---3--:R-:W-:Y:S02]  /*0a80*/  @!P3 IADD3 R50, P4, R53.reuse, R20, RZ ;  /* 0x000000143532b210 */ /* 0x048fe40007f9e0ff */
[----:B------:R-:W-:Y:S02]  /*0a90*/  @!P3 IADD3 R52, P5, R53, R8, RZ ;  /* 0x000000083534b210 */ /* 0x000fe40007fbe0ff */
[----:B------:R-:W-:-:S02]  /*0aa0*/  CS2R R24, SRZ ;  /* 0x0000000000187805 */ /* 0x000fc4000001ff00 */
[----:B------:R-:W-:Y:S02]  /*0ab0*/  @P0 IADD3.X R17, R6, R19, RZ, P6, !PT ;  /* 0x0000001306110210 */ /* 0x000fe400037fe4ff */
[----:B------:R-:W-:Y:S02]  /*0ac0*/  CS2R R18, SRZ ;  /* 0x0000000000127805 */ /* 0x000fe4000001ff00 */
[----:B------:R-:W-:Y:S02]  /*0ad0*/  MOV R7, RZ ;  /* 0x000000ff00077202 */ /* 0x000fe40000000f00 */
[----:B------:R-:W-:Y:S02]  /*0ae0*/  CS2R R12, SRZ ;  /* 0x00000000000c7805 */ /* 0x000fe4000001ff00 */
[----:B------:R-:W-:Y:S01]  /*0af0*/  MOV R6, RZ ;  /* 0x000000ff00067202 */ /* 0x000fe20000000f00 */
[----:B------:R-:W5:Y:S01]  /*0b00*/  @P1 LDG.E.64 R24, desc[UR8][R30.64] ;  /* 0x000000081e181981 */ /* 0x000f62000c1e1b00 */
[----:B------:R-:W-:-:S02]  /*0b10*/  @!P3 IADD3.X R51, R10, R21, RZ, P4, !PT ;  /* 0x000000150a33b210 */ /* 0x000fc400027fe4ff */
[----:B------:R-:W-:Y:S02]  /*0b20*/  @!P3 IADD3.X R53, R10, R9, RZ, P5, !PT ;  /* 0x000000090a35b210 */ /* 0x000fe40002ffe4ff */
[----:B------:R-:W5:Y:S04]  /*0b30*/  @P1 LDG.E.64 R6, desc[UR8][R28.64] ;  /* 0x000000081c061981 */ /* 0x000f68000c1e1b00 */
[----:B------:R-:W5:Y:S04]  /*0b40*/  @!P3 LDG.E.64 R18, desc[UR8][R50.64] ;  /* 0x000000083212b981 */ /* 0x000f68000c1e1b00 */
[----:B------:R-:W5:Y:S01]  /*0b50*/  @!P3 LDG.E.64 R12, desc[UR8][R52.64] ;  /* 0x00000008340cb981 */ /* 0x000f62000c1e1b00 */
[----:B------:R-:W-:-:S02]  /*0b60*/  CS2R R20, SRZ ;  /* 0x0000000000147805 */ /* 0x000fc4000001ff00 */
[----:B------:R-:W-:-:S04]  /*0b70*/  CS2R R10, SRZ ;  /* 0x00000000000a7805 */ /* 0x000fc8000001ff00 */
[----:B------:R-:W5:Y:S04]  /*0b80*/  @P0 LDG.E.64 R20, desc[UR8][R60.64] ;  /* 0x000000083c140981 */ /* 0x000f68000c1e1b00 */
[----:B------:R-:W5:Y:S01]  /*0b90*/  @P0 LDG.E.64 R10, desc[UR8][R16.64] ;  /* 0x00000008100a0981 */ /* 0x000f62000c1e1b00 */
[----:B------:R-:W-:-:S06]  /*0ba0*/  CS2R R26, SRZ ;  /* 0x00000000001a7805 */ /* 0x000fcc000001ff00 */
[----:B------:R0:W5:Y:S01]  /*0bb0*/  @P2 LDG.E.64 R26, desc[UR8][R48.64] ;  /* 0x00000008301a2981 */ /* 0x000162000c1e1b00 */
[----:B------:R-:W-:-:S05]  /*0bc0*/  FFMA.FTZ R4, -R22, R22, R23 ;  /* 0x0000001616047223 */ /* 0x000fca0000010117 */
[----:B------:R-:W-:-:S13]  /*0bd0*/  FSETP.GTU.FTZ.AND P0, PT, R4, RZ, PT ;  /* 0x000000ff0400720b */ /* 0x000fda0003f1c000 */
[----:B------:R-:W1:Y:S01]  /*0be0*/  @P0 LDC R3, c[0x0][0x250] ;  /* 0x00009400ff030b82 */ /* 0x000e620000000800 */
[----:B0-----:R-:W-:Y:S02]  /*0bf0*/  MOV R48, 0x3f800000 ;  /* 0x3f80000000307802 */ /* 0x001fe40000000f00 */
[----:B------:R-:W-:Y:S01]  /*0c00*/  CS2R R8, SRZ ;  /* 0x0000000000087805 */ /* 0x000fe2000001ff00 */
[----:B------:R-:W-:Y:S01]  /*0c10*/  BSSY B0, `(.L_x_2066) ;  /* 0x0000012000007945 */ /* 0x000fe20003800000 */
[----:B------:R-:W-:-:S04]  /*0c20*/  CS2R R16, SRZ ;  /* 0x0000000000107805 */ /* 0x000fc8000001ff00 */
[----:B------:R0:W5:Y:S01]  /*0c30*/  @P2 LDG.E.64 R8, desc[UR8][R14.64] ;  /* 0x000000080e082981 */ /* 0x000162000c1e1b00 */
[----:B-1----:R-:W-:-:S04]  /*0c40*/  @P0 FADD.FTZ R3, R4, R3 ;  /* 0x0000000304030221 */ /* 0x002fc80000010000 */
[----:B------:R1:W2:Y:S01]  /*0c50*/  @P0 MUFU.RSQ R48, R3 ;  /* 0x0000000300300308 */ /* 0x0002a20000001400 */
[----:B------:R-:W-:Y:S02]  /*0c60*/  ISETP.GT.U32.AND P0, PT, R46, 0x1df, PT ;  /* 0x000001df2e00780c */ /* 0x000fe40003f04070 */
[----:B0-----:R-:W-:-:S11]  /*0c70*/  CS2R R14, SRZ ;  /* 0x00000000000e7805 */ /* 0x001fd6000001ff00 */
[----:B-1----:R-:W-:Y:S05]  /*0c80*/  @P0 BRA `(.L_x_2067) ;  /* 0x0000000000280947 */ /* 0x002fea0003800000 */
[----:B------:R-:W-:Y:S01]  /*0c90*/  ISETP.NE.AND P0, PT, RZ, UR10, PT ;  /* 0x0000000aff007c0c */ /* 0x000fe2000bf05270 */
[----:B------:R-:W0:Y:S01]  /*0ca0*/  LDC.64 R28, c[0x0][0x238] ;  /* 0x00008e00ff1c7b82 */ /* 0x000e220000000a00 */
[----:B------:R-:W-:-:S04]  /*0cb0*/  IADD3 R3, R47, R0, RZ ;  /* 0x000000002f037210 */ /* 0x000fc80007ffe0ff */
[----:B------:R-:W-:-:S07]  /*0cc0*/  SHF.R.S32.HI R0, RZ, 0x1f, R3 ;  /* 0x0000001fff007819 */ /* 0x000fce0000011403 */
[----:B------:R-:W1:Y:S01]  /*0cd0*/  @P0 LDC.64 R14, c[0x0][0x240] ;  /* 0x00009000ff0e0b82 */ /* 0x000e620000000a00 */
[C---:B0-----:R-:W-:Y:S01]  /*0ce0*/  IMAD.WIDE R28, R3.reuse, 0x4, R28 ;  /* 0x00000004031c7825 */ /* 0x041fe200078e021c */
[----:B-1----:R-:W-:-:S04]  /*0cf0*/  @P0 LEA R30, P3, R3, R14, 0x2 ;  /* 0x0000000e031e0211 */ /* 0x002fc800078610ff */
[----:B------:R-:W-:Y:S02]  /*0d00*/  @P0 LEA.HI.X R31, R3, R15, R0, 0x2, P3 ;  /* 0x0000000f031f0211 */ /* 0x000fe400018f1400 */
[----:B------:R0:W5:Y:S04]  /*0d10*/  LDG.E.64 R14, desc[UR8][R28.64] ;  /* 0x000000081c0e7981 */ /* 0x000168000c1e1b00 */
[----:B------:R0:W5:Y:S03]  /*0d20*/  @P0 LDG.E.64 R16, desc[UR8][R30.64] ;  /* 0x000000081e100981 */ /* 0x000166000c1e1b00 */
.L_x_2067:
[----:B------:R-:W-:Y:S05]  /*0d30*/  BSYNC B0 ;  /* 0x0000000000007941 */ /* 0x000fea0003800000 */
.L_x_2066:
[----:B------:R-:W-:Y:S01]  /*0d40*/  ISETP.NE.AND P3, PT, RZ, UR10, PT ;  /* 0x0000000aff007c0c */ /* 0x000fe2000bf65270 */
[C---:B-----5:R-:W-:Y:S01]  /*0d50*/  FADD.FTZ R49, -R22.reuse, R24 ;  /* 0x0000001816317221 */ /* 0x060fe20000010100 */
[C---:B------:R-:W-:Y:S01]  /*0d60*/  FADD.FTZ R23, -R22.reuse, R25 ;  /* 0x0000001916177221 */ /* 0x040fe20000010100 */
[C---:B------:R-:W-:Y:S01]  /*0d70*/  FADD.FTZ R3, -R22.reuse, R26 ;  /* 0x0000001a16037221 */ /* 0x040fe20000010100 */
[----:B------:R-:W-:Y:S01]  /*0d80*/  FADD.FTZ R27, -R22, R27 ;  /* 0x0000001b161b7221 */ /* 0x000fe20000010100 */
[----:B------:R-:W-:Y:S01]  /*0d90*/  MOV R26, R6 ;  /* 0x00000006001a7202 */ /* 0x000fe20000000f00 */
[-C--:B--2---:R-:W-:Y:S01]  /*0da0*/  FMUL.FTZ R49, R49, R48.reuse ;  /* 0x0000003031317220 */ /* 0x084fe20000410000 */
[----:B------:R-:W-:Y:S01]  /*0db0*/  MOV R25, R7 ;  /* 0x0000000700197202 */ /* 0x000fe20000000f00 */
[----:B------:R-:W-:Y:S01]  /*0dc0*/  FMUL.FTZ R0, R23, R48 ;  /* 0x0000003017007220 */ /* 0x000fe20000410000 */
[----:B------:R-:W-:-:S04]  /*0dd0*/  MOV R24, R8 ;  /* 0x0000000800187202 */ /* 0x000fc80000000f00 */
        /* <DEDUP_REMOVED lines=19> */
.L_x_2068:
[----:B0-----:R-:W-:Y:S01]  /*0f10*/  FMUL.FTZ R28, R26, R14 ;  /* 0x0000000e1a1c7220 */ /* 0x001fe20000410000 */
[----:B------:R-:W-:Y:S01]  /*0f20*/  MOV R23, R9 ;  /* 0x0000000900177202 */ /* 0x000fe20000000f00 */
        /* <DEDUP_REMOVED lines=16> */
[----:B0-----:R-:W-:-:S04]  /*1030*/  FADD.FTZ R54, -R52, 1 ;  /* 0x3f80000034367421 */ /* 0x001fc80000010100 */
[----:B------:R-:W-:Y:S01]  /*1040*/  FFMA.FTZ R54, R23, R54, 1 ;  /* 0x3f80000017367423 */ /* 0x000fe20000010036 */
[----:B------:R-:W-:Y:S01]  /*1050*/  FMUL.FTZ R23, R9, R52 ;  /* 0x0000003409177220 */ /* 0x000fe20000410000 */
[----:B-1----:R-:W-:-:S03]  /*1060*/  FADD.FTZ R53, -R51, 1 ;  /* 0x3f80000033357421 */ /* 0x002fc60000010100 */
[----:B------:R-:W-:Y:S01]  /*1070*/  FMUL.FTZ R23, R23, R54 ;  /* 0x0000003617177220 */ /* 0x000fe20000410000 */
[----:B------:R-:W-:Y:S01]  /*1080*/  FFMA.FTZ R53, R24, R53, 1 ;  /* 0x3f80000018357423 */ /* 0x000fe20000010035 */
[----:B------:R-:W-:-:S04]  /*1090*/  FMUL.FTZ R24, R8, R51 ;  /* 0x0000003308187220 */ /* 0x000fc80000410000 */
[----:B------:R-:W-:-:S07]  /*10a0*/  FMUL.FTZ R24, R24, R53 ;  /* 0x0000003518187220 */ /* 0x000fce0000410000 */
.L_x_2069:
[----:B------:R-:W-:Y:S01]  /*10b0*/  FFMA.FTZ R50, R0, R29, R31 ;  /* 0x0000001d00327223 */ /* 0x000fe2000001001f */
[----:B------:R-:W-:Y:S01]  /*10c0*/  FMUL.FTZ R30, R24, R14 ;  /* 0x0000000e181e7220 */ /* 0x000fe20000410000 */
[----:B------:R-:W-:Y:S01]  /*10d0*/  FADD.FTZ R29, R29, R28 ;  /* 0x0000001c1d1d7221 */ /* 0x000fe20000010000 */
[C---:B------:R-:W-:Y:S01]  /*10e0*/  FADD.FTZ R51, -R22.reuse, R20 ;  /* 0x0000001416337221 */ /* 0x040fe20000010100 */
[----:B------:R-:W-:Y:S01]  /*10f0*/  FADD.FTZ R31, -R22, R21 ;  /* 0x00000015161f7221 */ /* 0x000fe20000010100 */
[----:B------:R-:W-:Y:S01]  /*1100*/  FFMA.FTZ R27, R3, R30, R50 ;  /* 0x0000001e031b7223 */ /* 0x000fe20000010032 */
[----:B------:R-:W-:Y:S01]  /*1110*/  FADD.FTZ R28, R29, R30 ;  /* 0x0000001e1d1c7221 */ /* 0x000fe20000010000 */
[----:B------:R-:W-:Y:S01]  /*1120*/  MOV R21, R10 ;  /* 0x0000000a00157202 */ /* 0x000fe20000000f00 */
[-C--:B------:R-:W-:Y:S01]  /*1130*/  FMUL.FTZ R51, R51, R48.reuse ;  /* 0x0000003033337220 */ /* 0x080fe20000410000 */
[----:B------:R-:W-:Y:S01]  /*1140*/  MOV R20, R11 ;  /* 0x0000000b00147202 */ /* 0x000fe20000000f00 */
        /* <DEDUP_REMOVED lines=15> */
[----:B-1----:R-:W-:-:S04]  /*1240*/  FADD.FTZ R21, -R54, 1 ;  /* 0x3f80000036157421 */ /* 0x002fc80000010100 */
[----:B------:R-:W-:Y:S01]  /*1250*/  FFMA.FTZ R61, R20, R21, 1 ;  /* 0x3f800000143d7423 */ /* 0x000fe20000010015 */
[----:B------:R-:W-:Y:S01]  /*1260*/  FMUL.FTZ R21, R10, R31 ;  /* 0x0000001f0a157220 */ /* 0x000fe20000410000 */
[----:B------:R-:W-:-:S03]  /*1270*/  FMUL.FTZ R20, R11, R54 ;  /* 0x000000360b147220 */ /* 0x000fc60000410000 */
[----:B------:R-:W-:Y:S01]  /*1280*/  FMUL.FTZ R21, R21, R60 ;  /* 0x0000003c15157220 */ /* 0x000fe20000410000 */
[----:B------:R-:W-:-:S07]  /*1290*/  FMUL.FTZ R20, R20, R61 ;  /* 0x0000003d14147220 */ /* 0x000fce0000410000 */
.L_x_2070:
        /* <DEDUP_REMOVED lines=25> */
[----:B-1----:R-:W-:Y:S01]  /*1430*/  FADD.FTZ R60, -R28, 1 ;  /* 0x3f8000001c3c7421 */ /* 0x002fe20000010100 */
[----:B------:R-:W-:-:S03]  /*1440*/  FMUL.FTZ R30, R13, R28 ;  /* 0x0000001c0d1e7220 */ /* 0x000fc60000410000 */
[----:B------:R-:W-:Y:S01]  /*1450*/  FFMA.FTZ R61, R27, R60, 1 ;  /* 0x3f8000001b3d7423 */ /* 0x000fe2000001003c */
[----:B------:R-:W-:-:S04]  /*1460*/  FMUL.FTZ R27, R12, R31 ;  /* 0x0000001f0c1b7220 */ /* 0x000fc80000410000 */
[----:B------:R-:W-:Y:S01]  /*1470*/  FMUL.FTZ R27, R27, R18 ;  /* 0x000000121b1b7220 */ /* 0x000fe20000410000 */
[----:B------:R-:W-:-:S07]  /*1480*/  FMUL.FTZ R18, R30, R61 ;  /* 0x0000003d1e127220 */ /* 0x000fce0000410000 */
.L_x_2071:
[----:B------:R-:W-:Y:S01]  /*1490*/  FFMA.FTZ R30, R50, R29, R19 ;  /* 0x0000001d321e7223 */ /* 0x000fe20000010013 */
[----:B------:R-:W-:Y:S01]  /*14a0*/  FMUL.FTZ R28, R27, R14 ;  /* 0x0000000e1b1c7220 */ /* 0x000fe20000410000 */
[----:B------:R-:W-:Y:S01]  /*14b0*/  FADD.FTZ R31, R29, R22 ;  /* 0x000000161d1f7221 */ /* 0x000fe20000010000 */
[----:B------:R-:W-:Y:S01]  /*14c0*/  FMUL.FTZ R29, R18, R15 ;  /* 0x0000000f121d7220 */ /* 0x000fe20000410000 */
[----:B------:R-:W-:Y:S01]  /*14d0*/  ISETP.GT.AND P0, PT, R36, 0x1e, PT ;  /* 0x0000001e2400780c */ /* 0x000fe20003f04270 */
[----:B------:R-:W-:Y:S01]  /*14e0*/  FFMA.FTZ R19, R53, R28, R30 ;  /* 0x0000001c35137223 */ /* 0x000fe2000001001e */
[----:B------:R-:W-:Y:S01]  /*14f0*/  FADD.FTZ R28, R31, R28 ;  /* 0x0000001c1f1c7221 */ /* 0x000fe20000010000 */
[----:B------:R-:W0:Y:S01]  /*1500*/  S2UR UR11, SR_CgaCtaId ;  /* 0x00000000000b79c3 */ /* 0x000e220000008800 */
[----:B------:R-:W-:Y:S01]  /*1510*/  FFMA.FTZ R30, R49, R26, RZ ;  /* 0x0000001a311e7223 */ /* 0x000fe200000100ff */
[----:B------:R-:W-:Y:S01]  /*1520*/  FFMA.FTZ R22, R52, R29, R19 ;  /* 0x0000001d34167223 */ /* 0x000fe20000010013 */
[----:B------:R-:W-:Y:S01]  /*1530*/  FADD.FTZ R19, R29, R28 ;  /* 0x0000001c1d137221 */ /* 0x000fe20000010000 */
[----:B------:R-:W-:Y:S01]  /*1540*/  FADD.FTZ R31, RZ, R26 ;  /* 0x0000001aff1f7221 */ /* 0x000fe20000010000 */
[----:B------:R-:W-:Y:S01]  /*1550*/  FFMA.FTZ R26, R3, R24, R30 ;  /* 0x00000018031a7223 */ /* 0x000fe2000001001e */
[----:B------:R-:W-:Y:S01]  /*1560*/  UMOV UR6, 0x400 ;  /* 0x0000040000067882 */ /* 0x000fe20000000000 */
[----:B------:R-:W1:Y:S01]  /*1570*/  SHFL.DOWN PT, R29, R22, 0x1, 0x1f ;  /* 0x08201f00161d7f89 */ /* 0x000e6200000e0000 */
[----:B------:R-:W-:Y:S01]  /*1580*/  FADD.FTZ R30, R31, R24 ;  /* 0x000000181f1e7221 */ /* 0x000fe20000010000 */
[----:B------:R-:W-:Y:S01]  /*1590*/  FADD.FTZ R24, RZ, R25 ;  /* 0x00000019ff187221 */ /* 0x000fe20000010000 */
[----:B------:R-:W-:Y:S01]  /*15a0*/  FFMA.FTZ R25, R0, R25, RZ ;  /* 0x0000001900197223 */ /* 0x000fe200000100ff */
[----:B------:R-:W2:Y:S01]  /*15b0*/  SHFL.DOWN PT, R28, R19, 0x1, 0x1f ;  /* 0x08201f00131c7f89 */ /* 0x000ea200000e0000 */
[----:B------:R-:W-:Y:S01]  /*15c0*/  UIADD3 UR5, UR6, 0xa0, URZ ;  /* 0x000000a006057890 */ /* 0x000fe2000fffe03f */
[----:B------:R-:W-:Y:S01]  /*15d0*/  FADD.FTZ R31, R24, R23 ;  /* 0x00000017181f7221 */ /* 0x000fe20000010000 */
[----:B------:R-:W-:Y:S01]  /*15e0*/  FFMA.FTZ R25, R4, R23, R25 ;  /* 0x0000001704197223 */ /* 0x000fe20000010019 */
[----:B------:R-:W-:Y:S01]  /*15f0*/  FFMA.FTZ R26, R51, R21, R26 ;  /* 0x00000015331a7223 */ /* 0x000fe2000001001a */
[----:B------:R-:W-:Y:S01]  /*1600*/  FADD.FTZ R30, R30, R21 ;  /* 0x000000151e1e7221 */ /* 0x000fe20000010000 */
[----:B------:R-:W-:Y:S01]  /*1610*/  ISETP.NE.AND P4, PT, R46, RZ, PT ;  /* 0x000000ff2e00720c */ /* 0x000fe20003f85270 */
[----:B------:R-:W-:Y:S01]  /*1620*/  FADD.FTZ R31, R31, R20 ;  /* 0x000000141f1f7221 */ /* 0x000fe20000010000 */
[----:B------:R-:W-:Y:S01]  /*1630*/  FFMA.FTZ R25, R50, R20, R25 ;  /* 0x0000001432197223 */ /* 0x000fe20000010019 */
[----:B------:R-:W-:Y:S01]  /*1640*/  FFMA.FTZ R24, R53, R27, R26 ;  /* 0x0000001b35187223 */ /* 0x000fe2000001001a */
[----:B------:R-:W-:Y:S01]  /*1650*/  FADD.FTZ R26, R30, R27 ;  /* 0x0000001b1e1a7221 */ /* 0x000fe20000010000 */
[----:B------:R-:W-:Y:S01]  /*1660*/  FADD.FTZ R27, R31, R18 ;  /* 0x000000121f1b7221 */ /* 0x000fe20000010000 */
[----:B------:R-:W-:Y:S01]  /*1670*/  FFMA.FTZ R25, R52, R18, R25 ;  /* 0x0000001234197223 */ /* 0x000fe20000010019 */
[----:B0-----:R-:W-:Y:S01]  /*1680*/  ULEA UR5, UR11, UR5, 0x18 ;  /* 0x000000050b057291 */ /* 0x001fe2000f8ec03f */
[----:B------:R-:W-:Y:S01]  /*1690*/  BSSY B0, `(.L_x_2072) ;  /* 0x0000044000007945 */ /* 0x000fe20003800000 */
[----:B------:R-:W-:-:S04]  /*16a0*/  ISETP.GT.U32.AND P5, PT, R46, 0x1d, PT ;  /* 0x0000001d2e00780c */ /* 0x000fc80003fa4070 */
[----:B------:R-:W-:Y:S01]  /*16b0*/  LEA R54, R46, UR5, 0x4 ;  /* 0x000000052e367c11 */ /* 0x000fe2000f8e20ff */
[----:B-1----:R-:W-:Y:S01]  /*16c0*/  @!P0 FADD.FTZ R22, R22, R29 ;  /* 0x0000001d16168221 */ /* 0x002fe20000010000 */
[----:B--2---:R-:W-:-:S04]  /*16d0*/  @!P0 FADD.FTZ R19, R19, R28 ;  /* 0x0000001c13138221 */ /* 0x004fc80000010000 */
[----:B------:R-:W0:Y:S01]  /*16e0*/  SHFL.DOWN PT, R29, R22, 0x2, 0x1f ;  /* 0x08401f00161d7f89 */ /* 0x000e2200000e0000 */
[----:B------:R-:W-:-:S03]  /*16f0*/  ISETP.GT.AND P0, PT, R36, 0x1d, PT ;  /* 0x0000001d2400780c */ /* 0x000fc60003f04270 */
[----:B------:R-:W1:Y:S04]  /*1700*/  SHFL.DOWN PT, R28, R19, 0x2, 0x1f ;  /* 0x08401f00131c7f89 */ /* 0x000e6800000e0000 */
[----:B------:R-:W-:Y:S06]  /*1710*/  STS.128 [R54], R24 ;  /* 0x0000001836007388 */ /* 0x000fec0000000c00 */
        /* <DEDUP_REMOVED lines=24> */
[----:B------:R-:W2:Y:S01]  /*18a0*/  LDS.128 R20, [UR5+0x20] ;  /* 0x00002005ff147984 */ /* 0x000ea20008000c00 */
[----:B-1----:R-:W-:Y:S01]  /*18b0*/  FADD.FTZ R31, R18, R28 ;  /* 0x0000001c121f7221 */ /* 0x002fe20000010000 */
[----:B0-----:R-:W-:-:S03]  /*18c0*/  FADD.FTZ R18, R19, R29 ;  /* 0x0000001d13127221 */ /* 0x001fc60000010000 */
[----:B--2---:R-:W-:Y:S01]  /*18d0*/  FADD.FTZ R19, R31, R20 ;  /* 0x000000141f137221 */ /* 0x004fe20000010000 */
[----:B------:R-:W-:Y:S01]  /*18e0*/  FADD.FTZ R18, R18, R21 ;  /* 0x0000001512127221 */ /* 0x000fe20000010000 */
[----:B------:R-:W0:Y:S02]  /*18f0*/  LDS.128 R28, [UR5+0x30] ;  /* 0x00003005ff1c7984 */ /* 0x000e240008000c00 */
[----:B------:R-:W-:Y:S01]  /*1900*/  FADD.FTZ R19, R19, R22 ;  /* 0x0000001613137221 */ /* 0x000fe20000010000 */
[----:B------:R-:W-:Y:S02]  /*1910*/  FADD.FTZ R18, R18, R23 ;  /* 0x0000001712127221 */ /* 0x000fe40000010000 */
[----:B------:R-:W1:Y:S01]  /*1920*/  LDS.128 R20, [UR5+0x40] ;  /* 0x00004005ff147984 */ /* 0x000e620008000c00 */
        /* <DEDUP_REMOVED lines=26> */
.L_x_2073:
[----:B------:R-:W-:Y:S05]  /*1ad0*/  BSYNC B0 ;  /* 0x0000000000007941 */ /* 0x000fea0003800000 */
.L_x_2072:
[----:B------:R-:W-:Y:S06]  /*1ae0*/  BAR.SYNC.DEFER_BLOCKING 0x0 ;  /* 0x0000000000007b1d */ /* 0x000fec0000010000 */
[----:B------:R-:W-:Y:S04]  /*1af0*/  BSSY B0, `(.L_x_2074) ;  /* 0x000004d000007945 */ /* 0x000fe80003800000 */
[----:B------:R-:W-:Y:S05]  /*1b00*/  @P5 BRA `(.L_x_2075) ;  /* 0x00000004002c5947 */ /* 0x000fea0003800000 */
[----:B------:R-:W1:Y:S04]  /*1b10*/  LDS.128 R28, [R54+0x1e0] ;  /* 0x0001e000361c7984 */ /* 0x000e680000000c00 */
[----:B------:R-:W2:Y:S01]  /*1b20*/  LDS.128 R20, [R54+0x3c0] ;  /* 0x0003c00036147984 */ /* 0x000ea20000000c00 */
        /* <DEDUP_REMOVED lines=10> */
[----:B-1----:R-:W-:Y:S01]  /*1bd0*/  FADD.FTZ R29, R61, R24 ;  /* 0x000000183d1d7221 */ /* 0x002fe20000010000 */
[----:B------:R-:W-:Y:S01]  /*1be0*/  FADD.FTZ R28, R28, R25 ;  /* 0x000000191c1c7221 */ /* 0x000fe20000010000 */
[----:B------:R-:W-:Y:S01]  /*1bf0*/  FADD.FTZ R31, R31, R26 ;  /* 0x0000001a1f1f7221 */ /* 0x000fe20000010000 */
[----:B------:R-:W-:Y:S02]  /*1c00*/  FADD.FTZ R30, R30, R27 ;  /* 0x0000001b1e1e7221 */ /* 0x000fe40000010000 */
[----:B------:R-:W1:Y:S01]  /*1c10*/  LDS.128 R24, [R54+0x960] ;  /* 0x0009600036187984 */ /* 0x000e620000000c00 */
[----:B--2---:R-:W-:Y:S01]  /*1c20*/  FADD.FTZ R29, R29, R20 ;  /* 0x000000141d1d7221 */ /* 0x004fe20000010000 */
        /* <DEDUP_REMOVED lines=53> */
[----:B-1----:R-:W-:Y:S01]  /*1f80*/  FADD.FTZ R24, R61, R28 ;  /* 0x0000001c3d187221 */ /* 0x002fe20000010000 */
[----:B------:R-:W-:Y:S01]  /*1f90*/  FADD.FTZ R25, R20, R29 ;  /* 0x0000001d14197221 */ /* 0x000fe20000010000 */
[----:B------:R-:W-:Y:S01]  /*1fa0*/  FADD.FTZ R26, R21, R30 ;  /* 0x0000001e151a7221 */ /* 0x000fe20000010000 */
[----:B------:R-:W-:-:S07]  /*1fb0*/  FADD.FTZ R27, R60, R31 ;  /* 0x0000001f3c1b7221 */ /* 0x000fce0000010000 */
.L_x_2075:
[----:B------:R-:W-:Y:S05]  /*1fc0*/  BSYNC B0 ;  /* 0x0000000000007941 */ /* 0x000fea0003800000 */
.L_x_2074:
[----:B------:R-:W1:Y:S01]  /*1fd0*/  LDC R28, c[0x0][0xc] ;  /* 0x00000300ff1c7b82 */ /* 0x000e620000000800 */
[----:B------:R-:W-:Y:S01]  /*1fe0*/  IMAD R55, R55, 0x1e, R46 ;  /* 0x0000001e37377824 */ /* 0x000fe200078e022e */
[----:B------:R-:W-:Y:S06]  /*1ff0*/  BSSY B0, `(.L_x_2076) ;  /* 0x0000010000007945 */ /* 0x000fec0003800000 */
[----:B------:R-:W2:Y:S01]  /*2000*/  LDC.64 R22, c[0x0][0x268] ;  /* 0x00009a00ff167b82 */ /* 0x000ea20000000a00 */
[----:B-1----:R-:W-:Y:S01]  /*2010*/  ISETP.GE.U32.AND P0, PT, R28, 0x2, PT ;  /* 0x000000021c00780c */ /* 0x002fe20003f06070 */
[----:B--2---:R-:W-:Y:S01]  /*2020*/  IMAD.WIDE R22, R55, 0x4, R22 ;  /* 0x0000000437167825 */ /* 0x004fe200078e0216 */
[----:B------:R-:W-:Y:S11]  /*2030*/  @P5 BRA `(.L_x_2077) ;  /* 0x00000000002c5947 */ /* 0x000ff60003800000 */
        /* <DEDUP_REMOVED lines=11> */
.L_x_2077:
[----:B------:R-:W-:Y:S05]  /*20f0*/  BSYNC B0 ;  /* 0x0000000000007941 */ /* 0x000fea0003800000 */
.L_x_2076:
[----:B------:R-:W-:Y:S05]  /*2100*/  @!P0 BRA `(.L_x_2078) ;  /* 0x0000001000888947 */ /* 0x000fea0003800000 */
[----:B------:R-:W1:Y:S01]  /*2110*/  LDC.64 R20, c[0x0][0x258] ;  /* 0x00009600ff147b82 */ /* 0x000e620000000a00 */
[----:B--2---:R-:W-:-:S05]  /*2120*/  LOP3.LUT R23, R40, 0x1, RZ, 0xc0, !PT ;  /* 0x0000000128177812 */ /* 0x004fca00078ec0ff */
        /* <DEDUP_REMOVED lines=9> */
[----:B------:R-:W2:Y:S01]  /*21c0*/  S2UR UR11, SR_CTAID.Y ;  /* 0x00000000000b79c3 */ /* 0x000ea20000002600 */
[----:B------:R-:W-:Y:S01]  /*21d0*/  HFMA2.MMA R24, -RZ, RZ, 0, 5.9604644775390625e-08 ;  /* 0x00000001ff187435 */ /* 0x000fe200000001ff */
[----:B------:R-:W-:Y:S01]  /*21e0*/  VOTEU.ANY UR5, UPT, PT ;  /* 0x0000000000057886 */ /* 0x000fe200038e0100 */
[----:B------:R-:W-:Y:S01]  /*21f0*/  LOP3.LUT P0, RZ, R40, 0x2, RZ, 0xc0, !PT ;  /* 0x0000000228ff7812 */ /* 0x000fe2000780c0ff */
[----:B------:R-:W-:Y:S02]  /*2200*/  UFLO.U32 UR6, UR5 ;  /* 0x00000005000672bd */ /* 0x000fe400080e0000 */
[----:B------:R-:W-:Y:S01]  /*2210*/  UPOPC UR5, UR5 ;  /* 0x00000005000572bf */ /* 0x000fe20008000000 */
[----:B------:R-:W-:-:S04]  /*2220*/  SEL R27, R28, RZ, !P0 ;  /* 0x000000ff1c1b7207 */ /* 0x000fc80004000000 */
[----:B------:R-:W-:Y:S02]  /*2230*/  SEL R24, R24, 0xffffffff, !P0 ;  /* 0xffffffff18187807 */ /* 0x000fe40004000000 */
[----:B------:R-:W-:-:S03]  /*2240*/  ISETP.NE.AND P0, PT, R27, -0x1, PT ;  /* 0xffffffff1b00780c */ /* 0x000fc60003f05270 */
[----:B------:R-:W-:Y:S01]  /*2250*/  IMAD R25, R24, UR5, RZ ;  /* 0x0000000518197c24 */ /* 0x000fe2000f8e02ff */
[----:B--2---:R-:W-:-:S05]  /*2260*/  MOV R39, UR11 ;  /* 0x0000000b00277c02 */ /* 0x004fca0008000f00 */
[----:B------:R-:W-:Y:S01]  /*2270*/  IMAD R23, R38, UR7, R39 ;  /* 0x0000000726177c24 */ /* 0x000fe2000f8e0227 */
[----:B-1----:R-:W-:-:S03]  /*2280*/  ISETP.EQ.U32.AND P5, PT, R36, UR6, PT ;  /* 0x0000000624007c0c */ /* 0x002fc6000bfa2070 */
[----:B------:R-:W-:-:S05]  /*2290*/  IMAD.WIDE.U32 R22, R23, 0x8, R30 ;  /* 0x0000000817167825 */ /* 0x000fca00078e001e */
[----:B------:R1:W-:Y:S05]  /*22a0*/  STG.E.64 desc[UR8][R22.64], R18 ;  /* 0x0000001216007986 */ /* 0x0003ea000c101b08 */
[----:B------:R-:W-:Y:S06]  /*22b0*/  @P5 MEMBAR.ALL.GPU ;  /* 0x0000000000005992 */ /* 0x000fec000000a000 */
[----:B------:R-:W-:-:S00]  /*22c0*/  @P5 ERRBAR ;  /* 0x00000000000059ab */ /* 0x000fc00000000000 */
[----:B------:R-:W-:Y:S06]  /*22d0*/  @P5 CGAERRBAR ;  /* 0x00000000000055ab */ /* 0x000fec0000000000 */
[----:B------:R1:W-:Y:S01]  /*22e0*/  @P5 REDG.E.ADD.S32.STRONG.GPU desc[UR8][R20.64], R25 ;  /* 0x000000191400598e */ /* 0x0003e2000c10e388 */
[----:B------:R-:W-:Y:S05]  /*22f0*/  @!P0 BRA `(.L_x_2079) ;  /* 0x0000000000148947 */ /* 0x000fea0003800000 */
.L_x_2080:
[----:B-1----:R-:W2:Y:S04]  /*2300*/  LDG.E.STRONG.GPU R22, desc[UR8][R20.64] ;  /* 0x0000000814167981 */ /* 0x002ea8000c1ef900 */
[----:B--2---:R-:W-:Y:S01]  /*2310*/  CCTL.IVALL ;  /* 0x00000000ff00798f */ /* 0x004fe20002000000 */
[----:B------:R-:W-:Y:S05]  /*2320*/  YIELD ;  /* 0x0000000000007946 */ /* 0x000fea0003800000 */
[----:B------:R-:W-:-:S13]  /*2330*/  ISETP.NE.AND P0, PT, R22, R27, PT ;  /* 0x0000001b1600720c */ /* 0x000fda0003f05270 */
[----:B------:R-:W-:Y:S05]  /*2340*/  @P0 BRA `(.L_x_2080) ;  /* 0xfffffffc00ec0947 */ /* 0x000fea000383ffff */
.L_x_2079:
        /* <DEDUP_REMOVED lines=13> */
[----:B------:R-:W-:Y:S02]  /*2420*/  ISETP.GT.AND P5, PT, R26, 0xc, PT ;  /* 0x0000000c1a00780c */ /* 0x000fe40003fa4270 */
[----:B------:R-:W-:-:S11]  /*2430*/  PLOP3.LUT P0, PT, PT, PT, PT, 0x80, 0x0 ;  /* 0x000000000000781c */ /* 0x000fd60003f0f070 */
[----:B------:R-:W-:Y:S05]  /*2440*/  @!P5 BRA `(.L_x_2083) ;  /* 0x0000000400d0d947 */ /* 0x000fea0003800000 */
[----:B------:R-:W-:-:S13]  /*2450*/  PLOP3.LUT P0, PT, PT, PT, PT, 0x8, 0x0 ;  /* 0x000000000000781c */ /* 0x000fda0003f0e170 */
.L_x_2084:
        /* <DEDUP_REMOVED lines=115> */
.L_x_2083:
        /* <DEDUP_REMOVED lines=61> */
.L_x_2085:
[----:B------:R-:W-:-:S13]  /*2f60*/  ISETP.NE.OR P0, PT, R26, RZ, P0 ;  /* 0x000000ff1a00720c */ /* 0x000fda0000705670 */
[----:B------:R-:W-:Y:S05]  /*2f70*/  @!P0 BRA `(.L_x_2081) ;  /* 0x00000000007c8947 */ /* 0x000fea0003800000 */
.L_x_2082:
[----:B------:R-:W-:-:S13]  /*2f80*/  ISETP.EQ.OR P6, PT, R27, UR7, P4 ;  /* 0x000000071b007c0c */ /* 0x000fda000a7c2670 */
[----:B------:R-:W-:-:S04]  /*2f90*/  @!P6 IMAD R21, R38, R27, R39 ;  /* 0x0000001b2615e224 */ /* 0x000fc800078e0227 */
[----:B------:R-:W-:-:S06]  /*2fa0*/  @!P6 IMAD.WIDE.U32 R20, R21, 0x8, R30 ;  /* 0x000000081514e825 */ /* 0x000fcc00078e001e */
[----:B------:R-:W0:Y:S01]  /*2fb0*/  @!P6 LDG.E.64 R20, desc[UR8][R20.64] ;  /* 0x000000081414e981 */ /* 0x000e22000c1e1b00 */
[C---:B------:R-:W-:Y:S02]  /*2fc0*/  IADD3 R23, R27.reuse, 0x1, RZ ;  /* 0x000000011b177810 */ /* 0x040fe40007ffe0ff */
[----:B------:R-:W-:Y:S02]  /*2fd0*/  IADD3 R25, R27, 0x2, RZ ;  /* 0x000000021b197810 */ /* 0x000fe40007ffe0ff */
[----:B------:R-:W-:Y:S02]  /*2fe0*/  ISETP.EQ.OR P0, PT, R23, UR7, P4 ;  /* 0x0000000717007c0c */ /* 0x000fe4000a702670 */
[----:B------:R-:W-:Y:S02]  /*2ff0*/  ISETP.EQ.OR P5, PT, R25, UR7, P4 ;  /* 0x0000000719007c0c */ /* 0x000fe4000a7a2670 */
[----:B------:R-:W-:-:S09]  /*3000*/  IADD3 R24, R27, 0x3, RZ ;  /* 0x000000031b187810 */ /* 0x000fd20007ffe0ff */
[C-C-:B------:R-:W-:Y:S02]  /*3010*/  @!P0 IMAD R23, R38.reuse, R23, R39.reuse ;  /* 0x0000001726178224 */ /* 0x140fe400078e0227 */
        /* <DEDUP_REMOVED lines=21> */
.L_x_2081:
[----:B------:R-:W-:-:S13]  /*3170*/  LOP3.LUT P0, R28, R28, 0x3, RZ, 0xc0, !PT ;  /* 0x000000031c1c7812 */ /* 0x000fda000780c0ff */
        /* <DEDUP_REMOVED lines=10> */
.L_x_2087:
[----:B------:R-:W-:Y:S05]  /*3220*/  BSYNC B0 ;  /* 0x0000000000007941 */ /* 0x000fea0003800000 */
.L_x_2086:
        /* <DEDUP_REMOVED lines=16> */
.L_x_2078:
[----:B------:R-:W3:Y:S01]  /*3330*/  S2UR UR6, SR_CgaCtaId ;  /* 0x00000000000679c3 */ /* 0x000ee20000008800 */
[----:B------:R-:W-:Y:S01]  /*3340*/  UMOV UR5, 0x400 ;  /* 0x0000040000057882 */ /* 0x000fe20000000000 */
[----:B-12---:R-:W-:Y:S01]  /*3350*/  IMAD.WIDE.U32 R22, R46, -0x77777777, RZ ;  /* 0x888888892e167825 */ /* 0x006fe200078e00ff */
[----:B------:R-:W-:-:S04]  /*3360*/  ULDC.64 UR12, c[0x0][0x290] ;  /* 0x0000a400000c7ab9 */ /* 0x000fc80000000a00 */
[----:B------:R-:W-:Y:S01]  /*3370*/  SHF.R.U32.HI R22, RZ, 0x4, R23 ;  /* 0x00000004ff167819 */ /* 0x000fe20000011617 */
[----:B------:R-:W1:Y:S01]  /*3380*/  LDC R25, c[0x0][0x2ac] ;  /* 0x0000ab00ff197b82 */ /* 0x000e620000000800 */
[----:B---3--:R-:W-:-:S03]  /*3390*/  ULEA UR5, UR6, UR5, 0x18 ;  /* 0x0000000506057291 */ /* 0x008fc6000f8ec03f */
[----:B-1----:R-:W-:-:S06]  /*33a0*/  IMAD R22, R25, UR7, R22 ;  /* 0x0000000719167c24 */ /* 0x002fcc000f8e0216 */
[----:B------:R-:W-:Y:S01]  /*33b0*/  @!P4 STS.64 [UR5+0x90], R18 ;  /* 0x00009012ff00c988 */ /* 0x000fe20008000a05 */
[----:B------:R-:W-:Y:S01]  /*33c0*/  BAR.SYNC.DEFER_BLOCKING 0x0 ;  /* 0x0000000000007b1d */ /* 0x000fe20000010000 */
[----:B------:R-:W-:Y:S02]  /*33d0*/  IADD3 R23, R22, 0x20, RZ ;  /* 0x0000002016177810 */ /* 0x000fe40007ffe0ff */
[----:B------:R-:W-:Y:S02]  /*33e0*/  SHF.R.S32.HI R22, RZ, 0x1f, R42 ;  /* 0x0000001fff167819 */ /* 0x000fe4000001142a */
[----:B------:R-:W-:Y:S02]  /*33f0*/  ISETP.GE.U32.AND P4, PT, R42, UR12, PT ;  /* 0x0000000c2a007c0c */ /* 0x000fe4000bf86070 */
[----:B------:R-:W-:Y:S02]  /*3400*/  ISETP.GE.U32.AND P0, PT, R23, UR12, PT ;  /* 0x0000000c17007c0c */ /* 0x000fe4000bf06070 */
[----:B------:R-:W-:-:S02]  /*3410*/  SHF.R.S32.HI R23, RZ, 0x1f, R23 ;  /* 0x0000001fff177819 */ /* 0x000fc40000011417 */
[----:B------:R-:W-:Y:S02]  /*3420*/  ISETP.GE.AND.EX P5, PT, R22, UR13, PT, P4 ;  /* 0x0000000d16007c0c */ /* 0x000fe4000bfa6340 */
[----:B------:R-:W-:Y:S02]  /*3430*/  ISETP.GE.AND.EX P4, PT, R23, UR13, PT, P0 ;  /* 0x0000000d17007c0c */ /* 0x000fe4000bf86300 */
[C---:B------:R-:W-:Y:S02]  /*3440*/  ISETP.GT.U32.OR P0, PT, R46.reuse, 0x1df, P5 ;  /* 0x000001df2e00780c */ /* 0x040fe40002f04470 */
[----:B------:R-:W-:Y:S01]  /*3450*/  ISETP.LT.U32.AND P4, PT, R46, 0x1e0, !P4 ;  /* 0x000001e02e00780c */ /* 0x000fe20006781070 */
[----:B------:R-:W1:Y:S01]  /*3460*/  LDS.64 R20, [UR5+0x90] ;  /* 0x00009005ff147984 */ /* 0x000e620008000a00 */
[----:B------:R-:W-:Y:S02]  /*3470*/  ULDC UR5, c[0x0][0x2bc] ;  /* 0x0000af0000057ab9 */ /* 0x000fe40000000800 */
[----:B-1----:R-:W-:Y:S01]  /*3480*/  FMUL.FTZ R23, R20, UR5 ;  /* 0x0000000514177c20 */ /* 0x002fe20008410000 */
[----:B------:R-:W-:Y:S01]  /*3490*/  FMUL.FTZ R24, R21, UR5 ;  /* 0x0000000515187c20 */ /* 0x000fe20008410000 */
[----:B------:R-:W-:Y:S07]  /*34a0*/  @!P3 BRA `(.L_x_2088) ;  /* 0x000000000048b947 */ /* 0x000fee0003800000 */
        /* <DEDUP_REMOVED lines=18> */
.L_x_2088:
[----:B------:R-:W-:Y:S04]  /*35d0*/  BSSY B0, `(.L_x_2089) ;  /* 0x0000014000007945 */ /* 0x000fe80003800000 */
[----:B------:R-:W-:Y:S05]  /*35e0*/  @!P1 BRA `(.L_x_2090) ;  /* 0x0000000000489947 */ /* 0x000fea0003800000 */
[----:B------:R-:W-:Y:S01]  /*35f0*/  SHF.R.S32.HI R20, RZ, 0x1f, R45 ;  /* 0x0000001fff147819 */ /* 0x000fe2000001142d */
[----:B------:R-:W-:Y:S01]  /*3600*/  ULDC.64 UR12, c[0x0][0x288] ;  /* 0x0000a200000c7ab9 */ /* 0x000fe20000000a00 */
[----:B0-----:R-:W-:Y:S01]  /*3610*/  MOV R18, R56 ;  /* 0x0000003800127202 */ /* 0x001fe20000000f00 */
[--C-:B------:R-:W-:Y:S01]  /*3620*/  FFMA.FTZ R49, R49, R23, R24.reuse ;  /* 0x0000001731317223 */ /* 0x100fe20000010018 */
[----:B------:R-:W-:Y:S01]  /*3630*/  MOV R19, R59 ;  /* 0x0000003b00137202 */ /* 0x000fe20000000f00 */
[----:B------:R-:W-:Y:S02]  /*3640*/  IMAD R20, R20, UR12, RZ ;  /* 0x0000000c14147c24 */ /* 0x000fe4000f8e02ff */
[----:B------:R-:W-:Y:S01]  /*3650*/  FFMA.FTZ R0, R0, R23, R24 ;  /* 0x0000001700007223 */ /* 0x000fe20000010018 */
[----:B------:R-:W-:Y:S01]  /*3660*/  FFMA.FTZ R49, R14, R6, -R49 ;  /* 0x000000060e317223 */ /* 0x000fe20000010831 */
[----:B------:R-:W-:-:S04]  /*3670*/  IMAD.WIDE.U32 R18, R45, UR12, R18 ;  /* 0x0000000c2d127c25 */ /* 0x000fc8000f8e0012 */
[----:B------:R-:W-:Y:S01]  /*3680*/  FFMA.FTZ R7, R15, R7, -R0 ;  /* 0x000000070f077223 */ /* 0x000fe20000010800 */
[-C--:B------:R-:W-:Y:S01]  /*3690*/  FMUL.FTZ R6, R49, R48.reuse ;  /* 0x0000003031067220 */ /* 0x080fe20000410000 */
[----:B------:R-:W-:Y:S01]  /*36a0*/  IMAD R21, R45, UR13, R20 ;  /* 0x0000000d2d157c24 */ /* 0x000fe2000f8e0214 */
[----:B------:R-:W-:Y:S01]  /*36b0*/  ULDC.64 UR12, c[0x0][0x210] ;  /* 0x00008400000c7ab9 */ /* 0x000fe20000000a00 */
[----:B------:R-:W-:Y:S01]  /*36c0*/  FMUL.FTZ R7, R7, R48 ;  /* 0x0000003007077220 */ /* 0x000fe20000410000 */
[----:B------:R-:W-:Y:S02]  /*36d0*/  LEA R20, P5, R18, UR12, 0x2 ;  /* 0x0000000c12147c11 */ /* 0x000fe4000f8a10ff */
[----:B------:R-:W-:-:S04]  /*36e0*/  IADD3 R21, R19, R21, RZ ;  /* 0x0000001513157210 */ /* 0x000fc80007ffe0ff */
[----:B------:R-:W-:-:S05]  /*36f0*/  LEA.HI.X R21, R18, UR13, R21, 0x2, P5 ;  /* 0x0000000d12157c11 */ /* 0x000fca000a8f1415 */
[----:B------:R1:W-:Y:S02]  /*3700*/  STG.E.64 desc[UR8][R20.64], R6 ;  /* 0x0000000614007986 */ /* 0x0003e4000c101b08 */
.L_x_2090:
[----:B------:R-:W-:Y:S05]  /*3710*/  BSYNC B0 ;  /* 0x0000000000007941 */ /* 0x000fea0003800000 */
.L_x_2089:
[----:B------:R-:W-:Y:S05]  /*3720*/  @!P3 BRA `(.L_x_2091) ;  /* 0x000000000048b947 */ /* 0x000fea0003800000 */
[----:B------:R-:W-:Y:S01]  /*3730*/  FFMA.FTZ R0, R3, R14, R16 ;  /* 0x0000000e03007223 */ /* 0x000fe20000010010 */
[----:B-1----:R-:W-:-:S03]  /*3740*/  FFMA.FTZ R6, R4, R15, R17 ;  /* 0x0000000f04067223 */ /* 0x002fc60000010011 */
        /* <DEDUP_REMOVED lines=16> */
.L_x_2091:
[----:B------:R-:W-:Y:S04]  /*3850*/  BSSY B0, `(.L_x_2092) ;  /* 0x0000013000007945 */ /* 0x000fe80003800000 */
[----:B------:R-:W-:Y:S05]  /*3860*/  @!P2 BRA `(.L_x_2093) ;  /* 0x000000000044a947 */ /* 0x000fea0003800000 */
[----:B------:R-:W-:Y:S01]  /*3870*/  ULDC.64 UR12, c[0x0][0x288] ;  /* 0x0000a200000c7ab9 */ /* 0x000fe20000000a00 */
[----:B0-----:R-:W-:Y:S01]  /*3880*/  MOV R18, R56 ;  /* 0x0000003800127202 */ /* 0x001fe20000000f00 */
[----:B-1----:R-:W-:Y:S01]  /*3890*/  IMAD R7, R37, UR12, RZ ;  /* 0x0000000c25077c24 */ /* 0x002fe2000f8e02ff */
[----:B------:R-:W-:Y:S01]  /*38a0*/  MOV R19, R59 ;  /* 0x0000003b00137202 */ /* 0x000fe20000000f00 */
[-CC-:B------:R-:W-:Y:S01]  /*38b0*/  FFMA.FTZ R3, R3, R23.reuse, R24.reuse ;  /* 0x0000001703037223 */ /* 0x180fe20000010018 */
[----:B------:R-:W-:Y:S01]  /*38c0*/  FFMA.FTZ R4, R4, R23, R24 ;  /* 0x0000001704047223 */ /* 0x000fe20000010018 */
[C---:B------:R-:W-:Y:S02]  /*38d0*/  IMAD R7, R44.reuse, UR13, R7 ;  /* 0x0000000d2c077c24 */ /* 0x040fe4000f8e0207 */
[----:B------:R-:W-:Y:S01]  /*38e0*/  IMAD.WIDE.U32 R18, R44, UR12, R18 ;  /* 0x0000000c2c127c25 */ /* 0x000fe2000f8e0012 */
[----:B------:R-:W-:-:S03]  /*38f0*/  ULDC.64 UR12, c[0x0][0x210] ;  /* 0x00008400000c7ab9 */ /* 0x000fc60000000a00 */
[----:B------:R-:W-:Y:S01]  /*3900*/  FFMA.FTZ R3, R14, R8, -R3 ;  /* 0x000000080e037223 */ /* 0x000fe20000010803 */
[----:B------:R-:W-:Y:S01]  /*3910*/  IADD3 R19, R19, R7, RZ ;  /* 0x0000000713137210 */ /* 0x000fe20007ffe0ff */
[----:B------:R-:W-:Y:S01]  /*3920*/  FFMA.FTZ R7, R15, R9, -R4 ;  /* 0x000000090f077223 */ /* 0x000fe20000010804 */
[C---:B------:R-:W-:Y:S01]  /*3930*/  LEA R8, P5, R18.reuse, UR12, 0x2 ;  /* 0x0000000c12087c11 */ /* 0x040fe2000f8a10ff */
[-C--:B------:R-:W-:Y:S02]  /*3940*/  FMUL.FTZ R6, R3, R48.reuse ;  /* 0x0000003003067220 */ /* 0x080fe40000410000 */
[----:B------:R-:W-:Y:S01]  /*3950*/  FMUL.FTZ R7, R7, R48 ;  /* 0x0000003007077220 */ /* 0x000fe20000410000 */
[----:B------:R-:W-:-:S05]  /*3960*/  LEA.HI.X R9, R18, UR13, R19, 0x2, P5 ;  /* 0x0000000d12097c11 */ /* 0x000fca000a8f1413 */
[----:B------:R2:W-:Y:S04]  /*3970*/  STG.E.64 desc[UR8][R8.64], R6 ;  /* 0x0000000608007986 */ /* 0x0005e8000c101b08 */
.L_x_2093:
[----:B------:R-:W-:Y:S05]  /*3980*/  BSYNC B0 ;  /* 0x0000000000007941 */ /* 0x000fea0003800000 */
.L_x_2092:
[----:B------:R-:W-:Y:S05]  /*3990*/  @!P3 BRA `(.L_x_2094) ;  /* 0x000000000048b947 */ /* 0x000fea0003800000 */
[----:B------:R-:W-:Y:S01]  /*39a0*/  FFMA.FTZ R0, R51, R14, R16 ;  /* 0x0000000e33007223 */ /* 0x000fe20000010010 */
[----:B------:R-:W-:-:S03]  /*39b0*/  FFMA.FTZ R3, R50, R15, R17 ;  /* 0x0000000f32037223 */ /* 0x000fc60000010011 */
[----:B------:R-:W-:Y:S01]  /*39c0*/  FMUL.FTZ R4, R0, -1.4426950216293334961 ;  /* 0xbfb8aa3b00047820 */ /* 0x000fe20000410000 */
[----:B--2---:R-:W-:-:S05]  /*39d0*/  FMUL.FTZ R8, R3, -1.4426950216293334961 ;  /* 0xbfb8aa3b03087820 */ /* 0x004fca0000410000 */
        /* <DEDUP_REMOVED lines=14> */
.L_x_2094:
[----:B------:R-:W-:Y:S04]  /*3ac0*/  BSSY B0, `(.L_x_2095) ;  /* 0x0000013000007945 */ /* 0x000fe80003800000 */
[----:B------:R-:W-:Y:S05]  /*3ad0*/  @!P4 BRA `(.L_x_2096) ;  /* 0x000000000044c947 */ /* 0x000fea0003800000 */
[----:B------:R-:W-:Y:S01]  /*3ae0*/  ULDC.64 UR12, c[0x0][0x288] ;  /* 0x0000a200000c7ab9 */ /* 0x000fe20000000a00 */
[----:B--2---:R-:W-:Y:S01]  /*3af0*/  MOV R8, R56 ;  /* 0x0000003800087202 */ /* 0x004fe20000000f00 */
[----:B------:R-:W-:Y:S01]  /*3b00*/  IMAD R0, R35, UR12, RZ ;  /* 0x0000000c23007c24 */ /* 0x000fe2000f8e02ff */
[----:B------:R-:W-:Y:S01]  /*3b10*/  MOV R9, R59 ;  /* 0x0000003b00097202 */ /* 0x000fe20000000f00 */
[-CC-:B------:R-:W-:Y:S01]  /*3b20*/  FFMA.FTZ R51, R51, R23.reuse, R24.reuse ;  /* 0x0000001733337223 */ /* 0x180fe20000010018 */
[----:B------:R-:W-:Y:S01]  /*3b30*/  FFMA.FTZ R50, R50, R23, R24 ;  /* 0x0000001732327223 */ /* 0x000fe20000010018 */
[C---:B------:R-:W-:Y:S02]  /*3b40*/  IMAD R3, R43.reuse, UR13, R0 ;  /* 0x0000000d2b037c24 */ /* 0x040fe4000f8e0200 */
[----:B------:R-:W-:Y:S01]  /*3b50*/  IMAD.WIDE.U32 R8, R43, UR12, R8 ;  /* 0x0000000c2b087c25 */ /* 0x000fe2000f8e0008 */
[----:B------:R-:W-:-:S03]  /*3b60*/  ULDC.64 UR12, c[0x0][0x210] ;  /* 0x00008400000c7ab9 */ /* 0x000fc60000000a00 */
[----:B------:R-:W-:Y:S01]  /*3b70*/  FFMA.FTZ R51, R14, R10, -R51 ;  /* 0x0000000a0e337223 */ /* 0x000fe20000010833 */
[----:B-1----:R-:W-:Y:S01]  /*3b80*/  FFMA.FTZ R7, R15, R11, -R50 ;  /* 0x0000000b0f077223 */ /* 0x002fe20000010832 */
[----:B------:R-:W-:Y:S02]  /*3b90*/  LEA R10, P4, R8, UR12, 0x2 ;  /* 0x0000000c080a7c11 */ /* 0x000fe4000f8810ff */
[-C--:B------:R-:W-:Y:S01]  /*3ba0*/  FMUL.FTZ R6, R51, R48.reuse ;  /* 0x0000003033067220 */ /* 0x080fe20000410000 */
[----:B------:R-:W-:Y:S01]  /*3bb0*/  IADD3 R3, R9, R3, RZ ;  /* 0x0000000309037210 */ /* 0x000fe20007ffe0ff */
[----:B------:R-:W-:-:S03]  /*3bc0*/  FMUL.FTZ R7, R7, R48 ;  /* 0x0000003007077220 */ /* 0x000fc60000410000 */
[----:B------:R-:W-:-:S05]  /*3bd0*/  LEA.HI.X R11, R8, UR13, R3, 0x2, P4 ;  /* 0x0000000d080b7c11 */ /* 0x000fca000a0f1403 */
[----:B------:R3:W-:Y:S02]  /*3be0*/  STG.E.64 desc[UR8][R10.64], R6 ;  /* 0x000000060a007986 */ /* 0x0007e4000c101b08 */
.L_x_2096:
[----:B------:R-:W-:Y:S05]  /*3bf0*/  BSYNC B0 ;  /* 0x0000000000007941 */ /* 0x000fea0003800000 */
.L_x_2095:
[----:B------:R-:W-:Y:S05]  /*3c00*/  @!P3 BRA `(.L_x_2097) ;  /* 0x000000000048b947 */ /* 0x000fea0003800000 */
[----:B------:R-:W-:Y:S01]  /*3c10*/  FFMA.FTZ R16, R53, R14, R16 ;  /* 0x0000000e35107223 */ /* 0x000fe20000010010 */
[----:B------:R-:W-:-:S03]  /*3c20*/  FFMA.FTZ R17, R52, R15, R17 ;  /* 0x0000000f34117223 */ /* 0x000fc60000010011 */
[----:B------:R-:W-:Y:S01]  /*3c30*/  FMUL.FTZ R0, R16, -1.4426950216293334961 ;  /* 0xbfb8aa3b10007820 */ /* 0x000fe20000410000 */
[----:B------:R-:W-:-:S05]  /*3c40*/  FMUL.FTZ R4, R17, -1.4426950216293334961 ;  /* 0xbfb8aa3b11047820 */ /* 0x000fca0000410000 */
[----:B------:R-:W4:Y:S08]  /*3c50*/  MUFU.EX2 R0, R0 ;  /* 0x0000000000007308 */ /* 0x000f300000000800 */
[----:B------:R-:W1:Y:S01]  /*3c60*/  MUFU.EX2 R4, R4 ;  /* 0x0000000400047308 */ /* 0x000e620000000800 */
[----:B----4-:R-:W-:-:S07]  /*3c70*/  FADD.FTZ R3, R0, 1 ;  /* 0x3f80000000037421 */ /* 0x010fce0000010000 */
[----:B------:R-:W4:Y:S01]  /*3c80*/  MUFU.RCP R3, R3 ;  /* 0x0000000300037308 */ /* 0x000f220000001000 */
[----:B-123--:R-:W-:-:S07]  /*3c90*/  FADD.FTZ R6, R4, 1 ;  /* 0x3f80000004067421 */ /* 0x00efce0000010000 */
[----:B------:R-:W1:Y:S01]  /*3ca0*/  MUFU.RCP R6, R6 ;  /* 0x0000000600067308 */ /* 0x000e620000001000 */
[----:B----4-:R-:W-:Y:S01]  /*3cb0*/  FADD.FTZ R7, -R3, 1 ;  /* 0x3f80000003077421 */ /* 0x010fe20000010100 */
[----:B------:R-:W-:-:S03]  /*3cc0*/  FMUL.FTZ R12, R12, R3 ;  /* 0x000000030c0c7220 */ /* 0x000fc60000410000 */
[----:B------:R-:W-:Y:S01]  /*3cd0*/  FFMA.FTZ R7, R16, R7, 1 ;  /* 0x3f80000010077423 */ /* 0x000fe20000010007 */
[----:B-1----:R-:W-:Y:S01]  /*3ce0*/  FADD.FTZ R8, -R6, 1 ;  /* 0x3f80000006087421 */ /* 0x002fe20000010100 */
[----:B------:R-:W-:Y:S02]  /*3cf0*/  FMUL.FTZ R13, R13, R6 ;  /* 0x000000060d0d7220 */ /* 0x000fe40000410000 */
[----:B------:R-:W-:Y:S01]  /*3d00*/  FMUL.FTZ R12, R12, R7 ;  /* 0x000000070c0c7220 */ /* 0x000fe20000410000 */
[----:B------:R-:W-:-:S04]  /*3d10*/  FFMA.FTZ R8, R17, R8, 1 ;  /* 0x3f80000011087423 */ /* 0x000fc80000010008 */
[----:B------:R-:W-:-:S07]  /*3d20*/  FMUL.FTZ R13, R13, R8 ;  /* 0x000000080d0d7220 */ /* 0x000fce0000410000 */
.L_x_2097:
[----:B------:R-:W-:Y:S04]  /*3d30*/  BSSY B0, `(.L_x_2098) ;  /* 0x0000013000007945 */ /* 0x000fe80003800000 */
[----:B------:R-:W-:Y:S05]  /*3d40*/  @P0 BRA `(.L_x_2099) ;  /* 0x0000000000440947 */ /* 0x000fea0003800000 */
[----:B------:R-:W-:Y:S01]  /*3d50*/  ULDC.64 UR12, c[0x0][0x288] ;  /* 0x0000a200000c7ab9 */ /* 0x000fe20000000a00 */
[----:B-123--:R-:W-:Y:S01]  /*3d60*/  MOV R6, R56 ;  /* 0x0000003800067202 */ /* 0x00efe20000000f00 */
        /* <DEDUP_REMOVED lines=8> */
[----:B------:R-:W-:Y:S01]  /*3df0*/  FFMA.FTZ R13, R15, R13, -R24 ;  /* 0x0000000d0f0d7223 */ /* 0x000fe20000010818 */
[----:B------:R-:W-:Y:S02]  /*3e00*/  LEA R8, P0, R6, UR12, 0x2 ;  /* 0x0000000c06087c11 */ /* 0x000fe4000f8010ff */
[-C--:B------:R-:W-:Y:S01]  /*3e10*/  FMUL.FTZ R12, R53, R48.reuse ;  /* 0x00000030350c7220 */ /* 0x080fe20000410000 */
[----:B------:R-:W-:Y:S01]  /*3e20*/  IADD3 R3, R7, R3, RZ ;  /* 0x0000000307037210 */ /* 0x000fe20007ffe0ff */
[----:B------:R-:W-:-:S03]  /*3e30*/  FMUL.FTZ R13, R13, R48 ;  /* 0x000000300d0d7220 */ /* 0x000fc60000410000 */
[----:B------:R-:W-:-:S05]  /*3e40*/  LEA.HI.X R9, R6, UR13, R3, 0x2, P0 ;  /* 0x0000000d06097c11 */ /* 0x000fca00080f1403 */
[----:B------:R4:W-:Y:S02]  /*3e50*/  STG.E.64 desc[UR8][R8.64], R12 ;  /* 0x0000000c08007986 */ /* 0x0009e4000c101b08 */
.L_x_2099:
[----:B------:R-:W-:Y:S05]  /*3e60*/  BSYNC B0 ;  /* 0x0000000000007941 */ /* 0x000fea0003800000 */
.L_x_2098:
[----:B------:R-:W-:Y:S02]  /*3e70*/  IADD3 R41, R38, R41, RZ ;  /* 0x0000002926297210 */ /* 0x000fe40007ffe0ff */
[----:B------:R-:W-:Y:S02]  /*3e80*/  IADD3 R40, R40, 0x1, RZ ;  /* 0x0000000128287810 */ /* 0x000fe40007ffe0ff */
[----:B------:R-:W-:-:S13]  /*3e90*/  ISETP.GE.AND P0, PT, R41, UR4, PT ;  /* 0x0000000429007c0c */ /* 0x000fda000bf06270 */
[----:B------:R-:W-:Y:S05]  /*3ea0*/  @!P0 BRA `(.L_x_2100) ;  /* 0xffffffc400308947 */ /* 0x000fea000383ffff */
.L_x_2065:
[----:B-123--:R-:W1:Y:S01]  /*3eb0*/  LDC R6, c[0x0][0xc] ;  /* 0x00000300ff067b82 */ /* 0x00ee620000000800 */
        /* <DEDUP_REMOVED lines=22> */
.L_x_2102:
[----:B------:R-:W-:Y:S05]  /*4020*/  BSYNC B0 ;  /* 0x0000000000007941 */ /* 0x000fea0003800000 */
.L_x_2101:
[----:B------:R-:W-:Y:S05]  /*4030*/  @P0 EXIT ;  /* 0x000000000000094d */ /* 0x000fea0003800000 */
[----:B------:R-:W-:Y:S05]  /*4040*/  @P2 BRA `(.L_x_2103) ;  /* 0x0000000000202947 */ /* 0x000fea0003800000 */
[----:B------:R-:W-:-:S05]  /*4050*/  IMAD R0, R6, R7, RZ ;  /* 0x0000000706007224 */ /* 0x000fca00078e02ff */
[----:B------:R-:W-:-:S13]  /*4060*/  ISETP.NE.AND P0, PT, R0, -0x1, PT ;  /* 0xffffffff0000780c */ /* 0x000fda0003f05270 */
[----:B------:R-:W-:Y:S05]  /*4070*/  @!P0 BRA `(.L_x_2103) ;  /* 0x0000000000148947 */ /* 0x000fea0003800000 */
.L_x_2104:
[----:B0-----:R-:W2:Y:S04]  /*4080*/  LDG.E.STRONG.GPU R5, desc[UR8][R2.64] ;  /* 0x0000000802057981 */ /* 0x001ea8000c1ef900 */
[----:B--2---:R-:W-:Y:S01]  /*4090*/  CCTL.IVALL ;  /* 0x00000000ff00798f */ /* 0x004fe20002000000 */
[----:B------:R-:W-:Y:S05]  /*40a0*/  YIELD ;  /* 0x0000000000007946 */ /* 0x000fea0003800000 */
[----:B------:R-:W-:-:S13]  /*40b0*/  ISETP.NE.AND P0, PT, R5, R0, PT ;  /* 0x000000000500720c */ /* 0x000fda0003f05270 */
[----:B------:R-:W-:Y:S05]  /*40c0*/  @P0 BRA `(.L_x_2104) ;  /* 0xfffffffc00ec0947 */ /* 0x000fea000383ffff */
.L_x_2103:
        /* <DEDUP_REMOVED lines=24> */
.L_x_2105:
[----:B------:R-:W-:-:S04]  /*4250*/  LEA R6, P0, R46, UR4, 0x2 ;  /* 0x000000042e067c11 */ /* 0x000fc8000f8010ff */
[----:B------:R-:W-:Y:S02]  /*4260*/  LEA.HI.X R7, R46, UR5, R0, 0x2, P0 ;  /* 0x000000052e077c11 */ /* 0x000fe400080f1400 */
[-C--:B----4-:R-:W-:Y:S02]  /*4270*/  LEA R8, P0, R25, R6.reuse, 0x2 ;  /* 0x0000000619087211 */ /* 0x090fe400078010ff */
        /* <DEDUP_REMOVED lines=20> */
.L_x_2106:
        /* <DEDUP_REMOVED lines=12> */
.L_x_5165:


//--------------------- .text._Z35group_norm_nhwc_bwd_one_pass_kernelI11Fp32IOFp32WLi128ELi60ELi480EEv26Group_norm_nhwc_bwd_params --------------------------
	.section	.text._Z35group_norm_nhwc_bwd_one_pass_kernelI11Fp32IOFp32WLi128ELi60ELi480EEv26Group_norm_nhwc_bwd_params,"ax",@progbits
	.align	128
        .global         _Z35group_norm_nhwc_bwd_one_pass_kernelI11Fp32IOFp32WLi128ELi60ELi480EEv26Group_norm_nhwc_bwd_params
        .type           _Z35group_norm_nhwc_bwd_one_pass_kernelI11Fp32IOFp32WLi128ELi60ELi480EEv26Group_norm_nhwc_bwd_params,@function
        .size           _Z35group_norm_nhwc_bwd_one_pass_kernelI11Fp32IOFp32WLi128ELi60ELi480EEv26Group_norm_nhwc_bwd_params,(.L_x_5166 - _Z35group_norm_nhwc_bwd_one_pass_kernelI11Fp32IOFp32WLi128ELi60ELi480EEv26Group_norm_nhwc_bwd_params)
        .other          _Z35group_norm_nhwc_bwd_one_pass_kernelI11Fp32IOFp32WLi128ELi60ELi480EEv26Group_norm_nhwc_bwd_params,@"STO_CUDA_ENTRY STV_DEFAULT"
_Z35group_norm_nhwc_bwd_one_pass_kernelI11Fp32IOFp32WLi128ELi60ELi480EEv26Group_norm_nhwc_bwd_params:
.text._Z35group_norm_nhwc_bwd_one_pass_kernelI11Fp32IOFp32WLi128ELi60ELi480EEv26Group_norm_nhwc_bwd_params:
        /* <DEDUP_REMOVED lines=10> */
[----:B------:R-:W-:Y:S01]  /*00a0*/  IMAD.WIDE.U32 R2, R85, -0x77777777, RZ ;  /* 0x8888888955027825 */ /* 0x000fe200078e00ff */
[----:B------:R-:W1:Y:S01]  /*00b0*/  S2R R66, SR_LANEID ;  /* 0x0000000000427919 */ /* 0x000e620000000000 */
[----:B------:R-:W-:Y:S01]  /*00c0*/  SHF.R.S32.HI R0, RZ, 0x1f, R85 ;  /* 0x0000001fff007819 */ /* 0x000fe20000011455 */
[----:B------:R-:W-:Y:S01]  /*00d0*/  UMOV UR5, 0x400 ;  /* 0x0000040000057882 */ /* 0x000fe20000000000 */
[----:B------:R-:W-:Y:S01]  /*00e0*/  ULDC.64 UR10, c[0x0][0x290] ;  /* 0x0000a400000a7ab9 */ /* 0x000fe20000000a00 */
[----:B------:R-:W-:Y:S01]  /*00f0*/  SHF.R.U32.HI R2, RZ, 0x4, R3 ;  /* 0x00000004ff027819 */ /* 0x000fe20000011603 */
[----:B------:R-:W-:Y:S01]  /*0100*/  HFMA2.MMA R70, -RZ, RZ, 0, 0 ;  /* 0x00000000ff467435 */ /* 0x000fe200000001ff */
[----:B------:R-:W2:Y:S01]  /*0110*/  S2UR UR7, SR_CTAID.X ;  /* 0x00000000000779c3 */ /* 0x000ea20000002500 */
[----:B------:R-:W-:Y:S02]  /*0120*/  LEA.HI R0, R0, R85, RZ, 0x5 ;  /* 0x0000005500007211 */ /* 0x000fe400078f28ff */
[----:B------:R-:W-:-:S02]  /*0130*/  IMAD R86, R2, -0x1e, R85 ;  /* 0xffffffe202567824 */ /* 0x000fc400078e0255 */
[----:B------:R-:W-:-:S03]  /*0140*/  SHF.R.S32.HI R0, RZ, 0x5, R0 ;  /* 0x00000005ff007819 */ /* 0x000fc60000011400 */
[----:B------:R-:W2:Y:S01]  /*0150*/  LDC R83, c[0x0][0x2ac] ;  /* 0x0000ab00ff537b82 */ /* 0x000ea20000000800 */
[----:B------:R-:W-:-:S07]  /*0160*/  SHF.L.U32 R86, R86, 0x1, RZ ;  /* 0x0000000156567819 */ /* 0x000fce00000006ff */
[----:B------:R-:W3:Y:S01]  /*0170*/  S2UR UR6, SR_CgaCtaId ;  /* 0x00000000000679c3 */ /* 0x000ee20000008800 */
[----:B0-----:R-:W-:Y:S01]  /*0180*/  IMAD.WIDE.U32 R4, R8, 0x3, RZ ;  /* 0x0000000308047825 */ /* 0x001fe200078e00ff */
[C---:B------:R-:W-:Y:S02]  /*0190*/  LEA R7, R9.reuse, R9, 0x1 ;  /* 0x0000000909077211 */ /* 0x040fe400078e08ff */
[----:B------:R-:W-:Y:S02]  /*01a0*/  LEA.HI R61, P0, R9, R8, RZ, 0x1 ;  /* 0x00000008093d7211 */ /* 0x000fe400078108ff */
[----:B------:R-:W-:-:S04]  /*01b0*/  IADD3 R3, R5, R7, RZ ;  /* 0x0000000705037210 */ /* 0x000fc80007ffe0ff */
[----:B------:R-:W-:-:S04]  /*01c0*/  LEA.HI R62, P2, R3, R4, RZ, 0x1 ;  /* 0x00000004033e7211 */ /* 0x000fc800078508ff */
[----:B------:R-:W-:Y:S01]  /*01d0*/  IADD3.X R3, RZ, R3, RZ, P2, !PT ;  /* 0x00000003ff037210 */ /* 0x000fe200017fe4ff */
[----:B--2---:R-:W-:Y:S01]  /*01e0*/  IMAD R83, R83, UR7, R2 ;  /* 0x0000000753537c24 */ /* 0x004fe2000f8e0202 */
[----:B------:R-:W-:Y:S02]  /*01f0*/  IADD3.X R2, RZ, R9, RZ, P0, !PT ;  /* 0x00000009ff027210 */ /* 0x000fe400007fe4ff */
[----:B------:R-:W-:Y:S02]  /*0200*/  SHF.R.S64 R62, R62, 0x1, R3 ;  /* 0x000000013e3e7819 */ /* 0x000fe40000001003 */
[----:B------:R-:W-:Y:S01]  /*0210*/  ISETP.GE.U32.AND P1, PT, R83, UR10, PT ;  /* 0x0000000a53007c0c */ /* 0x000fe2000bf26070 */
[----:B------:R-:W-:Y:S01]  /*0220*/  ULDC.U8 UR10, c[0x0][0x2a4] ;  /* 0x0000a900000a7ab9 */ /* 0x000fe20000000000 */
[----:B------:R-:W-:Y:S01]  /*0230*/  SHF.R.S32.HI R79, RZ, 0x1f, R83 ;  /* 0x0000001fff4f7819 */ /* 0x000fe20000011453 */
[----:B---3--:R-:W-:Y:S01]  /*0240*/  ULEA UR5, UR6, UR5, 0x18 ;  /* 0x0000000506057291 */ /* 0x008fe2000f8ec03f */
[----:B------:R-:W-:-:S02]  /*0250*/  SHF.R.S64 R61, R61, 0x1, R2 ;  /* 0x000000013d3d7819 */ /* 0x000fc40000001002 */
[----:B------:R-:W-:Y:S02]  /*0260*/  ISETP.GE.AND.EX P1, PT, R79, UR11, PT, P1 ;  /* 0x0000000b4f007c0c */ /* 0x000fe4000bf26310 */
[----:B------:R-:W-:Y:S02]  /*0270*/  SHF.R.S32.HI R3, RZ, 0x1, R3 ;  /* 0x00000001ff037819 */ /* 0x000fe40000011403 */
[----:B------:R-:W-:Y:S02]  /*0280*/  LEA R60, R0, UR5, 0x3 ;  /* 0x00000005003c7c11 */ /* 0x000fe4000f8e18ff */
[----:B------:R-:W-:Y:S02]  /*0290*/  SHF.R.S32.HI R0, RZ, 0x1, R2 ;  /* 0x00000001ff007819 */ /* 0x000fe40000011402 */
[C---:B------:R-:W-:Y:S02]  /*02a0*/  IADD3 R82, R83.reuse, 0x10, RZ ;  /* 0x0000001053527810 */ /* 0x040fe40007ffe0ff */
[----:B------:R-:W-:-:S02]  /*02b0*/  IADD3 R81, R83, 0x20, RZ ;  /* 0x0000002053517810 */ /* 0x000fc40007ffe0ff */
[C---:B------:R-:W-:Y:S02]  /*02c0*/  IADD3 R80, R83.reuse, 0x30, RZ ;  /* 0x0000003053507810 */ /* 0x040fe40007ffe0ff */
[C---:B------:R-:W-:Y:S02]  /*02d0*/  IADD3 R78, R83.reuse, 0x40, RZ ;  /* 0x00000040534e7810 */ /* 0x040fe40007ffe0ff */
[----:B------:R-:W-:Y:S02]  /*02e0*/  IADD3 R76, R83, 0x50, RZ ;  /* 0x00000050534c7810 */ /* 0x000fe40007ffe0ff */
[----:B------:R-:W-:Y:S02]  /*02f0*/  ISETP.LT.U32.AND P1, PT, R85, 0x1e0, !P1 ;  /* 0x000001e05500780c */ /* 0x000fe40004f21070 */
[C---:B------:R-:W-:Y:S02]  /*0300*/  IADD3 R74, R83.reuse, 0x60, RZ ;  /* 0x00000060534a7810 */ /* 0x040fe40007ffe0ff */
[----:B------:R-:W-:-:S02]  /*0310*/  IADD3 R72, R83, 0x70, RZ ;  /* 0x0000007053487810 */ /* 0x000fc40007ffe0ff */
[----:B------:R-:W-:Y:S02]  /*0320*/  SHF.L.U64.HI R63, R61, 0x2, R0 ;  /* 0x000000023d3f7819 */ /* 0x000fe40000010200 */
[----:B-1----:R-:W-:-:S07]  /*0330*/  SHF.L.U64.HI R64, R62, 0x2, R3 ;  /* 0x000000023e407819 */ /* 0x002fce0000010203 */
.L_x_2158:
[----:B0-----:R-:W0:Y:S01]  /*0340*/  LDC R9, c[0x0][0x2a0] ;  /* 0x0000a800ff097b82 */ /* 0x001e220000000800 */
[----:B------:R-:W-:Y:S01]  /*0350*/  ISETP.GE.AND P4, PT, R84, RZ, PT ;  /* 0x000000ff5400720c */ /* 0x000fe20003f86270 */
[----:B------:R-:W-:Y:S01]  /*0360*/  ULDC.64 UR14, c[0x0][0x290] ;  /* 0x0000a400000e7ab9 */ /* 0x000fe20000000a00 */
[----:B------:R-:W-:Y:S01]  /*0370*/  SHF.R.S32.HI R77, RZ, 0x1f, R82 ;  /* 0x0000001fff4d7819 */ /* 0x000fe20000011452 */
[----:B------:R-:W-:Y:S01]  /*0380*/  ULDC.64 UR12, c[0x0][0x298] ;  /* 0x0000a600000c7ab9 */ /* 0x000fe20000000a00 */
[----:B------:R-:W-:Y:S02]  /*0390*/  SHF.R.S32.HI R75, RZ, 0x1f, R81 ;  /* 0x0000001fff4b7819 */ /* 0x000fe40000011451 */
[----:B------:R-:W-:Y:S01]  /*03a0*/  SHF.R.S32.HI R73, RZ, 0x1f, R80 ;  /* 0x0000001fff497819 */ /* 0x000fe20000011450 */
[----:B-1----:R-:W1:Y:S01]  /*03b0*/  @P1 LDC.64 R10, c[0x0][0x230] ;  /* 0x00008c00ff0a1b82 */ /* 0x002e620000000a00 */
[----:B------:R-:W-:Y:S02]  /*03c0*/  SHF.R.S32.HI R71, RZ, 0x1f, R78 ;  /* 0x0000001fff477819 */ /* 0x000fe4000001144e */
[----:B------:R-:W-:-:S02]  /*03d0*/  SHF.R.S32.HI R69, RZ, 0x1f, R76 ;  /* 0x0000001fff457819 */ /* 0x000fc4000001144c */
[----:B0-----:R-:W-:-:S04]  /*03e0*/  IABS R5, R9 ;  /* 0x0000000900057213 */ /* 0x001fc80000000000 */
[----:B------:R-:W0:Y:S08]  /*03f0*/  I2F.RP R0, R5 ;  /* 0x0000000500007306 */ /* 0x000e300000209400 */
[----:B0-----:R-:W0:Y:S02]  /*0400*/  MUFU.RCP R0, R0 ;  /* 0x0000000000007308 */ /* 0x001e240000001000 */
[----:B0-----:R-:W-:-:S06]  /*0410*/  IADD3 R2, R0, 0xffffffe, RZ ;  /* 0x0ffffffe00027810 */ /* 0x001fcc0007ffe0ff */
[----:B------:R0:W2:Y:S02]  /*0420*/  F2I.FTZ.U32.TRUNC.NTZ R3, R2 ;  /* 0x0000000200037305 */ /* 0x0000a4000021f000 */
[----:B0-----:R-:W-:Y:S02]  /*0430*/  MOV R2, RZ ;  /* 0x000000ff00027202 */ /* 0x001fe40000000f00 */
[----:B--2---:R-:W-:-:S05]  /*0440*/  IADD3 R4, RZ, -R3, RZ ;  /* 0x80000003ff047210 */ /* 0x004fca0007ffe0ff */
[----:B------:R-:W-:Y:S01]  /*0450*/  IMAD R7, R4, R5, RZ ;  /* 0x0000000504077224 */ /* 0x000fe200078e02ff */
[----:B------:R-:W-:-:S03]  /*0460*/  IABS R4, R84 ;  /* 0x0000005400047213 */ /* 0x000fc60000000000 */
[----:B------:R-:W-:Y:S01]  /*0470*/  IMAD.HI.U32 R3, R3, R7, R2 ;  /* 0x0000000703037227 */ /* 0x000fe200078e0002 */
[----:B------:R-:W-:Y:S01]  /*0480*/  LOP3.LUT R2, R84, R9, RZ, 0x3c, !PT ;  /* 0x0000000954027212 */ /* 0x000fe200078e3cff */
[----:B------:R-:W0:Y:S03]  /*0490*/  @P1 LDC.64 R6, c[0x0][0x228] ;  /* 0x00008a00ff061b82 */ /* 0x000e260000000a00 */
[----:B------:R-:W-:Y:S01]  /*04a0*/  ISETP.GE.AND P5, PT, R2, RZ, PT ;  /* 0x000000ff0200720c */ /* 0x000fe20003fa6270 */
[----:B------:R-:W-:Y:S01]  /*04b0*/  IMAD.HI.U32 R3, R3, R4, RZ ;  /* 0x0000000403037227 */ /* 0x000fe200078e00ff */
[----:B------:R-:W-:-:S04]  /*04c0*/  SHF.R.S32.HI R2, RZ, 0x1f, R86 ;  /* 0x0000001fff027819 */ /* 0x000fc80000011456 */
[----:B------:R-:W-:-:S05]  /*04d0*/  IADD3 R0, -R3, RZ, RZ ;  /* 0x000000ff03007210 */ /* 0x000fca0007ffe1ff */
[----:B------:R-:W-:-:S05]  /*04e0*/  IMAD R0, R5, R0, R4 ;  /* 0x0000000005007224 */ /* 0x000fca00078e0204 */
[----:B------:R-:W-:-:S13]  /*04f0*/  ISETP.GT.U32.AND P0, PT, R5, R0, PT ;  /* 0x000000000500720c */ /* 0x000fda0003f04070 */
[-C--:B------:R-:W-:Y:S02]  /*0500*/  @!P0 IADD3 R0, R0, -R5.reuse, RZ ;  /* 0x8000000500008210 */ /* 0x080fe40007ffe0ff */
[----:B------:R-:W-:Y:S02]  /*0510*/  @!P0 IADD3 R3, R3, 0x1, RZ ;  /* 0x0000000103038810 */ /* 0x000fe40007ffe0ff */
[CC--:B------:R-:W-:Y:S02]  /*0520*/  ISETP.GE.U32.AND P2, PT, R0.reuse, R5.reuse, PT ;  /* 0x000000050000720c */ /* 0x0c0fe40003f46070 */
[----:B------:R-:W-:Y:S02]  /*0530*/  ISETP.GT.U32.AND P3, PT, R5, R0, PT ;  /* 0x000000000500720c */ /* 0x000fe40003f64070 */
[----:B------:R-:W-:Y:S02]  /*0540*/  IADD3 R5, R0, -R5, RZ ;  /* 0x8000000500057210 */ /* 0x000fe40007ffe0ff */
[----:B------:R-:W-:-:S02]  /*0550*/  ISETP.NE.AND P0, PT, R9, RZ, PT ;  /* 0x000000ff0900720c */ /* 0x000fc40003f05270 */
[----:B------:R-:W-:Y:S02]  /*0560*/  SEL R0, R5, R0, !P3 ;  /* 0x0000000005007207 */ /* 0x000fe40005800000 */
[----:B------:R-:W-:Y:S02]  /*0570*/  LOP3.LUT R5, RZ, R9, RZ, 0x33, !PT ;  /* 0x00000009ff057212 */ /* 0x000fe400078e33ff */
[----:B------:R-:W-:Y:S02]  /*0580*/  @!P4 IADD3 R0, -R0, RZ, RZ ;  /* 0x000000ff0000c210 */ /* 0x000fe40007ffe1ff */
[----:B------:R-:W-:Y:S02]  /*0590*/  @P2 IADD3 R3, R3, 0x1, RZ ;  /* 0x0000000103032810 */ /* 0x000fe40007ffe0ff */
[----:B------:R-:W-:Y:S02]  /*05a0*/  ISETP.GE.U32.AND P4, PT, R82, UR14, PT ;  /* 0x0000000e52007c0c */ /* 0x000fe4000bf86070 */
[----:B------:R-:W-:-:S02]  /*05b0*/  @!P5 IADD3 R3, -R3, RZ, RZ ;  /* 0x000000ff0303d210 */ /* 0x000fc40007ffe1ff */
[----:B------:R-:W-:Y:S02]  /*05c0*/  ISETP.GE.AND.EX P4, PT, R77, UR15, PT, P4 ;  /* 0x0000000f4d007c0c */ /* 0x000fe4000bf86340 */
[C---:B------:R-:W-:Y:S02]  /*05d0*/  SEL R58, R5.reuse, R0, !P0 ;  /* 0x00000000053a7207 */ /* 0x040fe40004000000 */
[----:B------:R-:W-:Y:S02]  /*05e0*/  SEL R3, R5, R3, !P0 ;  /* 0x0000000305037207 */ /* 0x000fe40004000000 */
[----:B------:R-:W2:Y:S01]  /*05f0*/  @P1 LDC.64 R4, c[0x0][0x288] ;  /* 0x0000a200ff041b82 */ /* 0x000ea20000000a00 */
[----:B------:R-:W-:Y:S01]  /*0600*/  ISETP.GT.U32.OR P4, PT, R85, 0x1df, P4 ;  /* 0x000001df5500780c */ /* 0x000fe20002784470 */
[----:B------:R-:W-:Y:S01]  /*0610*/  IMAD R41, R58, 0x3c, RZ ;  /* 0x0000003c3a297824 */ /* 0x000fe200078e02ff */
[----:B------:R-:W-:Y:S02]  /*0620*/  SHF.R.S32.HI R0, RZ, 0x1f, R3 ;  /* 0x0000001fff007819 */ /* 0x000fe40000011403 */
[----:B------:R-:W-:-:S02]  /*0630*/  ISETP.GE.U32.AND P2, PT, R80, UR14, PT ;  /* 0x0000000e50007c0c */ /* 0x000fc4000bf46070 */
[----:B------:R-:W-:Y:S01]  /*0640*/  IADD3 R88, P0, R86, R41, RZ ;  /* 0x0000002956587210 */ /* 0x000fe20007f1e0ff */
[----:B------:R-:W-:Y:S01]  /*0650*/  IMAD R0, R0, UR12, RZ ;  /* 0x0000000c00007c24 */ /* 0x000fe2000f8e02ff */
[----:B------:R-:W-:Y:S02]  /*0660*/  ISETP.GE.AND.EX P2, PT, R73, UR15, PT, P2 ;  /* 0x0000000f49007c0c */ /* 0x000fe4000bf46320 */
[----:B------:R-:W-:Y:S01]  /*0670*/  LEA.HI.X.SX32 R89, R41, R2, 0x1, P0 ;  /* 0x0000000229597211 */ /* 0x000fe200000f0eff */
[----:B------:R-:W-:Y:S01]  /*0680*/  IMAD R91, R3, UR13, R0 ;  /* 0x0000000d035b7c24 */ /* 0x000fe2000f8e0200 */
[----:B------:R-:W-:Y:S01]  /*0690*/  ISETP.GE.U32.AND P0, PT, R81, UR14, PT ;  /* 0x0000000e51007c0c */ /* 0x000fe2000bf06070 */
[----:B------:R-:W3:Y:S01]  /*06a0*/  @!P4 LDC.64 R8, c[0x0][0x288] ;  /* 0x0000a200ff08cb82 */ /* 0x000ee20000000a00 */
[----:B------:R-:W-:Y:S01]  /*06b0*/  ISETP.GT.U32.OR P2, PT, R85, 0x1df, P2 ;  /* 0x000001df5500780c */ /* 0x000fe20001744470 */
[----:B------:R-:W-:Y:S01]  /*06c0*/  IMAD.WIDE.U32 R88, R3, UR12, R88 ;  /* 0x0000000c03587c25 */ /* 0x000fe2000f8e0058 */
[----:B------:R-:W-:-:S02]  /*06d0*/  ISETP.GE.AND.EX P0, PT, R75, UR15, PT, P0 ;  /* 0x0000000f4b007c0c */ /* 0x000fc4000bf06300 */
[----:B------:R-:W-:Y:S02]  /*06e0*/  ISETP.GE.U32.AND P3, PT, R78, UR14, PT ;  /* 0x0000000e4e007c0c */ /* 0x000fe4000bf66070 */
[----:B------:R-:W-:Y:S01]  /*06f0*/  ISETP.GT.U32.OR P0, PT, R85, 0x1df, P0 ;  /* 0x000001df5500780c */ /* 0x000fe20000704470 */
[----:B------:R-:W4:Y:S01]  /*0700*/  @!P4 LDC.64 R16, c[0x0][0x230] ;  /* 0x00008c00ff10cb82 */ /* 0x000f220000000a00 */
[----:B------:R-:W-:Y:S01]  /*0710*/  IADD3 R91, R89, R91, RZ ;  /* 0x0000005b595b7210 */ /* 0x000fe20007ffe0ff */
[----:B--2---:R-:W-:Y:S01]  /*0720*/  @P1 IMAD R0, R79, R4, RZ ;  /* 0x000000044f001224 */ /* 0x004fe200078e02ff */
[----:B------:R-:W-:Y:S02]  /*0730*/  @P1 MOV R90, R88 ;  /* 0x00000058005a1202 */ /* 0x000fe40000000f00 */
[----:B------:R-:W-:Y:S01]  /*0740*/  ISETP.GE.AND.EX P3, PT, R71, UR15, PT, P3 ;  /* 0x0000000f47007c0c */ /* 0x000fe2000bf66330 */
[C---:B------:R-:W-:Y:S02]  /*0750*/  @P1 IMAD R5, R83.reuse, R5, R0 ;  /* 0x0000000553051224 */ /* 0x040fe400078e0200 */
[----:B------:R-:W-:Y:S01]  /*0760*/  @P1 IMAD.WIDE.U32 R2, R83, R4, R90 ;  /* 0x0000000453021225 */ /* 0x000fe200078e005a */
[----:B------:R-:W2:Y:S01]  /*0770*/  @!P2 LDC.64 R22, c[0x0][0x288] ;  /* 0x0000a200ff16ab82 */ /* 0x000ea20000000a00 */
[----:B------:R-:W-:-:S03]  /*0780*/  ISETP.GT.U32.OR P3, PT, R85, 0x1df, P3 ;  /* 0x000001df5500780c */ /* 0x000fc60001f64470 */
[----:B------:R-:W-:Y:S02]  /*0790*/  @P1 IADD3 R3, R3, R5, RZ ;  /* 0x0000000503031210 */ /* 0x000fe40007ffe0ff */
[C---:B------:R-:W-:Y:S02]  /*07a0*/  @P1 SHF.L.U32 R15, R2.reuse, 0x2, RZ ;  /* 0x00000002020f1819 */ /* 0x040fe400000006ff */
[----:B------:R-:W4:Y:S01]  /*07b0*/  @!P0 LDC.64 R12, c[0x0][0x288] ;  /* 0x0000a200ff0c8b82 */ /* 0x000f220000000a00 */
[----:B------:R-:W-:Y:S01]  /*07c0*/  @P1 SHF.L.U64.HI R0, R2, 0x2, R3 ;  /* 0x0000000202001819 */ /* 0x000fe20000010203 */
[----:B---3--:R-:W-:Y:S01]  /*07d0*/  @!P4 IMAD R2, R77, R8, RZ ;  /* 0x000000084d02c224 */ /* 0x008fe200078e02ff */
[----:B------:R-:W-:Y:S02]  /*07e0*/  @!P4 MOV R3, R91 ;  /* 0x0000005b0003c202 */ /* 0x000fe40000000f00 */
[C---:B-1----:R-:W-:Y:S01]  /*07f0*/  @P1 IADD3 R10, P6, R15.reuse, R10, RZ ;  /* 0x0000000a0f0a1210 */ /* 0x042fe20007fde0ff */
[----:B------:R-:W-:Y:S01]  /*0800*/  @!P4 IMAD R5, R82, R9, R2 ;  /* 0x000000095205c224 */ /* 0x000fe200078e0202 */
[----:B------:R-:W-:Y:S01]  /*0810*/  @!P4 MOV R2, R88 ;  /* 0x000000580002c202 */ /* 0x000fe20000000f00 */
[----:B------:R-:W1:Y:S01]  /*0820*/  @!P4 LDC.64 R18, c[0x0][0x228] ;  /* 0x00008a00ff12cb82 */ /* 0x000e620000000a00 */
[----:B0-----:R-:W-:-:S02]  /*0830*/  @P1 IADD3 R14, P5, R15, R6, RZ ;  /* 0x000000060f0e1210 */ /* 0x001fc40007fbe0ff */
[----:B------:R-:W-:Y:S01]  /*0840*/  @P1 IADD3.X R11, R0, R11, RZ, P6, !PT ;  /* 0x0000000b000b1210 */ /* 0x000fe200037fe4ff */
[----:B------:R-:W-:Y:S01]  /*0850*/  @!P4 IMAD.WIDE.U32 R2, R82, R8, R2 ;  /* 0x000000085202c225 */ /* 0x000fe200078e0002 */
[----:B------:R-:W-:-:S03]  /*0860*/  @P1 IADD3.X R15, R0, R7, RZ, P5, !PT ;  /* 0x00000007000f1210 */ /* 0x000fc60002ffe4ff */
[----:B------:R-:W0:Y:S01]  /*0870*/  @!P0 LDC.64 R20, c[0x0][0x230] ;  /* 0x00008c00ff148b82 */ /* 0x000e220000000a00 */
[----:B------:R-:W-:Y:S02]  /*0880*/  @!P4 IADD3 R3, R3, R5, RZ ;  /* 0x000000050303c210 */ /* 0x000fe40007ffe0ff */
[C---:B------:R-:W-:Y:S02]  /*0890*/  @!P4 SHF.L.U32 R9, R2.reuse, 0x2, RZ ;  /* 0x000000020209c819 */ /* 0x040fe400000006ff */
[----:B------:R-:W-:Y:S02]  /*08a0*/  @!P4 SHF.L.U64.HI R0, R2, 0x2, R3 ;  /* 0x000000020200c819 */ /* 0x000fe40000010203 */
[----:B------:R-:W-:Y:S01]  /*08b0*/  @!P0 MOV R2, R88 ;  /* 0x0000005800028202 */ /* 0x000fe20000000f00 */
[----:B------:R-:W3:Y:S01]  /*08c0*/  @!P0 LDC.64 R24, c[0x0][0x228] ;  /* 0x00008a00ff188b82 */ /* 0x000ee20000000a00 */
[----:B------:R-:W-:Y:S01]  /*08d0*/  @!P0 MOV R3, R91 ;  /* 0x0000005b00038202 */ /* 0x000fe20000000f00 */
[----:B----4-:R-:W-:Y:S01]  /*08e0*/  @!P0 IMAD R6, R75, R12, RZ ;  /* 0x0000000c4b068224 */ /* 0x010fe200078e02ff */
[----:B------:R-:W-:-:S03]  /*08f0*/  @!P4 IADD3 R4, P5, R9, R16, RZ ;  /* 0x000000100904c210 */ /* 0x000fc60007fbe0ff */
[C---:B------:R-:W-:Y:S01]  /*0900*/  @!P0 IMAD R13, R81.reuse, R13, R6 ;  /* 0x0000000d510d8224 */ /* 0x040fe200078e0206 */
[----:B------:R-:W-:Y:S01]  /*0910*/  @!P4 IADD3.X R5, R0, R17, RZ, P5, !PT ;  /* 0x000000110005c210 */ /* 0x000fe20002ffe4ff */
[----:B------:R-:W-:Y:S01]  /*0920*/  @!P0 IMAD.WIDE.U32 R2, R81, R12, R2 ;  /* 0x0000000c51028225 */ /* 0x000fe200078e0002 */
[----:B------:R-:W-:Y:S01]  /*0930*/  @!P2 MOV R12, R88 ;  /* 0x00000058000ca202 */ /* 0x000fe20000000f00 */
[----:B------:R-:W4:Y:S01]  /*0940*/  @!P2 LDC.64 R26, c[0x0][0x230] ;  /* 0x00008c00ff1aab82 */ /* 0x000f220000000a00 */
[----:B-1----:R-:W-:Y:S01]  /*0950*/  @!P4 IADD3 R8, P6, R9, R18, RZ ;  /* 0x000000120908c210 */ /* 0x002fe20007fde0ff */
[-C--:B--2---:R-:W-:Y:S01]  /*0960*/  @!P2 IMAD R6, R73, R22.reuse, RZ ;  /* 0x000000164906a224 */ /* 0x084fe200078e02ff */
[----:B------:R-:W-:Y:S02]  /*0970*/  @!P0 IADD3 R3, R3, R13, RZ ;  /* 0x0000000d03038210 */ /* 0x000fe40007ffe0ff */
[----:B------:R-:W-:Y:S01]  /*0980*/  @!P2 MOV R13, R91 ;  /* 0x0000005b000da202 */ /* 0x000fe20000000f00 */
[----:B------:R-:W-:Y:S01]  /*0990*/  @!P2 IMAD R17, R80, R23, R6 ;  /* 0x000000175011a224 */ /* 0x000fe200078e0206 */
[----:B------:R-:W-:Y:S01]  /*09a0*/  @!P0 SHF.L.U32 R23, R2, 0x2, RZ ;  /* 0x0000000202178819 */ /* 0x000fe200000006ff */
[----:B------:R-:W1:Y:S01]  /*09b0*/  @!P3 LDC.64 R6, c[0x0][0x288] ;  /* 0x0000a200ff06bb82 */ /* 0x000e620000000a00 */
[----:B------:R-:W-:Y:S01]  /*09c0*/  @!P4 IADD3.X R9, R0, R19, RZ, P6, !PT ;  /* 0x000000130009c210 */ /* 0x000fe200037fe4ff */
[----:B------:R-:W-:Y:S01]  /*09d0*/  @!P2 IMAD.WIDE.U32 R12, R80, R22, R12 ;  /* 0x00000016500ca225 */ /* 0x000fe200078e000c */
[----:B------:R-:W-:-:S02]  /*09e0*/  @!P0 SHF.L.U64.HI R2, R2, 0x2, R3 ;  /* 0x0000000202028819 */ /* 0x000fc40000010203 */
[C---:B0-----:R-:W-:Y:S02]  /*09f0*/  @!P0 IADD3 R20, P5, R23.reuse, R20, RZ ;  /* 0x0000001417148210 */ /* 0x041fe40007fbe0ff */
[----:B---3--:R-:W-:Y:S01]  /*0a00*/  @!P0 IADD3 R22, P6, R23, R24, RZ ;  /* 0x0000001817168210 */ /* 0x008fe20007fde0ff */
[----:B------:R-:W0:Y:S01]  /*0a10*/  @!P2 LDC.64 R30, c[0x0][0x228] ;  /* 0x00008a00ff1eab82 */ /* 0x000e220000000a00 */
[----:B------:R-:W-:Y:S02]  /*0a20*/  @!P2 IADD3 R3, R13, R17, RZ ;  /* 0x000000110d03a210 */ /* 0x000fe40007ffe0ff */
[----:B------:R-:W-:Y:S02]  /*0a30*/  CS2R R16, SRZ ;  /* 0x0000000000107805 */ /* 0x000fe4000001ff00 */
[C---:B------:R-:W-:Y:S02]  /*0a40*/  @!P0 IADD3.X R21, R2.reuse, R21, RZ, P5, !PT ;  /* 0x0000001502158210 */ /* 0x040fe40002ffe4ff */
[----:B------:R-:W-:-:S02]  /*0a50*/  @!P0 IADD3.X R23, R2, R25, RZ, P6, !PT ;  /* 0x0000001902178210 */ /* 0x000fc400037fe4ff */
[----:B------:R-:W-:Y:S01]  /*0a60*/  @!P2 SHF.L.U64.HI R0, R12, 0x2, R3 ;  /* 0x000000020c00a819 */ /* 0x000fe20000010203 */
[----:B------:R-:W5:Y:S01]  /*0a70*/  @!P4 LDG.E.64 R16, desc[UR8][R8.64] ;  /* 0x000000080810c981 */ /* 0x000f62000c1e1b00 */
[----:B------:R-:W-:Y:S01]  /*0a80*/  ISETP.GE.U32.AND P5, PT, R76, UR14, PT ;  /* 0x0000000e4c007c0c */ /* 0x000fe2000bfa6070 */
[----:B------:R-:W2:Y:S01]  /*0a90*/  @!P3 LDC.64 R36, c[0x0][0x230] ;  /* 0x00008c00ff24bb82 */ /* 0x000ea20000000a00 */
[----:B------:R-:W-:Y:S02]  /*0aa0*/  MOV R3, RZ ;  /* 0x000000ff00037202 */ /* 0x000fe40000000f00 */
[----:B------:R-:W-:Y:S02]  /*0ab0*/  MOV R2, RZ ;  /* 0x000000ff00027202 */ /* 0x000fe40000000f00 */
[----:B------:R-:W-:Y:S02]  /*0ac0*/  ISETP.GE.AND.EX P5, PT, R69, UR15, PT, P5 ;  /* 0x0000000f45007c0c */ /* 0x000fe4000bfa6350 */
[----:B------:R-:W-:Y:S01]  /*0ad0*/  @!P2 SHF.L.U32 R29, R12, 0x2, RZ ;  /* 0x000000020c1da819 */ /* 0x000fe200000006ff */
[----:B------:R-:W3:Y:S01]  /*0ae0*/  @!P3 LDC.64 R34, c[0x0][0x228] ;  /* 0x00008a00ff22bb82 */ /* 0x000ee20000000a00 */
[----:B------:R4:W5:Y:S01]  /*0af0*/  @!P4 LDG.E.64 R2, desc[UR8][R4.64] ;  /* 0x000000080402c981 */ /* 0x000962000c1e1b00 */
[----:B------:R-:W-:Y:S01]  /*0b00*/  ISETP.GT.U32.OR P4, PT, R85, 0x1df, P5 ;  /* 0x000001df5500780c */ /* 0x000fe20002f84470 */
[----:B-1----:R-:W-:-:S04]  /*0b10*/  @!P3 IMAD R12, R71, R6, RZ ;  /* 0x00000006470cb224 */ /* 0x002fc800078e02ff */
[----:B------:R-:W-:-:S08]  /*0b20*/  @!P3 IMAD R25, R78, R7, R12 ;  /* 0x000000074e19b224 */ /* 0x000fd000078e020c */
[----:B------:R-:W1:Y:S01]  /*0b30*/  @!P4 LDC.64 R12, c[0x0][0x288] ;  /* 0x0000a200ff0ccb82 */ /* 0x000e620000000a00 */
[----:B----4-:R-:W-:Y:S02]  /*0b40*/  CS2R R4, SRZ ;  /* 0x0000000000047805 */ /* 0x010fe4000001ff00 */
[----:B------:R-:W-:-:S04]  /*0b50*/  CS2R R18, SRZ ;  /* 0x0000000000127805 */ /* 0x000fc8000001ff00 */
[----:B------:R4:W5:Y:S01]  /*0b60*/  @!P0 LDG.E.64 R4, desc[UR8][R20.64] ;  /* 0x0000000814048981 */ /* 0x000962000c1e1b00 */
[----:B------:R-:W-:Y:S01]  /*0b70*/  SHF.R.S32.HI R67, RZ, 0x1f, R74 ;  /* 0x0000001fff437819 */ /* 0x000fe2000001144a */
[----:B------:R-:W3:Y:S02]  /*0b80*/  @!P4 LDC.64 R32, c[0x0][0x230] ;  /* 0x00008c00ff20cb82 */ /* 0x000ee40000000a00 */
[----:B------:R0:W5:Y:S01]  /*0b90*/  @!P0 LDG.E.64 R18, desc[UR8][R22.64] ;  /* 0x0000000816128981 */ /* 0x000162000c1e1b00 */
[----:B----4-:R-:W-:-:S05]  /*0ba0*/  @!P4 MOV R21, R91 ;  /* 0x0000005b0015c202 */ /* 0x010fca0000000f00 */
[----:B------:R-:W4:Y:S01]  /*0bb0*/  @!P4 LDC.64 R38, c[0x0][0x228] ;  /* 0x00008a00ff26cb82 */ /* 0x000f220000000a00 */
[----:B-1----:R-:W-:-:S04]  /*0bc0*/  @!P4 IMAD R20, R69, R12, RZ ;  /* 0x0000000c4514c224 */ /* 0x002fc800078e02ff */
[----:B0-----:R-:W-:Y:S01]  /*0bd0*/  @!P4 IMAD R23, R76, R13, R20 ;  /* 0x0000000d4c17c224 */ /* 0x001fe200078e0214 */
[----:B------:R-:W-:Y:S02]  /*0be0*/  @!P4 MOV R20, R88 ;  /* 0x000000580014c202 */ /* 0x000fe40000000f00 */
[----:B------:R-:W-:-:S03]  /*0bf0*/  ISETP.GE.U32.AND P5, PT, R74, UR14, PT ;  /* 0x0000000e4a007c0c */ /* 0x000fc6000bfa6070 */
[----:B------:R-:W-:Y:S02]  /*0c00*/  @!P4 IMAD.WIDE.U32 R20, R76, R12, R20 ;  /* 0x0000000c4c14c225 */ /* 0x000fe400078e0014 */
[----:B------:R-:W0:Y:S01]  /*0c10*/  LDC.64 R12, c[0x0][0x248] ;  /* 0x00009200ff0c7b82 */ /* 0x000e220000000a00 */
[----:B------:R-:W-:-:S04]  /*0c20*/  ISETP.GE.AND.EX P5, PT, R67, UR15, PT, P5 ;  /* 0x0000000f43007c0c */ /* 0x000fc8000bfa6350 */
[----:B------:R-:W-:Y:S02]  /*0c30*/  ISETP.GT.U32.OR P5, PT, R85, 0x1df, P5 ;  /* 0x000001df5500780c */ /* 0x000fe40002fa4470 */
[----:B------:R-:W-:Y:S02]  /*0c40*/  SHF.R.S32.HI R65, RZ, 0x1f, R72 ;  /* 0x0000001fff417819 */ /* 0x000fe40000011448 */
[----:B------:R-:W-:Y:S02]  /*0c50*/  ISETP.GE.U32.AND P6, PT, R72, UR14, PT ;  /* 0x0000000e48007c0c */ /* 0x000fe4000bfc6070 */
[----:B------:R-:W-:Y:S02]  /*0c60*/  @!P3 MOV R8, R88 ;  /* 0x000000580008b202 */ /* 0x000fe40000000f00 */
[----:B------:R-:W-:Y:S02]  /*0c70*/  @!P3 MOV R9, R91 ;  /* 0x0000005b0009b202 */ /* 0x000fe40000000f00 */
[----:B------:R-:W-:Y:S01]  /*0c80*/  ISETP.GE.AND.EX P6, PT, R65, UR15, PT, P6 ;  /* 0x0000000f41007c0c */ /* 0x000fe2000bfc6360 */
[----:B------:R-:W-:-:S03]  /*0c90*/  @!P3 IMAD.WIDE.U32 R8, R78, R6, R8 ;  /* 0x000000064e08b225 */ /* 0x000fc600078e0008 */
[----:B------:R-:W-:Y:S01]  /*0ca0*/  ISETP.GT.U32.OR P6, PT, R85, 0x1df, P6 ;  /* 0x000001df5500780c */ /* 0x000fe200037c4470 */
[----:B------:R-:W1:Y:S01]  /*0cb0*/  @!P5 LDC.64 R6, c[0x0][0x288] ;  /* 0x0000a200ff06db82 */ /* 0x000e620000000a00 */
[----:B------:R-:W-:Y:S01]  /*0cc0*/  @!P2 IADD3 R26, P0, R29, R26, RZ ;  /* 0x0000001a1d1aa210 */ /* 0x000fe20007f1e0ff */
[----:B0-----:R-:W-:-:S03]  /*0cd0*/  IMAD.WIDE R12, R84, 0x8, R12 ;  /* 0x00000008540c7825 */ /* 0x001fc600078e020c */
[----:B------:R-:W-:Y:S02]  /*0ce0*/  @!P2 IADD3.X R27, R0, R27, RZ, P0, !PT ;  /* 0x0000001b001ba210 */ /* 0x000fe400007fe4ff */
[----:B------:R-:W-:Y:S01]  /*0cf0*/  @!P2 IADD3 R28, P0, R29, R30, RZ ;  /* 0x0000001e1d1ca210 */ /* 0x000fe20007f1e0ff */
[----:B------:R-:W0:Y:S01]  /*0d00*/  @!P5 LDC.64 R44, c[0x0][0x230] ;  /* 0x00008c00ff2cdb82 */ /* 0x000e220000000a00 */
[----:B------:R-:W-:Y:S01]  /*0d10*/  @!P3 IADD3 R9, R9, R25, RZ ;  /* 0x000000190909b210 */ /* 0x000fe20007ffe0ff */
[----:B------:R-:W4:Y:S01]  /*0d20*/  LDG.E.64 R12, desc[UR8][R12.64] ;  /* 0x000000080c0c7981 */ /* 0x000f22000c1e1b00 */
[----:B------:R-:W-:Y:S02]  /*0d30*/  @!P3 SHF.L.U32 R25, R8, 0x2, RZ ;  /* 0x000000020819b819 */ /* 0x000fe400000006ff */
[----:B------:R-:W-:Y:S02]  /*0d40*/  @!P2 IADD3.X R29, R0, R31, RZ, P0, !PT ;  /* 0x0000001f001da210 */ /* 0x000fe400007fe4ff */
[----:B------:R-:W-:Y:S01]  /*0d50*/  @!P3 SHF.L.U64.HI R0, R8, 0x2, R9 ;  /* 0x000000020800b819 */ /* 0x000fe20000010209 */
[----:B------:R-:W0:Y:S01]  /*0d60*/  @!P5 LDC.64 R46, c[0x0][0x228] ;  /* 0x00008a00ff2edb82 */ /* 0x000e220000000a00 */
[----:B--2---:R-:W-:-:S02]  /*0d70*/  @!P3 IADD3 R30, P0, R25, R36, RZ ;  /* 0x00000024191eb210 */ /* 0x004fc40007f1e0ff */
[----:B------:R-:W-:Y:S02]  /*0d80*/  @!P4 IADD3 R21, R21, R23, RZ ;  /* 0x000000171515c210 */ /* 0x000fe40007ffe0ff */
[----:B------:R-:W-:-:S03]  /*0d90*/  @!P3 IADD3.X R31, R0, R37, RZ, P0, !PT ;  /* 0x00000025001fb210 */ /* 0x000fc600007fe4ff */
[----:B------:R-:W2:Y:S01]  /*0da0*/  @!P6 LDC.64 R8, c[0x0][0x288] ;  /* 0x0000a200ff08eb82 */ /* 0x000ea20000000a00 */
[----:B---3--:R-:W-:Y:S02]  /*0db0*/  @!P3 IADD3 R34, P0, R25, R34, RZ ;  /* 0x000000221922b210 */ /* 0x008fe40007f1e0ff */
[----:B------:R-:W-:Y:S02]  /*0dc0*/  @!P4 SHF.L.U32 R23, R20, 0x2, RZ ;  /* 0x000000021417c819 */ /* 0x000fe400000006ff */
[----:B------:R-:W-:Y:S02]  /*0dd0*/  @!P3 IADD3.X R35, R0, R35, RZ, P0, !PT ;  /* 0x000000230023b210 */ /* 0x000fe400007fe4ff */
[----:B------:R-:W-:Y:S01]  /*0de0*/  @!P4 SHF.L.U64.HI R0, R20, 0x2, R21 ;  /* 0x000000021400c819 */ /* 0x000fe20000010215 */
[----:B-1----:R-:W-:Y:S01]  /*0df0*/  @!P5 IMAD R22, R67, R6, RZ ;  /* 0x000000064316d224 */ /* 0x002fe200078e02ff */
[----:B------:R-:W-:Y:S01]  /*0e00*/  @!P5 MOV R20, R88 ;  /* 0x000000580014d202 */ /* 0x000fe20000000f00 */
[----:B------:R-:W1:Y:S01]  /*0e10*/  @!P6 LDC.64 R48, c[0x0][0x230] ;  /* 0x00008c00ff30eb82 */ /* 0x000e620000000a00 */
[----:B------:R-:W-:Y:S01]  /*0e20*/  @!P5 MOV R21, R91 ;  /* 0x0000005b0015d202 */ /* 0x000fe20000000f00 */
[C---:B------:R-:W-:Y:S01]  /*0e30*/  @!P5 IMAD R25, R74.reuse, R7, R22 ;  /* 0x000000074a19d224 */ /* 0x040fe200078e0216 */
[----:B------:R-:W-:Y:S01]  /*0e40*/  @!P4 IADD3 R32, P0, R23, R32, RZ ;  /* 0x000000201720c210 */ /* 0x000fe20007f1e0ff */
[----:B------:R-:W-:-:S03]  /*0e50*/  @!P5 IMAD.WIDE.U32 R20, R74, R6, R20 ;  /* 0x000000064a14d225 */ /* 0x000fc600078e0014 */
[C---:B------:R-:W-:Y:S01]  /*0e60*/  @!P4 IADD3.X R33, R0.reuse, R33, RZ, P0, !PT ;  /* 0x000000210021c210 */ /* 0x040fe200007fe4ff */
[----:B------:R-:W3:Y:S01]  /*0e70*/  @!P6 LDC.64 R6, c[0x0][0x228] ;  /* 0x00008a00ff06eb82 */ /* 0x000ee20000000a00 */
[----:B----4-:R-:W-:Y:S02]  /*0e80*/  @!P4 IADD3 R38, P0, R23, R38, RZ ;  /* 0x000000261726c210 */ /* 0x010fe40007f1e0ff */
[----:B------:R-:W-:Y:S02]  /*0e90*/  @!P5 IADD3 R21, R21, R25, RZ ;  /* 0x000000191515d210 */ /* 0x000fe40007ffe0ff */
[----:B------:R-:W-:Y:S01]  /*0ea0*/  @!P4 IADD3.X R39, R0, R39, RZ, P0, !PT ;  /* 0x000000270027c210 */ /* 0x000fe200007fe4ff */
[----:B--2---:R-:W-:Y:S01]  /*0eb0*/  @!P6 IMAD R22, R65, R8, RZ ;  /* 0x000000084116e224 */ /* 0x004fe200078e02ff */
[C---:B------:R-:W-:Y:S02]  /*0ec0*/  @!P5 SHF.L.U32 R23, R20.reuse, 0x2, RZ ;  /* 0x000000021417d819 */ /* 0x040fe400000006ff */
[----:B------:R-:W-:-:S02]  /*0ed0*/  @!P5 SHF.L.U64.HI R0, R20, 0x2, R21 ;  /* 0x000000021400d819 */ /* 0x000fc40000010215 */
[----:B------:R-:W-:Y:S02]  /*0ee0*/  @!P6 MOV R20, R88 ;  /* 0x000000580014e202 */ /* 0x000fe40000000f00 */
[----:B------:R-:W-:Y:S01]  /*0ef0*/  @!P6 MOV R21, R91 ;  /* 0x0000005b0015e202 */ /* 0x000fe20000000f00 */
[C---:B------:R-:W-:Y:S01]  /*0f00*/  @!P6 IMAD R25, R72.reuse, R9, R22 ;  /* 0x000000094819e224 */ /* 0x040fe200078e0216 */
[----:B0-----:R-:W-:Y:S01]  /*0f10*/  @!P5 IADD3 R44, P0, R23, R44, RZ ;  /* 0x0000002c172cd210 */ /* 0x001fe20007f1e0ff */
[----:B------:R-:W-:-:S03]  /*0f20*/  @!P6 IMAD.WIDE.U32 R8, R72, R8, R20 ;  /* 0x000000084808e225 */ /* 0x000fc600078e0014 */
[----:B------:R-:W-:Y:S02]  /*0f30*/  @!P5 IADD3.X R45, R0, R45, RZ, P0, !PT ;  /* 0x0000002d002dd210 */ /* 0x000fe400007fe4ff */
[----:B------:R-:W-:Y:S02]  /*0f40*/  @!P5 IADD3 R46, P0, R23, R46, RZ ;  /* 0x0000002e172ed210 */ /* 0x000fe40007f1e0ff */
[----:B------:R-:W-:Y:S02]  /*0f50*/  @!P6 IADD3 R9, R9, R25, RZ ;  /* 0x000000190909e210 */ /* 0x000fe40007ffe0ff */
[----:B------:R-:W-:Y:S02]  /*0f60*/  @!P6 SHF.L.U32 R51, R8, 0x2, RZ ;  /* 0x000000020833e819 */ /* 0x000fe400000006ff */
[----:B------:R-:W-:Y:S02]  /*0f70*/  @!P5 IADD3.X R47, R0, R47, RZ, P0, !PT ;  /* 0x0000002f002fd210 */ /* 0x000fe400007fe4ff */
[----:B------:R-:W-:-:S02]  /*0f80*/  @!P6 SHF.L.U64.HI R8, R8, 0x2, R9 ;  /* 0x000000020808e819 */ /* 0x000fc40000010209 */
[----:B-1----:R-:W-:-:S04]  /*0f90*/  @!P6 IADD3 R48, P0, R51, R48, RZ ;  /* 0x000000303330e210 */ /* 0x002fc80007f1e0ff */
[C---:B------:R-:W-:Y:S02]  /*0fa0*/  @!P6 IADD3.X R49, R8.reuse, R49, RZ, P0, !PT ;  /* 0x000000310831e210 */ /* 0x040fe400007fe4ff */
[----:B---3--:R-:W-:Y:S02]  /*0fb0*/  @!P6 IADD3 R50, P0, R51, R6, RZ ;  /* 0x000000063332e210 */ /* 0x008fe40007f1e0ff */
[----:B------:R-:W-:Y:S02]  /*0fc0*/  CS2R R20, SRZ ;  /* 0x0000000000147805 */ /* 0x000fe4000001ff00 */
[----:B------:R-:W-:Y:S02]  /*0fd0*/  CS2R R22, SRZ ;  /* 0x0000000000167805 */ /* 0x000fe4000001ff00 */
[----:B------:R-:W-:Y:S02]  /*0fe0*/  @!P6 IADD3.X R51, R8, R7, RZ, P0, !PT ;  /* 0x000000070833e210 */ /* 0x000fe400007fe4ff */
[----:B------:R-:W-:-:S02]  /*0ff0*/  CS2R R6, SRZ ;  /* 0x0000000000067805 */ /* 0x000fc4000001ff00 */
[----:B------:R-:W-:Y:S01]  /*1000*/  CS2R R8, SRZ ;  /* 0x0000000000087805 */ /* 0x000fe2000001ff00 */
[----:B------:R0:W5:Y:S01]  /*1010*/  @P1 LDG.E.64 R20, desc[UR8][R14.64] ;  /* 0x000000080e141981 */ /* 0x000162000c1e1b00 */
[----:B------:R-:W-:-:S03]  /*1020*/  CS2R R36, SRZ ;  /* 0x0000000000247805 */ /* 0x000fc6000001ff00 */
[----:B------:R1:W5:Y:S04]  /*1030*/  @!P2 LDG.E.64 R6, desc[UR8][R26.64] ;  /* 0x000000081a06a981 */ /* 0x000368000c1e1b00 */
[----:B------:R2:W5:Y:S01]  /*1040*/  @!P2 LDG.E.64 R22, desc[UR8][R28.64] ;  /* 0x000000081c16a981 */ /* 0x000562000c1e1b00 */
[----:B0-----:R-:W-:-:S03]  /*1050*/  CS2R R14, SRZ ;  /* 0x00000000000e7805 */ /* 0x001fc6000001ff00 */
[----:B------:R0:W5:Y:S01]  /*1060*/  @!P3 LDG.E.64 R8, desc[UR8][R30.64] ;  /* 0x000000081e08b981 */ /* 0x000162000c1e1b00 */
[----:B-1----:R-:W-:-:S03]  /*1070*/  CS2R R26, SRZ ;  /* 0x00000000001a7805 */ /* 0x002fc6000001ff00 */
[----:B------:R-:W5:Y:S01]  /*1080*/  @!P5 LDG.E.64 R14, desc[UR8][R44.64] ;  /* 0x000000082c0ed981 */ /* 0x000f62000c1e1b00 */
[----:B--2---:R-:W-:-:S03]  /*1090*/  CS2R R28, SRZ ;  /* 0x00000000001c7805 */ /* 0x004fc6000001ff00 */
[----:B------:R-:W5:Y:S01]  /*10a0*/  @!P4 LDG.E.64 R26, desc[UR8][R38.64] ;  /* 0x00000008261ac981 */ /* 0x000f62000c1e1b00 */
[----:B0-----:R-:W-:-:S03]  /*10b0*/  CS2R R30, SRZ ;  /* 0x00000000001e7805 */ /* 0x001fc6000001ff00 */
[----:B------:R-:W5:Y:S04]  /*10c0*/  @!P5 LDG.E.64 R28, desc[UR8][R46.64] ;  /* 0x000000082e1cd981 */ /* 0x000f68000c1e1b00 */
[----:B------:R-:W5:Y:S04]  /*10d0*/  @!P6 LDG.E.64 R36, desc[UR8][R48.64] ;  /* 0x000000083024e981 */ /* 0x000f68000c1e1b00 */
[----:B------:R-:W5:Y:S01]  /*10e0*/  @!P6 LDG.E.64 R30, desc[UR8][R50.64] ;  /* 0x00000008321ee981 */ /* 0x000f62000c1e1b00 */
[----:B------:R-:W-:Y:S02]  /*10f0*/  MOV R68, 0x3f800000 ;  /* 0x3f80000000447802 */ /* 0x000fe40000000f00 */
[----:B------:R-:W-:-:S02]  /*1100*/  CS2R R42, SRZ ;  /* 0x00000000002a7805 */ /* 0x000fc4000001ff00 */
[----:B------:R-:W-:-:S04]  /*1110*/  CS2R R24, SRZ ;  /* 0x0000000000187805 */ /* 0x000fc8000001ff00 */
[----:B------:R0:W5:Y:S01]  /*1120*/  @P1 LDG.E.64 R42, desc[UR8][R10.64] ;  /* 0x000000080a2a1981 */ /* 0x000162000c1e1b00 */
[----:B------:R-:W-:Y:S03]  /*1130*/  BSSY B0, `(.L_x_2108) ;  /* 0x0000017000007945 */ /* 0x000fe60003800000 */
[----:B------:R1:W5:Y:S01]  /*1140*/  @!P3 LDG.E.64 R24, desc[UR8][R34.64] ;  /* 0x000000082218b981 */ /* 0x000362000c1e1b00 */
[----:B0-----:R-:W-:Y:S02]  /*1150*/  CS2R R10, SRZ ;  /* 0x00000000000a7805 */ /* 0x001fe4000001ff00 */
[----:B-1----:R-:W-:-:S04]  /*1160*/  CS2R R34, SRZ ;  /* 0x0000000000227805 */ /* 0x002fc8000001ff00 */
[----:B------:R0:W5:Y:S02]  /*1170*/  @!P4 LDG.E.64 R10, desc[UR8][R32.64] ;  /* 0x00000008200ac981 */ /* 0x000164000c1e1b00 */
[----:B0-----:R-:W-:Y:S01]  /*1180*/  CS2R R32, SRZ ;  /* 0x0000000000207805 */ /* 0x001fe2000001ff00 */
[----:B------:R-:W-:-:S05]  /*1190*/  FFMA.FTZ R13, -R12, R12, R13 ;  /* 0x0000000c0c0d7223 */ /* 0x000fca000001010d */
[----:B------:R-:W-:-:S13]  /*11a0*/  FSETP.GTU.FTZ.AND P0, PT, R13, RZ, PT ;  /* 0x000000ff0d00720b */ /* 0x000fda0003f1c000 */
[----:B------:R-:W0:Y:S02]  /*11b0*/  @P0 LDC R0, c[0x0][0x250] ;  /* 0x00009400ff000b82 */ /* 0x000e240000000800 */
[----:B0-----:R-:W-:-:S04]  /*11c0*/  @P0 FADD.FTZ R0, R13, R0 ;  /* 0x000000000d000221 */ /* 0x001fc80000010000 */
[----:B------:R0:W1:Y:S01]  /*11d0*/  @P0 MUFU.RSQ R68, R0 ;  /* 0x0000000000440308 */ /* 0x0000620000001400 */
[----:B------:R-:W-:-:S13]  /*11e0*/  ISETP.GT.U32.AND P0, PT, R85, 0x1df, PT ;  /* 0x000001df5500780c */ /* 0x000fda0003f04070 */
[----:B0-----:R-:W-:Y:S05]  /*11f0*/  @P0 BRA `(.L_x_2109) ;  /* 0x0000000000280947 */ /* 0x001fea0003800000 */
[----:B------:R-:W-:Y:S01]  /*1200*/  ISETP.NE.AND P0, PT, RZ, UR10, PT ;  /* 0x0000000aff007c0c */ /* 0x000fe2000bf05270 */
[----:B------:R-:W0:Y:S01]  /*1210*/  LDC.64 R32, c[0x0][0x238] ;  /* 0x00008e00ff207b82 */ /* 0x000e220000000a00 */
[----:B------:R-:W-:-:S04]  /*1220*/  IADD3 R41, R86, R41, RZ ;  /* 0x0000002956297210 */ /* 0x000fc80007ffe0ff */
[----:B------:R-:W-:-:S07]  /*1230*/  SHF.R.S32.HI R0, RZ, 0x1f, R41 ;  /* 0x0000001fff007819 */ /* 0x000fce0000011429 */
[----:B------:R-:W2:Y:S01]  /*1240*/  @P0 LDC.64 R38, c[0x0][0x240] ;  /* 0x00009000ff260b82 */ /* 0x000ea20000000a00 */
[----:B0-----:R-:W-:-:S06]  /*1250*/  IMAD.WIDE R32, R41, 0x4, R32 ;  /* 0x0000000429207825 */ /* 0x001fcc00078e0220 */
[----:B------:R-:W5:Y:S01]  /*1260*/  LDG.E.64 R32, desc[UR8][R32.64] ;  /* 0x0000000820207981 */ /* 0x000f62000c1e1b00 */
[----:B--2---:R-:W-:-:S04]  /*1270*/  @P0 LEA R38, P2, R41, R38, 0x2 ;  /* 0x0000002629260211 */ /* 0x004fc800078410ff */
[----:B------:R-:W-:-:S05]  /*1280*/  @P0 LEA.HI.X R39, R41, R39, R0, 0x2, P2 ;  /* 0x0000002729270211 */ /* 0x000fca00010f1400 */
[----:B------:R0:W5:Y:S04]  /*1290*/  @P0 LDG.E.64 R34, desc[UR8][R38.64] ;  /* 0x0000000826220981 */ /* 0x000168000c1e1b00 */
.L_x_2109:
[----:B------:R-:W-:Y:S05]  /*12a0*/  BSYNC B0 ;  /* 0x0000000000007941 */ /* 0x000fea0003800000 */
.L_x_2108:
[----:B------:R-:W-:Y:S01]  /*12b0*/  ISETP.NE.AND P5, PT, RZ, UR10, PT ;  /* 0x0000000aff007c0c */ /* 0x000fe2000bfa5270 */
[C---:B-----5:R-:W-:Y:S01]  /*12c0*/  FADD.FTZ R59, -R12.reuse, R42 ;  /* 0x0000002a0c3b7221 */ /* 0x060fe20000010100 */
[C---:B------:R-:W-:Y:S01]  /*12d0*/  FADD.FTZ R43, -R12.reuse, R43 ;  /* 0x0000002b0c2b7221 */ /* 0x040fe20000010100 */
[C---:B------:R-:W-:Y:S01]  /*12e0*/  FADD.FTZ R45, -R12.reuse, R2 ;  /* 0x000000020c2d7221 */ /* 0x040fe20000010100 */
[----:B------:R-:W-:Y:S01]  /*12f0*/  FADD.FTZ R47, -R12, R3 ;  /* 0x000000030c2f7221 */ /* 0x000fe20000010100 */
[----:B0-----:R-:W-:Y:S01]  /*1300*/  MOV R39, R20 ;  /* 0x0000001400277202 */ /* 0x001fe20000000f00 */
[-C--:B-1----:R-:W-:Y:S01]  /*1310*/  FMUL.FTZ R59, R59, R68.reuse ;  /* 0x000000443b3b7220 */ /* 0x082fe20000410000 */
        /* <DEDUP_REMOVED lines=22> */
.L_x_2110:
[----:B------:R-:W-:Y:S01]  /*1480*/  FMUL.FTZ R2, R39, R32 ;  /* 0x0000002027027220 */ /* 0x000fe20000410000 */
        /* <DEDUP_REMOVED lines=20> */
[----:B-1----:R-:W-:-:S03]  /*15d0*/  FADD.FTZ R50, -R48, 1 ;  /* 0x3f80000030327421 */ /* 0x002fc60000010100 */
[----:B------:R-:W-:Y:S01]  /*15e0*/  FMUL.FTZ R38, R49, R38 ;  /* 0x0000002631267220 */ /* 0x000fe20000410000 */
[----:B------:R-:W-:Y:S01]  /*15f0*/  FFMA.FTZ R50, R41, R50, 1 ;  /* 0x3f80000029327423 */ /* 0x000fe20000010032 */
[----:B------:R-:W-:-:S04]  /*1600*/  FMUL.FTZ R41, R17, R48 ;  /* 0x0000003011297220 */ /* 0x000fc80000410000 */
[----:B------:R-:W-:-:S07]  /*1610*/  FMUL.FTZ R41, R41, R50 ;  /* 0x0000003229297220 */ /* 0x000fce0000410000 */
.L_x_2111:
        /* <DEDUP_REMOVED lines=31> */
.L_x_2112:
        /* <DEDUP_REMOVED lines=31> */
.L_x_2113:
        /* <DEDUP_REMOVED lines=31> */
.L_x_2114:
[----:B------:R-:W-:Y:S01]  /*1bf0*/  FFMA.FTZ R52, R6, R48, R13 ;  /* 0x0000003006347223 */ /* 0x000fe2000001000d */
[----:B------:R-:W-:Y:S01]  /*1c00*/  FMUL.FTZ R50, R46, R32 ;  /* 0x000000202e327220 */ /* 0x000fe20000410000 */
[----:B------:R-:W-:Y:S01]  /*1c10*/  FADD.FTZ R49, R48, R49 ;  /* 0x0000003130317221 */ /* 0x000fe20000010000 */
[----:B------:R-:W-:Y:S01]  /*1c20*/  FMUL.FTZ R48, R47, R33 ;  /* 0x000000212f307220 */ /* 0x000fe20000410000 */
[----:B------:R-:W-:Y:S01]  /*1c30*/  FADD.FTZ R51, -R12, R11 ;  /* 0x0000000b0c337221 */ /* 0x000fe20000010100 */
[----:B------:R-:W-:Y:S01]  /*1c40*/  FFMA.FTZ R13, R9, R50, R52 ;  /* 0x00000032090d7223 */ /* 0x000fe20000010034 */
[----:B------:R-:W-:-:S03]  /*1c50*/  FADD.FTZ R49, R49, R50 ;  /* 0x0000003231317221 */ /* 0x000fc60000010000 */
[----:B------:R-:W-:Y:S01]  /*1c60*/  FFMA.FTZ R92, R8, R48, R13 ;  /* 0x00000030085c7223 */ /* 0x000fe2000001000d */
[----:B------:R-:W-:Y:S01]  /*1c70*/  FADD.FTZ R13, -R12, R10 ;  /* 0x0000000a0c0d7221 */ /* 0x000fe20000010100 */
[----:B------:R-:W-:Y:S01]  /*1c80*/  FADD.FTZ R57, R48, R49 ;  /* 0x0000003130397221 */ /* 0x000fe20000010000 */
[----:B------:R-:W-:Y:S01]  /*1c90*/  MOV R48, R26 ;  /* 0x0000001a00307202 */ /* 0x000fe20000000f00 */
[-C--:B------:R-:W-:Y:S01]  /*1ca0*/  FMUL.FTZ R10, R51, R68.reuse ;  /* 0x00000044330a7220 */ /* 0x080fe20000410000 */
[----:B------:R-:W-:Y:S01]  /*1cb0*/  MOV R49, R27 ;  /* 0x0000001b00317202 */ /* 0x000fe20000000f00 */
        /* <DEDUP_REMOVED lines=17> */
[----:B------:R-:W-:-:S03]  /*1dd0*/  FMUL.FTZ R48, R26, R51 ;  /* 0x000000331a307220 */ /* 0x000fc60000410000 */
[----:B------:R-:W-:Y:S01]  /*1de0*/  FMUL.FTZ R49, R49, R56 ;  /* 0x0000003831317220 */ /* 0x000fe20000410000 */
[----:B------:R-:W-:-:S07]  /*1df0*/  FMUL.FTZ R48, R48, R13 ;  /* 0x0000000d30307220 */ /* 0x000fce0000410000 */
.L_x_2115:
[----:B------:R-:W-:Y:S01]  /*1e00*/  FMUL.FTZ R50, R48, R32 ;  /* 0x0000002030327220 */ /* 0x000fe20000410000 */
[C---:B------:R-:W-:Y:S01]  /*1e10*/  FADD.FTZ R53, -R12.reuse, R14 ;  /* 0x0000000e0c357221 */ /* 0x040fe20000010100 */
[----:B------:R-:W-:Y:S01]  /*1e20*/  FMUL.FTZ R14, R49, R33 ;  /* 0x00000021310e7220 */ /* 0x000fe20000410000 */
[C---:B------:R-:W-:Y:S01]  /*1e30*/  FADD.FTZ R15, -R12.reuse, R15 ;  /* 0x0000000f0c0f7221 */ /* 0x040fe20000010100 */
[----:B------:R-:W-:Y:S01]  /*1e40*/  FFMA.FTZ R13, R11, R50, R92 ;  /* 0x000000320b0d7223 */ /* 0x000fe2000001005c */
        /* <DEDUP_REMOVED lines=22> */
[----:B------:R-:W-:-:S04]  /*1fb0*/  FFMA.FTZ R53, R14, R53, 1 ;  /* 0x3f8000000e357423 */ /* 0x000fc80000010035 */
[----:B------:R-:W-:Y:S01]  /*1fc0*/  FMUL.FTZ R36, R36, R53 ;  /* 0x0000003524247220 */ /* 0x000fe20000410000 */
[----:B-1----:R-:W-:Y:S01]  /*1fd0*/  FADD.FTZ R14, -R52, 1 ;  /* 0x3f800000340e7421 */ /* 0x002fe20000010100 */
[----:B------:R-:W-:-:S03]  /*1fe0*/  FMUL.FTZ R37, R29, R52 ;  /* 0x000000341d257220 */ /* 0x000fc60000410000 */
[----:B------:R-:W-:-:S04]  /*1ff0*/  FFMA.FTZ R14, R15, R14, 1 ;  /* 0x3f8000000f0e7423 */ /* 0x000fc8000001000e */
[----:B------:R-:W-:-:S07]  /*2000*/  FMUL.FTZ R37, R37, R14 ;  /* 0x0000000e25257220 */ /* 0x000fce0000410000 */
.L_x_2116:
[----:B------:R-:W-:Y:S01]  /*2010*/  FMUL.FTZ R14, R36, R32 ;  /* 0x00000020240e7220 */ /* 0x000fe20000410000 */
[----:B------:R-:W-:-:S03]  /*2020*/  MOV R50, R30 ;  /* 0x0000001e00327202 */ /* 0x000fc60000000f00 */
[----:B------:R-:W-:Y:S01]  /*2030*/  FFMA.FTZ R15, R13, R14, R54 ;  /* 0x0000000e0d0f7223 */ /* 0x000fe20000010036 */
[----:B------:R-:W-:Y:S01]  /*2040*/  FADD.FTZ R51, R87, R14 ;  /* 0x0000000e57337221 */ /* 0x000fe20000010000 */
[----:B------:R-:W-:-:S04]  /*2050*/  FMUL.FTZ R14, R37, R33 ;  /* 0x00000021250e7220 */ /* 0x000fc80000410000 */
[----:B------:R-:W-:Y:S01]  /*2060*/  FFMA.FTZ R92, R12, R14, R15 ;  /* 0x0000000e0c5c7223 */ /* 0x000fe2000001000f */
[----:B------:R-:W-:Y:S01]  /*2070*/  FADD.FTZ R87, R14, R51 ;  /* 0x000000330e577221 */ /* 0x000fe20000010000 */
[-C--:B------:R-:W-:Y:S01]  /*2080*/  FMUL.FTZ R15, R55, R68.reuse ;  /* 0x00000044370f7220 */ /* 0x080fe20000410000 */
[----:B------:R-:W-:Y:S01]  /*2090*/  FMUL.FTZ R14, R57, R68 ;  /* 0x00000044390e7220 */ /* 0x000fe20000410000 */
[----:B------:R-:W-:Y:S01]  /*20a0*/  MOV R51, R31 ;  /* 0x0000001f00337202 */ /* 0x000fe20000000f00 */
        /* <DEDUP_REMOVED lines=19> */
.L_x_2117:
[----:B------:R-:W-:Y:S01]  /*21e0*/  FMUL.FTZ R52, R50, R32 ;  /* 0x0000002032347220 */ /* 0x000fe20000410000 */
[----:B------:R-:W-:Y:S01]  /*21f0*/  FMUL.FTZ R57, R51, R33 ;  /* 0x0000002133397220 */ /* 0x000fe20000410000 */
[----:B------:R-:W-:Y:S01]  /*2200*/  ISETP.GT.AND P0, PT, R66, 0x1e, PT ;  /* 0x0000001e4200780c */ /* 0x000fe20003f04270 */
[----:B------:R-:W-:Y:S01]  /*2210*/  FFMA.FTZ R54, R59, R39, RZ ;  /* 0x000000273b367223 */ /* 0x000fe200000100ff */
[----:B------:R-:W-:Y:S01]  /*2220*/  FFMA.FTZ R53, R15, R52, R92 ;  /* 0x000000340f357223 */ /* 0x000fe2000001005c */
[----:B------:R-:W-:Y:S01]  /*2230*/  FADD.FTZ R52, R87, R52 ;  /* 0x0000003457347221 */ /* 0x000fe20000010000 */
[----:B------:R-:W-:Y:S01]  /*2240*/  FADD.FTZ R39, RZ, R39 ;  /* 0x00000027ff277221 */ /* 0x000fe20000010000 */
[----:B------:R-:W-:Y:S01]  /*2250*/  FFMA.FTZ R54, R3, R38, R54 ;  /* 0x0000002603367223 */ /* 0x000fe20000010036 */
[----:B------:R-:W-:Y:S01]  /*2260*/  FFMA.FTZ R56, R14, R57, R53 ;  /* 0x000000390e387223 */ /* 0x000fe20000010035 */
[----:B------:R-:W-:Y:S01]  /*2270*/  FADD.FTZ R57, R57, R52 ;  /* 0x0000003439397221 */ /* 0x000fe20000010000 */
[----:B------:R-:W-:Y:S01]  /*2280*/  FADD.FTZ R55, R39, R38 ;  /* 0x0000002627377221 */ /* 0x000fe20000010000 */
[----:B------:R-:W-:Y:S01]  /*2290*/  FFMA.FTZ R39, R0, R40, RZ ;  /* 0x0000002800277223 */ /* 0x000fe200000100ff */
[----:B------:R-:W-:Y:S01]  /*22a0*/  FADD.FTZ R38, RZ, R40 ;  /* 0x00000028ff267221 */ /* 0x000fe20000010000 */
[----:B------:R-:W0:Y:S01]  /*22b0*/  SHFL.DOWN PT, R53, R56, 0x1, 0x1f ;  /* 0x08201f0038357f89 */ /* 0x000e2200000e0000 */
[----:B------:R-:W1:Y:S01]  /*22c0*/  S2UR UR11, SR_CgaCtaId ;  /* 0x00000000000b79c3 */ /* 0x000e620000008800 */
[----:B------:R-:W-:Y:S01]  /*22d0*/  FFMA.FTZ R39, R2, R41, R39 ;  /* 0x0000002902277223 */ /* 0x000fe20000010027 */
[----:B------:R-:W-:Y:S01]  /*22e0*/  FADD.FTZ R38, R38, R41 ;  /* 0x0000002926267221 */ /* 0x000fe20000010000 */
[----:B------:R-:W2:Y:S01]  /*22f0*/  SHFL.DOWN PT, R52, R57, 0x1, 0x1f ;  /* 0x08201f0039347f89 */ /* 0x000ea200000e0000 */
        /* <DEDUP_REMOVED lines=18> */
[----:B------:R-:W-:Y:S01]  /*2420*/  ISETP.NE.AND P2, PT, R85, RZ, PT ;  /* 0x000000ff5500720c */ /* 0x000fe20003f45270 */
[----:B0-----:R-:W-:Y:S01]  /*2430*/  @!P0 FADD.FTZ R56, R56, R53 ;  /* 0x0000003538388221 */ /* 0x001fe20000010000 */
[----:B-1----:R-:W-:Y:S01]  /*2440*/  ULEA UR5, UR11, UR5, 0x18 ;  /* 0x000000050b057291 */ /* 0x002fe2000f8ec03f */
[----:B------:R-:W-:Y:S01]  /*2450*/  FADD.FTZ R55, R55, R36 ;  /* 0x0000002437377221 */ /* 0x000fe20000010000 */
[----:B------:R-:W-:Y:S01]  /*2460*/  FFMA.FTZ R54, R13, R36, R54 ;  /* 0x000000240d367223 */ /* 0x000fe20000010036 */
[----:B--2---:R-:W-:Y:S01]  /*2470*/  @!P0 FADD.FTZ R57, R57, R52 ;  /* 0x0000003439398221 */ /* 0x004fe20000010000 */
[----:B------:R-:W0:Y:S01]  /*2480*/  SHFL.DOWN PT, R53, R56, 0x2, 0x1f ;  /* 0x08401f0038357f89 */ /* 0x000e2200000e0000 */
[----:B------:R-:W-:Y:S01]  /*2490*/  ISETP.GT.AND P0, PT, R66, 0x1d, PT ;  /* 0x0000001d4200780c */ /* 0x000fe20003f04270 */
[----:B------:R-:W-:Y:S01]  /*24a0*/  FADD.FTZ R40, R40, R37 ;  /* 0x0000002528287221 */ /* 0x000fe20000010000 */
[----:B------:R-:W-:Y:S01]  /*24b0*/  FFMA.FTZ R41, R12, R37, R41 ;  /* 0x000000250c297223 */ /* 0x000fe20000010029 */
[----:B------:R-:W1:Y:S01]  /*24c0*/  SHFL.DOWN PT, R52, R57, 0x2, 0x1f ;  /* 0x08401f0039347f89 */ /* 0x000e6200000e0000 */
[----:B------:R-:W-:Y:S01]  /*24d0*/  FFMA.FTZ R36, R15, R50, R54 ;  /* 0x000000320f247223 */ /* 0x000fe20000010036 */
[C---:B------:R-:W-:Y:S01]  /*24e0*/  LEA R87, R85.reuse, UR5, 0x4 ;  /* 0x0000000555577c11 */ /* 0x040fe2000f8e20ff */
[----:B------:R-:W-:Y:S01]  /*24f0*/  FFMA.FTZ R37, R14, R51, R41 ;  /* 0x000000330e257223 */ /* 0x000fe20000010029 */
[----:B------:R-:W-:Y:S01]  /*2500*/  BSSY B0, `(.L_x_2118) ;  /* 0x000003f000007945 */ /* 0x000fe20003800000 */
[----:B------:R-:W-:-:S05]  /*2510*/  ISETP.GT.U32.AND P3, PT, R85, 0x1d, PT ;  /* 0x0000001d5500780c */ /* 0x000fca0003f64070 */
        /* <DEDUP_REMOVED lines=16> */
[----:B------:R-:W-:Y:S01]  /*2620*/  FADD.FTZ R39, R40, R51 ;  /* 0x0000003328277221 */ /* 0x000fe20000010000 */
[----:B-1----:R-:W-:Y:S01]  /*2630*/  @!P0 FADD.FTZ R57, R57, R38 ;  /* 0x0000002639398221 */ /* 0x002fe20000010000 */
[----:B------:R-:W-:Y:S01]  /*2640*/  ISETP.NE.AND P0, PT, R66, RZ, PT ;  /* 0x000000ff4200720c */ /* 0x000fe20003f05270 */
[----:B------:R-:W-:-:S05]  /*2650*/  FADD.FTZ R38, R55, R50 ;  /* 0x0000003237267221 */ /* 0x000fca0000010000 */
[----:B------:R0:W-:Y:S07]  /*2660*/  STS.128 [R87], R36 ;  /* 0x0000002457007388 */ /* 0x0001ee0000000c00 */
        /* <DEDUP_REMOVED lines=9> */
[----:B------:R-:W-:-:S02]  /*2700*/  FADD.FTZ R52, R57, R53 ;  /* 0x0000003539347221 */ /* 0x000fc40000010000 */
[----:B0-----:R-:W-:Y:S01]  /*2710*/  LDS.64 R56, [UR5+0x80] ;  /* 0x00008005ff387984 */ /* 0x001fe20008000a00 */
[----:B--2---:R-:W-:Y:S01]  /*2720*/  FADD.FTZ R55, R55, R48 ;  /* 0x0000003037377221 */ /* 0x004fe20000010000 */
[----:B------:R-:W-:-:S03]  /*2730*/  FADD.FTZ R52, R52, R49 ;  /* 0x0000003134347221 */ /* 0x000fc60000010000 */
[----:B------:R-:W-:Y:S01]  /*2740*/  FADD.FTZ R55, R55, R50 ;  /* 0x0000003237377221 */ /* 0x000fe20000010000 */
[----:B------:R-:W-:Y:S02]  /*2750*/  FADD.FTZ R52, R52, R51 ;  /* 0x0000003334347221 */ /* 0x000fe40000010000 */
[----:B------:R-:W0:Y:S01]  /*2760*/  LDS.128 R48, [UR5+0x50] ;  /* 0x00005005ff307984 */ /* 0x000e220008000c00 */
[----:B---3--:R-:W-:Y:S01]  /*2770*/  FADD.FTZ R55, R55, R40 ;  /* 0x0000002837377221 */ /* 0x008fe20000010000 */
[----:B------:R-:W-:-:S03]  /*2780*/  FADD.FTZ R52, R52, R41 ;  /* 0x0000002934347221 */ /* 0x000fc60000010000 */
[----:B------:R-:W-:Y:S01]  /*2790*/  FADD.FTZ R55, R55, R42 ;  /* 0x0000002a37377221 */ /* 0x000fe20000010000 */
[----:B------:R-:W-:Y:S02]  /*27a0*/  FADD.FTZ R52, R52, R43 ;  /* 0x0000002b34347221 */ /* 0x000fe40000010000 */
[----:B------:R-:W1:Y:S01]  /*27b0*/  LDS.128 R40, [UR5+0x60] ;  /* 0x00006005ff287984 */ /* 0x000e620008000c00 */
[----:B----4-:R-:W-:Y:S01]  /*27c0*/  FADD.FTZ R55, R55, R44 ;  /* 0x0000002c37377221 */ /* 0x010fe20000010000 */
[----:B------:R-:W-:-:S03]  /*27d0*/  FADD.FTZ R44, R52, R45 ;  /* 0x0000002d342c7221 */ /* 0x000fc60000010000 */
[----:B------:R-:W-:Y:S01]  /*27e0*/  FADD.FTZ R45, R55, R46 ;  /* 0x0000002e372d7221 */ /* 0x000fe20000010000 */
[----:B------:R-:W-:Y:S01]  /*27f0*/  FADD.FTZ R44, R44, R47 ;  /* 0x0000002f2c2c7221 */ /* 0x000fe20000010000 */
[----:B------:R-:W2:Y:S02]  /*2800*/  LDS.128 R52, [UR5+0x70] ;  /* 0x00007005ff347984 */ /* 0x000ea40008000c00 */
        /* <DEDUP_REMOVED lines=14> */
.L_x_2119:
[----:B------:R-:W-:Y:S05]  /*28f0*/  BSYNC B0 ;  /* 0x0000000000007941 */ /* 0x000fea0003800000 */
.L_x_2118:
[----:B------:R-:W-:Y:S06]  /*2900*/  BAR.SYNC.DEFER_BLOCKING 0x0 ;  /* 0x0000000000007b1d */ /* 0x000fec0000010000 */
[----:B------:R-:W-:Y:S04]  /*2910*/  BSSY B0, `(.L_x_2120) ;  /* 0x000004d000007945 */ /* 0x000fe80003800000 */
[----:B------:R-:W-:Y:S05]  /*2920*/  @P3 BRA `(.L_x_2121) ;  /* 0x00000004002c3947 */ /* 0x000fea0003800000 */
[----:B------:R-:W1:Y:S04]  /*2930*/  LDS.128 R40, [R87+0x1e0] ;  /* 0x0001e00057287984 */ /* 0x000e680000000c00 */
[----:B------:R-:W2:Y:S04]  /*2940*/  LDS.128 R44, [R87+0x3c0] ;  /* 0x0003c000572c7984 */ /* 0x000ea80000000c00 */
[----:B------:R-:W3:Y:S04]  /*2950*/  LDS.128 R48, [R87+0x5a0] ;  /* 0x0005a00057307984 */ /* 0x000ee80000000c00 */
[----:B------:R-:W4:Y:S01]  /*2960*/  LDS.128 R52, [R87+0x780] ;  /* 0x0007800057347984 */ /* 0x000f220000000c00 */
        /* <DEDUP_REMOVED lines=10> */
[----:B0-----:R-:W0:Y:S01]  /*2a10*/  LDS.128 R36, [R87+0x960] ;  /* 0x0009600057247984 */ /* 0x001e220000000c00 */
[----:B------:R-:W-:Y:S01]  /*2a20*/  FADD.FTZ R45, R41, R50 ;  /* 0x00000032292d7221 */ /* 0x000fe20000010000 */
[----:B------:R-:W-:Y:S01]  /*2a30*/  FADD.FTZ R44, R42, R51 ;  /* 0x000000332a2c7221 */ /* 0x000fe20000010000 */
[----:B----4-:R-:W-:Y:S01]  /*2a40*/  FADD.FTZ R93, R93, R52 ;  /* 0x000000345d5d7221 */ /* 0x010fe20000010000 */
[----:B------:R-:W-:Y:S01]  /*2a50*/  FADD.FTZ R52, R40, R53 ;  /* 0x0000003528347221 */ /* 0x000fe20000010000 */
[----:B------:R-:W-:Y:S01]  /*2a60*/  FADD.FTZ R53, R45, R54 ;  /* 0x000000362d357221 */ /* 0x000fe20000010000 */
[----:B------:R-:W1:Y:S01]  /*2a70*/  LDS.128 R40, [R87+0xb40] ;  /* 0x000b400057287984 */ /* 0x000e620000000c00 */
[----:B------:R-:W-:-:S03]  /*2a80*/  FADD.FTZ R54, R44, R55 ;  /* 0x000000372c367221 */ /* 0x000fc60000010000 */
[----:B------:R-:W2:Y:S04]  /*2a90*/  LDS.128 R44, [R87+0xd20] ;  /* 0x000d2000572c7984 */ /* 0x000ea80000000c00 */
[----:B------:R-:W3:Y:S01]  /*2aa0*/  LDS.128 R48, [R87+0xf00] ;  /* 0x000f000057307984 */ /* 0x000ee20000000c00 */
        /* <DEDUP_REMOVED lines=18> */
[----:B------:R-:W-:-:S02]  /*2bd0*/  FADD.FTZ R54, R54, R51 ;  /* 0x0000003336367221 */ /* 0x000fc40000010000 */
[----:B------:R-:W-:Y:S01]  /*2be0*/  LDS.128 R48, [R87+0x1c20] ;  /* 0x001c200057307984 */ /* 0x000fe20000000c00 */
        /* <DEDUP_REMOVED lines=30> */
[----:B------:R-:W-:-:S07]  /*2dd0*/  FADD.FTZ R39, R54, R51 ;  /* 0x0000003336277221 */ /* 0x000fce0000010000 */
.L_x_2121:
[----:B------:R-:W-:Y:S05]  /*2de0*/  BSYNC B0 ;  /* 0x0000000000007941 */ /* 0x000fea0003800000 */
.L_x_2120:
        /* <DEDUP_REMOVED lines=18> */
.L_x_2123:
[----:B------:R-:W-:Y:S05]  /*2f10*/  BSYNC B0 ;  /* 0x0000000000007941 */ /* 0x000fea0003800000 */
.L_x_2122:
[----:B------:R-:W-:Y:S05]  /*2f20*/  @!P0 BRA `(.L_x_2124) ;  /* 0x0000001000888947 */ /* 0x000fea0003800000 */
[----:B0-2---:R-:W0:Y:S01]  /*2f30*/  LDC R36, c[0x0][0x10] ;  /* 0x00000400ff247b82 */ /* 0x005e220000000800 */
        /* <DEDUP_REMOVED lines=15> */
[----:B------:R-:W-:Y:S01]  /*3030*/  UFLO.U32 UR6, UR5 ;  /* 0x00000005000672bd */ /* 0x000fe200080e0000 */
[----:B------:R-:W-:Y:S01]  /*3040*/  IMAD R43, R36, UR7, R37 ;  /* 0x00000007242b7c24 */ /* 0x000fe2000f8e0225 */
[----:B------:R-:W-:Y:S01]  /*3050*/  UPOPC UR5, UR5 ;  /* 0x00000005000572bf */ /* 0x000fe20008000000 */
[----:B------:R-:W-:Y:S02]  /*3060*/  SEL R44, R40, RZ, !P0 ;  /* 0x000000ff282c7207 */ /* 0x000fe40004000000 */
[----:B------:R-:W-:Y:S02]  /*3070*/  IMAD.WIDE.U32 R42, R43, 0x8, R48 ;  /* 0x000000082b2a7825 */ /* 0x000fe400078e0030 */
        /* <DEDUP_REMOVED lines=10> */
.L_x_2126:
[----:B-1----:R-:W2:Y:S04]  /*3120*/  LDG.E.STRONG.GPU R41, desc[UR8][R38.64] ;  /* 0x0000000826297981 */ /* 0x002ea8000c1ef900 */
[----:B--2---:R-:W-:Y:S01]  /*3130*/  CCTL.IVALL ;  /* 0x00000000ff00798f */ /* 0x004fe20002000000 */
[----:B------:R-:W-:Y:S05]  /*3140*/  YIELD ;  /* 0x0000000000007946 */ /* 0x000fea0003800000 */
[----:B------:R-:W-:-:S13]  /*3150*/  ISETP.NE.AND P0, PT, R41, R44, PT ;  /* 0x0000002c2900720c */ /* 0x000fda0003f05270 */
[----:B------:R-:W-:Y:S05]  /*3160*/  @P0 BRA `(.L_x_2126) ;  /* 0xfffffffc00ec0947 */ /* 0x000fea000383ffff */
.L_x_2125:
        /* <DEDUP_REMOVED lines=17> */
.L_x_2130:
[----:B------:R-:W-:-:S13]  /*3280*/  ISETP.EQ.OR P6, PT, R50, UR7, P2 ;  /* 0x0000000732007c0c */ /* 0x000fda00097c2670 */
[----:B------:R-:W-:-:S04]  /*3290*/  @!P6 IMAD R39, R36, R50, R37 ;  /* 0x000000322427e224 */ /* 0x000fc800078e0225 */
[----:B------:R-:W-:-:S06]  /*32a0*/  @!P6 IMAD.WIDE.U32 R38, R39, 0x8, R48 ;  /* 0x000000082726e825 */ /* 0x000fcc00078e0030 */
[----:B------:R-:W2:Y:S01]  /*32b0*/  @!P6 LDG.E.64 R38, desc[UR8][R38.64] ;  /* 0x000000082626e981 */ /* 0x000ea2000c1e1b00 */
[C---:B------:R-:W-:Y:S02]  /*32c0*/  IADD3 R43, R50.reuse, 0x1, RZ ;  /* 0x00000001322b7810 */ /* 0x040fe40007ffe0ff */
[C---:B------:R-:W-:Y:S02]  /*32d0*/  IADD3 R45, R50.reuse, 0x2, RZ ;  /* 0x00000002322d7810 */ /* 0x040fe40007ffe0ff */
[----:B------:R-:W-:Y:S02]  /*32e0*/  ISETP.EQ.OR P3, PT, R43, UR7, P2 ;  /* 0x000000072b007c0c */ /* 0x000fe40009762670 */
[----:B------:R-:W-:Y:S02]  /*32f0*/  ISETP.EQ.OR P4, PT, R45, UR7, P2 ;  /* 0x000000072d007c0c */ /* 0x000fe40009782670 */
[----:B------:R-:W-:-:S09]  /*3300*/  IADD3 R44, R50, 0x3, RZ ;  /* 0x00000003322c7810 */ /* 0x000fd20007ffe0ff */
[C-C-:B------:R-:W-:Y:S02]  /*3310*/  @!P3 IMAD R43, R36.reuse, R43, R37.reuse ;  /* 0x0000002b242bb224 */ /* 0x140fe400078e0225 */
        /* <DEDUP_REMOVED lines=20> */
[----:B------:R-:W-:Y:S02]  /*3460*/  @!P3 IMAD R39, R36, R46, R37 ;  /* 0x0000002e2427b224 */ /* 0x000fe400078e0225 */
[----:B----4-:R-:W-:Y:S01]  /*3470*/  @!P6 FADD.FTZ R56, R56, R44 ;  /* 0x0000002c3838e221 */ /* 0x010fe20000010000 */
[----:B------:R-:W-:Y:S01]  /*3480*/  @!P6 FADD.FTZ R57, R57, R45 ;  /* 0x0000002d3939e221 */ /* 0x000fe20000010000 */
[----:B------:R-:W-:Y:S01]  /*3490*/  ISETP.EQ.OR P6, PT, R51, UR7, P2 ;  /* 0x0000000733007c0c */ /* 0x000fe200097c2670 */
[----:B------:R-:W-:-:S04]  /*34a0*/  @!P3 IMAD.WIDE.U32 R38, R39, 0x8, R48 ;  /* 0x000000082726b825 */ /* 0x000fc800078e0030 */
[----:B------:R-:W-:Y:S02]  /*34b0*/  @!P4 IMAD R43, R36, R47, R37 ;  /* 0x0000002f242bc224 */ /* 0x000fe400078e0225 */
[----:B------:R-:W2:Y:S02]  /*34c0*/  @!P3 LDG.E.64 R38, desc[UR8][R38.64] ;  /* 0x000000082626b981 */ /* 0x000ea4000c1e1b00 */
[----:B------:R-:W-:-:S04]  /*34d0*/  @!P4 IMAD.WIDE.U32 R42, R43, 0x8, R48 ;  /* 0x000000082b2ac825 */ /* 0x000fc800078e0030 */
[----:B------:R-:W-:Y:S02]  /*34e0*/  @!P6 IMAD R45, R36, R51, R37 ;  /* 0x00000033242de224 */ /* 0x000fe400078e0225 */
[----:B------:R-:W3:Y:S02]  /*34f0*/  @!P4 LDG.E.64 R42, desc[UR8][R42.64] ;  /* 0x000000082a2ac981 */ /* 0x000ee4000c1e1b00 */
        /* <DEDUP_REMOVED lines=65> */
[----:B------:R-:W-:Y:S02]  /*3910*/  IADD3 R41, R41, -0x10, RZ ;  /* 0xfffffff029297810 */ /* 0x000fe40007ffe0ff */
[----:B------:R-:W-:Y:S01]  /*3920*/  IADD3 R50, R50, 0x10, RZ ;  /* 0x0000001032327810 */ /* 0x000fe20007ffe0ff */
[----:B--2---:R-:W-:Y:S01]  /*3930*/  @!P3 FADD.FTZ R56, R56, R38 ;  /* 0x000000263838b221 */ /* 0x004fe20000010000 */
[----:B------:R-:W-:Y:S01]  /*3940*/  @!P3 FADD.FTZ R57, R57, R39 ;  /* 0x000000273939b221 */ /* 0x000fe20000010000 */
[----:B------:R-:W-:Y:S02]  /*3950*/  ISETP.GT.AND P3, PT, R41, 0xc, PT ;  /* 0x0000000c2900780c */ /* 0x000fe40003f64270 */
[----:B---3--:R-:W-:Y:S01]  /*3960*/  @!P4 FADD.FTZ R56, R56, R42 ;  /* 0x0000002a3838c221 */ /* 0x008fe20000010000 */
[----:B------:R-:W-:-:S03]  /*3970*/  @!P4 FADD.FTZ R57, R57, R43 ;  /* 0x0000002b3939c221 */ /* 0x000fc60000010000 */
[----:B----4-:R-:W-:Y:S01]  /*3980*/  @!P6 FADD.FTZ R56, R56, R44 ;  /* 0x0000002c3838e221 */ /* 0x010fe20000010000 */
[----:B------:R-:W-:-:S06]  /*3990*/  @!P6 FADD.FTZ R57, R57, R45 ;  /* 0x0000002d3939e221 */ /* 0x000fcc0000010000 */
[----:B------:R-:W-:Y:S05]  /*39a0*/  @P3 BRA `(.L_x_2130) ;  /* 0xfffffff800343947 */ /* 0x000fea000383ffff */
.L_x_2129:
[----:B------:R-:W-:-:S13]  /*39b0*/  ISETP.GT.AND P3, PT, R41, 0x4, PT ;  /* 0x000000042900780c */ /* 0x000fda0003f64270 */
[----:B------:R-:W-:Y:S05]  /*39c0*/  @!P3 BRA `(.L_x_2131) ;  /* 0x0000000000ecb947 */ /* 0x000fea0003800000 */
[C---:B------:R-:W-:Y:S02]  /*39d0*/  IADD3 R43, R50.reuse, 0x1, RZ ;  /* 0x00000001322b7810 */ /* 0x040fe40007ffe0ff */
[C---:B------:R-:W-:Y:S02]  /*39e0*/  ISETP.EQ.OR P0, PT, R50.reuse, UR7, P2 ;  /* 0x0000000732007c0c */ /* 0x040fe40009702670 */
[----:B------:R-:W-:Y:S02]  /*39f0*/  ISETP.EQ.OR P4, PT, R43, UR7, P2 ;  /* 0x000000072b007c0c */ /* 0x000fe40009782670 */
[C---:B------:R-:W-:Y:S02]  /*3a00*/  IADD3 R45, R50.reuse, 0x2, RZ ;  /* 0x00000002322d7810 */ /* 0x040fe40007ffe0ff */
[----:B------:R-:W-:Y:S02]  /*3a10*/  IADD3 R47, R50, 0x3, RZ ;  /* 0x00000003322f7810 */ /* 0x000fe40007ffe0ff */
[----:B------:R-:W-:-:S02]  /*3a20*/  ISETP.EQ.OR P6, PT, R45, UR7, P2 ;  /* 0x000000072d007c0c */ /* 0x000fc400097c2670 */
[----:B------:R-:W-:-:S03]  /*3a30*/  ISETP.EQ.OR P3, PT, R47, UR7, P2 ;  /* 0x000000072f007c0c */ /* 0x000fc60009762670 */
[--C-:B------:R-:W-:Y:S02]  /*3a40*/  @!P0 IMAD R39, R50, R36, R37.reuse ;  /* 0x0000002432278224 */ /* 0x100fe400078e0225 */
[----:B------:R-:W-:Y:S02]  /*3a50*/  @!P4 IMAD R43, R36, R43, R37 ;  /* 0x0000002b242bc224 */ /* 0x000fe400078e0225 */
[----:B------:R-:W-:-:S04]  /*3a60*/  @!P0 IMAD.WIDE.U32 R38, R39, 0x8, R48 ;  /* 0x0000000827268825 */ /* 0x000fc800078e0030 */
[----:B------:R-:W-:Y:S02]  /*3a70*/  @!P4 IMAD.WIDE.U32 R42, R43, 0x8, R48 ;  /* 0x000000082b2ac825 */ /* 0x000fe400078e0030 */
[----:B------:R-:W2:Y:S02]  /*3a80*/  @!P0 LDG.E.64 R38, desc[UR8][R38.64] ;  /* 0x0000000826268981 */ /* 0x000ea4000c1e1b00 */
[C-C-:B------:R-:W-:Y:S02]  /*3a90*/  @!P6 IMAD R45, R36.reuse, R45, R37.reuse ;  /* 0x0000002d242de224 */ /* 0x140fe400078e0225 */
[----:B------:R-:W-:Y:S01]  /*3aa0*/  @!P3 IMAD R47, R36, R47, R37 ;  /* 0x0000002f242fb224 */ /* 0x000fe200078e0225 */
[----:B------:R-:W3:Y:S01]  /*3ab0*/  @!P4 LDG.E.64 R42, desc[UR8][R42.64] ;  /* 0x000000082a2ac981 */ /* 0x000ee2000c1e1b00 */
[----:B------:R-:W-:-:S04]  /*3ac0*/  @!P6 IMAD.WIDE.U32 R44, R45, 0x8, R48 ;  /* 0x000000082d2ce825 */ /* 0x000fc800078e0030 */
[----:B------:R-:W-:Y:S02]  /*3ad0*/  @!P3 IMAD.WIDE.U32 R46, R47, 0x8, R48 ;  /* 0x000000082f2eb825 */ /* 0x000fe400078e0030 */
[----:B------:R-:W4:Y:S04]  /*3ae0*/  @!P6 LDG.E.64 R44, desc[UR8][R44.64] ;  /* 0x000000082c2ce981 */ /* 0x000f28000c1e1b00 */
[----:B------:R-:W5:Y:S01]  /*3af0*/  @!P3 LDG.E.64 R46, desc[UR8][R46.64] ;  /* 0x000000082e2eb981 */ /* 0x000f62000c1e1b00 */
[----:B------:R-:W-:Y:S01]  /*3b00*/  IADD3 R50, R50, 0x4, RZ ;  /* 0x0000000432327810 */ /* 0x000fe20007ffe0ff */
[----:B--2---:R-:W-:Y:S01]  /*3b10*/  @!P0 FADD.FTZ R56, R56, R38 ;  /* 0x0000002638388221 */ /* 0x004fe20000010000 */
[----:B------:R-:W-:Y:S02]  /*3b20*/  @!P0 FADD.FTZ R57, R57, R39 ;  /* 0x0000002739398221 */ /* 0x000fe40000010000 */
[----:B------:R-:W-:-:S02]  /*3b30*/  IADD3 R38, R50, 0x1, RZ ;  /* 0x0000000132267810 */ /* 0x000fc40007ffe0ff */
[----:B------:R-:W-:Y:S01]  /*3b40*/  ISETP.EQ.OR P0, PT, R50, UR7, P2 ;  /* 0x0000000732007c0c */ /* 0x000fe20009702670 */
[----:B---3--:R-:W-:Y:S01]  /*3b50*/  @!P4 FADD.FTZ R56, R56, R42 ;  /* 0x0000002a3838c221 */ /* 0x008fe20000010000 */
[----:B------:R-:W-:Y:S01]  /*3b60*/  @!P4 FADD.FTZ R57, R57, R43 ;  /* 0x0000002b3939c221 */ /* 0x000fe20000010000 */
[----:B------:R-:W-:Y:S02]  /*3b70*/  IADD3 R42, R50, 0x2, RZ ;  /* 0x00000002322a7810 */ /* 0x000fe40007ffe0ff */
[----:B------:R-:W-:Y:S01]  /*3b80*/  ISETP.EQ.OR P4, PT, R38, UR7, P2 ;  /* 0x0000000726007c0c */ /* 0x000fe20009782670 */
[----:B----4-:R-:W-:Y:S01]  /*3b90*/  @!P6 FADD.FTZ R56, R56, R44 ;  /* 0x0000002c3838e221 */ /* 0x010fe20000010000 */
[----:B------:R-:W-:Y:S01]  /*3ba0*/  @!P6 FADD.FTZ R57, R57, R45 ;  /* 0x0000002d3939e221 */ /* 0x000fe20000010000 */
[----:B------:R-:W-:Y:S02]  /*3bb0*/  IADD3 R44, R50, 0x3, RZ ;  /* 0x00000003322c7810 */ /* 0x000fe40007ffe0ff */
[----:B------:R-:W-:Y:S01]  /*3bc0*/  ISETP.EQ.OR P6, PT, R42, UR7, P2 ;  /* 0x000000072a007c0c */ /* 0x000fe200097c2670 */
[----:B-----5:R-:W-:Y:S01]  /*3bd0*/  @!P3 FADD.FTZ R56, R56, R46 ;  /* 0x0000002e3838b221 */ /* 0x020fe20000010000 */
[----:B------:R-:W-:Y:S01]  /*3be0*/  @!P3 FADD.FTZ R57, R57, R47 ;  /* 0x0000002f3939b221 */ /* 0x000fe20000010000 */
[----:B------:R-:W-:Y:S01]  /*3bf0*/  ISETP.EQ.OR P3, PT, R44, UR7, P2 ;  /* 0x000000072c007c0c */ /* 0x000fe20009762670 */
[----:B------:R-:W-:-:S04]  /*3c00*/  @!P0 IMAD R39, R36, R50, R37 ;  /* 0x0000003224278224 */ /* 0x000fc800078e0225 */
[----:B------:R-:W-:Y:S02]  /*3c10*/  @!P4 IMAD R43, R36, R38, R37 ;  /* 0x00000026242bc224 */ /* 0x000fe400078e0225 */
[----:B------:R-:W-:-:S04]  /*3c20*/  @!P0 IMAD.WIDE.U32 R38, R39, 0x8, R48 ;  /* 0x0000000827268825 */ /* 0x000fc800078e0030 */
[----:B------:R-:W-:Y:S02]  /*3c30*/  @!P6 IMAD R45, R36, R42, R37 ;  /* 0x0000002a242de224 */ /* 0x000fe400078e0225 */
[----:B------:R-:W2:Y:S01]  /*3c40*/  @!P0 LDG.E.64 R38, desc[UR8][R38.64] ;  /* 0x0000000826268981 */ /* 0x000ea2000c1e1b00 */
[----:B------:R-:W-:-:S04]  /*3c50*/  @!P4 IMAD.WIDE.U32 R42, R43, 0x8, R48 ;  /* 0x000000082b2ac825 */ /* 0x000fc800078e0030 */
[----:B------:R-:W-:Y:S02]  /*3c60*/  @!P3 IMAD R47, R36, R44, R37 ;  /* 0x0000002c242fb224 */ /* 0x000fe400078e0225 */
[--C-:B------:R-:W-:Y:S01]  /*3c70*/  @!P6 IMAD.WIDE.U32 R44, R45, 0x8, R48.reuse ;  /* 0x000000082d2ce825 */ /* 0x100fe200078e0030 */
[----:B------:R-:W3:Y:S03]  /*3c80*/  @!P4 LDG.E.64 R42, desc[UR8][R42.64] ;  /* 0x000000082a2ac981 */ /* 0x000ee6000c1e1b00 */
[----:B------:R-:W-:Y:S02]  /*3c90*/  @!P3 IMAD.WIDE.U32 R46, R47, 0x8, R48 ;  /* 0x000000082f2eb825 */ /* 0x000fe400078e0030 */
[----:B------:R-:W4:Y:S04]  /*3ca0*/  @!P6 LDG.E.64 R44, desc[UR8][R44.64] ;  /* 0x000000082c2ce981 */ /* 0x000f28000c1e1b00 */
[----:B------:R-:W5:Y:S01]  /*3cb0*/  @!P3 LDG.E.64 R46, desc[UR8][R46.64] ;  /* 0x000000082e2eb981 */ /* 0x000f62000c1e1b00 */
[----:B------:R-:W-:-:S02]  /*3cc0*/  IADD3 R41, R41, -0x4, RZ ;  /* 0xfffffffc29297810 */ /* 0x000fc40007ffe0ff */
[----:B------:R-:W-:Y:S02]  /*3cd0*/  IADD3 R50, R50, 0x4, RZ ;  /* 0x0000000432327810 */ /* 0x000fe40007ffe0ff */
[----:B------:R-:W-:Y:S01]  /*3ce0*/  IADD3 R41, R41, -0x4, RZ ;  /* 0xfffffffc29297810 */ /* 0x000fe20007ffe0ff */
[----:B--2---:R-:W-:Y:S01]  /*3cf0*/  @!P0 FADD.FTZ R56, R56, R38 ;  /* 0x0000002638388221 */ /* 0x004fe20000010000 */
[----:B------:R-:W-:-:S03]  /*3d00*/  @!P0 FADD.FTZ R57, R57, R39 ;  /* 0x0000002739398221 */ /* 0x000fc60000010000 */
[----:B---3--:R-:W-:Y:S01]  /*3d10*/  @!P4 FADD.FTZ R56, R56, R42 ;  /* 0x0000002a3838c221 */ /* 0x008fe20000010000 */
[----:B------:R-:W-:-:S03]  /*3d20*/  @!P4 FADD.FTZ R57, R57, R43 ;  /* 0x0000002b3939c221 */ /* 0x000fc60000010000 */
[----:B----4-:R-:W-:Y:S01]  /*3d30*/  @!P6 FADD.FTZ R56, R56, R44 ;  /* 0x0000002c3838e221 */ /* 0x010fe20000010000 */
[----:B------:R-:W-:Y:S01]  /*3d40*/  @!P6 FADD.FTZ R57, R57, R45 ;  /* 0x0000002d3939e221 */ /* 0x000fe20000010000 */
[----:B------:R-:W-:Y:S02]  /*3d50*/  PLOP3.LUT P0, PT, PT, PT, PT, 0x8, 0x0 ;  /* 0x000000000000781c */ /* 0x000fe40003f0e170 */
[----:B-----5:R-:W-:Y:S01]  /*3d60*/  @!P3 FADD.FTZ R56, R56, R46 ;  /* 0x0000002e3838b221 */ /* 0x020fe20000010000 */
[----:B------:R-:W-:-:S10]  /*3d70*/  @!P3 FADD.FTZ R57, R57, R47 ;  /* 0x0000002f3939b221 */ /* 0x000fd40000010000 */
.L_x_2131:
[----:B------:R-:W-:-:S13]  /*3d80*/  ISETP.NE.OR P0, PT, R41, RZ, P0 ;  /* 0x000000ff2900720c */ /* 0x000fda0000705670 */
[----:B------:R-:W-:Y:S05]  /*3d90*/  @!P0 BRA `(.L_x_2127) ;  /* 0x00000000007c8947 */ /* 0x000fea0003800000 */
.L_x_2128:
[C---:B------:R-:W-:Y:S02]  /*3da0*/  ISETP.EQ.OR P4, PT, R50.reuse, UR7, P2 ;  /* 0x0000000732007c0c */ /* 0x040fe40009782670 */
[C---:B------:R-:W-:Y:S02]  /*3db0*/  IADD3 R43, R50.reuse, 0x1, RZ ;  /* 0x00000001322b7810 */ /* 0x040fe40007ffe0ff */
[C---:B------:R-:W-:Y:S02]  /*3dc0*/  IADD3 R45, R50.reuse, 0x2, RZ ;  /* 0x00000002322d7810 */ /* 0x040fe40007ffe0ff */
[----:B------:R-:W-:Y:S02]  /*3dd0*/  ISETP.EQ.OR P6, PT, R43, UR7, P2 ;  /* 0x000000072b007c0c */ /* 0x000fe400097c2670 */
[----:B------:R-:W-:Y:S02]  /*3de0*/  IADD3 R47, R50, 0x3, RZ ;  /* 0x00000003322f7810 */ /* 0x000fe40007ffe0ff */
[----:B------:R-:W-:-:S02]  /*3df0*/  ISETP.EQ.OR P3, PT, R45, UR7, P2 ;  /* 0x000000072d007c0c */ /* 0x000fc40009762670 */
[----:B------:R-:W-:Y:S01]  /*3e00*/  ISETP.EQ.OR P0, PT, R47, UR7, P2 ;  /* 0x000000072f007c0c */ /* 0x000fe20009702670 */
[----:B------:R-:W-:-:S04]  /*3e10*/  @!P4 IMAD R39, R36, R50, R37 ;  /* 0x000000322427c224 */ /* 0x000fc800078e0225 */
[----:B------:R-:W-:-:S04]  /*3e20*/  @!P4 IMAD.WIDE.U32 R38, R39, 0x8, R48 ;  /* 0x000000082726c825 */ /* 0x000fc800078e0030 */
[C-C-:B------:R-:W-:Y:S02]  /*3e30*/  @!P6 IMAD R43, R36.reuse, R43, R37.reuse ;  /* 0x0000002b242be224 */ /* 0x140fe400078e0225 */
[----:B------:R-:W2:Y:S01]  /*3e40*/  @!P4 LDG.E.64 R38, desc[UR8][R38.64] ;  /* 0x000000082626c981 */ /* 0x000ea2000c1e1b00 */
[----:B------:R-:W-:Y:S02]  /*3e50*/  @!P3 IMAD R45, R36, R45, R37 ;  /* 0x0000002d242db224 */ /* 0x000fe400078e0225 */
        /* <DEDUP_REMOVED lines=8> */
[----:B------:R-:W-:Y:S01]  /*3ee0*/  IADD3 R50, R50, 0x4, RZ ;  /* 0x0000000432327810 */ /* 0x000fe20007ffe0ff */
[----:B--2---:R-:W-:Y:S01]  /*3ef0*/  @!P4 FADD.FTZ R56, R56, R38 ;  /* 0x000000263838c221 */ /* 0x004fe20000010000 */
[----:B------:R-:W-:Y:S01]  /*3f00*/  @!P4 FADD.FTZ R57, R57, R39 ;  /* 0x000000273939c221 */ /* 0x000fe20000010000 */
[----:B------:R-:W-:Y:S02]  /*3f10*/  ISETP.NE.AND P4, PT, R41, RZ, PT ;  /* 0x000000ff2900720c */ /* 0x000fe40003f85270 */
[----:B---3--:R-:W-:Y:S01]  /*3f20*/  @!P6 FADD.FTZ R56, R56, R42 ;  /* 0x0000002a3838e221 */ /* 0x008fe20000010000 */
[----:B------:R-:W-:-:S03]  /*3f30*/  @!P6 FADD.FTZ R57, R57, R43 ;  /* 0x0000002b3939e221 */ /* 0x000fc60000010000 */
[----:B----4-:R-:W-:Y:S01]  /*3f40*/  @!P3 FADD.FTZ R56, R56, R44 ;  /* 0x0000002c3838b221 */ /* 0x010fe20000010000 */
[----:B------:R-:W-:-:S03]  /*3f50*/  @!P3 FADD.FTZ R57, R57, R45 ;  /* 0x0000002d3939b221 */ /* 0x000fc60000010000 */
[----:B-----5:R-:W-:Y:S01]  /*3f60*/  @!P0 FADD.FTZ R56, R56, R46 ;  /* 0x0000002e38388221 */ /* 0x020fe20000010000 */
[----:B------:R-:W-:Y:S02]  /*3f70*/  @!P0 FADD.FTZ R57, R57, R47 ;  /* 0x0000002f39398221 */ /* 0x000fe40000010000 */
[----:B------:R-:W-:Y:S05]  /*3f80*/  @P4 BRA `(.L_x_2128) ;  /* 0xfffffffc00844947 */ /* 0x000fea000383ffff */
.L_x_2127:
        /* <DEDUP_REMOVED lines=11> */
.L_x_2133:
[----:B------:R-:W-:Y:S05]  /*4040*/  BSYNC B0 ;  /* 0x0000000000007941 */ /* 0x000fea0003800000 */
.L_x_2132:
        /* <DEDUP_REMOVED lines=16> */
.L_x_2124:
[----:B------:R-:W3:Y:S01]  /*4150*/  S2UR UR6, SR_CgaCtaId ;  /* 0x00000000000679c3 */ /* 0x000ee20000008800 */
[----:B------:R-:W-:Y:S01]  /*4160*/  UMOV UR5, 0x400 ;  /* 0x0000040000057882 */ /* 0x000fe20000000000 */
[----:B------:R-:W-:Y:S02]  /*4170*/  ULDC.64 UR14, c[0x0][0x290] ;  /* 0x0000a400000e7ab9 */ /* 0x000fe40000000a00 */
[----:B------:R-:W-:Y:S02]  /*4180*/  ISETP.GE.U32.AND P0, PT, R82, UR14, PT ;  /* 0x0000000e52007c0c */ /* 0x000fe4000bf06070 */
[----:B------:R-:W-:Y:S02]  /*4190*/  ISETP.GE.U32.AND P3, PT, R81, UR14, PT ;  /* 0x0000000e51007c0c */ /* 0x000fe4000bf66070 */
[----:B------:R-:W-:Y:S02]  /*41a0*/  ISETP.GE.U32.AND P4, PT, R80, UR14, PT ;  /* 0x0000000e50007c0c */ /* 0x000fe4000bf86070 */
[----:B------:R-:W-:-:S04]  /*41b0*/  ISETP.GE.AND.EX P3, PT, R75, UR15, PT, P3 ;  /* 0x0000000f4b007c0c */ /* 0x000fc8000bf66330 */
[----:B------:R-:W-:Y:S01]  /*41c0*/  ISETP.GT.U32.OR P3, PT, R85, 0x1df, P3 ;  /* 0x000001df5500780c */ /* 0x000fe20001f64470 */
[----:B---3--:R-:W-:-:S09]  /*41d0*/  ULEA UR5, UR6, UR5, 0x18 ;  /* 0x0000000506057291 */ /* 0x008fd2000f8ec03f */
[----:B------:R-:W-:Y:S01]  /*41e0*/  @!P2 STS.64 [UR5+0x90], R56 ;  /* 0x00009038ff00a988 */ /* 0x000fe20008000a05 */
[----:B------:R-:W-:Y:S01]  /*41f0*/  BAR.SYNC.DEFER_BLOCKING 0x0 ;  /* 0x0000000000007b1d */ /* 0x000fe20000010000 */
[----:B------:R-:W-:Y:S02]  /*4200*/  ISETP.GE.AND.EX P2, PT, R77, UR15, PT, P0 ;  /* 0x0000000f4d007c0c */ /* 0x000fe4000bf46300 */
[----:B------:R-:W-:Y:S02]  /*4210*/  ISETP.GE.U32.AND P0, PT, R78, UR14, PT ;  /* 0x0000000e4e007c0c */ /* 0x000fe4000bf06070 */
[----:B------:R-:W-:Y:S01]  /*4220*/  ISETP.GT.U32.OR P2, PT, R85, 0x1df, P2 ;  /* 0x000001df5500780c */ /* 0x000fe20001744470 */
[----:B0-2---:R-:W0:Y:S01]  /*4230*/  LDS.64 R36, [UR5+0x90] ;  /* 0x00009005ff247984 */ /* 0x005e220008000a00 */
[----:B------:R-:W-:Y:S02]  /*4240*/  ULDC UR5, c[0x0][0x2bc] ;  /* 0x0000af0000057ab9 */ /* 0x000fe40000000800 */
[----:B0-----:R-:W-:Y:S01]  /*4250*/  FMUL.FTZ R36, R36, UR5 ;  /* 0x0000000524247c20 */ /* 0x001fe20008410000 */
[----:B------:R-:W-:Y:S01]  /*4260*/  FMUL.FTZ R37, R37, UR5 ;  /* 0x0000000525257c20 */ /* 0x000fe20008410000 */
[----:B------:R-:W-:Y:S07]  /*4270*/  @!P5 BRA `(.L_x_2134) ;  /* 0x000000000048d947 */ /* 0x000fee0003800000 */
[----:B-1----:R-:W-:Y:S01]  /*4280*/  FFMA.FTZ R38, R59, R32, R34 ;  /* 0x000000203b267223 */ /* 0x002fe20000010022 */
        /* <DEDUP_REMOVED lines=17> */
.L_x_2134:
[----:B------:R-:W-:Y:S04]  /*43a0*/  BSSY B0, `(.L_x_2135) ;  /* 0x0000013000007945 */ /* 0x000fe80003800000 */
[----:B------:R-:W-:Y:S05]  /*43b0*/  @!P1 BRA `(.L_x_2136) ;  /* 0x0000000000449947 */ /* 0x000fea0003800000 */
[----:B------:R-:W-:Y:S01]  /*43c0*/  ULDC.64 UR12, c[0x0][0x288] ;  /* 0x0000a200000c7ab9 */ /* 0x000fe20000000a00 */
[----:B-1----:R-:W-:Y:S01]  /*43d0*/  MOV R38, R88 ;  /* 0x0000005800267202 */ /* 0x002fe20000000f00 */
        /* <DEDUP_REMOVED lines=15> */
.L_x_2136:
[----:B------:R-:W-:Y:S05]  /*44d0*/  BSYNC B0 ;  /* 0x0000000000007941 */ /* 0x000fea0003800000 */
.L_x_2135:
[----:B------:R-:W-:Y:S05]  /*44e0*/  @!P5 BRA `(.L_x_2137) ;  /* 0x000000000048d947 */ /* 0x000fea0003800000 */
[----:B------:R-:W-:Y:S01]  /*44f0*/  FFMA.FTZ R0, R3, R32, R34 ;  /* 0x0000002003007223 */ /* 0x000fe20000010022 */
[----:B0-----:R-:W-:-:S03]  /*4500*/  FFMA.FTZ R20, R2, R33, R35 ;  /* 0x0000002102147223 */ /* 0x001fc60000010023 */
[----:B------:R-:W-:Y:S01]  /*4510*/  FMUL.FTZ R21, R0, -1.4426950216293334961 ;  /* 0xbfb8aa3b00157820 */ /* 0x000fe20000410000 */
[----:B------:R-:W-:-:S05]  /*4520*/  FMUL.FTZ R40, R20, -1.4426950216293334961 ;  /* 0xbfb8aa3b14287820 */ /* 0x000fca0000410000 */
[----:B------:R-:W1:Y:S08]  /*4530*/  MUFU.EX2 R21, R21 ;  /* 0x0000001500157308 */ /* 0x000e700000000800 */
[----:B------:R-:W0:Y:S01]  /*4540*/  MUFU.EX2 R40, R40 ;  /* 0x0000002800287308 */ /* 0x000e220000000800 */
[----:B-1----:R-:W-:-:S07]  /*4550*/  FADD.FTZ R38, R21, 1 ;  /* 0x3f80000015267421 */ /* 0x002fce0000010000 */
[----:B------:R-:W1:Y:S01]  /*4560*/  MUFU.RCP R39, R38 ;  /* 0x0000002600277308 */ /* 0x000e620000001000 */
[----:B0-----:R-:W-:-:S07]  /*4570*/  FADD.FTZ R41, R40, 1 ;  /* 0x3f80000028297421 */ /* 0x001fce0000010000 */
[----:B------:R-:W0:Y:S01]  /*4580*/  MUFU.RCP R42, R41 ;  /* 0x00000029002a7308 */ /* 0x000e220000001000 */
        /* <DEDUP_REMOVED lines=8> */
.L_x_2137:
[----:B------:R-:W-:Y:S04]  /*4610*/  BSSY B0, `(.L_x_2138) ;  /* 0x0000013000007945 */ /* 0x000fe80003800000 */
[----:B------:R-:W-:Y:S05]  /*4620*/  @P2 BRA `(.L_x_2139) ;  /* 0x0000000000442947 */ /* 0x000fea0003800000 */
[----:B------:R-:W-:Y:S01]  /*4630*/  ULDC.64 UR12, c[0x0][0x288] ;  /* 0x0000a200000c7ab9 */ /* 0x000fe20000000a00 */
[----:B0-----:R-:W-:Y:S01]  /*4640*/  MOV R20, R88 ;  /* 0x0000005800147202 */ /* 0x001fe20000000f00 */
        /* <DEDUP_REMOVED lines=15> */
.L_x_2139:
[----:B------:R-:W-:Y:S05]  /*4740*/  BSYNC B0 ;  /* 0x0000000000007941 */ /* 0x000fea0003800000 */
.L_x_2138:
[----:B------:R-:W-:Y:S05]  /*4750*/  @!P5 BRA `(.L_x_2140) ;  /* 0x000000000048d947 */ /* 0x000fea0003800000 */
[----:B------:R-:W-:Y:S01]  /*4760*/  FFMA.FTZ R0, R5, R32, R34 ;  /* 0x0000002005007223 */ /* 0x000fe20000010022 */
[----:B--2---:R-:W-:-:S03]  /*4770*/  FFMA.FTZ R2, R4, R33, R35 ;  /* 0x0000002104027223 */ /* 0x004fc60000010023 */
[----:B------:R-:W-:Y:S01]  /*4780*/  FMUL.FTZ R3, R0, -1.4426950216293334961 ;  /* 0xbfb8aa3b00037820 */ /* 0x000fe20000410000 */
[----:B0-----:R-:W-:-:S05]  /*4790*/  FMUL.FTZ R20, R2, -1.4426950216293334961 ;  /* 0xbfb8aa3b02147820 */ /* 0x001fca0000410000 */
[----:B------:R-:W0:Y:S08]  /*47a0*/  MUFU.EX2 R3, R3 ;  /* 0x0000000300037308 */ /* 0x000e300000000800 */
[----:B------:R-:W2:Y:S01]  /*47b0*/  MUFU.EX2 R20, R20 ;  /* 0x0000001400147308 */ /* 0x000ea20000000800 */
[----:B0-----:R-:W-:-:S07]  /*47c0*/  FADD.FTZ R16, R3, 1 ;  /* 0x3f80000003107421 */ /* 0x001fce0000010000 */
[----:B------:R-:W0:Y:S01]  /*47d0*/  MUFU.RCP R17, R16 ;  /* 0x0000001000117308 */ /* 0x000e220000001000 */
[----:B--2---:R-:W-:-:S07]  /*47e0*/  FADD.FTZ R21, R20, 1 ;  /* 0x3f80000014157421 */ /* 0x004fce0000010000 */
[----:B-1----:R-:W1:Y:S01]  /*47f0*/  MUFU.RCP R38, R21 ;  /* 0x0000001500267308 */ /* 0x002e620000001000 */
        /* <DEDUP_REMOVED lines=8> */
.L_x_2140:
[----:B------:R-:W-:Y:S04]  /*4880*/  BSSY B0, `(.L_x_2141) ;  /* 0x0000013000007945 */ /* 0x000fe80003800000 */
[----:B------:R-:W-:Y:S05]  /*4890*/  @P3 BRA `(.L_x_2142) ;  /* 0x0000000000443947 */ /* 0x000fea0003800000 */
[----:B------:R-:W-:Y:S01]  /*48a0*/  ULDC.64 UR12, c[0x0][0x288] ;  /* 0x0000a200000c7ab9 */ /* 0x000fe20000000a00 */
[----:B--2---:R-:W-:Y:S01]  /*48b0*/  MOV R2, R88 ;  /* 0x0000005800027202 */ /* 0x004fe20000000f00 */
[----:B------:R-:W-:Y:S01]  /*48c0*/  IMAD R0, R75, UR12, RZ ;  /* 0x0000000c4b007c24 */ /* 0x000fe2000f8e02ff */
[----:B------:R-:W-:Y:S01]  /*48d0*/  MOV R3, R91 ;  /* 0x0000005b00037202 */ /* 0x000fe20000000f00 */
[-CC-:B------:R-:W-:Y:S01]  /*48e0*/  FFMA.FTZ R5, R5, R36.reuse, R37.reuse ;  /* 0x0000002405057223 */ /* 0x180fe20000010025 */
[----:B------:R-:W-:Y:S01]  /*48f0*/  FFMA.FTZ R4, R4, R36, R37 ;  /* 0x0000002404047223 */ /* 0x000fe20000010025 */
[----:B------:R-:W-:-:S04]  /*4900*/  IMAD.WIDE.U32 R16, R81, UR12, R2 ;  /* 0x0000000c51107c25 */ /* 0x000fc8000f8e0002 */
[----:B------:R-:W-:Y:S01]  /*4910*/  FFMA.FTZ R5, R32, R18, -R5 ;  /* 0x0000001220057223 */ /* 0x000fe20000010805 */
[----:B------:R-:W-:Y:S01]  /*4920*/  FFMA.FTZ R19, R33, R19, -R4 ;  /* 0x0000001321137223 */ /* 0x000fe20000010804 */
[----:B------:R-:W-:Y:S01]  /*4930*/  IMAD R3, R81, UR13, R0 ;  /* 0x0000000d51037c24 */ /* 0x000fe2000f8e0200 */
[----:B------:R-:W-:Y:S01]  /*4940*/  ULDC.64 UR12, c[0x0][0x210] ;  /* 0x00008400000c7ab9 */ /* 0x000fe20000000a00 */
[-C--:B------:R-:W-:Y:S01]  /*4950*/  FMUL.FTZ R4, R5, R68.reuse ;  /* 0x0000004405047220 */ /* 0x080fe20000410000 */
[----:B------:R-:W-:Y:S01]  /*4960*/  LEA R2, P2, R16, UR12, 0x2 ;  /* 0x0000000c10027c11 */ /* 0x000fe2000f8410ff */
[----:B------:R-:W-:Y:S01]  /*4970*/  FMUL.FTZ R5, R19, R68 ;  /* 0x0000004413057220 */ /* 0x000fe20000410000 */
[----:B------:R-:W-:-:S04]  /*4980*/  IADD3 R3, R17, R3, RZ ;  /* 0x0000000311037210 */ /* 0x000fc80007ffe0ff */
[----:B------:R-:W-:-:S05]  /*4990*/  LEA.HI.X R3, R16, UR13, R3, 0x2, P2 ;  /* 0x0000000d10037c11 */ /* 0x000fca00090f1403 */
[----:B------:R3:W-:Y:S02]  /*49a0*/  STG.E.64 desc[UR8][R2.64], R4 ;  /* 0x0000000402007986 */ /* 0x0007e4000c101b08 */
.L_x_2142:
[----:B------:R-:W-:Y:S05]  /*49b0*/  BSYNC B0 ;  /* 0x0000000000007941 */ /* 0x000fea0003800000 */
.L_x_2141:
[----:B------:R-:W-:Y:S02]  /*49c0*/  ISETP.GE.U32.AND P2, PT, R76, UR14, PT ;  /* 0x0000000e4c007c0c */ /* 0x000fe4000bf46070 */
[----:B------:R-:W-:Y:S02]  /*49d0*/  ISETP.GE.U32.AND P3, PT, R74, UR14, PT ;  /* 0x0000000e4a007c0c */ /* 0x000fe4000bf66070 */
[----:B------:R-:W-:Y:S02]  /*49e0*/  ISETP.GE.U32.AND P6, PT, R72, UR14, PT ;  /* 0x0000000e48007c0c */ /* 0x000fe4000bfc6070 */
[----:B------:R-:W-:Y:S02]  /*49f0*/  ISETP.GE.AND.EX P4, PT, R73, UR15, PT, P4 ;  /* 0x0000000f49007c0c */ /* 0x000fe4000bf86340 */
[----:B------:R-:W-:Y:S02]  /*4a00*/  ISETP.GE.AND.EX P0, PT, R71, UR15, PT, P0 ;  /* 0x0000000f47007c0c */ /* 0x000fe4000bf06300 */
[----:B------:R-:W-:-:S02]  /*4a10*/  ISETP.GE.AND.EX P2, PT, R69, UR15, PT, P2 ;  /* 0x0000000f45007c0c */ /* 0x000fc4000bf46320 */
[----:B------:R-:W-:Y:S02]  /*4a20*/  ISETP.GE.AND.EX P3, PT, R67, UR15, PT, P3 ;  /* 0x0000000f43007c0c */ /* 0x000fe4000bf66330 */
[----:B------:R-:W-:Y:S02]  /*4a30*/  ISETP.GE.AND.EX P6, PT, R65, UR15, PT, P6 ;  /* 0x0000000f41007c0c */ /* 0x000fe4000bfc6360 */
[C---:B------:R-:W-:Y:S02]  /*4a40*/  ISETP.GT.U32.OR P4, PT, R85.reuse, 0x1df, P4 ;  /* 0x000001df5500780c */ /* 0x040fe40002784470 */
[C---:B------:R-:W-:Y:S02]  /*4a50*/  ISETP.GT.U32.OR P0, PT, R85.reuse, 0x1df, P0 ;  /* 0x000001df5500780c */ /* 0x040fe40000704470 */
[C---:B------:R-:W-:Y:S02]  /*4a60*/  ISETP.GT.U32.OR P2, PT, R85.reuse, 0x1df, P2 ;  /* 0x000001df5500780c */ /* 0x040fe40001744470 */
[----:B------:R-:W-:-:S02]  /*4a70*/  ISETP.GT.U32.OR P3, PT, R85, 0x1df, P3 ;  /* 0x000001df5500780c */ /* 0x000fc40001f64470 */
[----:B------:R-:W-:Y:S01]  /*4a80*/  ISETP.GT.U32.OR P6, PT, R85, 0x1df, P6 ;  /* 0x000001df5500780c */ /* 0x000fe200037c4470 */
[----:B------:R-:W-:-:S12]  /*4a90*/  @!P5 BRA `(.L_x_2143) ;  /* 0x000000000048d947 */ /* 0x000fd80003800000 */
[----:B------:R-:W-:Y:S01]  /*4aa0*/  FFMA.FTZ R0, R7, R32, R34 ;  /* 0x0000002007007223 */ /* 0x000fe20000010022 */
[----:B--23--:R-:W-:-:S03]  /*4ab0*/  FFMA.FTZ R2, R6, R33, R35 ;  /* 0x0000002106027223 */ /* 0x00cfc60000010023 */
[----:B------:R-:W-:Y:S01]  /*4ac0*/  FMUL.FTZ R3, R0, -1.4426950216293334961 ;  /* 0xbfb8aa3b00037820 */ /* 0x000fe20000410000 */
[----:B------:R-:W-:-:S05]  /*4ad0*/  FMUL.FTZ R16, R2, -1.4426950216293334961 ;  /* 0xbfb8aa3b02107820 */ /* 0x000fca0000410000 */
[----:B------:R-:W2:Y:S08]  /*4ae0*/  MUFU.EX2 R3, R3 ;  /* 0x0000000300037308 */ /* 0x000eb00000000800 */
[----:B------:R-:W3:Y:S01]  /*4af0*/  MUFU.EX2 R16, R16 ;  /* 0x0000001000107308 */ /* 0x000ee20000000800 */
[----:B--2---:R-:W-:-:S07]  /*4b00*/  FADD.FTZ R4, R3, 1 ;  /* 0x3f80000003047421 */ /* 0x004fce0000010000 */
[----:B------:R-:W2:Y:S01]  /*4b10*/  MUFU.RCP R5, R4 ;  /* 0x0000000400057308 */ /* 0x000ea20000001000 */
[----:B---3--:R-:W-:-:S07]  /*4b20*/  FADD.FTZ R17, R16, 1 ;  /* 0x3f80000010117421 */ /* 0x008fce0000010000 */
[----:B------:R-:W0:Y:S01]  /*4b30*/  MUFU.RCP R18, R17 ;  /* 0x0000001100127308 */ /* 0x000e220000001000 */
        /* <DEDUP_REMOVED lines=8> */
.L_x_2143:
[----:B------:R-:W-:Y:S04]  /*4bc0*/  BSSY B0, `(.L_x_2144) ;  /* 0x0000013000007945 */ /* 0x000fe80003800000 */
[----:B------:R-:W-:Y:S05]  /*4bd0*/  @P4 BRA `(.L_x_2145) ;  /* 0x0000000000444947 */ /* 0x000fea0003800000 */
[----:B------:R-:W-:Y:S01]  /*4be0*/  ULDC.64 UR12, c[0x0][0x288] ;  /* 0x0000a200000c7ab9 */ /* 0x000fe20000000a00 */
[----:B--23--:R-:W-:Y:S01]  /*4bf0*/  MOV R2, R88 ;  /* 0x0000005800027202 */ /* 0x00cfe20000000f00 */
        /* <DEDUP_REMOVED lines=15> */
.L_x_2145:
[----:B------:R-:W-:Y:S05]  /*4cf0*/  BSYNC B0 ;  /* 0x0000000000007941 */ /* 0x000fea0003800000 */
.L_x_2144:
[----:B------:R-:W-:Y:S05]  /*4d00*/  @!P5 BRA `(.L_x_2146) ;  /* 0x000000000048d947 */ /* 0x000fea0003800000 */
[----:B------:R-:W-:Y:S01]  /*4d10*/  FFMA.FTZ R0, R9, R32, R34 ;  /* 0x0000002009007223 */ /* 0x000fe20000010022 */
[----:B--234-:R-:W-:-:S03]  /*4d20*/  FFMA.FTZ R2, R8, R33, R35 ;  /* 0x0000002108027223 */ /* 0x01cfc60000010023 */
[----:B------:R-:W-:Y:S01]  /*4d30*/  FMUL.FTZ R3, R0, -1.4426950216293334961 ;  /* 0xbfb8aa3b00037820 */ /* 0x000fe20000410000 */
[----:B------:R-:W-:-:S05]  /*4d40*/  FMUL.FTZ R6, R2, -1.4426950216293334961 ;  /* 0xbfb8aa3b02067820 */ /* 0x000fca0000410000 */
[----:B------:R-:W2:Y:S08]  /*4d50*/  MUFU.EX2 R3, R3 ;  /* 0x0000000300037308 */ /* 0x000eb00000000800 */
[----:B------:R-:W3:Y:S01]  /*4d60*/  MUFU.EX2 R6, R6 ;  /* 0x0000000600067308 */ /* 0x000ee20000000800 */
[----:B--2---:R-:W-:-:S07]  /*4d70*/  FADD.FTZ R4, R3, 1 ;  /* 0x3f80000003047421 */ /* 0x004fce0000010000 */
[----:B------:R-:W2:Y:S01]  /*4d80*/  MUFU.RCP R5, R4 ;  /* 0x0000000400057308 */ /* 0x000ea20000001000 */
[----:B---3--:R-:W-:-:S07]  /*4d90*/  FADD.FTZ R7, R6, 1 ;  /* 0x3f80000006077421 */ /* 0x008fce0000010000 */
[----:B------:R-:W3:Y:S01]  /*4da0*/  MUFU.RCP R16, R7 ;  /* 0x0000000700107308 */ /* 0x000ee20000001000 */
[----:B--2---:R-:W-:Y:S01]  /*4db0*/  FADD.FTZ R17, -R5, 1 ;  /* 0x3f80000005117421 */ /* 0x004fe20000010100 */
[----:B------:R-:W-:-:S03]  /*4dc0*/  FMUL.FTZ R24, R24, R5 ;  /* 0x0000000518187220 */ /* 0x000fc60000410000 */
[----:B------:R-:W-:Y:S01]  /*4dd0*/  FFMA.FTZ R17, R0, R17, 1 ;  /* 0x3f80000000117423 */ /* 0x000fe20000010011 */
[----:B---3--:R-:W-:Y:S01]  /*4de0*/  FADD.FTZ R19, -R16, 1 ;  /* 0x3f80000010137421 */ /* 0x008fe20000010100 */
[----:B------:R-:W-:Y:S02]  /*4df0*/  FMUL.FTZ R25, R25, R16 ;  /* 0x0000001019197220 */ /* 0x000fe40000410000 */
[----:B------:R-:W-:Y:S01]  /*4e00*/  FMUL.FTZ R24, R24, R17 ;  /* 0x0000001118187220 */ /* 0x000fe20000410000 */
[----:B------:R-:W-:-:S04]  /*4e10*/  FFMA.FTZ R2, R2, R19, 1 ;  /* 0x3f80000002027423 */ /* 0x000fc80000010013 */
[----:B------:R-:W-:-:S07]  /*4e20*/  FMUL.FTZ R25, R25, R2 ;  /* 0x0000000219197220 */ /* 0x000fce0000410000 */
.L_x_2146:
[----:B------:R-:W-:Y:S04]  /*4e30*/  BSSY B0, `(.L_x_2147) ;  /* 0x0000013000007945 */ /* 0x000fe80003800000 */
[----:B------:R-:W-:Y:S05]  /*4e40*/  @P0 BRA `(.L_x_2148) ;  /* 0x0000000000440947 */ /* 0x000fea0003800000 */
[----:B------:R-:W-:Y:S01]  /*4e50*/  ULDC.64 UR12, c[0x0][0x288] ;  /* 0x0000a200000c7ab9 */ /* 0x000fe20000000a00 */
[----:B--234-:R-:W-:Y:S01]  /*4e60*/  MOV R2, R88 ;  /* 0x0000005800027202 */ /* 0x01cfe20000000f00 */
        /* <DEDUP_REMOVED lines=15> */
.L_x_2148:
[----:B------:R-:W-:Y:S05]  /*4f60*/  BSYNC B0 ;  /* 0x0000000000007941 */ /* 0x000fea0003800000 */
.L_x_2147:
        /* <DEDUP_REMOVED lines=19> */
.L_x_2149:
        /* <DEDUP_REMOVED lines=19> */
.L_x_2151:
[----:B------:R-:W-:Y:S05]  /*51d0*/  BSYNC B0 ;  /* 0x0000000000007941 */ /* 0x000fea0003800000 */
.L_x_2150:
        /* <DEDUP_REMOVED lines=19> */
.L_x_2152:
        /* <DEDUP_REMOVED lines=19> */
.L_x_2154:
[----:B------:R-:W-:Y:S05]  /*5440*/  BSYNC B0 ;  /* 0x0000000000007941 */ /* 0x000fea0003800000 */
.L_x_2153:
[----:B------:R-:W-:Y:S05]  /*5450*/  @!P5 BRA `(.L_x_2155) ;  /* 0x000000000048d947 */ /* 0x000fea0003800000 */
[----:B------:R-:W-:Y:S01]  /*5460*/  FFMA.FTZ R34, R15, R32, R34 ;  /* 0x000000200f227223 */ /* 0x000fe20000010022 */
[----:B------:R-:W-:-:S03]  /*5470*/  FFMA.FTZ R35, R14, R33, R35 ;  /* 0x000000210e237223 */ /* 0x000fc60000010023 */
[----:B------:R-:W-:Y:S01]  /*5480*/  FMUL.FTZ R0, R34, -1.4426950216293334961 ;  /* 0xbfb8aa3b22007820 */ /* 0x000fe20000410000 */
[----:B---3--:R-:W-:-:S05]  /*5490*/  FMUL.FTZ R4, R35, -1.4426950216293334961 ;  /* 0xbfb8aa3b23047820 */ /* 0x008fca0000410000 */
[----:B------:R-:W2:Y:S08]  /*54a0*/  MUFU.EX2 R0, R0 ;  /* 0x0000000000007308 */ /* 0x000eb00000000800 */
[----:B------:R-:W3:Y:S01]  /*54b0*/  MUFU.EX2 R4, R4 ;  /* 0x0000000400047308 */ /* 0x000ee20000000800 */
[----:B--2-4-:R-:W-:-:S07]  /*54c0*/  FADD.FTZ R2, R0, 1 ;  /* 0x3f80000000027421 */ /* 0x014fce0000010000 */
        /* <DEDUP_REMOVED lines=11> */
.L_x_2155:
[----:B------:R-:W-:Y:S04]  /*5580*/  BSSY B0, `(.L_x_2156) ;  /* 0x0000012000007945 */ /* 0x000fe80003800000 */
[----:B------:R-:W-:Y:S05]  /*5590*/  @P6 BRA `(.L_x_2157) ;  /* 0x0000000000406947 */ /* 0x000fea0003800000 */
[----:B------:R-:W-:Y:S01]  /*55a0*/  ULDC.64 UR12, c[0x0][0x288] ;  /* 0x0000a200000c7ab9 */ /* 0x000fe20000000a00 */
[----:B------:R-:W-:Y:S01]  /*55b0*/  MOV R89, R91 ;  /* 0x0000005b00597202 */ /* 0x000fe20000000f00 */
[----:B------:R-:W-:Y:S02]  /*55c0*/  IMAD R65, R65, UR12, RZ ;  /* 0x0000000c41417c24 */ /* 0x000fe4000f8e02ff */
        /* <DEDUP_REMOVED lines=8> */
[----:B--234-:R-:W-:Y:S01]  /*5650*/  LEA R2, P0, R88, UR12, 0x2 ;  /* 0x0000000c58027c11 */ /* 0x01cfe2000f8010ff */
[----:B------:R-:W-:Y:S01]  /*5660*/  FMUL.FTZ R31, R31, R68 ;  /* 0x000000441f1f7220 */ /* 0x000fe20000410000 */
[----:B------:R-:W-:-:S04]  /*5670*/  IADD3 R65, R89, R65, RZ ;  /* 0x0000004159417210 */ /* 0x000fc80007ffe0ff */
[----:B------:R-:W-:-:S05]  /*5680*/  LEA.HI.X R3, R88, UR13, R65, 0x2, P0 ;  /* 0x0000000d58037c11 */ /* 0x000fca00080f1441 */
[----:B------:R2:W-:Y:S02]  /*5690*/  STG.E.64 desc[UR8][R2.64], R30 ;  /* 0x0000001e02007986 */ /* 0x0005e4000c101b08 */
.L_x_2157:
[----:B------:R-:W-:Y:S05]  /*56a0*/  BSYNC B0 ;  /* 0x0000000000007941 */ /* 0x000fea0003800000 */
.L_x_2156:
[----:B--234-:R-:W2:Y:S01]  /*56b0*/  LDC R3, c[0x0][0x10] ;  /* 0x00000400ff037b82 */ /* 0x01cea20000000800 */
[----:B------:R-:W-:Y:S02]  /*56c0*/  IADD3 R70, R70, 0x1, RZ ;  /* 0x0000000146467810 */ /* 0x000fe40007ffe0ff */
[----:B--2---:R-:W-:-:S04]  /*56d0*/  IADD3 R84, R3, R84, RZ ;  /* 0x0000005403547210 */ /* 0x004fc80007ffe0ff */
[----:B------:R-:W-:-:S13]  /*56e0*/  ISETP.GE.AND P0, PT, R84, UR4, PT ;  /* 0x0000000454007c0c */ /* 0x000fda000bf06270 */
[----:B------:R-:W-:Y:S05]  /*56f0*/  @!P0 BRA `(.L_x_2158) ;  /* 0xffffffac00108947 */ /* 0x000fea000383ffff */
.L_x_2107:
[----:B------:R-:W2:Y:S01]  /*5700*/  LDC R4, c[0x0][0xc] ;  /* 0x00000300ff047b82 */ /* 0x000ea20000000800 */
[----:B------:R-:W-:Y:S01]  /*5710*/  ISETP.NE.AND P1, PT, R85, RZ, PT ;  /* 0x000000ff5500720c */ /* 0x000fe20003f25270 */
[----:B------:R-:W-:Y:S06]  /*5720*/  BSSY B0, `(.L_x_2159) ;  /* 0x0000011000007945 */ /* 0x000fec0003800000 */
[----:B------:R-:W3:Y:S08]  /*5730*/  LDC R7, c[0x0][0x10] ;  /* 0x00000400ff077b82 */ /* 0x000ef00000000800 */
[----:B------:R-:W4:Y:S01]  /*5740*/  LDC.64 R2, c[0x0][0x258] ;  /* 0x00009600ff027b82 */ /* 0x000f220000000a00 */
[----:B--2---:R-:W-:-:S02]  /*5750*/  ISETP.NE.AND P0, PT, R4, 0x1, PT ;  /* 0x000000010400780c */ /* 0x004fc40003f05270 */
[----:B---3--:R-:W-:-:S04]  /*5760*/  SHF.L.U32 R0, R7, 0x1, RZ ;  /* 0x0000000107007819 */ /* 0x008fc800000006ff */
[----:B------:R-:W-:-:S05]  /*5770*/  SEL R5, R0, RZ, P0 ;  /* 0x000000ff00057207 */ /* 0x000fca0000000000 */
[----:B----4-:R-:W-:Y:S01]  /*5780*/  IMAD.WIDE.U32 R2, R5, 0x4, R2 ;  /* 0x0000000405027825 */ /* 0x010fe200078e0002 */
[----:B------:R-:W-:Y:S06]  /*5790*/  @P1 BRA `(.L_x_2160) ;  /* 0x0000000000241947 */ /* 0x000fec0003800000 */
        /* <DEDUP_REMOVED lines=9> */
.L_x_2160:
[----:B------:R-:W-:Y:S05]  /*5830*/  BSYNC B0 ;  /* 0x0000000000007941 */ /* 0x000fea0003800000 */
.L_x_2159:
[----:B------:R-:W3:Y:S01]  /*5840*/  S2UR UR4, SR_CTAID.X ;  /* 0x00000000000479c3 */ /* 0x000ee20000002500 */
[----:B------:R-:W-:Y:S02]  /*5850*/  IADD3 R0, R4, -0x1, RZ ;  /* 0xffffffff04007810 */ /* 0x000fe40007ffe0ff */
[----:B--2---:R-:W-:-:S05]  /*5860*/  IADD3 R5, R7, -0x1, RZ ;  /* 0xffffffff07057810 */ /* 0x004fca0007ffe0ff */
[----:B------:R-:W2:Y:S01]  /*5870*/  S2UR UR5, SR_CTAID.Y ;  /* 0x00000000000579c3 */ /* 0x000ea20000002600 */
[----:B---3--:R-:W-:-:S04]  /*5880*/  ISETP.NE.AND P0, PT, R0, UR4, PT ;  /* 0x0000000400007c0c */ /* 0x008fc8000bf05270 */
[----:B--2---:R-:W-:-:S13]  /*5890*/  ISETP.NE.OR P0, PT, R5, UR5, P0 ;  /* 0x0000000505007c0c */ /* 0x004fda0008705670 */
[----:B------:R-:W-:Y:S05]  /*58a0*/  @P0 EXIT ;  /* 0x000000000000094d */ /* 0x000fea0003800000 */
[----:B------:R-:W-:Y:S05]  /*58b0*/  @P1 BRA `(.L_x_2161) ;  /* 0x0000000000201947 */ /* 0x000fea0003800000 */
[----:B------:R-:W-:-:S05]  /*58c0*/  IMAD R0, R4, R7, RZ ;  /* 0x0000000704007224 */ /* 0x000fca00078e02ff */
[----:B------:R-:W-:-:S13]  /*58d0*/  ISETP.NE.AND P0, PT, R0, -0x1, PT ;  /* 0xffffffff0000780c */ /* 0x000fda0003f05270 */
[----:B------:R-:W-:Y:S05]  /*58e0*/  @!P0 BRA `(.L_x_2161) ;  /* 0x0000000000148947 */ /* 0x000fea0003800000 */
.L_x_2162:
[----:B------:R-:W2:Y:S04]  /*58f0*/  LDG.E.STRONG.GPU R5, desc[UR8][R2.64] ;  /* 0x0000000802057981 */ /* 0x000ea8000c1ef900 */
[----:B--2---:R-:W-:Y:S01]  /*5900*/  CCTL.IVALL ;  /* 0x00000000ff00798f */ /* 0x004fe20002000000 */
[----:B------:R-:W-:Y:S05]  /*5910*/  YIELD ;  /* 0x0000000000007946 */ /* 0x000fea0003800000 */
[----:B------:R-:W-:-:S13]  /*5920*/  ISETP.NE.AND P0, PT, R5, R0, PT ;  /* 0x000000000500720c */ /* 0x000fda0003f05270 */
[----:B------:R-:W-:Y:S05]  /*5930*/  @P0 BRA `(.L_x_2162) ;  /* 0xfffffffc00ec0947 */ /* 0x000fea000383ffff */
.L_x_2161:
[----:B------:R-:W-:Y:S05]  /*5940*/  WARPSYNC.ALL ;  /* 0x0000000000007948 */ /* 0x000fea0003800000 */
[----:B------:R-:W2:Y:S08]  /*5950*/  LDC.64 R22, c[0x0][0x288] ;  /* 0x0000a200ff167b82 */ /* 0x000eb00000000a00 */
[----:B------:R-:W-:Y:S01]  /*5960*/  BAR.SYNC.DEFER_BLOCKING 0x0 ;  /* 0x0000000000007b1d */ /* 0x000fe20000010000 */
[----:B--2---:R-:W-:-:S04]  /*5970*/  LEA.HI R0, P0, R23, R22, RZ, 0x1 ;  /* 0x0000001617007211 */ /* 0x004fc800078108ff */
        /* <DEDUP_REMOVED lines=20> */
.L_x_2163:
[----:B------:R-:W-:-:S04]  /*5ac0*/  LEA R6, P0, R85, UR4, 0x2 ;  /* 0x0000000455067c11 */ /* 0x000fc8000f8010ff */
[----:B------:R-:W-:Y:S02]  /*5ad0*/  LEA.HI.X R7, R85, UR5, R0, 0x2, P0 ;  /* 0x0000000555077c11 */ /* 0x000fe400080f1400 */
[-C--:B------:R-:W-:Y:S02]  /*5ae0*/  LEA R8, P0, R24, R6.reuse, 0x2 ;  /* 0x0000000618087211 */ /* 0x080fe400078010ff */
[-C--:B------:R-:W-:Y:S01]  /*5af0*/  LEA R12, P1, R22, R6.reuse, 0x2 ;  /* 0x00000006160c7211 */ /* 0x080fe200078210ff */
[----:B----4-:R-:W4:Y:S01]  /*5b00*/  LDG.E R18, desc[UR8][R6.64] ;  /* 0x0000000806127981 */ /* 0x010f22000c1e1900 */
[----:B------:R-:W-:Y:S02]  /*5b10*/  LEA R10, P2, R27, R6, 0x2 ;  /* 0x000000061b0a7211 */ /* 0x000fe400078410ff */
[----:B------:R-:W-:Y:S02]  /*5b20*/  IADD3.X R9, R7, R31, RZ, P0, !PT ;  /* 0x0000001f07097210 */ /* 0x000fe400007fe4ff */
[----:B------:R-:W-:-:S02]  /*5b30*/  IADD3.X R13, R23, R7, RZ, P1, !PT ;  /* 0x00000007170d7210 */ /* 0x000fc40000ffe4ff */
[----:B------:R-:W-:Y:S01]  /*5b40*/  IADD3.X R11, R7, R29, RZ, P2, !PT ;  /* 0x0000001d070b7210 */ /* 0x000fe200017fe4ff */
[----:B------:R-:W4:Y:S04]  /*5b50*/  LDG.E R19, desc[UR8][R8.64] ;  /* 0x0000000808137981 */ /* 0x000f28000c1e1900 */
[----:B0-----:R-:W5:Y:S04]  /*5b60*/  LDG.E R20, desc[UR8][R12.64] ;  /* 0x000000080c147981 */ /* 0x001f68000c1e1900 */
        /* <DEDUP_REMOVED lines=12> */
.L_x_2164:
        /* <DEDUP_REMOVED lines=13> */
.L_x_5166:


//--------------------- .text._Z35group_norm_nhwc_bwd_one_pass_kernelI11Fp32IOFp32WLi256ELi60ELi480EEv26Group_norm_nhwc_bwd_params --------------------------
	.section	.text._Z35group_norm_nhwc_bwd_one_pass_kernelI11Fp32IOFp32WLi256ELi60ELi480EEv26Group_norm_nhwc_bwd_params,"ax",@progbits
	.align	128
        .global         _Z35group_norm_nhwc_bwd_one_pass_kernelI11Fp32IOFp32WLi256ELi60ELi480EEv26Group_norm_nhwc_bwd_params
        .type           _Z35group_norm_nhwc_bwd_one_pass_kernelI11Fp32IOFp32WLi256ELi60ELi480EEv26Group_norm_nhwc_bwd_params,@function
        .size           _Z35group_norm_nhwc_bwd_one_pass_kernelI11Fp32IOFp32WLi256ELi60ELi480EEv26Group_norm_nhwc_bwd_params,(.L_x_5167 - _Z35group_norm_nhwc_bwd_one_pass_kernelI11Fp32IOFp32WLi256ELi60ELi480EEv26Group_norm_nhwc_bwd_params)
        .other          _Z35group_norm_nhwc_bwd_one_pass_kernelI11Fp32IOFp32WLi256ELi60ELi480EEv26Group_norm_nhwc_bwd_params,@"STO_CUDA_ENTRY STV_DEFAULT"
_Z35group_norm_nhwc_bwd_one_pass_kernelI11Fp32IOFp32WLi256ELi60ELi480EEv26Group_norm_nhwc_bwd_params:
.text._Z35group_norm_nhwc_bwd_one_pass_kernelI11Fp32IOFp32WLi256ELi60ELi480EEv26Group_norm_nhwc_bwd_params:
        /* <DEDUP_REMOVED lines=20> */
[----:B------:R-:W-:-:S06]  /*0140*/  MOV R79, R77 ;  /* 0x0000004d004f7202 */ /* 0x000fcc0000000f00 */
[----:B------:R-:W3:Y:S01]  /*0150*/  LDC R72, c[0x0][0x10] ;  /* 0x00000400ff487b82 */ /* 0x000ee20000000800 */
[----:B0-----:R-:W-:-:S07]  /*0160*/  IMAD R84, R5, UR7, R86 ;  /* 0x0000000705547c24 */ /* 0x001fce000f8e0256 */
[----:B------:R-:W0:Y:S01]  /*0170*/  LDC R70, c[0x0][0xc] ;  /* 0x00000300ff467b82 */ /* 0x000e220000000800 */
[----:B------:R-:W-:Y:S01]  /*0180*/  IMAD R86, R86, -0x1e, R85 ;  /* 0xffffffe256567824 */ /* 0x000fe200078e0255 */
[C---:B------:R-:W-:Y:S02]  /*0190*/  IADD3 R0, R84.reuse, 0x30, RZ ;  /* 0x0000003054007810 */ /* 0x040fe40007ffe0ff */
[----:B------:R-:W-:Y:S01]  /*01a0*/  IADD3 R2, R84, 0x40, RZ ;  /* 0x0000004054027810 */ /* 0x000fe20007ffe0ff */
[----:B--2---:R-:W-:Y:S01]  /*01b0*/  ULEA UR5, UR6, UR5, 0x18 ;  /* 0x0000000506057291 */ /* 0x004fe2000f8ec03f */
[----:B------:R-:W-:Y:S02]  /*01c0*/  ISETP.LT.U32.AND P0, PT, R0, UR10, PT ;  /* 0x0000000a00007c0c */ /* 0x000fe4000bf01070 */
[----:B------:R-:W-:Y:S02]  /*01d0*/  SHF.R.S32.HI R0, RZ, 0x1f, R0 ;  /* 0x0000001fff007819 */ /* 0x000fe40000011400 */
[----:B------:R-:W-:-:S02]  /*01e0*/  ISETP.LT.U32.AND P1, PT, R2, UR10, PT ;  /* 0x0000000a02007c0c */ /* 0x000fc4000bf21070 */
[----:B------:R-:W-:Y:S01]  /*01f0*/  ISETP.LT.AND.EX P0, PT, R0, UR11, !P4, P0 ;  /* 0x0000000b00007c0c */ /* 0x000fe2000e701300 */
[----:B---3--:R-:W-:Y:S01]  /*0200*/  IMAD R83, R72, UR7, R77 ;  /* 0x0000000748537c24 */ /* 0x008fe2000f8e024d */
[----:B------:R-:W-:Y:S02]  /*0210*/  SHF.R.S32.HI R2, RZ, 0x1f, R2 ;  /* 0x0000001fff027819 */ /* 0x000fe40000011402 */
[----:B------:R-:W-:Y:S02]  /*0220*/  IADD3 R3, R84, 0x50, RZ ;  /* 0x0000005054037810 */ /* 0x000fe40007ffe0ff */
        /* <DEDUP_REMOVED lines=8> */
[----:B------:R-:W-:-:S02]  /*02b0*/  SHF.R.S32.HI R0, RZ, 0x1f, R0 ;  /* 0x0000001fff007819 */ /* 0x000fc40000011400 */
[----:B------:R-:W-:Y:S02]  /*02c0*/  @P1 LOP3.LUT R87, R87, 0x80, RZ, 0xfc, !PT ;  /* 0x0000008057571812 */ /* 0x000fe400078efcff */
[----:B------:R-:W-:Y:S02]  /*02d0*/  IADD3 R2, R84, 0x70, RZ ;  /* 0x0000007054027810 */ /* 0x000fe40007ffe0ff */
        /* <DEDUP_REMOVED lines=11> */
[----:B------:R-:W-:Y:S02]  /*0390*/  ISETP.LT.AND.EX P0, PT, R3, UR11, !P4, P0 ;  /* 0x0000000b03007c0c */ /* 0x000fe4000e701300 */
[----:B------:R-:W-:Y:S02]  /*03a0*/  LOP3.LUT R87, R87, 0xffffffef, RZ, 0xc0, !PT ;  /* 0xffffffef57577812 */ /* 0x000fe400078ec0ff */
[----:B------:R-:W-:Y:S02]  /*03b0*/  IADD3 R0, R84, 0x90, RZ ;  /* 0x0000009054007810 */ /* 0x000fe40007ffe0ff */
[----:B------:R-:W-:Y:S02]  /*03c0*/  @P1 LOP3.LUT R87, R87, 0x10, RZ, 0xfc, !PT ;  /* 0x0000001057571812 */ /* 0x000fe400078efcff */
[----:B------:R-:W-:-:S02]  /*03d0*/  SHF.R.S32.HI R3, RZ, 0x1f, R0 ;  /* 0x0000001fff037819 */ /* 0x000fc40000011400 */
[----:B------:R-:W-:Y:S02]  /*03e0*/  LOP3.LUT R87, R87, 0xfffffff7, RZ, 0xc0, !PT ;  /* 0xfffffff757577812 */ /* 0x000fe400078ec0ff */
[----:B------:R-:W-:Y:S02]  /*03f0*/  IADD3 R2, R84, 0xa0, RZ ;  /* 0x000000a054027810 */ /* 0x000fe40007ffe0ff */
[----:B------:R-:W-:Y:S02]  /*0400*/  @P0 LOP3.LUT R87, R87, 0x8, RZ, 0xfc, !PT ;  /* 0x0000000857570812 */ /* 0x000fe400078efcff */
[----:B------:R-:W-:Y:S02]  /*0410*/  ISETP.LT.U32.AND P0, PT, R0, UR10, PT ;  /* 0x0000000a00007c0c */ /* 0x000fe4000bf01070 */
[----:B------:R-:W-:Y:S02]  /*0420*/  IADD3 R0, R84, 0xb0, RZ ;  /* 0x000000b054007810 */ /* 0x000fe40007ffe0ff */
[----:B------:R-:W-:-:S02]  /*0430*/  ISETP.LT.AND.EX P0, PT, R3, UR11, !P4, P0 ;  /* 0x0000000b03007c0c */ /* 0x000fc4000e701300 */
[----:B------:R-:W-:Y:S02]  /*0440*/  SHF.R.S32.HI R3, RZ, 0x1f, R2 ;  /* 0x0000001fff037819 */ /* 0x000fe40000011402 */
[----:B------:R-:W-:Y:S02]  /*0450*/  ISETP.LT.U32.AND P1, PT, R2, UR10, PT ;  /* 0x0000000a02007c0c */ /* 0x000fe4000bf21070 */
[----:B------:R-:W-:Y:S02]  /*0460*/  SHF.R.S32.HI R2, RZ, 0x1f, R0 ;  /* 0x0000001fff027819 */ /* 0x000fe40000011400 */
[----:B------:R-:W-:Y:S02]  /*0470*/  ISETP.LT.U32.AND P2, PT, R0, UR10, PT ;  /* 0x0000000a00007c0c */ /* 0x000fe4000bf41070 */
[----:B------:R-:W-:Y:S02]  /*0480*/  ISETP.LT.AND.EX P1, PT, R3, UR11, !P4, P1 ;  /* 0x0000000b03007c0c */ /* 0x000fe4000e721310 */
[----:B------:R-:W-:-:S02]  /*0490*/  ISETP.LT.AND.EX P2, PT, R2, UR11, !P4, P2 ;  /* 0x0000000b02007c0c */ /* 0x000fc4000e741320 */
[----:B------:R-:W-:Y:S01]  /*04a0*/  SHF.R.S32.HI R75, RZ, 0x1f, R84 ;  /* 0x0000001fff4b7819 */ /* 0x000fe20000011454 */
[----:B------:R-:W2:Y:S01]  /*04b0*/  LDC.64 R2, c[0x0][0x288] ;  /* 0x0000a200ff027b82 */ /* 0x000ea20000000a00 */
[C---:B------:R-:W-:Y:S02]  /*04c0*/  ISETP.LT.U32.AND P3, PT, R84.reuse, UR10, PT ;  /* 0x0000000a54007c0c */ /* 0x040fe4000bf61070 */
[----:B------:R-:W-:Y:S02]  /*04d0*/  LOP3.LUT R87, R87, 0xfffffdff, RZ, 0xc0, !PT ;  /* 0xfffffdff57577812 */ /* 0x000fe400078ec0ff */
[----:B------:R-:W-:Y:S02]  /*04e0*/  ISETP.LT.AND.EX P3, PT, R75, UR11, !P4, P3 ;  /* 0x0000000b4b007c0c */ /* 0x000fe4000e761330 */
[C---:B------:R-:W-:Y:S02]  /*04f0*/  IADD3 R82, R84.reuse, 0x10, RZ ;  /* 0x0000001054527810 */ /* 0x040fe40007ffe0ff */
[----:B------:R-:W-:-:S02]  /*0500*/  IADD3 R80, R84, 0x20, RZ ;  /* 0x0000002054507810 */ /* 0x000fc40007ffe0ff */
[----:B------:R-:W-:Y:S02]  /*0510*/  SHF.R.S32.HI R73, RZ, 0x1f, R82 ;  /* 0x0000001fff497819 */ /* 0x000fe40000011452 */
[----:B------:R-:W-:Y:S02]  /*0520*/  SHF.R.S32.HI R71, RZ, 0x1f, R80 ;  /* 0x0000001fff477819 */ /* 0x000fe40000011450 */
[----:B------:R-:W-:Y:S02]  /*0530*/  ISETP.LT.U32.AND P5, PT, R80, UR10, PT ;  /* 0x0000000a50007c0c */ /* 0x000fe4000bfa1070 */
[----:B------:R-:W-:Y:S02]  /*0540*/  SHF.R.S32.HI R0, RZ, 0x1f, R85 ;  /* 0x0000001fff007819 */ /* 0x000fe40000011455 */
[----:B------:R-:W-:Y:S02]  /*0550*/  @P3 LOP3.LUT R87, R87, 0x200, RZ, 0xfc, !PT ;  /* 0x0000020057573812 */ /* 0x000fe400078efcff */
[----:B------:R-:W-:Y:S01]  /*0560*/  ISETP.LT.U32.AND P3, PT, R82, UR10, PT ;  /* 0x0000000a52007c0c */ /* 0x000fe2000bf61070 */
[----:B------:R-:W-:Y:S01]  /*0570*/  ULDC.U8 UR10, c[0x0][0x2a4] ;  /* 0x0000a900000a7ab9 */ /* 0x000fe20000000000 */
[----:B------:R-:W-:-:S02]  /*0580*/  LEA.HI R0, R0, R85, RZ, 0x5 ;  /* 0x0000005500007211 */ /* 0x000fc400078f28ff */
[----:B------:R-:W-:Y:S02]  /*0590*/  ISETP.LT.AND.EX P3, PT, R73, UR11, !P4, P3 ;  /* 0x0000000b49007c0c */ /* 0x000fe4000e761330 */
[----:B------:R-:W-:Y:S02]  /*05a0*/  ISETP.LT.AND.EX P4, PT, R71, UR11, !P4, P5 ;  /* 0x0000000b47007c0c */ /* 0x000fe4000e781350 */
[C---:B--2---:R-:W-:Y:S02]  /*05b0*/  LEA.HI R4, P5, R3.reuse, R2, RZ, 0x1 ;  /* 0x0000000203047211 */ /* 0x044fe400078b08ff */
[-C--:B------:R-:W-:Y:S02]  /*05c0*/  LEA R5, R3, R3.reuse, 0x1 ;  /* 0x0000000303057211 */ /* 0x080fe400078e08ff */
[----:B------:R-:W-:Y:S01]  /*05d0*/  IADD3.X R7, RZ, R3, RZ, P5, !PT ;  /* 0x00000003ff077210 */ /* 0x000fe20002ffe4ff */
[----:B------:R-:W-:Y:S01]  /*05e0*/  IMAD.WIDE.U32 R2, R2, 0x3, RZ ;  /* 0x0000000302027825 */ /* 0x000fe200078e00ff */
[----:B------:R-:W-:-:S02]  /*05f0*/  SHF.R.S32.HI R0, RZ, 0x5, R0 ;  /* 0x00000005ff007819 */ /* 0x000fc40000011400 */
[----:B0-----:R-:W-:Y:S02]  /*0600*/  LOP3.LUT R81, R70, 0x3, RZ, 0xc0, !PT ;  /* 0x0000000346517812 */ /* 0x001fe400078ec0ff */
[----:B------:R-:W-:Y:S02]  /*0610*/  IADD3 R3, R3, R5, RZ ;  /* 0x0000000503037210 */ /* 0x000fe40007ffe0ff */
[----:B------:R-:W-:Y:S02]  /*0620*/  IADD3 R78, R84, 0xf0, RZ ;  /* 0x000000f0544e7810 */ /* 0x000fe40007ffe0ff */
[----:B------:R-:W-:Y:S02]  /*0630*/  LEA.HI R5, P5, R3, R2, RZ, 0x1 ;  /* 0x0000000203057211 */ /* 0x000fe400078b08ff */
[----:B------:R-:W-:Y:S02]  /*0640*/  LEA R2, R0, UR5, 0x3 ;  /* 0x0000000500027c11 */ /* 0x000fe4000f8e18ff */
[----:B------:R-:W-:-:S02]  /*0650*/  IADD3.X R6, RZ, R3, RZ, P5, !PT ;  /* 0x00000003ff067210 */ /* 0x000fc40002ffe4ff */
[--C-:B------:R-:W-:Y:S02]  /*0660*/  SHF.R.S64 R4, R4, 0x1, R7.reuse ;  /* 0x0000000104047819 */ /* 0x100fe40000001007 */
[----:B------:R-:W-:Y:S02]  /*0670*/  SHF.R.S32.HI R3, RZ, 0x1, R7 ;  /* 0x00000001ff037819 */ /* 0x000fe40000011407 */
[--C-:B------:R-:W-:Y:S02]  /*0680*/  SHF.R.S64 R5, R5, 0x1, R6.reuse ;  /* 0x0000000105057819 */ /* 0x100fe40000001006 */
[----:B------:R-:W-:Y:S02]  /*0690*/  SHF.R.S32.HI R0, RZ, 0x1, R6 ;  /* 0x00000001ff007819 */ /* 0x000fe40000011406 */
[----:B------:R-:W-:Y:S02]  /*06a0*/  SHF.L.U32 R86, R86, 0x1, RZ ;  /* 0x0000000156567819 */ /* 0x000fe400000006ff */
[----:B------:R-:W-:-:S02]  /*06b0*/  IADD3 R76, -R81, R70, RZ ;  /* 0x00000046514c7210 */ /* 0x000fc40007ffe1ff */
[----:B------:R-:W-:Y:S02]  /*06c0*/  SHF.R.S32.HI R69, RZ, 0x1f, R78 ;  /* 0x0000001fff457819 */ /* 0x000fe4000001144e */
[----:B------:R-:W-:Y:S02]  /*06d0*/  SHF.L.U64.HI R66, R4, 0x2, R3 ;  /* 0x0000000204427819 */ /* 0x000fe40000010203 */
[----:B-1----:R-:W-:-:S07]  /*06e0*/  SHF.L.U64.HI R67, R5, 0x2, R0 ;  /* 0x0000000205437819 */ /* 0x002fce0000010200 */
.L_x_2248:
[----:B0-----:R-:W0:Y:S01]  /*06f0*/  LDC R10, c[0x0][0x2a0] ;  /* 0x0000a800ff0a7b82 */ /* 0x001e220000000800 */
[----:B------:R-:W-:Y:S01]  /*0700*/  LOP3.LUT P6, RZ, R87, 0x200, RZ, 0xc0, !PT ;  /* 0x0000020057ff7812 */ /* 0x000fe200078cc0ff */
[----:B------:R-:W-:Y:S01]  /*0710*/  ULDC.64 UR12, c[0x0][0x298] ;  /* 0x0000a600000c7ab9 */ /* 0x000fe20000000a00 */
[----:B------:R-:W-:Y:S02]  /*0720*/  P2R R12, PR, RZ, 0x8 ;  /* 0x00000008ff0c7803 */ /* 0x000fe40000000000 */
[C---:B------:R-:W-:Y:S02]  /*0730*/  IADD3 R11, R84.reuse, 0x40, RZ ;  /* 0x00000040540b7810 */ /* 0x040fe40007ffe0ff */
[----:B------:R-:W-:Y:S01]  /*0740*/  P2R R108, PR, RZ, 0x4 ;  /* 0x00000004ff6c7803 */ /* 0x000fe20000000000 */
[----:B-1----:R-:W1:Y:S01]  /*0750*/  @P3 LDC.64 R22, c[0x0][0x230] ;  /* 0x00008c00ff163b82 */ /* 0x002e620000000a00 */
[----:B--2---:R-:W-:Y:S02]  /*0760*/  IADD3 R15, R84, 0xc0, RZ ;  /* 0x000000c0540f7810 */ /* 0x004fe40007ffe0ff */
[----:B------:R-:W-:-:S02]  /*0770*/  P2R R97, PR, RZ, 0x2 ;  /* 0x00000002ff617803 */ /* 0x000fc40000000000 */
[----:B------:R-:W-:-:S03]  /*0780*/  IADD3 R19, R84, 0xd0, RZ ;  /* 0x000000d054137810 */ /* 0x000fc60007ffe0ff */
        /* <DEDUP_REMOVED lines=8> */
[----:B------:R-:W4:Y:S01]  /*0810*/  LDC R13, c[0x0][0x2ac] ;  /* 0x0000ab00ff0d7b82 */ /* 0x000f220000000800 */
        /* <DEDUP_REMOVED lines=17> */
[----:B------:R-:W-:-:S11]  /*0930*/  LOP3.LUT R0, R79, R10, RZ, 0x3c, !PT ;  /* 0x0000000a4f007212 */ /* 0x000fd600078e3cff */
        /* <DEDUP_REMOVED lines=8> */
[----:B------:R-:W-:-:S03]  /*09c0*/  SEL R7, R0, R7, !P5 ;  /* 0x0000000700077207 */ /* 0x000fc60006800000 */
[----:B------:R-:W-:Y:S01]  /*09d0*/  IMAD R3, R118, 0x3c, RZ ;  /* 0x0000003c76037824 */ /* 0x000fe200078e02ff */
[----:B------:R-:W-:-:S04]  /*09e0*/  SHF.R.S32.HI R0, RZ, 0x1f, R7 ;  /* 0x0000001fff007819 */ /* 0x000fc80000011407 */
[----:B------:R-:W-:Y:S01]  /*09f0*/  SHF.R.S32.HI R9, RZ, 0x1f, R3 ;  /* 0x0000001fff097819 */ /* 0x000fe20000011403 */
[----:B------:R-:W-:Y:S01]  /*0a00*/  IMAD R0, R0, UR12, RZ ;  /* 0x0000000c00007c24 */ /* 0x000fe2000f8e02ff */
[----:B------:R-:W-:-:S03]  /*0a10*/  IADD3 R120, P5, R86, R3, RZ ;  /* 0x0000000356787210 */ /* 0x000fc60007fbe0ff */
[C---:B------:R-:W-:Y:S01]  /*0a20*/  IMAD R123, R7.reuse, UR13, R0 ;  /* 0x0000000d077b7c24 */ /* 0x040fe2000f8e0200 */
[----:B------:R-:W-:Y:S02]  /*0a30*/  LEA.HI.X.SX32 R121, R86, R9, 0x1, P5 ;  /* 0x0000000956797211 */ /* 0x000fe400028f0eff */
[----:B------:R-:W1:Y:S01]  /*0a40*/  @P6 LDC.64 R8, c[0x0][0x288] ;  /* 0x0000a200ff086b82 */ /* 0x000e620000000a00 */
[----:B------:R-:W-:Y:S01]  /*0a50*/  IMAD.WIDE.U32 R120, R7, UR12, R120 ;  /* 0x0000000c07787c25 */ /* 0x000fe2000f8e0078 */
[----:B------:R-:W-:-:S04]  /*0a60*/  ULDC.64 UR12, c[0x0][0x290] ;  /* 0x0000a400000c7ab9 */ /* 0x000fc80000000a00 */
[----:B------:R-:W-:Y:S02]  /*0a70*/  IADD3 R123, R121, R123, RZ ;  /* 0x0000007b797b7210 */ /* 0x000fe40007ffe0ff */
[----:B------:R-:W-:Y:S01]  /*0a80*/  @P6 MOV R122, R120 ;  /* 0x00000078007a6202 */ /* 0x000fe20000000f00 */
[----:B-1----:R-:W-:-:S04]  /*0a90*/  @P6 IMAD R0, R75, R8, RZ ;  /* 0x000000084b006224 */ /* 0x002fc800078e02ff */
[----:B------:R-:W-:-:S04]  /*0aa0*/  @P6 IMAD.WIDE.U32 R6, R84, R8, R122 ;  /* 0x0000000854066225 */ /* 0x000fc800078e007a */
[----:B------:R-:W-:Y:S01]  /*0ab0*/  @P6 IMAD R9, R84, R9, R0 ;  /* 0x0000000954096224 */ /* 0x000fe200078e0200 */
[----:B------:R-:W-:-:S04]  /*0ac0*/  @P6 SHF.L.U32 R57, R6, 0x2, RZ ;  /* 0x0000000206396819 */ /* 0x000fc800000006ff */
[----:B------:R-:W-:Y:S02]  /*0ad0*/  @P6 IADD3 R7, R7, R9, RZ ;  /* 0x0000000907076210 */ /* 0x000fe40007ffe0ff */
[----:B------:R-:W1:Y:S01]  /*0ae0*/  @P6 LDC.64 R8, c[0x0][0x228] ;  /* 0x00008a00ff086b82 */ /* 0x000e620000000a00 */
[C---:B--2---:R-:W-:Y:S02]  /*0af0*/  @P6 IADD3 R58, P5, R57.reuse, R58, RZ ;  /* 0x0000003a393a6210 */ /* 0x044fe40007fbe0ff */
        /* <DEDUP_REMOVED lines=128> */
[----:B------:R-:W-:-:S06]  /*1300*/  @P0 MOV R7, R123 ;  /* 0x0000007b00070202 */ /* 0x000fcc0000000f00 */
[----:B------:R-:W0:Y:S01]  /*1310*/  @P3 LDC.64 R102, c[0x0][0x228] ;  /* 0x00008a00ff663b82 */ /* 0x000e220000000a00 */
[C---:B------:R-:W-:Y:S01]  /*1320*/  @P0 IMAD R9, R11.reuse, R9, R0 ;  /* 0x000000090b090224 */ /* 0x040fe200078e0200 */
[----:B------:R-:W-:Y:S01]  /*1330*/  P2R R0, PR, RZ, 0x1 ;  /* 0x00000001ff007803 */ /* 0x000fe20000000000 */
[----:B------:R-:W-:Y:S01]  /*1340*/  @P0 IMAD.WIDE.U32 R6, R11, R8, R6 ;  /* 0x000000080b060225 */ /* 0x000fe200078e0006 */
[----:B------:R-:W-:-:S04]  /*1350*/  IADD3 R11, R84, 0xa0, RZ ;  /* 0x000000a0540b7810 */ /* 0x000fc80007ffe0ff */
[----:B------:R-:W-:Y:S02]  /*1360*/  @P0 IADD3 R7, R7, R9, RZ ;  /* 0x0000000907070210 */ /* 0x000fe40007ffe0ff */
[----:B------:R-:W2:Y:S01]  /*1370*/  @P0 LDC.64 R8, c[0x0][0x228] ;  /* 0x00008a00ff080b82 */ /* 0x000ea20000000a00 */
[C---:B------:R-:W-:Y:S02]  /*1380*/  @P0 SHF.L.U32 R39, R6.reuse, 0x2, RZ ;  /* 0x0000000206270819 */ /* 0x040fe400000006ff */
[----:B------:R-:W-:Y:S02]  /*1390*/  @P0 SHF.L.U64.HI R6, R6, 0x2, R7 ;  /* 0x0000000206060819 */ /* 0x000fe40000010207 */
[----:B----4-:R-:W-:Y:S02]  /*13a0*/  @P0 IADD3 R36, P5, R39, R36, RZ ;  /* 0x0000002427240210 */ /* 0x010fe40007fbe0ff */
[----:B------:R-:W-:Y:S02]  /*13b0*/  SHF.R.S32.HI R7, RZ, 0x1f, R11 ;  /* 0x0000001fff077819 */ /* 0x000fe4000001140b */
[----:B------:R-:W-:-:S02]  /*13c0*/  @P0 IADD3.X R37, R6, R37, RZ, P5, !PT ;  /* 0x0000002506250210 */ /* 0x000fc40002ffe4ff */
[----:B--2---:R-:W-:-:S04]  /*13d0*/  @P0 IADD3 R38, P5, R39, R8, RZ ;  /* 0x0000000827260210 */ /* 0x004fc80007fbe0ff */
[----:B------:R-:W-:Y:S02]  /*13e0*/  @P0 IADD3.X R39, R6, R9, RZ, P5, !PT ;  /* 0x0000000906270210 */ /* 0x000fe40002ffe4ff */
[----:B------:R-:W2:Y:S02]  /*13f0*/  @P1 LDC.64 R8, c[0x0][0x288] ;  /* 0x0000a200ff081b82 */ /* 0x000ea40000000a00 */
[----:B--2---:R-:W-:Y:S01]  /*1400*/  @P1 IMAD R6, R7, R8, RZ ;  /* 0x0000000807061224 */ /* 0x004fe200078e02ff */
[----:B------:R-:W-:-:S03]  /*1410*/  @P1 MOV R7, R123 ;  /* 0x0000007b00071202 */ /* 0x000fc60000000f00 */
[----:B------:R-:W-:Y:S01]  /*1420*/  @P1 IMAD R9, R11, R9, R6 ;  /* 0x000000090b091224 */ /* 0x000fe200078e0206 */
[----:B------:R-:W-:-:S05]  /*1430*/  @P1 MOV R6, R120 ;  /* 0x0000007800061202 */ /* 0x000fca0000000f00 */
[----:B------:R-:W-:Y:S01]  /*1440*/  @P1 IMAD.WIDE.U32 R6, R11, R8, R6 ;  /* 0x000000080b061225 */ /* 0x000fe200078e0006 */
[----:B------:R-:W-:-:S04]  /*1450*/  IADD3 R11, R84, 0xb0, RZ ;  /* 0x000000b0540b7810 */ /* 0x000fc80007ffe0ff */
[----:B------:R-:W-:Y:S02]  /*1460*/  @P1 IADD3 R7, R7, R9, RZ ;  /* 0x0000000907071210 */ /* 0x000fe40007ffe0ff */
[----:B------:R-:W2:Y:S01]  /*1470*/  @P1 LDC.64 R8, c[0x0][0x228] ;  /* 0x00008a00ff081b82 */ /* 0x000ea20000000a00 */
[C---:B------:R-:W-:Y:S02]  /*1480*/  @P1 SHF.L.U32 R41, R6.reuse, 0x2, RZ ;  /* 0x0000000206291819 */ /* 0x040fe400000006ff */
[----:B------:R-:W-:Y:S02]  /*1490*/  @P1 SHF.L.U64.HI R6, R6, 0x2, R7 ;  /* 0x0000000206061819 */ /* 0x000fe40000010207 */
[----:B------:R-:W-:Y:S02]  /*14a0*/  @P1 IADD3 R106, P5, R41, R106, RZ ;  /* 0x0000006a296a1210 */ /* 0x000fe40007fbe0ff */
        /* <DEDUP_REMOVED lines=9> */
[----:B------:R-:W-:-:S05]  /*1540*/  @P2 IMAD.WIDE.U32 R6, R11, R8, R6 ;  /* 0x000000080b062225 */ /* 0x000fca00078e0006 */
[----:B------:R-:W-:Y:S02]  /*1550*/  @P2 IADD3 R7, R7, R9, RZ ;  /* 0x0000000907072210 */ /* 0x000fe40007ffe0ff */
[----:B------:R-:W2:Y:S01]  /*1560*/  @P2 LDC.64 R8, c[0x0][0x228] ;  /* 0x00008a00ff082b82 */ /* 0x000ea20000000a00 */
[C---:B------:R-:W-:Y:S02]  /*1570*/  @P2 SHF.L.U32 R101, R6.reuse, 0x2, RZ ;  /* 0x0000000206652819 */ /* 0x040fe400000006ff */
[----:B------:R-:W-:Y:S02]  /*1580*/  @P2 SHF.L.U64.HI R6, R6, 0x2, R7 ;  /* 0x0000000206062819 */ /* 0x000fe40000010207 */
[----:B------:R-:W-:-:S04]  /*1590*/  @P2 IADD3 R42, P5, R101, R42, RZ ;  /* 0x0000002a652a2210 */ /* 0x000fc80007fbe0ff */
[----:B------:R-:W-:Y:S02]  /*15a0*/  @P2 IADD3.X R43, R6, R43, RZ, P5, !PT ;  /* 0x0000002b062b2210 */ /* 0x000fe40002ffe4ff */
[----:B--2---:R-:W-:-:S04]  /*15b0*/  @P2 IADD3 R100, P5, R101, R8, RZ ;  /* 0x0000000865642210 */ /* 0x004fc80007fbe0ff */
[----:B------:R-:W-:Y:S01]  /*15c0*/  @P2 IADD3.X R101, R6, R9, RZ, P5, !PT ;  /* 0x0000000906652210 */ /* 0x000fe20002ffe4ff */
[----:B------:R-:W-:Y:S01]  /*15d0*/  IMAD.WIDE.U32 R6, R85, -0x77777777, RZ ;  /* 0x8888888955067825 */ /* 0x000fe200078e00ff */
[----:B------:R-:W-:-:S04]  /*15e0*/  SHF.R.S32.HI R9, RZ, 0x1f, R15 ;  /* 0x0000001fff097819 */ /* 0x000fc8000001140f */
[----:B------:R-:W-:-:S05]  /*15f0*/  SHF.R.U32.HI R6, RZ, 0x4, R7 ;  /* 0x00000004ff067819 */ /* 0x000fca0000011607 */
[----:B------:R-:W-:-:S05]  /*1600*/  IMAD R13, R13, UR7, R6 ;  /* 0x000000070d0d7c24 */ /* 0x000fca000f8e0206 */
[----:B------:R-:W-:-:S04]  /*1610*/  IADD3 R6, R13, 0xc0, RZ ;  /* 0x000000c00d067810 */ /* 0x000fc80007ffe0ff */
[----:B------:R-:W-:Y:S02]  /*1620*/  SHF.R.S32.HI R7, RZ, 0x1f, R6 ;  /* 0x0000001fff077819 */ /* 0x000fe40000011406 */
[----:B------:R-:W-:-:S04]  /*1630*/  ISETP.GE.U32.AND P5, PT, R6, UR12, PT ;  /* 0x0000000c06007c0c */ /* 0x000fc8000bfa6070 */
[----:B------:R-:W-:-:S04]  /*1640*/  ISETP.GE.AND.EX P5, PT, R7, UR13, PT, P5 ;  /* 0x0000000d07007c0c */ /* 0x000fc8000bfa6350 */
[----:B------:R-:W-:-:S13]  /*1650*/  ISETP.LT.U32.AND P2, PT, R85, 0x1e0, !P5 ;  /* 0x000001e05500780c */ /* 0x000fda0006f41070 */
[----:B------:R-:W2:Y:S08]  /*1660*/  @P2 LDC.64 R6, c[0x0][0x288] ;  /* 0x0000a200ff062b82 */ /* 0x000eb00000000a00 */
[----:B------:R-:W3:Y:S01]  /*1670*/  @P2 LDC.64 R52, c[0x0][0x230] ;  /* 0x00008c00ff342b82 */ /* 0x000ee20000000a00 */
[----:B--2---:R-:W-:Y:S01]  /*1680*/  @P2 IMAD R8, R9, R6, RZ ;  /* 0x0000000609082224 */ /* 0x004fe200078e02ff */
[----:B------:R-:W-:-:S03]  /*1690*/  @P2 MOV R9, R123 ;  /* 0x0000007b00092202 */ /* 0x000fc60000000f00 */
[----:B------:R-:W-:Y:S01]  /*16a0*/  @P2 IMAD R11, R15, R7, R8 ;  /* 0x000000070f0b2224 */ /* 0x000fe200078e0208 */
[----:B------:R-:W-:-:S05]  /*16b0*/  @P2 MOV R8, R120 ;  /* 0x0000007800082202 */ /* 0x000fca0000000f00 */
[----:B------:R-:W-:Y:S02]  /*16c0*/  @P2 IMAD.WIDE.U32 R6, R15, R6, R8 ;  /* 0x000000060f062225 */ /* 0x000fe400078e0008 */
[----:B------:R-:W2:Y:S03]  /*16d0*/  @P2 LDC.64 R8, c[0x0][0x228] ;  /* 0x00008a00ff082b82 */ /* 0x000ea60000000a00 */
[----:B------:R-:W-:Y:S02]  /*16e0*/  @P2 IADD3 R7, R7, R11, RZ ;  /* 0x0000000b07072210 */ /* 0x000fe40007ffe0ff */
[C---:B------:R-:W-:Y:S02]  /*16f0*/  @P2 SHF.L.U32 R15, R6.reuse, 0x2, RZ ;  /* 0x00000002060f2819 */ /* 0x040fe400000006ff */
[----:B------:R-:W-:Y:S02]  /*1700*/  @P2 SHF.L.U64.HI R6, R6, 0x2, R7 ;  /* 0x0000000206062819 */ /* 0x000fe40000010207 */
[----:B---3--:R-:W-:-:S04]  /*1710*/  @P2 IADD3 R52, P5, R15, R52, RZ ;  /* 0x000000340f342210 */ /* 0x008fc80007fbe0ff */
[----:B------:R-:W-:Y:S02]  /*1720*/  @P2 IADD3.X R53, R6, R53, RZ, P5, !PT ;  /* 0x0000003506352210 */ /* 0x000fe40002ffe4ff */
[----:B--2---:R-:W-:-:S04]  /*1730*/  @P2 IADD3 R14, P5, R15, R8, RZ ;  /* 0x000000080f0e2210 */ /* 0x004fc80007fbe0ff */
[----:B------:R-:W-:Y:S02]  /*1740*/  @P2 IADD3.X R15, R6, R9, RZ, P5, !PT ;  /* 0x00000009060f2210 */ /* 0x000fe40002ffe4ff */
[----:B------:R-:W-:Y:S02]  /*1750*/  IADD3 R6, R13, 0xd0, RZ ;  /* 0x000000d00d067810 */ /* 0x000fe40007ffe0ff */
[----:B------:R-:W-:Y:S02]  /*1760*/  SHF.R.S32.HI R9, RZ, 0x1f, R19 ;  /* 0x0000001fff097819 */ /* 0x000fe40000011413 */
        /* <DEDUP_REMOVED lines=10> */
[----:B------:R-:W-:Y:S01]  /*1810*/  @P1 IMAD.WIDE.U32 R6, R19, R6, R8 ;  /* 0x0000000613061225 */ /* 0x000fe200078e0008 */
[----:B------:R-:W-:-:S04]  /*1820*/  IADD3 R19, R84, 0xe0, RZ ;  /* 0x000000e054137810 */ /* 0x000fc80007ffe0ff */
[----:B------:R-:W-:Y:S02]  /*1830*/  @P1 IADD3 R7, R7, R11, RZ ;  /* 0x0000000b07071210 */ /* 0x000fe40007ffe0ff */
[C---:B------:R-:W-:Y:S02]  /*1840*/  @P1 SHF.L.U32 R9, R6.reuse, 0x2, RZ ;  /* 0x0000000206091819 */ /* 0x040fe400000006ff */
[----:B------:R-:W-:Y:S02]  /*1850*/  @P1 SHF.L.U64.HI R8, R6, 0x2, R7 ;  /* 0x0000000206081819 */ /* 0x000fe40000010207 */
[----:B------:R-:W2:Y:S01]  /*1860*/  @P1 LDC.64 R6, c[0x0][0x228] ;  /* 0x00008a00ff061b82 */ /* 0x000ea20000000a00 */
[----:B---3--:R-:W-:Y:S02]  /*1870*/  @P1 IADD3 R16, P5, R9, R16, RZ ;  /* 0x0000001009101210 */ /* 0x008fe40007fbe0ff */
[----:B------:R-:W-:Y:S02]  /*1880*/  SHF.R.S32.HI R11, RZ, 0x1f, R19 ;  /* 0x0000001fff0b7819 */ /* 0x000fe40000011413 */
[----:B------:R-:W-:-:S02]  /*1890*/  @P1 IADD3.X R17, R8, R17, RZ, P5, !PT ;  /* 0x0000001108111210 */ /* 0x000fc40002ffe4ff */
[----:B--2---:R-:W-:-:S04]  /*18a0*/  @P1 IADD3 R6, P5, R9, R6, RZ ;  /* 0x0000000609061210 */ /* 0x004fc80007fbe0ff */
[----:B------:R-:W-:Y:S02]  /*18b0*/  @P1 IADD3.X R7, R8, R7, RZ, P5, !PT ;  /* 0x0000000708071210 */ /* 0x000fe40002ffe4ff */
[C---:B------:R-:W-:Y:S02]  /*18c0*/  IADD3 R8, R13.reuse, 0xe0, RZ ;  /* 0x000000e00d087810 */ /* 0x040fe40007ffe0ff */
[----:B------:R-:W-:Y:S02]  /*18d0*/  IADD3 R13, R13, 0xf0, RZ ;  /* 0x000000f00d0d7810 */ /* 0x000fe40007ffe0ff */
[----:B------:R-:W-:Y:S02]  /*18e0*/  SHF.R.S32.HI R9, RZ, 0x1f, R8 ;  /* 0x0000001fff097819 */ /* 0x000fe40000011408 */
[----:B------:R-:W-:-:S04]  /*18f0*/  ISETP.GE.U32.AND P5, PT, R8, UR12, PT ;  /* 0x0000000c08007c0c */ /* 0x000fc8000bfa6070 */
[----:B------:R-:W-:-:S04]  /*1900*/  ISETP.GE.AND.EX P5, PT, R9, UR13, PT, P5 ;  /* 0x0000000d09007c0c */ /* 0x000fc8000bfa6350 */
[----:B------:R-:W-:-:S13]  /*1910*/  ISETP.LT.U32.AND P5, PT, R85, 0x1e0, !P5 ;  /* 0x000001e05500780c */ /* 0x000fda0006fa1070 */
[----:B------:R-:W2:Y:S08]  /*1920*/  @P5 LDC.64 R8, c[0x0][0x288] ;  /* 0x0000a200ff085b82 */ /* 0x000eb00000000a00 */
[----:B------:R-:W3:Y:S08]  /*1930*/  @P5 LDC.64 R98, c[0x0][0x230] ;  /* 0x00008c00ff625b82 */ /* 0x000ef00000000a00 */
[----:B------:R-:W4:Y:S01]  /*1940*/  @P5 LDC.64 R54, c[0x0][0x228] ;  /* 0x00008a00ff365b82 */ /* 0x000f220000000a00 */
[----:B--2---:R-:W-:Y:S01]  /*1950*/  @P5 IMAD R10, R11, R8, RZ ;  /* 0x000000080b0a5224 */ /* 0x004fe200078e02ff */
[----:B------:R-:W-:-:S03]  /*1960*/  @P5 MOV R11, R123 ;  /* 0x0000007b000b5202 */ /* 0x000fc60000000f00 */
[----:B------:R-:W-:Y:S01]  /*1970*/  @P5 IMAD R9, R19, R9, R10 ;  /* 0x0000000913095224 */ /* 0x000fe200078e020a */
[----:B------:R-:W-:-:S05]  /*1980*/  @P5 MOV R10, R120 ;  /* 0x00000078000a5202 */ /* 0x000fca0000000f00 */
[----:B------:R-:W-:Y:S01]  /*1990*/  @P5 IMAD.WIDE.U32 R10, R19, R8, R10 ;  /* 0x00000008130a5225 */ /* 0x000fe200078e000a */
[----:B------:R-:W-:-:S04]  /*19a0*/  SHF.R.S32.HI R8, RZ, 0x1f, R13 ;  /* 0x0000001fff087819 */ /* 0x000fc8000001140d */
[----:B------:R-:W-:Y:S02]  /*19b0*/  @P5 IADD3 R11, R11, R9, RZ ;  /* 0x000000090b0b5210 */ /* 0x000fe40007ffe0ff */
[C---:B------:R-:W-:Y:S02]  /*19c0*/  @P5 SHF.L.U32 R9, R10.reuse, 0x2, RZ ;  /* 0x000000020a095819 */ /* 0x040fe400000006ff */
[----:B------:R-:W-:Y:S02]  /*19d0*/  @P5 SHF.L.U64.HI R10, R10, 0x2, R11 ;  /* 0x000000020a0a5819 */ /* 0x000fe4000001020b */
[----:B---3--:R-:W-:-:S04]  /*19e0*/  @P5 IADD3 R98, P6, R9, R98, RZ ;  /* 0x0000006209625210 */ /* 0x008fc80007fde0ff */
[----:B------:R-:W-:Y:S02]  /*19f0*/  @P5 IADD3.X R99, R10, R99, RZ, P6, !PT ;  /* 0x000000630a635210 */ /* 0x000fe400037fe4ff */
[----:B----4-:R-:W-:-:S04]  /*1a00*/  @P5 IADD3 R54, P6, R9, R54, RZ ;  /* 0x0000003609365210 */ /* 0x010fc80007fde0ff */
[----:B------:R-:W-:Y:S02]  /*1a10*/  @P5 IADD3.X R55, R10, R55, RZ, P6, !PT ;  /* 0x000000370a375210 */ /* 0x000fe400037fe4ff */
[----:B------:R-:W-:Y:S02]  /*1a20*/  ISETP.GE.U32.AND P6, PT, R13, UR12, PT ;  /* 0x0000000c0d007c0c */ /* 0x000fe4000bfc6070 */
[----:B------:R-:W-:Y:S02]  /*1a30*/  IADD3 R13, R84, 0x30, RZ ;  /* 0x00000030540d7810 */ /* 0x000fe40007ffe0ff */
[----:B------:R-:W-:-:S04]  /*1a40*/  ISETP.GE.AND.EX P6, PT, R8, UR13, PT, P6 ;  /* 0x0000000d08007c0c */ /* 0x000fc8000bfc6360 */
[----:B------:R-:W-:-:S13]  /*1a50*/  ISETP.LT.U32.AND P6, PT, R85, 0x1e0, !P6 ;  /* 0x000001e05500780c */ /* 0x000fda00077c1070 */
[----:B------:R-:W2:Y:S01]  /*1a60*/  @P6 LDC.64 R8, c[0x0][0x288] ;  /* 0x0000a200ff086b82 */ /* 0x000ea20000000a00 */
[----:B------:R-:W-:-:S07]  /*1a70*/  @P6 MOV R11, R123 ;  /* 0x0000007b000b6202 */ /* 0x000fce0000000f00 */
[----:B------:R-:W3:Y:S08]  /*1a80*/  @P6 LDC.64 R18, c[0x0][0x230] ;  /* 0x00008c00ff126b82 */ /* 0x000ef00000000a00 */
[----:B------:R-:W4:Y:S01]  /*1a90*/  @P6 LDC.64 R20, c[0x0][0x228] ;  /* 0x00008a00ff146b82 */ /* 0x000f220000000a00 */
[----:B--2---:R-:W-:-:S04]  /*1aa0*/  @P6 IMAD R10, R69, R8, RZ ;  /* 0x00000008450a6224 */ /* 0x004fc800078e02ff */
[----:B------:R-:W-:Y:S01]  /*1ab0*/  @P6 IMAD R9, R78, R9, R10 ;  /* 0x000000094e096224 */ /* 0x000fe200078e020a */
[----:B------:R-:W-:-:S05]  /*1ac0*/  @P6 MOV R10, R120 ;  /* 0x00000078000a6202 */ /* 0x000fca0000000f00 */
[----:B------:R-:W-:-:S05]  /*1ad0*/  @P6 IMAD.WIDE.U32 R10, R78, R8, R10 ;  /* 0x000000084e0a6225 */ /* 0x000fca00078e000a */
[----:B------:R-:W-:Y:S02]  /*1ae0*/  @P6 IADD3 R11, R11, R9, RZ ;  /* 0x000000090b0b6210 */ /* 0x000fe40007ffe0ff */
[C---:B------:R-:W-:Y:S02]  /*1af0*/  @P6 SHF.L.U32 R9, R10.reuse, 0x2, RZ ;  /* 0x000000020a096819 */ /* 0x040fe400000006ff */
[----:B------:R-:W-:Y:S02]  /*1b00*/  @P6 SHF.L.U64.HI R10, R10, 0x2, R11 ;  /* 0x000000020a0a6819 */ /* 0x000fe4000001020b */
[----:B---3--:R-:W-:Y:S02]  /*1b10*/  @P6 IADD3 R18, P0, R9, R18, RZ ;  /* 0x0000001209126210 */ /* 0x008fe40007f1e0ff */
[----:B------:R-:W-:Y:S02]  /*1b20*/  SHF.R.S32.HI R11, RZ, 0x1f, R13 ;  /* 0x0000001fff0b7819 */ /* 0x000fe4000001140d */
[----:B------:R-:W-:-:S02]  /*1b30*/  @P6 IADD3.X R19, R10, R19, RZ, P0, !PT ;  /* 0x000000130a136210 */ /* 0x000fc400007fe4ff */
[----:B----4-:R-:W-:Y:S02]  /*1b40*/  @P6 IADD3 R20, P0, R9, R20, RZ ;  /* 0x0000001409146210 */ /* 0x010fe40007f1e0ff */
[----:B------:R-:W2:Y:S02]  /*1b50*/  @P3 LDC.64 R8, c[0x0][0x288] ;  /* 0x0000a200ff083b82 */ /* 0x000ea40000000a00 */
[----:B------:R-:W-:Y:S01]  /*1b60*/  @P6 IADD3.X R21, R10, R21, RZ, P0, !PT ;  /* 0x000000150a156210 */ /* 0x000fe200007fe4ff */
[----:B--2---:R-:W-:Y:S01]  /*1b70*/  @P3 IMAD R10, R11, R8, RZ ;  /* 0x000000080b0a3224 */ /* 0x004fe200078e02ff */
        /* <DEDUP_REMOVED lines=8> */
[C---:B------:R-:W-:Y:S02]  /*1c00*/  @P3 IADD3.X R105, R10.reuse, R105, RZ, P0, !PT ;  /* 0x000000690a693210 */ /* 0x040fe400007fe4ff */
[----:B0-----:R-:W-:Y:S02]  /*1c10*/  @P3 IADD3 R102, P0, R9, R102, RZ ;  /* 0x0000006609663210 */ /* 0x001fe40007f1e0ff */
[----:B------:R-:W0:Y:S02]  /*1c20*/  LDC.64 R8, c[0x0][0x248] ;  /* 0x00009200ff087b82 */ /* 0x000e240000000a00 */
[----:B------:R-:W-:Y:S02]  /*1c30*/  @P3 IADD3.X R103, R10, R103, RZ, P0, !PT ;  /* 0x000000670a673210 */ /* 0x000fe400007fe4ff */
[----:B------:R-:W-:Y:S01]  /*1c40*/  ISETP.NE.AND P3, PT, R12, RZ, PT ;  /* 0x000000ff0c00720c */ /* 0x000fe20003f65270 */
[----:B0-----:R-:W-:-:S06]  /*1c50*/  IMAD.WIDE R44, R79, 0x8, R8 ;  /* 0x000000084f2c7825 */ /* 0x001fcc00078e0208 */
[----:B------:R-:W2:Y:S01]  /*1c60*/  LDG.E.64 R44, desc[UR8][R44.64] ;  /* 0x000000082c2c7981 */ /* 0x000ea2000c1e1b00 */
[----:B------:R-:W-:Y:S02]  /*1c70*/  MOV R96, 0x3f800000 ;  /* 0x3f80000000607802 */ /* 0x000fe40000000f00 */
[----:B------:R-:W-:Y:S02]  /*1c80*/  CS2R R46, SRZ ;  /* 0x00000000002e7805 */ /* 0x000fe4000001ff00 */
[----:B------:R-:W-:Y:S02]  /*1c90*/  CS2R R48, SRZ ;  /* 0x0000000000307805 */ /* 0x000fe4000001ff00 */
[----:B------:R-:W-:Y:S02]  /*1ca0*/  CS2R R10, SRZ ;  /* 0x00000000000a7805 */ /* 0x000fe4000001ff00 */
[----:B------:R-:W-:Y:S01]  /*1cb0*/  CS2R R50, SRZ ;  /* 0x0000000000327805 */ /* 0x000fe2000001ff00 */
[----:B------:R-:W5:Y:S04]  /*1cc0*/  @P2 LDG.E.64 R46, desc[UR8][R52.64] ;  /* 0x00000008342e2981 */ /* 0x000f68000c1e1b00 */
[----:B------:R0:W5:Y:S04]  /*1cd0*/  @P1 LDG.E.64 R48, desc[UR8][R16.64] ;  /* 0x0000000810301981 */ /* 0x000168000c1e1b00 */
[----:B------:R1:W5:Y:S01]  /*1ce0*/  @P1 LDG.E.64 R10, desc[UR8][R6.64] ;  /* 0x00000008060a1981 */ /* 0x000362000c1e1b00 */
[----:B------:R-:W-:-:S03]  /*1cf0*/  LOP3.LUT P1, RZ, R87, 0x40, RZ, 0xc0, !PT ;  /* 0x0000004057ff7812 */ /* 0x000fc6000782c0ff */
[----:B------:R3:W5:Y:S01]  /*1d00*/  @P5 LDG.E.64 R50, desc[UR8][R98.64] ;  /* 0x0000000862325981 */ /* 0x000762000c1e1b00 */
[----:B0-----:R-:W-:Y:S02]  /*1d10*/  CS2R R16, SRZ ;  /* 0x0000000000107805 */ /* 0x001fe4000001ff00 */
[----:B-1----:R-:W-:Y:S02]  /*1d20*/  MOV R7, RZ ;  /* 0x000000ff00077202 */ /* 0x002fe40000000f00 */
[----:B------:R-:W-:Y:S02]  /*1d30*/  MOV R6, RZ ;  /* 0x000000ff00067202 */ /* 0x000fe40000000f00 */
[----:B---3--:R-:W-:-:S06]  /*1d40*/  CS2R R98, SRZ ;  /* 0x0000000000627805 */ /* 0x008fcc000001ff00 */
[----:B------:R0:W5:Y:S02]  /*1d50*/  @P3 LDG.E.64 R98, desc[UR8][R22.64] ;  /* 0x0000000816623981 */ /* 0x000164000c1e1b00 */
[----:B0-----:R-:W-:Y:S01]  /*1d60*/  CS2R R22, SRZ ;  /* 0x0000000000167805 */ /* 0x001fe2000001ff00 */
[----:B--2---:R-:W-:-:S05]  /*1d70*/  FFMA.FTZ R9, -R44, R44, R45 ;  /* 0x0000002c2c097223 */ /* 0x004fca000001012d */
[----:B------:R-:W-:-:S13]  /*1d80*/  FSETP.GTU.FTZ.AND P0, PT, R9, RZ, PT ;  /* 0x000000ff0900720b */ /* 0x000fda0003f1c000 */
[----:B------:R-:W0:Y:S02]  /*1d90*/  @P0 LDC R12, c[0x0][0x250] ;  /* 0x00009400ff0c0b82 */ /* 0x000e240000000800 */
[----:B0-----:R-:W-:Y:S01]  /*1da0*/  @P0 FADD.FTZ R12, R9, R12 ;  /* 0x0000000c090c0221 */ /* 0x001fe20000010000 */
[----:B------:R-:W-:-:S03]  /*1db0*/  CS2R R8, SRZ ;  /* 0x0000000000087805 */ /* 0x000fc6000001ff00 */
[----:B------:R0:W1:Y:S01]  /*1dc0*/  @P0 MUFU.RSQ R96, R12 ;  /* 0x0000000c00600308 */ /* 0x0000620000001400 */
[C---:B------:R-:W-:Y:S02]  /*1dd0*/  LOP3.LUT P0, RZ, R87.reuse, 0x200, RZ, 0xc0, !PT ;  /* 0x0000020057ff7812 */ /* 0x040fe4000780c0ff */
[----:B------:R-:W5:Y:S01]  /*1de0*/  @P2 LDG.E.64 R8, desc[UR8][R14.64] ;  /* 0x000000080e082981 */ /* 0x000f62000c1e1b00 */
[----:B------:R-:W-:Y:S02]  /*1df0*/  LOP3.LUT P2, RZ, R87, 0x80, RZ, 0xc0, !PT ;  /* 0x0000008057ff7812 */ /* 0x000fe4000784c0ff */
[----:B0-----:R-:W-:-:S08]  /*1e00*/  CS2R R12, SRZ ;  /* 0x00000000000c7805 */ /* 0x001fd0000001ff00 */
[----:B------:R0:W5:Y:S04]  /*1e10*/  @P0 LDG.E.64 R6, desc[UR8][R58.64] ;  /* 0x000000083a060981 */ /* 0x000168000c1e1b00 */
[----:B------:R-:W5:Y:S01]  /*1e20*/  @P0 LDG.E.64 R16, desc[UR8][R56.64] ;  /* 0x0000000838100981 */ /* 0x000f62000c1e1b00 */
[----:B------:R-:W-:-:S03]  /*1e30*/  LOP3.LUT P0, RZ, R87, 0x10, RZ, 0xc0, !PT ;  /* 0x0000001057ff7812 */ /* 0x000fc6000780c0ff */
[----:B------:R2:W5:Y:S01]  /*1e40*/  @P5 LDG.E.64 R12, desc[UR8][R54.64] ;  /* 0x00000008360c5981 */ /* 0x000562000c1e1b00 */
[----:B0-----:R-:W-:-:S03]  /*1e50*/  CS2R R58, SRZ ;  /* 0x00000000003a7805 */ /* 0x001fc6000001ff00 */
[----:B------:R0:W5:Y:S04]  /*1e60*/  @P2 LDG.E.64 R22, desc[UR8][R62.64] ;  /* 0x000000083e162981 */ /* 0x000168000c1e1b00 */
[----:B------:R3:W5:Y:S01]  /*1e70*/  @P1 LDG.E.64 R58, desc[UR8][R28.64] ;  /* 0x000000081c3a1981 */ /* 0x000762000c1e1b00 */
[----:B--2---:R-:W-:Y:S02]  /*1e80*/  CS2R R54, SRZ ;  /* 0x0000000000367805 */ /* 0x004fe4000001ff00 */
[----:B0-----:R-:W-:Y:S02]  /*1e90*/  CS2R R62, SRZ ;  /* 0x00000000003e7805 */ /* 0x001fe4000001ff00 */
[----:B------:R-:W-:Y:S02]  /*1ea0*/  CS2R R56, SRZ ;  /* 0x0000000000387805 */ /* 0x000fe4000001ff00 */
[----:B------:R0:W5:Y:S01]  /*1eb0*/  @P4 LDG.E.64 R54, desc[UR8][R24.64] ;  /* 0x0000000818364981 */ /* 0x000162000c1e1b00 */
[----:B---3--:R-:W-:-:S03]  /*1ec0*/  CS2R R28, SRZ ;  /* 0x00000000001c7805 */ /* 0x008fc6000001ff00 */
[----:B------:R-:W5:Y:S04]  /*1ed0*/  @P0 LDG.E.64 R62, desc[UR8][R92.64] ;  /* 0x000000085c3e0981 */ /* 0x000f68000c1e1b00 */
[----:B------:R2:W5:Y:S01]  /*1ee0*/  @P0 LDG.E.64 R28, desc[UR8][R90.64] ;  /* 0x000000085a1c0981 */ /* 0x000562000c1e1b00 */
[----:B------:R-:W-:Y:S02]  /*1ef0*/  ISETP.NE.AND P0, PT, R0, RZ, PT ;  /* 0x000000ff0000720c */ /* 0x000fe40003f05270 */
[----:B0-----:R-:W-:Y:S01]  /*1f00*/  CS2R R24, SRZ ;  /* 0x0000000000187805 */ /* 0x001fe2000001ff00 */
[----:B------:R-:W5:Y:S01]  /*1f10*/  @P2 LDG.E.64 R56, desc[UR8][R64.64] ;  /* 0x0000000840382981 */ /* 0x000f62000c1e1b00 */
[----:B------:R-:W-:-:S04]  /*1f20*/  ISETP.NE.AND P2, PT, R108, RZ, PT ;  /* 0x000000ff6c00720c */ /* 0x000fc80003f45270 */
[----:B------:R0:W5:Y:S01]  /*1f30*/  @P1 LDG.E.64 R24, desc[UR8][R88.64] ;  /* 0x0000000858181981 */ /* 0x000162000c1e1b00 */
[----:B------:R-:W-:Y:S02]  /*1f40*/  ISETP.NE.AND P1, PT, R97, RZ, PT ;  /* 0x000000ff6100720c */ /* 0x000fe40003f25270 */
[----:B--2---:R-:W-:Y:S02]  /*1f50*/  CS2R R90, SRZ ;  /* 0x00000000005a7805 */ /* 0x004fe4000001ff00 */
[----:B0-----:R-:W-:-:S09]  /*1f60*/  CS2R R88, SRZ ;  /* 0x0000000000587805 */ /* 0x001fd2000001ff00 */
[----:B------:R-:W5:Y:S04]  /*1f70*/  @P1 LDG.E.64 R90, desc[UR8][R106.64] ;  /* 0x000000086a5a1981 */ /* 0x000f68000c1e1b00 */
[----:B------:R0:W5:Y:S02]  /*1f80*/  @P0 LDG.E.64 R88, desc[UR8][R36.64] ;  /* 0x0000000824580981 */ /* 0x000164000c1e1b00 */
[----:B0-----:R-:W-:-:S06]  /*1f90*/  CS2R R36, SRZ ;  /* 0x0000000000247805 */ /* 0x001fcc000001ff00 */
[----:B------:R-:W5:Y:S01]  /*1fa0*/  @P2 LDG.E.64 R36, desc[UR8][R100.64] ;  /* 0x0000000864242981 */ /* 0x000f62000c1e1b00 */
[----:B------:R-:W-:Y:S02]  /*1fb0*/  CS2R R52, SRZ ;  /* 0x0000000000347805 */ /* 0x000fe4000001ff00 */
[----:B------:R-:W-:Y:S02]  /*1fc0*/  CS2R R14, SRZ ;  /* 0x00000000000e7805 */ /* 0x000fe4000001ff00 */
[----:B------:R-:W-:Y:S02]  /*1fd0*/  LOP3.LUT P5, RZ, R87, 0x20, RZ, 0xc0, !PT ;  /* 0x0000002057ff7812 */ /* 0x000fe400078ac0ff */
[----:B------:R0:W5:Y:S04]  /*1fe0*/  @P6 LDG.E.64 R52, desc[UR8][R18.64] ;  /* 0x0000000812346981 */ /* 0x000168000c1e1b00 */
[----:B------:R2:W5:Y:S01]  /*1ff0*/  @P6 LDG.E.64 R14, desc[UR8][R20.64] ;  /* 0x00000008140e6981 */ /* 0x000562000c1e1b00 */
[----:B0-----:R-:W-:-:S02]  /*2000*/  CS2R R18, SRZ ;  /* 0x0000000000127805 */ /* 0x001fc4000001ff00 */
[----:B--2---:R-:W-:Y:S02]  /*2010*/  CS2R R20, SRZ ;  /* 0x0000000000147805 */ /* 0x004fe4000001ff00 */
[----:B------:R-:W-:Y:S02]  /*2020*/  LOP3.LUT P6, RZ, R87, 0x8, RZ, 0xc0, !PT ;  /* 0x0000000857ff7812 */ /* 0x000fe400078cc0ff */
[----:B------:R0:W5:Y:S04]  /*2030*/  @P3 LDG.E.64 R18, desc[UR8][R60.64] ;  /* 0x000000083c123981 */ /* 0x000168000c1e1b00 */
[----:B------:R2:W5:Y:S01]  /*2040*/  @P4 LDG.E.64 R20, desc[UR8][R26.64] ;  /* 0x000000081a144981 */ /* 0x000562000c1e1b00 */
[----:B0-----:R-:W-:Y:S02]  /*2050*/  CS2R R60, SRZ ;  /* 0x00000000003c7805 */ /* 0x001fe4000001ff00 */
[----:B--2---:R-:W-:-:S04]  /*2060*/  CS2R R26, SRZ ;  /* 0x00000000001a7805 */ /* 0x004fc8000001ff00 */
[----:B------:R0:W5:Y:S04]  /*2070*/  @P5 LDG.E.64 R60, desc[UR8][R30.64] ;  /* 0x000000081e3c5981 */ /* 0x000168000c1e1b00 */
[----:B------:R2:W5:Y:S01]  /*2080*/  @P5 LDG.E.64 R26, desc[UR8][R32.64] ;  /* 0x00000008201a5981 */ /* 0x000562000c1e1b00 */
[----:B------:R-:W-:Y:S02]  /*2090*/  LOP3.LUT P5, RZ, R87, 0x100, RZ, 0xc0, !PT ;  /* 0x0000010057ff7812 */ /* 0x000fe400078ac0ff */
[----:B0-----:R-:W-:Y:S02]  /*20a0*/  CS2R R30, SRZ ;  /* 0x00000000001e7805 */ /* 0x001fe4000001ff00 */
[----:B--2---:R-:W-:-:S04]  /*20b0*/  CS2R R32, SRZ ;  /* 0x0000000000207805 */ /* 0x004fc8000001ff00 */
[----:B------:R0:W5:Y:S04]  /*20c0*/  @P6 LDG.E.64 R30, desc[UR8][R94.64] ;  /* 0x000000085e1e6981 */ /* 0x000168000c1e1b00 */
[----:B------:R2:W5:Y:S01]  /*20d0*/  @P0 LDG.E.64 R32, desc[UR8][R38.64] ;  /* 0x0000000826200981 */ /* 0x000562000c1e1b00 */
[----:B0-----:R-:W-:Y:S02]  /*20e0*/  CS2R R94, SRZ ;  /* 0x00000000005e7805 */ /* 0x001fe4000001ff00 */
[----:B--2---:R-:W-:-:S04]  /*20f0*/  CS2R R38, SRZ ;  /* 0x0000000000267805 */ /* 0x004fc8000001ff00 */
[----:B------:R-:W5:Y:S01]  /*2100*/  @P5 LDG.E.64 R94, desc[UR8][R104.64] ;  /* 0x00000008685e5981 */ /* 0x000f62000c1e1b00 */
[----:B------:R-:W-:-:S03]  /*2110*/  CS2R R64, SRZ ;  /* 0x0000000000407805 */ /* 0x000fc6000001ff00 */
[----:B------:R-:W5:Y:S01]  /*2120*/  @P5 LDG.E.64 R38, desc[UR8][R102.64] ;  /* 0x0000000866265981 */ /* 0x000f62000c1e1b00 */
[----:B------:R-:W-:Y:S02]  /*2130*/  ISETP.GT.U32.AND P5, PT, R85, 0x1df, PT ;  /* 0x000001df5500780c */ /* 0x000fe40003fa4070 */
[----:B------:R-:W-:Y:S01]  /*2140*/  CS2R R92, SRZ ;  /* 0x00000000005c7805 */ /* 0x000fe2000001ff00 */
[----:B------:R0:W5:Y:S01]  /*2150*/  @P6 LDG.E.64 R64, desc[UR8][R34.64] ;  /* 0x0000000822406981 */ /* 0x000162000c1e1b00 */
[----:B------:R-:W-:Y:S04]  /*2160*/  BSSY B0, `(.L_x_2166) ;  /* 0x0000011000007945 */ /* 0x000fe80003800000 */
[----:B------:R2:W5:Y:S01]  /*2170*/  @P2 LDG.E.64 R92, desc[UR8][R42.64] ;  /* 0x000000082a5c2981 */ /* 0x000562000c1e1b00 */
[----:B0-----:R-:W-:-:S02]  /*2180*/  CS2R R34, SRZ ;  /* 0x0000000000227805 */ /* 0x001fc4000001ff00 */
[----:B--2---:R-:W-:-:S04]  /*2190*/  CS2R R42, SRZ ;  /* 0x00000000002a7805 */ /* 0x004fc8000001ff00 */
[----:B------:R0:W5:Y:S02]  /*21a0*/  @P1 LDG.E.64 R34, desc[UR8][R40.64] ;  /* 0x0000000828221981 */ /* 0x000164000c1e1b00 */
[----:B0-----:R-:W-:Y:S01]  /*21b0*/  CS2R R40, SRZ ;  /* 0x0000000000287805 */ /* 0x001fe2000001ff00 */
[----:B-1----:R-:W-:Y:S06]  /*21c0*/  @P5 BRA `(.L_x_2167) ;  /* 0x0000000000285947 */ /* 0x002fec0003800000 */
        /* <DEDUP_REMOVED lines=9> */
[----:B-1----:R-:W5:Y:S02]  /*2260*/  LDG.E.64 R40, desc[UR8][R40.64] ;  /* 0x0000000828287981 */ /* 0x002f64000c1e1b00 */
.L_x_2167:
[----:B------:R-:W-:Y:S05]  /*2270*/  BSYNC B0 ;  /* 0x0000000000007941 */ /* 0x000fea0003800000 */
.L_x_2166:
[----:B------:R-:W-:Y:S01]  /*2280*/  ISETP.NE.AND P5, PT, RZ, UR10, PT ;  /* 0x0000000aff007c0c */ /* 0x000fe2000bfa5270 */
[C---:B-----5:R-:W-:Y:S01]  /*2290*/  FADD.FTZ R3, -R44.reuse, R6 ;  /* 0x000000062c037221 */ /* 0x060fe20000010100 */
[C---:B------:R-:W-:Y:S01]  /*22a0*/  FADD.FTZ R7, -R44.reuse, R7 ;  /* 0x000000072c077221 */ /* 0x040fe20000010100 */
[----:B------:R-:W-:Y:S01]  /*22b0*/  LOP3.LUT R87, R87, 0xfffffffd, RZ, 0xc0, !PT ;  /* 0xfffffffd57577812 */ /* 0x000fe200078ec0ff */
[C---:B------:R-:W-:Y:S01]  /*22c0*/  FADD.FTZ R103, -R44.reuse, R98 ;  /* 0x000000622c677221 */ /* 0x040fe20000010100 */
[----:B------:R-:W-:Y:S01]  /*22d0*/  FADD.FTZ R99, -R44, R99 ;  /* 0x000000632c637221 */ /* 0x000fe20000010100 */
[----:B------:R-:W-:Y:S01]  /*22e0*/  MOV R106, R16 ;  /* 0x00000010006a7202 */ /* 0x000fe20000000f00 */
[-C--:B------:R-:W-:Y:S01]  /*22f0*/  FMUL.FTZ R3, R3, R96.reuse ;  /* 0x0000006003037220 */ /* 0x080fe20000410000 */
[----:B------:R-:W-:Y:S01]  /*2300*/  MOV R102, R17 ;  /* 0x0000001100667202 */ /* 0x000fe20000000f00 */
[----:B------:R-:W-:Y:S01]  /*2310*/  FMUL.FTZ R0, R7, R96 ;  /* 0x0000006007007220 */ /* 0x000fe20000410000 */
[----:B------:R-:W-:-:S03]  /*2320*/  MOV R105, R18 ;  /* 0x0000001200697202 */ /* 0x000fc60000000f00 */
        /* <DEDUP_REMOVED lines=15> */
[----:B-1----:R-:W-:Y:S01]  /*2420*/  FADD.FTZ R101, -R97, 1 ;  /* 0x3f80000061657421 */ /* 0x002fe20000010100 */
[----:B------:R-:W-:Y:S02]  /*2430*/  FMUL.FTZ R106, R16, R97 ;  /* 0x00000061106a7220 */ /* 0x000fe40000410000 */
[----:B------:R-:W-:Y:S01]  /*2440*/  FMUL.FTZ R102, R102, R7 ;  /* 0x0000000766667220 */ /* 0x000fe20000410000 */
[----:B------:R-:W-:-:S04]  /*2450*/  FFMA.FTZ R101, R6, R101, 1 ;  /* 0x3f80000006657423 */ /* 0x000fc80000010065 */
[----:B------:R-:W-:-:S07]  /*2460*/  FMUL.FTZ R106, R106, R101 ;  /* 0x000000656a6a7220 */ /* 0x000fce0000410000 */
.L_x_2168:
        /* <DEDUP_REMOVED lines=26> */
.L_x_2169:
        /* <DEDUP_REMOVED lines=31> */
.L_x_2170:
        /* <DEDUP_REMOVED lines=27> */
[----:B------:R-:W-:-:S03]  /*29b0*/  FMUL.FTZ R112, R39, R112 ;  /* 0x0000007027707220 */ /* 0x000fc60000410000 */
[----:B------:R-:W-:Y:S01]  /*29c0*/  FFMA.FTZ R107, R103, R114, 1 ;  /* 0x3f800000676b7423 */ /* 0x000fe20000010072 */
[----:B------:R-:W-:-:S03]  /*29d0*/  FMUL.FTZ R103, R109, R54 ;  /* 0x000000366d677220 */ /* 0x000fc60000410000 */
[----:B------:R-:W-:-:S07]  /*29e0*/  FMUL.FTZ R54, R112, R107 ;  /* 0x0000006b70367220 */ /* 0x000fce0000410000 */
.L_x_2171:
[----:B------:R-:W-:Y:S01]  /*29f0*/  FFMA.FTZ R110, R98, R100, R45 ;  /* 0x00000064626e7223 */ /* 0x000fe2000001002d */
[----:B------:R-:W-:Y:S01]  /*2a00*/  FMUL.FTZ R108, R103, R40 ;  /* 0x00000028676c7220 */ /* 0x000fe20000410000 */
[----:B------:R-:W-:Y:S01]  /*2a10*/  FADD.FTZ R99, R100, R99 ;  /* 0x0000006364637221 */ /* 0x000fe20000010000 */
[C---:B------:R-:W-:Y:S01]  /*2a20*/  FADD.FTZ R109, -R44.reuse, R57 ;  /* 0x000000392c6d7221 */ /* 0x040fe20000010100 */
[----:B------:R-:W-:Y:S01]  /*2a30*/  MOV R45, R23 ;  /* 0x00000017002d7202 */ /* 0x000fe20000000f00 */
[----:B------:R-:W-:Y:S01]  /*2a40*/  FFMA.FTZ R107, R95, R108, R110 ;  /* 0x0000006c5f6b7223 */ /* 0x000fe2000001006e */
[----:B------:R-:W-:Y:S01]  /*2a50*/  FADD.FTZ R108, R99, R108 ;  /* 0x0000006c636c7221 */ /* 0x000fe20000010000 */
[----:B------:R-:W-:Y:S01]  /*2a60*/  FADD.FTZ R99, -R44, R56 ;  /* 0x000000382c637221 */ /* 0x000fe20000010100 */
[----:B------:R-:W-:Y:S01]  /*2a70*/  MOV R56, R22 ;  /* 0x0000001600387202 */ /* 0x000fe20000000f00 */
[----:B------:R-:W-:Y:S01]  /*2a80*/  FMUL.FTZ R57, R54, R41 ;  /* 0x0000002936397220 */ /* 0x000fe20000410000 */
        /* <DEDUP_REMOVED lines=21> */
.L_x_2172:
[----:B------:R-:W-:Y:S01]  /*2be0*/  FFMA.FTZ R112, R94, R57, R107 ;  /* 0x000000395e707223 */ /* 0x000fe2000001006b */
[----:B------:R-:W-:Y:S01]  /*2bf0*/  FMUL.FTZ R110, R56, R40 ;  /* 0x00000028386e7220 */ /* 0x000fe20000410000 */
[----:B------:R-:W-:Y:S01]  /*2c00*/  FADD.FTZ R107, R57, R108 ;  /* 0x0000006c396b7221 */ /* 0x000fe20000010000 */
[C---:B------:R-:W-:Y:S01]  /*2c10*/  FADD.FTZ R117, -R44.reuse, R46 ;  /* 0x0000002e2c757221 */ /* 0x040fe20000010100 */
[----:B------:R-:W-:Y:S01]  /*2c20*/  FMUL.FTZ R46, R45, R41 ;  /* 0x000000292d2e7220 */ /* 0x000fe20000410000 */
[----:B------:R-:W-:Y:S01]  /*2c30*/  FFMA.FTZ R57, R99, R110, R112 ;  /* 0x0000006e63397223 */ /* 0x000fe20000010070 */
[----:B------:R-:W-:Y:S01]  /*2c40*/  FADD.FTZ R107, R107, R110 ;  /* 0x0000006e6b6b7221 */ /* 0x000fe20000010000 */
[C---:B------:R-:W-:Y:S01]  /*2c50*/  FADD.FTZ R115, -R44.reuse, R58 ;  /* 0x0000003a2c737221 */ /* 0x040fe20000010100 */
        /* <DEDUP_REMOVED lines=41> */
[----:B------:R-:W-:-:S03]  /*2ef0*/  FMUL.FTZ R50, R25, R60 ;  /* 0x0000003c19327220 */ /* 0x000fc60000410000 */
[----:B------:R-:W-:Y:S01]  /*2f00*/  FFMA.FTZ R64, R48, R64, 1 ;  /* 0x3f80000030407423 */ /* 0x000fe20000010040 */
[----:B------:R-:W-:-:S03]  /*2f10*/  FMUL.FTZ R48, R46, R62 ;  /* 0x0000003e2e307220 */ /* 0x000fc60000410000 */
[----:B------:R-:W-:-:S07]  /*2f20*/  FMUL.FTZ R46, R50, R64 ;  /* 0x00000040322e7220 */ /* 0x000fce0000410000 */
.L_x_2173:
[----:B------:R-:W-:Y:S01]  /*2f30*/  FMUL.FTZ R58, R48, R40 ;  /* 0x00000028303a7220 */ /* 0x000fe20000410000 */
[----:B------:R-:W-:Y:S01]  /*2f40*/  FFMA.FTZ R60, R3, R106, RZ ;  /* 0x0000006a033c7223 */ /* 0x000fe200000100ff */
[----:B------:R-:W-:Y:S01]  /*2f50*/  FADD.FTZ R50, RZ, R106 ;  /* 0x0000006aff327221 */ /* 0x000fe20000010000 */
[----:B------:R-:W-:Y:S01]  /*2f60*/  FMUL.FTZ R62, R46, R41 ;  /* 0x000000292e3e7220 */ /* 0x000fe20000410000 */
[----:B------:R-:W-:Y:S01]  /*2f70*/  FFMA.FTZ R57, R115, R58, R44 ;  /* 0x0000003a73397223 */ /* 0x000fe2000001002c */
[----:B------:R-:W-:Y:S01]  /*2f80*/  FADD.FTZ R107, R107, R58 ;  /* 0x0000003a6b6b7221 */ /* 0x000fe20000010000 */
[----:B------:R-:W-:Y:S01]  /*2f90*/  FFMA.FTZ R44, R7, R105, R60 ;  /* 0x00000069072c7223 */ /* 0x000fe2000001003c */
[----:B------:R-:W-:Y:S01]  /*2fa0*/  FADD.FTZ R105, R50, R105 ;  /* 0x0000006932697221 */ /* 0x000fe20000010000 */
[----:B------:R-:W-:Y:S01]  /*2fb0*/  FFMA.FTZ R60, R116, R62, R57 ;  /* 0x0000003e743c7223 */ /* 0x000fe20000010039 */
[----:B------:R-:W-:Y:S01]  /*2fc0*/  FADD.FTZ R62, R62, R107 ;  /* 0x0000006b3e3e7221 */ /* 0x000fe20000010000 */
[----:B------:R-:W-:Y:S01]  /*2fd0*/  MOV R58, R26 ;  /* 0x0000001a003a7202 */ /* 0x000fe20000000f00 */
[----:B------:R-:W-:Y:S01]  /*2fe0*/  FMUL.FTZ R113, R113, R96 ;  /* 0x0000006071717220 */ /* 0x000fe20000410000 */
[----:B------:R-:W-:Y:S01]  /*2ff0*/  MOV R50, R27 ;  /* 0x0000001b00327202 */ /* 0x000fe20000000f00 */
        /* <DEDUP_REMOVED lines=22> */
.L_x_2174:
[----:B------:R-:W-:Y:S01]  /*3160*/  FMUL.FTZ R107, R58, R40 ;  /* 0x000000283a6b7220 */ /* 0x000fe20000410000 */
[----:B------:R-:W-:Y:S01]  /*3170*/  FFMA.FTZ R57, R6, R101, R57 ;  /* 0x0000006506397223 */ /* 0x000fe20000010039 */
[----:B------:R-:W-:Y:S01]  /*3180*/  FADD.FTZ R64, R64, R101 ;  /* 0x0000006540407221 */ /* 0x000fe20000010000 */
        /* <DEDUP_REMOVED lines=30> */
.L_x_2175:
[----:B------:R-:W-:Y:S01]  /*3370*/  FMUL.FTZ R107, R60, R40 ;  /* 0x000000283c6b7220 */ /* 0x000fe20000410000 */
[----:B------:R-:W-:Y:S01]  /*3380*/  FADD.FTZ R101, R64, R55 ;  /* 0x0000003740657221 */ /* 0x000fe20000010000 */
[----:B------:R-:W-:Y:S01]  /*3390*/  FFMA.FTZ R105, R98, R55, R57 ;  /* 0x0000003762697223 */ /* 0x000fe20000010039 */
[----:B------:R-:W-:Y:S01]  /*33a0*/  FFMA.FTZ R88, R95, R103, R88 ;  /* 0x000000675f587223 */ /* 0x000fe20000010058 */
[----:B------:R-:W-:Y:S01]  /*33b0*/  FFMA.FTZ R55, R111, R107, R90 ;  /* 0x0000006b6f377223 */ /* 0x000fe2000001005a */
[----:B------:R-:W-:Y:S01]  /*33c0*/  FMUL.FTZ R90, R44, R41 ;  /* 0x000000292c5a7220 */ /* 0x000fe20000410000 */
[----:B------:R-:W-:Y:S01]  /*33d0*/  FADD.FTZ R57, R92, R107 ;  /* 0x0000006b5c397221 */ /* 0x000fe20000010000 */
[----:B------:R-:W-:Y:S01]  /*33e0*/  FADD.FTZ R107, R62, R103 ;  /* 0x000000673e6b7221 */ /* 0x000fe20000010000 */
[----:B------:R-:W-:Y:S01]  /*33f0*/  FMUL.FTZ R109, R109, R96 ;  /* 0x000000606d6d7220 */ /* 0x000fe20000410000 */
[----:B------:R-:W-:Y:S01]  /*3400*/  FFMA.FTZ R64, R112, R90, R55 ;  /* 0x0000005a70407223 */ /* 0x000fe20000010037 */
[----:B------:R-:W-:Y:S01]  /*3410*/  FADD.FTZ R90, R90, R57 ;  /* 0x000000395a5a7221 */ /* 0x000fe20000010000 */
[----:B------:R-:W-:Y:S01]  /*3420*/  MOV R57, R30 ;  /* 0x0000001e00397202 */ /* 0x000fe20000000f00 */
        /* <DEDUP_REMOVED lines=21> */
.L_x_2176:
[----:B------:R-:W-:Y:S01]  /*3580*/  FMUL.FTZ R65, R57, R40 ;  /* 0x0000002839417220 */ /* 0x000fe20000410000 */
[----:B------:R-:W-:Y:S01]  /*3590*/  FADD.FTZ R62, R101, R54 ;  /* 0x00000036653e7221 */ /* 0x000fe20000010000 */
[----:B------:R-:W-:Y:S01]  /*35a0*/  FFMA.FTZ R105, R94, R54, R105 ;  /* 0x000000365e697223 */ /* 0x000fe20000010069 */
[----:B------:R-:W-:Y:S01]  /*35b0*/  FFMA.FTZ R88, R99, R56, R88 ;  /* 0x0000003863587223 */ /* 0x000fe20000010058 */
[----:B------:R-:W-:Y:S01]  /*35c0*/  FADD.FTZ R103, R90, R65 ;  /* 0x000000415a677221 */ /* 0x000fe20000010000 */
[----:B------:R-:W-:Y:S01]  /*35d0*/  FFMA.FTZ R101, R109, R65, R64 ;  /* 0x000000416d657223 */ /* 0x000fe20000010040 */
[----:B------:R-:W-:Y:S01]  /*35e0*/  FMUL.FTZ R90, R55, R41 ;  /* 0x00000029375a7220 */ /* 0x000fe20000410000 */
[----:B------:R-:W-:Y:S01]  /*35f0*/  FADD.FTZ R65, R107, R56 ;  /* 0x000000386b417221 */ /* 0x000fe20000010000 */
[----:B------:R-:W-:Y:S01]  /*3600*/  MOV R56, R32 ;  /* 0x0000002000387202 */ /* 0x000fe20000000f00 */
[----:B------:R-:W-:Y:S01]  /*3610*/  FMUL.FTZ R107, R59, R96 ;  /* 0x000000603b6b7220 */ /* 0x000fe20000410000 */
[----:B------:R-:W-:Y:S01]  /*3620*/  FFMA.FTZ R64, R110, R90, R101 ;  /* 0x0000005a6e407223 */ /* 0x000fe20000010065 */
[----:B------:R-:W-:Y:S01]  /*3630*/  FADD.FTZ R90, R90, R103 ;  /* 0x000000675a5a7221 */ /* 0x000fe20000010000 */
        /* <DEDUP_REMOVED lines=21> */
.L_x_2177:
[----:B------:R-:W-:Y:S01]  /*3790*/  FMUL.FTZ R101, R56, R40 ;  /* 0x0000002838657220 */ /* 0x000fe20000410000 */
[----:B------:R-:W-:Y:S01]  /*37a0*/  FADD.FTZ R59, R62, R45 ;  /* 0x0000002d3e3b7221 */ /* 0x000fe20000010000 */
[----:B------:R-:W-:Y:S01]  /*37b0*/  FFMA.FTZ R89, R100, R45, R105 ;  /* 0x0000002d64597223 */ /* 0x000fe20000010069 */
[----:B------:R-:W-:Y:S01]  /*37c0*/  FADD.FTZ R65, R65, R48 ;  /* 0x0000003041417221 */ /* 0x000fe20000010000 */
[----:B------:R-:W-:Y:S01]  /*37d0*/  FFMA.FTZ R45, R107, R101, R64 ;  /* 0x000000656b2d7223 */ /* 0x000fe20000010040 */
[----:B------:R-:W-:Y:S01]  /*37e0*/  FMUL.FTZ R64, R54, R41 ;  /* 0x0000002936407220 */ /* 0x000fe20000410000 */
[----:B------:R-:W-:Y:S01]  /*37f0*/  FADD.FTZ R101, R90, R101 ;  /* 0x000000655a657221 */ /* 0x000fe20000010000 */
[----:B------:R-:W-:Y:S01]  /*3800*/  FFMA.FTZ R88, R115, R48, R88 ;  /* 0x0000003073587223 */ /* 0x000fe20000010058 */
[----:B------:R-:W-:Y:S01]  /*3810*/  MOV R48, R34 ;  /* 0x0000002200307202 */ /* 0x000fe20000000f00 */
[----:B------:R-:W-:Y:S01]  /*3820*/  FFMA.FTZ R62, R108, R64, R45 ;  /* 0x000000406c3e7223 */ /* 0x000fe2000001002d */
[----:B------:R-:W-:Y:S01]  /*3830*/  FADD.FTZ R64, R64, R101 ;  /* 0x0000006540407221 */ /* 0x000fe20000010000 */
[----:B------:R-:W-:Y:S01]  /*3840*/  MOV R45, R35 ;  /* 0x00000023002d7202 */ /* 0x000fe20000000f00 */
        /* <DEDUP_REMOVED lines=21> */
.L_x_2178:
        /* <DEDUP_REMOVED lines=33> */
.L_x_2179:
[----:B------:R-:W-:Y:S01]  /*3bb0*/  FMUL.FTZ R63, R58, R40 ;  /* 0x000000283a3f7220 */ /* 0x000fe20000410000 */
[----:B------:R-:W-:Y:S01]  /*3bc0*/  FADD.FTZ R59, R59, R50 ;  /* 0x000000323b3b7221 */ /* 0x000fe20000010000 */
[----:B------:R-:W-:Y:S01]  /*3bd0*/  FFMA.FTZ R61, R114, R50, R61 ;  /* 0x00000032723d7223 */ /* 0x000fe2000001003d */
[----:B------:R-:W-:Y:S01]  /*3be0*/  FADD.FTZ R50, R65, R60 ;  /* 0x0000003c41327221 */ /* 0x000fe20000010000 */
[----:B------:R-:W-:Y:S01]  /*3bf0*/  FFMA.FTZ R89, R103, R63, R62 ;  /* 0x0000003f67597223 */ /* 0x000fe2000001003e */
[----:B------:R-:W-:Y:S01]  /*3c00*/  FADD.FTZ R62, R88, R63 ;  /* 0x0000003f583e7221 */ /* 0x000fe20000010000 */
[----:B------:R-:W-:Y:S01]  /*3c10*/  FMUL.FTZ R63, R46, R41 ;  /* 0x000000292e3f7220 */ /* 0x000fe20000410000 */
[----:B------:R-:W-:Y:S01]  /*3c20*/  FFMA.FTZ R64, R111, R60, R64 ;  /* 0x0000003c6f407223 */ /* 0x000fe20000010040 */
        /* <DEDUP_REMOVED lines=25> */
.L_x_2180:
[----:B------:R-:W-:Y:S01]  /*3dc0*/  FMUL.FTZ R90, R62, R40 ;  /* 0x000000283e5a7220 */ /* 0x000fe20000410000 */
[-C--:B------:R-:W-:Y:S01]  /*3dd0*/  FMUL.FTZ R92, R49, R96.reuse ;  /* 0x00000060315c7220 */ /* 0x080fe20000410000 */
[----:B------:R-:W-:Y:S01]  /*3de0*/  FMUL.FTZ R93, R119, R96 ;  /* 0x00000060775d7220 */ /* 0x000fe20000410000 */
[----:B------:R-:W-:Y:S01]  /*3df0*/  MOV R49, R11 ;  /* 0x0000000b00317202 */ /* 0x000fe20000000f00 */
[----:B------:R-:W-:Y:S01]  /*3e00*/  FFMA.FTZ R47, R101, R90, R88 ;  /* 0x0000005a652f7223 */ /* 0x000fe20000010058 */
[----:B------:R-:W-:Y:S01]  /*3e10*/  FADD.FTZ R90, R63, R90 ;  /* 0x0000005a3f5a7221 */ /* 0x000fe20000010000 */
[----:B------:R-:W-:-:S04]  /*3e20*/  FMUL.FTZ R63, R60, R41 ;  /* 0x000000293c3f7220 */ /* 0x000fc80000410000 */
[----:B------:R-:W-:Y:S01]  /*3e30*/  FFMA.FTZ R88, R102, R63, R47 ;  /* 0x0000003f66587223 */ /* 0x000fe2000001002f */
[----:B------:R-:W-:Y:S01]  /*3e40*/  FADD.FTZ R47, R63, R90 ;  /* 0x0000005a3f2f7221 */ /* 0x000fe20000010000 */
        /* <DEDUP_REMOVED lines=20> */
.L_x_2181:
[----:B------:R-:W-:Y:S01]  /*3f90*/  FMUL.FTZ R90, R63, R40 ;  /* 0x000000283f5a7220 */ /* 0x000fe20000410000 */
[----:B------:R-:W-:Y:S01]  /*3fa0*/  FMUL.FTZ R91, R125, R96 ;  /* 0x000000607d5b7220 */ /* 0x000fe20000410000 */
[----:B------:R-:W-:Y:S02]  /*3fb0*/  MOV R117, R12 ;  /* 0x0000000c00757202 */ /* 0x000fe40000000f00 */
[----:B------:R-:W-:Y:S01]  /*3fc0*/  FFMA.FTZ R65, R93, R90, R88 ;  /* 0x0000005a5d417223 */ /* 0x000fe20000010058 */
[----:B------:R-:W-:Y:S01]  /*3fd0*/  FADD.FTZ R90, R47, R90 ;  /* 0x0000005a2f5a7221 */ /* 0x000fe20000010000 */
[----:B------:R-:W-:-:S04]  /*3fe0*/  FMUL.FTZ R47, R49, R41 ;  /* 0x00000029312f7220 */ /* 0x000fc80000410000 */
[----:B------:R-:W-:Y:S01]  /*3ff0*/  FFMA.FTZ R88, R92, R47, R65 ;  /* 0x0000002f5c587223 */ /* 0x000fe20000010041 */
[----:B------:R-:W-:Y:S01]  /*4000*/  FADD.FTZ R47, R47, R90 ;  /* 0x0000005a2f2f7221 */ /* 0x000fe20000010000 */
        /* <DEDUP_REMOVED lines=21> */
.L_x_2182:
        /* <DEDUP_REMOVED lines=25> */
[----:B0-----:R-:W-:-:S04]  /*42f0*/  FADD.FTZ R65, -R119, 1 ;  /* 0x3f80000077417421 */ /* 0x001fc80000010100 */
[----:B------:R-:W-:Y:S01]  /*4300*/  FFMA.FTZ R65, R52, R65, 1 ;  /* 0x3f80000034417423 */ /* 0x000fe20000010041 */
[----:B------:R-:W-:-:S04]  /*4310*/  FMUL.FTZ R52, R15, R119 ;  /* 0x000000770f347220 */ /* 0x000fc80000410000 */
[----:B------:R-:W-:-:S07]  /*4320*/  FMUL.FTZ R52, R52, R65 ;  /* 0x0000004134347220 */ /* 0x000fce0000410000 */
.L_x_2183:
[----:B------:R-:W-:Y:S01]  /*4330*/  FMUL.FTZ R65, R53, R40 ;  /* 0x0000002835417220 */ /* 0x000fe20000410000 */
[----:B------:R-:W-:Y:S01]  /*4340*/  ISETP.GT.AND P5, PT, R68, 0x1e, PT ;  /* 0x0000001e4400780c */ /* 0x000fe20003fa4270 */
[----:B------:R-:W-:Y:S01]  /*4350*/  FFMA.FTZ R61, R112, R44, R61 ;  /* 0x0000002c703d7223 */ /* 0x000fe2000001003d */
[----:B------:R-:W0:Y:S01]  /*4360*/  S2UR UR11, SR_CgaCtaId ;  /* 0x00000000000b79c3 */ /* 0x000e220000008800 */
[----:B------:R-:W-:Y:S01]  /*4370*/  FFMA.FTZ R119, R89, R65, R124 ;  /* 0x0000004159777223 */ /* 0x000fe2000001007c */
[----:B------:R-:W-:Y:S01]  /*4380*/  FADD.FTZ R124, R47, R65 ;  /* 0x000000412f7c7221 */ /* 0x000fe20000010000 */
[----:B------:R-:W-:Y:S01]  /*4390*/  FMUL.FTZ R65, R52, R41 ;  /* 0x0000002934417220 */ /* 0x000fe20000410000 */
[----:B------:R-:W-:Y:S01]  /*43a0*/  FFMA.FTZ R64, R109, R57, R64 ;  /* 0x000000396d407223 */ /* 0x000fe20000010040 */
[----:B------:R-:W-:Y:S01]  /*43b0*/  FFMA.FTZ R61, R110, R55, R61 ;  /* 0x000000376e3d7223 */ /* 0x000fe2000001003d */
[----:B------:R-:W-:Y:S01]  /*43c0*/  UMOV UR6, 0x400 ;  /* 0x0000040000067882 */ /* 0x000fe20000000000 */
[----:B------:R-:W-:Y:S01]  /*43d0*/  FFMA.FTZ R47, R88, R65, R119 ;  /* 0x00000041582f7223 */ /* 0x000fe20000010077 */
[----:B------:R-:W-:Y:S01]  /*43e0*/  FADD.FTZ R65, R65, R124 ;  /* 0x0000007c41417221 */ /* 0x000fe20000010000 */
[----:B------:R-:W-:Y:S01]  /*43f0*/  FFMA.FTZ R64, R107, R56, R64 ;  /* 0x000000386b407223 */ /* 0x000fe20000010040 */
[----:B------:R-:W-:Y:S01]  /*4400*/  FFMA.FTZ R61, R108, R54, R61 ;  /* 0x000000366c3d7223 */ /* 0x000fe2000001003d */
[----:B------:R-:W-:Y:S01]  /*4410*/  UIADD3 UR5, UR6, 0xa0, URZ ;  /* 0x000000a006057890 */ /* 0x000fe2000fffe03f */
[----:B------:R-:W1:Y:S01]  /*4420*/  SHFL.DOWN PT, R124, R47, 0x1, 0x1f ;  /* 0x08201f002f7c7f89 */ /* 0x000e6200000e0000 */
[----:B------:R-:W-:Y:S01]  /*4430*/  FFMA.FTZ R64, R105, R48, R64 ;  /* 0x0000003069407223 */ /* 0x000fe20000010040 */
[----:B------:R-:W-:Y:S01]  /*4440*/  FFMA.FTZ R61, R106, R45, R61 ;  /* 0x0000002d6a3d7223 */ /* 0x000fe2000001003d */
[----:B------:R-:W-:Y:S01]  /*4450*/  BSSY B0, `(.L_x_2184) ;  /* 0x0000061000007945 */ /* 0x000fe20003800000 */
[----:B------:R-:W2:Y:S01]  /*4460*/  SHFL.DOWN PT, R119, R65, 0x1, 0x1f ;  /* 0x08201f0041777f89 */ /* 0x000ea200000e0000 */
[----:B------:R-:W-:Y:S01]  /*4470*/  FFMA.FTZ R64, R103, R58, R64 ;  /* 0x0000003a67407223 */ /* 0x000fe20000010040 */
[----:B------:R-:W-:-:S03]  /*4480*/  FFMA.FTZ R61, R104, R46, R61 ;  /* 0x0000002e683d7223 */ /* 0x000fc6000001003d */
[----:B------:R-:W-:Y:S01]  /*4490*/  FFMA.FTZ R64, R101, R62, R64 ;  /* 0x0000003e65407223 */ /* 0x000fe20000010040 */
[----:B------:R-:W-:Y:S01]  /*44a0*/  FFMA.FTZ R61, R102, R60, R61 ;  /* 0x0000003c663d7223 */ /* 0x000fe2000001003d */
[----:B0-----:R-:W-:Y:S02]  /*44b0*/  ULEA UR5, UR11, UR5, 0x18 ;  /* 0x000000050b057291 */ /* 0x001fe4000f8ec03f */
[----:B------:R-:W-:Y:S01]  /*44c0*/  FFMA.FTZ R64, R93, R63, R64 ;  /* 0x0000003f5d407223 */ /* 0x000fe20000010040 */
[----:B------:R-:W-:-:S03]  /*44d0*/  FFMA.FTZ R61, R92, R49, R61 ;  /* 0x000000315c3d7223 */ /* 0x000fc6000001003d */
[----:B------:R-:W-:Y:S01]  /*44e0*/  FFMA.FTZ R64, R91, R117, R64 ;  /* 0x000000755b407223 */ /* 0x000fe20000010040 */
[----:B------:R-:W-:-:S04]  /*44f0*/  FFMA.FTZ R61, R90, R51, R61 ;  /* 0x000000335a3d7223 */ /* 0x000fc8000001003d */
[----:B------:R-:W-:Y:S01]  /*4500*/  FFMA.FTZ R61, R88, R52, R61 ;  /* 0x00000034583d7223 */ /* 0x000fe2000001003d */
        /* <DEDUP_REMOVED lines=22> */
[----:B------:R-:W-:Y:S01]  /*4670*/  FADD.FTZ R59, R50, R57 ;  /* 0x00000039323b7221 */ /* 0x000fe20000010000 */
[----:B-1----:R-:W-:-:S02]  /*4680*/  @!P5 FADD.FTZ R65, R65, R119 ;  /* 0x000000774141d221 */ /* 0x002fc40000010000 */
[----:B------:R-:W-:Y:S01]  /*4690*/  FADD.FTZ R57, R124, R55 ;  /* 0x000000377c397221 */ /* 0x000fe20000010000 */
[----:B------:R-:W-:Y:S01]  /*46a0*/  FADD.FTZ R59, R59, R56 ;  /* 0x000000383b3b7221 */ /* 0x000fe20000010000 */
[----:B------:R-:W-:Y:S02]  /*46b0*/  ISETP.NE.AND P5, PT, R68, RZ, PT ;  /* 0x000000ff4400720c */ /* 0x000fe40003fa5270 */
        /* <DEDUP_REMOVED lines=8> */
[----:B------:R-:W-:Y:S01]  /*4740*/  FFMA.FTZ R60, R89, R53, R64 ;  /* 0x00000035593c7223 */ /* 0x000fe20000010040 */
[----:B------:R-:W-:Y:S01]  /*4750*/  MOV R64, R47 ;  /* 0x0000002f00407202 */ /* 0x000fe20000000f00 */
[----:B------:R-:W-:Y:S01]  /*4760*/  FADD.FTZ R46, R46, R49 ;  /* 0x000000312e2e7221 */ /* 0x000fe20000010000 */
[----:B------:R-:W-:Y:S01]  /*4770*/  FADD.FTZ R44, R44, R117 ;  /* 0x000000752c2c7221 */ /* 0x000fe20000010000 */
[----:B------:R-:W-:Y:S02]  /*4780*/  LEA R117, R85, UR5, 0x4 ;  /* 0x0000000555757c11 */ /* 0x000fe4000f8e20ff */
[----:B------:R-:W-:Y:S01]  /*4790*/  FADD.FTZ R63, R46, R51 ;  /* 0x000000332e3f7221 */ /* 0x000fe20000010000 */
[----:B------:R-:W-:-:S03]  /*47a0*/  FADD.FTZ R62, R44, R53 ;  /* 0x000000352c3e7221 */ /* 0x000fc60000010000 */
[----:B------:R-:W-:-:S05]  /*47b0*/  FADD.FTZ R63, R63, R52 ;  /* 0x000000343f3f7221 */ /* 0x000fca0000010000 */
[----:B------:R0:W-:Y:S04]  /*47c0*/  STS.128 [R117], R60 ;  /* 0x0000003c75007388 */ /* 0x0001e80000000c00 */
        /* <DEDUP_REMOVED lines=20> */
[----:B------:R-:W-:Y:S01]  /*4910*/  FADD.FTZ R124, R44, R47 ;  /* 0x0000002f2c7c7221 */ /* 0x000fe20000010000 */
[----:B------:R-:W2:Y:S04]  /*4920*/  LDS.128 R52, [UR5+0x60] ;  /* 0x00006005ff347984 */ /* 0x000ea80008000c00 */
[----:B------:R-:W3:Y:S01]  /*4930*/  LDS.128 R44, [UR5+0x70] ;  /* 0x00007005ff2c7984 */ /* 0x000ee20008000c00 */
        /* <DEDUP_REMOVED lines=16> */
[----:B------:R-:W-:Y:S01]  /*4a40*/  FADD.FTZ R64, R119, R64 ;  /* 0x0000004077407221 */ /* 0x000fe20000010000 */
[----:B------:R-:W-:-:S07]  /*4a50*/  FADD.FTZ R65, R124, R65 ;  /* 0x000000417c417221 */ /* 0x000fce0000010000 */
.L_x_2185:
[----:B------:R-:W-:Y:S05]  /*4a60*/  BSYNC B0 ;  /* 0x0000000000007941 */ /* 0x000fea0003800000 */
.L_x_2184:
        /* <DEDUP_REMOVED lines=14> */
[----:B------:R-:W-:Y:S01]  /*4b50*/  LDS.128 R60, [R117+0x960] ;  /* 0x00096000753c7984 */ /* 0x000fe20000000c00 */
[----:B------:R-:W-:Y:S01]  /*4b60*/  FADD.FTZ R48, R48, R45 ;  /* 0x0000002d30307221 */ /* 0x000fe20000010000 */
[----:B------:R-:W-:Y:S01]  /*4b70*/  FADD.FTZ R119, R119, R46 ;  /* 0x0000002e77777221 */ /* 0x000fe20000010000 */
[----:B------:R-:W-:Y:S01]  /*4b80*/  FADD.FTZ R124, R124, R47 ;  /* 0x0000002f7c7c7221 */ /* 0x000fe20000010000 */
[----:B------:R-:W0:Y:S01]  /*4b90*/  LDS.128 R56, [R117+0x780] ;  /* 0x0007800075387984 */ /* 0x000e220000000c00 */
        /* <DEDUP_REMOVED lines=16> */
[----:B------:R-:W-:Y:S01]  /*4ca0*/  LDS.128 R60, [R117+0x10e0] ;  /* 0x0010e000753c7984 */ /* 0x000fe20000000c00 */
[----:B------:R-:W-:Y:S01]  /*4cb0*/  FADD.FTZ R119, R119, R46 ;  /* 0x0000002e77777221 */ /* 0x000fe20000010000 */
[----:B--2---:R-:W-:Y:S01]  /*4cc0*/  FADD.FTZ R125, R125, R48 ;  /* 0x000000307d7d7221 */ /* 0x004fe20000010000 */
[----:B------:R-:W-:Y:S01]  /*4cd0*/  FADD.FTZ R124, R124, R47 ;  /* 0x0000002f7c7c7221 */ /* 0x000fe20000010000 */
        /* <DEDUP_REMOVED lines=16> */
[----:B------:R-:W0:Y:S01]  /*4de0*/  LDS.128 R48, [R117+0x1680] ;  /* 0x0016800075307984 */ /* 0x000e220000000c00 */
[----:B------:R-:W-:Y:S01]  /*4df0*/  FADD.FTZ R119, R119, R46 ;  /* 0x0000002e77777221 */ /* 0x000fe20000010000 */
[----:B------:R-:W-:Y:S01]  /*4e00*/  FADD.FTZ R125, R52, R47 ;  /* 0x0000002f347d7221 */ /* 0x000fe20000010000 */
[----:B--2---:R-:W-:Y:S01]  /*4e10*/  FADD.FTZ R56, R53, R56 ;  /* 0x0000003835387221 */ /* 0x004fe20000010000 */
[----:B------:R-:W1:Y:S01]  /*4e20*/  LDS.128 R44, [R117+0x1860] ;  /* 0x00186000752c7984 */ /* 0x000e620000000c00 */
[----:B------:R-:W-:Y:S01]  /*4e30*/  FADD.FTZ R119, R119, R58 ;  /* 0x0000003a77777221 */ /* 0x000fe20000010000 */
[----:B------:R-:W-:Y:S01]  /*4e40*/  FADD.FTZ R124, R124, R57 ;  /* 0x000000397c7c7221 */ /* 0x000fe20000010000 */
[----:B------:R-:W-:Y:S01]  /*4e50*/  FADD.FTZ R58, R125, R59 ;  /* 0x0000003b7d3a7221 */ /* 0x000fe20000010000 */
[----:B------:R-:W2:Y:S04]  /*4e60*/  LDS.128 R52, [R117+0x1a40] ;  /* 0x001a400075347984 */ /* 0x000ea80000000c00 */
[----:B------:R-:W3:Y:S01]  /*4e70*/  LDS.128 R60, [R117+0x1c20] ;  /* 0x001c2000753c7984 */ /* 0x000ee20000000c00 */
        /* <DEDUP_REMOVED lines=16> */
.L_x_2187:
[----:B------:R-:W-:Y:S05]  /*4f80*/  BSYNC B0 ;  /* 0x0000000000007941 */ /* 0x000fea0003800000 */
.L_x_2186:
[----:B------:R-:W0:Y:S01]  /*4f90*/  LDC.64 R46, c[0x0][0x268] ;  /* 0x00009a00ff2e7b82 */ /* 0x000e220000000a00 */
[----:B------:R-:W-:Y:S01]  /*4fa0*/  IMAD R45, R118, 0x1e, R85 ;  /* 0x0000001e762d7824 */ /* 0x000fe200078e0255 */
[----:B------:R-:W-:Y:S03]  /*4fb0*/  BSSY B0, `(.L_x_2188) ;  /* 0x000000e000007945 */ /* 0x000fe60003800000 */
        /* <DEDUP_REMOVED lines=13> */
.L_x_2189:
[----:B------:R-:W-:Y:S05]  /*5090*/  BSYNC B0 ;  /* 0x0000000000007941 */ /* 0x000fea0003800000 */
.L_x_2188:
[----:B------:R-:W-:-:S13]  /*50a0*/  ISETP.GE.U32.AND P6, PT, R70, 0x2, PT ;  /* 0x000000024600780c */ /* 0x000fda0003fc6070 */
[----:B------:R-:W-:Y:S05]  /*50b0*/  @!P6 BRA `(.L_x_2190) ;  /* 0x0000001000a8e947 */ /* 0x000fea0003800000 */
[----:B------:R-:W0:Y:S01]  /*50c0*/  LDC.64 R44, c[0x0][0x258] ;  /* 0x00009600ff2c7b82 */ /* 0x000e220000000a00 */
[----:B-1----:R-:W-:-:S05]  /*50d0*/  LOP3.LUT R47, R74, 0x1, RZ, 0xc0, !PT ;  /* 0x000000014a2f7812 */ /* 0x002fca00078ec0ff */
        /* <DEDUP_REMOVED lines=29> */
.L_x_2192:
[----:B-1----:R-:W2:Y:S04]  /*52b0*/  LDG.E.STRONG.GPU R46, desc[UR8][R44.64] ;  /* 0x000000082c2e7981 */ /* 0x002ea8000c1ef900 */
[----:B--2---:R-:W-:Y:S01]  /*52c0*/  CCTL.IVALL ;  /* 0x00000000ff00798f */ /* 0x004fe20002000000 */
[----:B------:R-:W-:Y:S05]  /*52d0*/  YIELD ;  /* 0x0000000000007946 */ /* 0x000fea0003800000 */
[----:B------:R-:W-:-:S13]  /*52e0*/  ISETP.NE.AND P6, PT, R46, R53, PT ;  /* 0x000000352e00720c */ /* 0x000fda0003fc5270 */
[----:B------:R-:W-:Y:S05]  /*52f0*/  @P6 BRA `(.L_x_2192) ;  /* 0xfffffffc00ec6947 */ /* 0x000fea000383ffff */
.L_x_2191:
        /* <DEDUP_REMOVED lines=8> */
[----:B------:R-:W-:Y:S01]  /*5380*/  ISETP.GT.AND P6, PT, R76, RZ, PT ;  /* 0x000000ff4c00720c */ /* 0x000fe20003fc4270 */
[----:B------:R-:W-:Y:S01]  /*5390*/  HFMA2.MMA R47, -RZ, RZ, 0, 0 ;  /* 0x00000000ff2f7435 */ /* 0x000fe200000001ff */
[----:B------:R-:W-:-:S11]  /*53a0*/  MOV R46, R76 ;  /* 0x0000004c002e7202 */ /* 0x000fd60000000f00 */
        /* <DEDUP_REMOVED lines=11> */
.L_x_2196:
        /* <DEDUP_REMOVED lines=115> */
.L_x_2195:
        /* <DEDUP_REMOVED lines=63> */
.L_x_2197:
[----:B------:R-:W-:-:S04]  /*5f80*/  LOP3.LUT P6, RZ, R87, 0x1, RZ, 0xc0, !PT ;  /* 0x0000000157ff7812 */ /* 0x000fc800078cc0ff */
[----:B------:R-:W-:-:S13]  /*5f90*/  ISETP.NE.OR P6, PT, R46, RZ, P6 ;  /* 0x000000ff2e00720c */ /* 0x000fda00037c5670 */
[----:B------:R-:W-:Y:S05]  /*5fa0*/  @!P6 BRA `(.L_x_2193) ;  /* 0x00000000007ce947 */ /* 0x000fea0003800000 */
.L_x_2194:
        /* <DEDUP_REMOVED lines=31> */
.L_x_2193:
        /* <DEDUP_REMOVED lines=10> */
.L_x_2199:
[----:B------:R-:W-:Y:S05]  /*6240*/  BSYNC B0 ;  /* 0x0000000000007941 */ /* 0x000fea0003800000 */
.L_x_2198:
        /* <DEDUP_REMOVED lines=17> */
.L_x_2190:
[----:B------:R-:W0:Y:S01]  /*6360*/  S2UR UR6, SR_CgaCtaId ;  /* 0x00000000000679c3 */ /* 0x000e220000008800 */
[----:B------:R-:W-:Y:S01]  /*6370*/  UMOV UR5, 0x400 ;  /* 0x0000040000057882 */ /* 0x000fe20000000000 */
[----:B-1----:R-:W-:Y:S01]  /*6380*/  IMAD.WIDE.U32 R46, R85, -0x77777777, RZ ;  /* 0x88888889552e7825 */ /* 0x002fe200078e00ff */
[----:B------:R-:W-:Y:S01]  /*6390*/  ISETP.NE.AND P6, PT, RZ, UR10, PT ;  /* 0x0000000aff007c0c */ /* 0x000fe2000bfc5270 */
[----:B------:R-:W-:-:S03]  /*63a0*/  ULDC.64 UR12, c[0x0][0x290] ;  /* 0x0000a400000c7ab9 */ /* 0x000fc60000000a00 */
[----:B------:R-:W-:Y:S01]  /*63b0*/  SHF.R.U32.HI R46, RZ, 0x4, R47 ;  /* 0x00000004ff2e7819 */ /* 0x000fe2000001162f */
[----:B------:R-:W1:Y:S01]  /*63c0*/  LDC R49, c[0x0][0x2ac] ;  /* 0x0000ab00ff317b82 */ /* 0x000e620000000800 */
[----:B0-----:R-:W-:-:S03]  /*63d0*/  ULEA UR5, UR6, UR5, 0x18 ;  /* 0x0000000506057291 */ /* 0x001fc6000f8ec03f */
[----:B-1----:R-:W-:-:S06]  /*63e0*/  IMAD R48, R49, UR7, R46 ;  /* 0x0000000731307c24 */ /* 0x002fcc000f8e022e */
[----:B------:R-:W-:Y:S01]  /*63f0*/  @!P5 STS.64 [UR5+0x90], R64 ;  /* 0x00009040ff00d988 */ /* 0x000fe20008000a05 */
[----:B------:R-:W-:Y:S01]  /*6400*/  BAR.SYNC.DEFER_BLOCKING 0x0 ;  /* 0x0000000000007b1d */ /* 0x000fe20000010000 */
[----:B------:R-:W-:-:S04]  /*6410*/  IADD3 R49, R48, 0xc0, RZ ;  /* 0x000000c030317810 */ /* 0x000fc80007ffe0ff */
[----:B------:R-:W-:Y:S01]  /*6420*/  SHF.R.S32.HI R50, RZ, 0x1f, R49 ;  /* 0x0000001fff327819 */ /* 0x000fe20000011431 */
[----:B------:R-:W0:Y:S01]  /*6430*/  LDS.64 R44, [UR5+0x90] ;  /* 0x00009005ff2c7984 */ /* 0x000e220008000a00 */
[----:B------:R-:W-:Y:S02]  /*6440*/  ULDC UR5, c[0x0][0x2bc] ;  /* 0x0000af0000057ab9 */ /* 0x000fe40000000800 */
[----:B0-----:R-:W-:Y:S01]  /*6450*/  FMUL.FTZ R51, R44, UR5 ;  /* 0x000000052c337c20 */ /* 0x001fe20008410000 */
        /* <DEDUP_REMOVED lines=20> */
.L_x_2200:
[----:B------:R-:W-:Y:S01]  /*65a0*/  LOP3.LUT P5, RZ, R87, 0x200, RZ, 0xc0, !PT ;  /* 0x0000020057ff7812 */ /* 0x000fe200078ac0ff */
[----:B------:R-:W-:-:S12]  /*65b0*/  BSSY B0, `(.L_x_2201) ;  /* 0x0000013000007945 */ /* 0x000fd80003800000 */
[----:B------:R-:W-:Y:S05]  /*65c0*/  @!P5 BRA `(.L_x_2202) ;  /* 0x000000000044d947 */ /* 0x000fea0003800000 */
[----:B------:R-:W-:Y:S01]  /*65d0*/  ULDC.64 UR14, c[0x0][0x288] ;  /* 0x0000a200000e7ab9 */ /* 0x000fe20000000a00 */
[----:B------:R-:W-:Y:S01]  /*65e0*/  MOV R46, R120 ;  /* 0x00000078002e7202 */ /* 0x000fe20000000f00 */
        /* <DEDUP_REMOVED lines=9> */
[----:B------:R-:W-:Y:S02]  /*6680*/  IADD3 R45, R47, R45, RZ ;  /* 0x0000002d2f2d7210 */ /* 0x000fe40007ffe0ff */
[-C--:B------:R-:W-:Y:S01]  /*6690*/  FMUL.FTZ R16, R3, R96.reuse ;  /* 0x0000006003107220 */ /* 0x080fe20000410000 */
[----:B------:R-:W-:Y:S01]  /*66a0*/  LEA R44, P5, R46, UR14, 0x2 ;  /* 0x0000000e2e2c7c11 */ /* 0x000fe2000f8a10ff */
[----:B------:R-:W-:-:S03]  /*66b0*/  FMUL.FTZ R17, R17, R96 ;  /* 0x0000006011117220 */ /* 0x000fc60000410000 */
[----:B------:R-:W-:-:S05]  /*66c0*/  LEA.HI.X R45, R46, UR15, R45, 0x2, P5 ;  /* 0x0000000f2e2d7c11 */ /* 0x000fca000a8f142d */
[----:B------:R0:W-:Y:S04]  /*66d0*/  STG.E.64 desc[UR8][R44.64], R16 ;  /* 0x000000102c007986 */ /* 0x0001e8000c101b08 */
.L_x_2202:
[----:B------:R-:W-:Y:S05]  /*66e0*/  BSYNC B0 ;  /* 0x0000000000007941 */ /* 0x000fea0003800000 */
.L_x_2201:
[----:B------:R-:W-:-:S13]  /*66f0*/  ISETP.NE.AND P6, PT, RZ, UR10, PT ;  /* 0x0000000aff007c0c */ /* 0x000fda000bfc5270 */
        /* <DEDUP_REMOVED lines=19> */
.L_x_2203:
[----:B------:R-:W-:Y:S04]  /*6830*/  BSSY B0, `(.L_x_2204) ;  /* 0x0000013000007945 */ /* 0x000fe80003800000 */
[----:B------:R-:W-:Y:S05]  /*6840*/  @!P3 BRA `(.L_x_2205) ;  /* 0x000000000044b947 */ /* 0x000fea0003800000 */
        /* <DEDUP_REMOVED lines=17> */
.L_x_2205:
[----:B------:R-:W-:Y:S05]  /*6960*/  BSYNC B0 ;  /* 0x0000000000007941 */ /* 0x000fea0003800000 */
.L_x_2204:
[----:B------:R-:W-:Y:S05]  /*6970*/  @!P6 BRA `(.L_x_2206) ;  /* 0x000000000048e947 */ /* 0x000fea0003800000 */
        /* <DEDUP_REMOVED lines=18> */
.L_x_2206:
        /* <DEDUP_REMOVED lines=14> */
[----:B0-----:R-:W-:-:S03]  /*6b80*/  LEA R16, P5, R6, UR14, 0x2 ;  /* 0x0000000e06107c11 */ /* 0x001fc6000f8a10ff */
[-C--:B------:R-:W-:Y:S01]  /*6b90*/  FMUL.FTZ R7, R7, R96.reuse ;  /* 0x0000006007077220 */ /* 0x080fe20000410000 */
[----:B------:R-:W-:Y:S01]  /*6ba0*/  LEA.HI.X R17, R6, UR15, R3, 0x2, P5 ;  /* 0x0000000f06117c11 */ /* 0x000fe2000a8f1403 */
[----:B------:R-:W-:-:S05]  /*6bb0*/  FMUL.FTZ R6, R97, R96 ;  /* 0x0000006061067220 */ /* 0x000fca0000410000 */
[----:B------:R2:W-:Y:S03]  /*6bc0*/  STG.E.64 desc[UR8][R16.64], R6 ;  /* 0x0000000610007986 */ /* 0x0005e6000c101b08 */
.L_x_2208:
[----:B------:R-:W-:Y:S05]  /*6bd0*/  BSYNC B0 ;  /* 0x0000000000007941 */ /* 0x000fea0003800000 */
.L_x_2207:
[----:B------:R-:W-:Y:S05]  /*6be0*/  @!P6 BRA `(.L_x_2209) ;  /* 0x000000000048e947 */ /* 0x000fea0003800000 */
[----:B------:R-:W-:Y:S01]  /*6bf0*/  FFMA.FTZ R0, R95, R40, R42 ;  /* 0x000000285f007223 */ /* 0x000fe2000001002a */
[----:B------:R-:W-:-:S03]  /*6c00*/  FFMA.FTZ R3, R94, R41, R43 ;  /* 0x000000295e037223 */ /* 0x000fc6000001002b */
[----:B-12---:R-:W-:Y:S01]  /*6c10*/  FMUL.FTZ R6, R0, -1.4426950216293334961 ;  /* 0xbfb8aa3b00067820 */ /* 0x006fe20000410000 */
        /* <DEDUP_REMOVED lines=15> */
.L_x_2209:
[----:B------:R-:W-:Y:S01]  /*6d10*/  LOP3.LUT P5, RZ, R87, 0x100, RZ, 0xc0, !PT ;  /* 0x0000010057ff7812 */ /* 0x000fe200078ac0ff */
[----:B------:R-:W-:-:S12]  /*6d20*/  BSSY B0, `(.L_x_2210) ;  /* 0x0000015000007945 */ /* 0x000fd80003800000 */
[----:B------:R-:W-:Y:S05]  /*6d30*/  @!P5 BRA `(.L_x_2211) ;  /* 0x00000000004cd947 */ /* 0x000fea0003800000 */
[----:B------:R-:W-:Y:S01]  /*6d40*/  IADD3 R3, R84, 0x30, RZ ;  /* 0x0000003054037810 */ /* 0x000fe20007ffe0ff */
[----:B------:R-:W-:Y:S01]  /*6d50*/  ULDC.64 UR14, c[0x0][0x288] ;  /* 0x0000a200000e7ab9 */ /* 0x000fe20000000a00 */
[----:B-12---:R-:W-:Y:S01]  /*6d60*/  MOV R6, R120 ;  /* 0x0000007800067202 */ /* 0x006fe20000000f00 */
[-CC-:B------:R-:W-:Y:S01]  /*6d70*/  FFMA.FTZ R95, R95, R51.reuse, R52.reuse ;  /* 0x000000335f5f7223 */ /* 0x180fe20000010034 */
        /* <DEDUP_REMOVED lines=8> */
[----:B0-----:R-:W-:Y:S02]  /*6e00*/  LEA R16, P5, R6, UR14, 0x2 ;  /* 0x0000000e06107c11 */ /* 0x001fe4000f8a10ff */
[----:B------:R-:W-:Y:S01]  /*6e10*/  IADD3 R3, R7, R3, RZ ;  /* 0x0000000307037210 */ /* 0x000fe20007ffe0ff */
[----:B------:R-:W-:-:S03]  /*6e20*/  FFMA.FTZ R7, R41, R39, -R94 ;  /* 0x0000002729077223 */ /* 0x000fc6000001085e */
[----:B------:R-:W-:Y:S01]  /*6e30*/  LEA.HI.X R17, R6, UR15, R3, 0x2, P5 ;  /* 0x0000000f06117c11 */ /* 0x000fe2000a8f1403 */
[-C--:B------:R-:W-:Y:S01]  /*6e40*/  FMUL.FTZ R6, R95, R96.reuse ;  /* 0x000000605f067220 */ /* 0x080fe20000410000 */
[----:B------:R-:W-:-:S05]  /*6e50*/  FMUL.FTZ R7, R7, R96 ;  /* 0x0000006007077220 */ /* 0x000fca0000410000 */
[----:B------:R3:W-:Y:S02]  /*6e60*/  STG.E.64 desc[UR8][R16.64], R6 ;  /* 0x0000000610007986 */ /* 0x0007e4000c101b08 */
.L_x_2211:
[----:B------:R-:W-:Y:S05]  /*6e70*/  BSYNC B0 ;  /* 0x0000000000007941 */ /* 0x000fea0003800000 */
.L_x_2210:
[----:B------:R-:W-:-:S13]  /*6e80*/  ISETP.NE.AND P5, PT, RZ, UR10, PT ;  /* 0x0000000aff007c0c */ /* 0x000fda000bfa5270 */
[----:B------:R-:W-:Y:S05]  /*6e90*/  @!P5 BRA `(.L_x_2212) ;  /* 0x000000000048d947 */ /* 0x000fea0003800000 */
[----:B------:R-:W-:Y:S01]  /*6ea0*/  FFMA.FTZ R0, R99, R40, R42 ;  /* 0x0000002863007223 */ /* 0x000fe2000001002a */
[----:B------:R-:W-:-:S03]  /*6eb0*/  FFMA.FTZ R3, R100, R41, R43 ;  /* 0x0000002964037223 */ /* 0x000fc6000001002b */
[----:B-123--:R-:W-:Y:S01]  /*6ec0*/  FMUL.FTZ R6, R0, -1.4426950216293334961 ;  /* 0xbfb8aa3b00067820 */ /* 0x00efe20000410000 */
        /* <DEDUP_REMOVED lines=15> */
.L_x_2212:
[----:B------:R-:W-:Y:S01]  /*6fc0*/  LOP3.LUT P5, RZ, R87, 0x80, RZ, 0xc0, !PT ;  /* 0x0000008057ff7812 */ /* 0x000fe200078ac0ff */
[----:B------:R-:W-:-:S12]  /*6fd0*/  BSSY B0, `(.L_x_2213) ;  /* 0x0000015000007945 */ /* 0x000fd80003800000 */
[----:B------:R-:W-:Y:S05]  /*6fe0*/  @!P5 BRA `(.L_x_2214) ;  /* 0x00000000004cd947 */ /* 0x000fea0003800000 */
[----:B------:R-:W-:Y:S01]  /*6ff0*/  IADD3 R3, R84, 0x40, RZ ;  /* 0x0000004054037810 */ /* 0x000fe20007ffe0ff */
[----:B------:R-:W-:Y:S01]  /*7000*/  ULDC.64 UR14, c[0x0][0x288] ;  /* 0x0000a200000e7ab9 */ /* 0x000fe20000000a00 */
[----:B-123--:R-:W-:Y:S01]  /*7010*/  MOV R6, R120 ;  /* 0x0000007800067202 */ /* 0x00efe20000000f00 */
        /* <DEDUP_REMOVED lines=16> */
.L_x_2214:
[----:B------:R-:W-:Y:S05]  /*7120*/  BSYNC B0 ;  /* 0x0000000000007941 */ /* 0x000fea0003800000 */
.L_x_2213:
[----:B------:R-:W-:-:S13]  /*7130*/  ISETP.NE.AND P5, PT, RZ, UR10, PT ;  /* 0x0000000aff007c0c */ /* 0x000fda000bfa5270 */
[----:B------:R-:W-:Y:S05]  /*7140*/  @!P5 BRA `(.L_x_2215) ;  /* 0x000000000048d947 */ /* 0x000fea0003800000 */
[----:B------:R-:W-:Y:S01]  /*7150*/  FFMA.FTZ R0, R115, R40, R42 ;  /* 0x0000002873007223 */ /* 0x000fe2000001002a */
[----:B------:R-:W-:-:S03]  /*7160*/  FFMA.FTZ R3, R116, R41, R43 ;  /* 0x0000002974037223 */ /* 0x000fc6000001002b */
[----:B-1234-:R-:W-:Y:S01]  /*7170*/  FMUL.FTZ R6, R0, -1.4426950216293334961 ;  /* 0xbfb8aa3b00067820 */ /* 0x01efe20000410000 */
        /* <DEDUP_REMOVED lines=15> */
.L_x_2215:
[----:B------:R-:W-:Y:S01]  /*7270*/  LOP3.LUT P5, RZ, R87, 0x40, RZ, 0xc0, !PT ;  /* 0x0000004057ff7812 */ /* 0x000fe200078ac0ff */
[----:B------:R-:W-:-:S12]  /*7280*/  BSSY B0, `(.L_x_2216) ;  /* 0x0000015000007945 */ /* 0x000fd80003800000 */
[----:B------:R-:W-:Y:S05]  /*7290*/  @!P5 BRA `(.L_x_2217) ;  /* 0x00000000004cd947 */ /* 0x000fea0003800000 */
[----:B------:R-:W-:Y:S01]  /*72a0*/  IADD3 R3, R84, 0x50, RZ ;  /* 0x0000005054037810 */ /* 0x000fe20007ffe0ff */
[----:B------:R-:W-:Y:S01]  /*72b0*/  ULDC.64 UR14, c[0x0][0x288] ;  /* 0x0000a200000e7ab9 */ /* 0x000fe20000000a00 */
[----:B-1234-:R-:W-:Y:S01]  /*72c0*/  MOV R6, R120 ;  /* 0x0000007800067202 */ /* 0x01efe20000000f00 */
        /* <DEDUP_REMOVED lines=16> */
.L_x_2217:
[----:B------:R-:W-:Y:S05]  /*73d0*/  BSYNC B0 ;  /* 0x0000000000007941 */ /* 0x000fea0003800000 */
.L_x_2216:
[----:B------:R-:W-:-:S13]  /*73e0*/  ISETP.NE.AND P5, PT, RZ, UR10, PT ;  /* 0x0000000aff007c0c */ /* 0x000fda000bfa5270 */
[----:B------:R-:W-:Y:S05]  /*73f0*/  @!P5 BRA `(.L_x_2218) ;  /* 0x000000000048d947 */ /* 0x000fea0003800000 */
[----:B------:R-:W-:Y:S01]  /*7400*/  FFMA.FTZ R0, R113, R40, R42 ;  /* 0x0000002871007223 */ /* 0x000fe2000001002a */
[----:B------:R-:W-:-:S03]  /*7410*/  FFMA.FTZ R3, R114, R41, R43 ;  /* 0x0000002972037223 */ /* 0x000fc6000001002b */
[----:B01234-:R-:W-:Y:S01]  /*7420*/  FMUL.FTZ R6, R0, -1.4426950216293334961 ;  /* 0xbfb8aa3b00067820 */ /* 0x01ffe20000410000 */
        /* <DEDUP_REMOVED lines=15> */
.L_x_2218:
[----:B------:R-:W-:Y:S01]  /*7520*/  LOP3.LUT P5, RZ, R87, 0x20, RZ, 0xc0, !PT ;  /* 0x0000002057ff7812 */ /* 0x000fe200078ac0ff */
[----:B------:R-:W-:-:S12]  /*7530*/  BSSY B0, `(.L_x_2219) ;  /* 0x0000015000007945 */ /* 0x000fd80003800000 */
[----:B------:R-:W-:Y:S05]  /*7540*/  @!P5 BRA `(.L_x_2220) ;  /* 0x00000000004cd947 */ /* 0x000fea0003800000 */
[----:B------:R-:W-:Y:S01]  /*7550*/  IADD3 R3, R84, 0x60, RZ ;  /* 0x0000006054037810 */ /* 0x000fe20007ffe0ff */
[----:B------:R-:W-:Y:S01]  /*7560*/  ULDC.64 UR14, c[0x0][0x288] ;  /* 0x0000a200000e7ab9 */ /* 0x000fe20000000a00 */
[----:B01234-:R-:W-:Y:S01]  /*7570*/  MOV R6, R120 ;  /* 0x0000007800067202 */ /* 0x01ffe20000000f00 */
        /* <DEDUP_REMOVED lines=11> */
[----:B------:R-:W-:-:S03]  /*7630*/  FFMA.FTZ R7, R41, R27, -R114 ;  /* 0x0000001b29077223 */ /* 0x000fc60000010872 */
[----:B------:R-:W-:Y:S01]  /*7640*/  LEA.HI.X R17, R6, UR15, R3, 0x2, P5 ;  /* 0x0000000f06117c11 */ /* 0x000fe2000a8f1403 */
[-C--:B------:R-:W-:Y:S01]  /*7650*/  FMUL.FTZ R6, R113, R96.reuse ;  /* 0x0000006071067220 */ /* 0x080fe20000410000 */
[----:B------:R-:W-:-:S05]  /*7660*/  FMUL.FTZ R7, R7, R96 ;  /* 0x0000006007077220 */ /* 0x000fca0000410000 */
[----:B------:R0:W-:Y:S02]  /*7670*/  STG.E.64 desc[UR8][R16.64], R6 ;  /* 0x0000000610007986 */ /* 0x0001e4000c101b08 */
.L_x_2220:
[----:B------:R-:W-:Y:S05]  /*7680*/  BSYNC B0 ;  /* 0x0000000000007941 */ /* 0x000fea0003800000 */
.L_x_2219:
        /* <DEDUP_REMOVED lines=20> */
.L_x_2221:
        /* <DEDUP_REMOVED lines=22> */
.L_x_2223:
[----:B------:R-:W-:Y:S05]  /*7930*/  BSYNC B0 ;  /* 0x0000000000007941 */ /* 0x000fea0003800000 */
.L_x_2222:
        /* <DEDUP_REMOVED lines=20> */
.L_x_2224:
        /* <DEDUP_REMOVED lines=22> */
.L_x_2226:
[----:B------:R-:W-:Y:S05]  /*7be0*/  BSYNC B0 ;  /* 0x0000000000007941 */ /* 0x000fea0003800000 */
.L_x_2225:
        /* <DEDUP_REMOVED lines=20> */
.L_x_2227:
[----:B------:R-:W-:Y:S04]  /*7d30*/  BSSY B0, `(.L_x_2228) ;  /* 0x0000015000007945 */ /* 0x000fe80003800000 */
        /* <DEDUP_REMOVED lines=20> */
.L_x_2229:
[----:B------:R-:W-:Y:S05]  /*7e80*/  BSYNC B0 ;  /* 0x0000000000007941 */ /* 0x000fea0003800000 */
.L_x_2228:
        /* <DEDUP_REMOVED lines=19> */
.L_x_2230:
        /* <DEDUP_REMOVED lines=21> */
.L_x_2232:
[----:B------:R-:W-:Y:S05]  /*8110*/  BSYNC B0 ;  /* 0x0000000000007941 */ /* 0x000fea0003800000 */
.L_x_2231:
        /* <DEDUP_REMOVED lines=19> */
.L_x_2233:
        /* <DEDUP_REMOVED lines=21> */
.L_x_2235:
[----:B------:R-:W-:Y:S05]  /*83a0*/  BSYNC B0 ;  /* 0x0000000000007941 */ /* 0x000fea0003800000 */
.L_x_2234:
        /* <DEDUP_REMOVED lines=19> */
.L_x_2236:
[----:B------:R-:W-:Y:S01]  /*84e0*/  ISETP.GE.U32.AND P5, PT, R49, UR12, PT ;  /* 0x0000000c31007c0c */ /* 0x000fe2000bfa6070 */
[----:B------:R-:W-:Y:S01]  /*84f0*/  BSSY B0, `(.L_x_2237) ;  /* 0x0000019000007945 */ /* 0x000fe20003800000 */
[----:B------:R-:W-:Y:S02]  /*8500*/  IADD3 R19, R48, 0xd0, RZ ;  /* 0x000000d030137810 */ /* 0x000fe40007ffe0ff */
[----:B------:R-:W-:Y:S02]  /*8510*/  ISETP.GE.AND.EX P5, PT, R50, UR13, PT, P5 ;  /* 0x0000000d32007c0c */ /* 0x000fe4000bfa6350 */
[----:B------:R-:W-:Y:S02]  /*8520*/  SHF.R.S32.HI R20, RZ, 0x1f, R19 ;  /* 0x0000001fff147819 */ /* 0x000fe40000011413 */
[----:B------:R-:W-:-:S13]  /*8530*/  ISETP.LT.U32.AND P5, PT, R85, 0x1e0, !P5 ;  /* 0x000001e05500780c */ /* 0x000fda0006fa1070 */
        /* <DEDUP_REMOVED lines=10> */
[----:B------:R-:W-:Y:S01]  /*85e0*/  FFMA.FTZ R9, R41, R9, -R102 ;  /* 0x0000000929097223 */ /* 0x000fe20000010866 */
[----:B------:R-:W-:-:S04]  /*85f0*/  IMAD.WIDE.U32 R16, R3, UR14, R6 ;  /* 0x0000000e03107c25 */ /* 0x000fc8000f8e0006 */
[-C--:B------:R-:W-:Y:S01]  /*8600*/  FMUL.FTZ R8, R101, R96.reuse ;  /* 0x0000006065087220 */ /* 0x080fe20000410000 */
[----:B------:R-:W-:Y:S01]  /*8610*/  FMUL.FTZ R9, R9, R96 ;  /* 0x0000006009097220 */ /* 0x000fe20000410000 */
[----:B------:R-:W-:Y:S01]  /*8620*/  IMAD R3, R3, UR15, R0 ;  /* 0x0000000f03037c24 */ /* 0x000fe2000f8e0200 */
[----:B------:R-:W-:Y:S02]  /*8630*/  ULDC.64 UR14, c[0x0][0x210] ;  /* 0x00008400000e7ab9 */ /* 0x000fe40000000a00 */
[----:B------:R-:W-:Y:S02]  /*8640*/  LEA R6, P5, R16, UR14, 0x2 ;  /* 0x0000000e10067c11 */ /* 0x000fe4000f8a10ff */
[----:B------:R-:W-:-:S04]  /*8650*/  IADD3 R3, R17, R3, RZ ;  /* 0x0000000311037210 */ /* 0x000fc80007ffe0ff */
[----:B------:R-:W-:-:S05]  /*8660*/  LEA.HI.X R7, R16, UR15, R3, 0x2, P5 ;  /* 0x0000000f10077c11 */ /* 0x000fca000a8f1403 */
[----:B------:R0:W-:Y:S02]  /*8670*/  STG.E.64 desc[UR8][R6.64], R8 ;  /* 0x0000000806007986 */ /* 0x0001e4000c101b08 */
.L_x_2238:
[----:B------:R-:W-:Y:S05]  /*8680*/  BSYNC B0 ;  /* 0x0000000000007941 */ /* 0x000fea0003800000 */
.L_x_2237:
        /* <DEDUP_REMOVED lines=19> */
.L_x_2239:
[----:B------:R-:W-:Y:S01]  /*87c0*/  ISETP.GE.U32.AND P5, PT, R19, UR12, PT ;  /* 0x0000000c13007c0c */ /* 0x000fe2000bfa6070 */
[----:B------:R-:W-:Y:S01]  /*87d0*/  BSSY B0, `(.L_x_2240) ;  /* 0x0000019000007945 */ /* 0x000fe20003800000 */
[----:B01234-:R-:W-:Y:S02]  /*87e0*/  IADD3 R17, R48, 0xe0, RZ ;  /* 0x000000e030117810 */ /* 0x01ffe40007ffe0ff */
[----:B------:R-:W-:Y:S02]  /*87f0*/  ISETP.GE.AND.EX P5, PT, R20, UR13, PT, P5 ;  /* 0x0000000d14007c0c */ /* 0x000fe4000bfa6350 */
[----:B------:R-:W-:Y:S02]  /*8800*/  SHF.R.S32.HI R18, RZ, 0x1f, R17 ;  /* 0x0000001fff127819 */ /* 0x000fe40000011411 */
[----:B------:R-:W-:-:S13]  /*8810*/  ISETP.LT.U32.AND P5, PT, R85, 0x1e0, !P5 ;  /* 0x000001e05500780c */ /* 0x000fda0006fa1070 */
[----:B------:R-:W-:Y:S05]  /*8820*/  @!P5 BRA `(.L_x_2241) ;  /* 0x00000000004cd947 */ /* 0x000fea0003800000 */
[----:B------:R-:W-:Y:S01]  /*8830*/  IADD3 R3, R84, 0xd0, RZ ;  /* 0x000000d054037810 */ /* 0x000fe20007ffe0ff */
[----:B------:R-:W-:Y:S01]  /*8840*/  ULDC.64 UR14, c[0x0][0x288] ;  /* 0x0000a200000e7ab9 */ /* 0x000fe20000000a00 */
[----:B------:R-:W-:Y:S01]  /*8850*/  MOV R6, R120 ;  /* 0x0000007800067202 */ /* 0x000fe20000000f00 */
        /* <DEDUP_REMOVED lines=16> */
.L_x_2241:
[----:B------:R-:W-:Y:S05]  /*8960*/  BSYNC B0 ;  /* 0x0000000000007941 */ /* 0x000fea0003800000 */
.L_x_2240:
        /* <DEDUP_REMOVED lines=19> */
.L_x_2242:
        /* <DEDUP_REMOVED lines=9> */
[----:B0-----:R-:W-:Y:S01]  /*8b30*/  MOV R6, R120 ;  /* 0x0000007800067202 */ /* 0x001fe20000000f00 */
        /* <DEDUP_REMOVED lines=16> */
.L_x_2244:
[----:B------:R-:W-:Y:S05]  /*8c40*/  BSYNC B0 ;  /* 0x0000000000007941 */ /* 0x000fea0003800000 */
.L_x_2243:
[----:B------:R-:W-:Y:S05]  /*8c50*/  @!P6 BRA `(.L_x_2245) ;  /* 0x000000000048e947 */ /* 0x000fea0003800000 */
[----:B------:R-:W-:Y:S01]  /*8c60*/  FFMA.FTZ R42, R89, R40, R42 ;  /* 0x00000028592a7223 */ /* 0x000fe2000001002a */
[----:B------:R-:W-:-:S03]  /*8c70*/  FFMA.FTZ R43, R88, R41, R43 ;  /* 0x00000029582b7223 */ /* 0x000fc6000001002b */
[----:B------:R-:W-:Y:S01]  /*8c80*/  FMUL.FTZ R0, R42, -1.4426950216293334961 ;  /* 0xbfb8aa3b2a007820 */ /* 0x000fe20000410000 */
[----:B01----:R-:W-:-:S05]  /*8c90*/  FMUL.FTZ R6, R43, -1.4426950216293334961 ;  /* 0xbfb8aa3b2b067820 */ /* 0x003fca0000410000 */
        /* <DEDUP_REMOVED lines=14> */
.L_x_2245:
[----:B------:R-:W-:Y:S01]  /*8d80*/  ISETP.GE.U32.AND P5, PT, R48, UR12, PT ;  /* 0x0000000c30007c0c */ /* 0x000fe2000bfa6070 */
[----:B------:R-:W-:Y:S03]  /*8d90*/  BSSY B0, `(.L_x_2246) ;  /* 0x0000014000007945 */ /* 0x000fe60003800000 */
[----:B------:R-:W-:-:S04]  /*8da0*/  ISETP.GE.AND.EX P5, PT, R11, UR13, PT, P5 ;  /* 0x0000000d0b007c0c */ /* 0x000fc8000bfa6350 */
[----:B------:R-:W-:-:S13]  /*8db0*/  ISETP.LT.U32.AND P5, PT, R85, 0x1e0, !P5 ;  /* 0x000001e05500780c */ /* 0x000fda0006fa1070 */
[----:B------:R-:W-:Y:S05]  /*8dc0*/  @!P5 BRA `(.L_x_2247) ;  /* 0x000000000040d947 */ /* 0x000fea0003800000 */
        /* <DEDUP_REMOVED lines=11> */
[----:B01----:R-:W-:Y:S01]  /*8e80*/  LEA R6, P5, R120, UR12, 0x2 ;  /* 0x0000000c78067c11 */ /* 0x003fe2000f8a10ff */
[----:B------:R-:W-:Y:S01]  /*8e90*/  FMUL.FTZ R15, R15, R96 ;  /* 0x000000600f0f7220 */ /* 0x000fe20000410000 */
[----:B------:R-:W-:-:S04]  /*8ea0*/  IADD3 R3, R121, R3, RZ ;  /* 0x0000000379037210 */ /* 0x000fc80007ffe0ff */
[----:B------:R-:W-:-:S05]  /*8eb0*/  LEA.HI.X R7, R120, UR13, R3, 0x2, P5 ;  /* 0x0000000d78077c11 */ /* 0x000fca000a8f1403 */
[----:B------:R2:W-:Y:S02]  /*8ec0*/  STG.E.64 desc[UR8][R6.64], R14 ;  /* 0x0000000e06007986 */ /* 0x0005e4000c101b08 */
.L_x_2247:
[----:B------:R-:W-:Y:S05]  /*8ed0*/  BSYNC B0 ;  /* 0x0000000000007941 */ /* 0x000fea0003800000 */
.L_x_2246:
[----:B------:R-:W-:Y:S02]  /*8ee0*/  IADD3 R79, R72, R79, RZ ;  /* 0x0000004f484f7210 */ /* 0x000fe40007ffe0ff */
[----:B------:R-:W-:Y:S02]  /*8ef0*/  IADD3 R74, R74, 0x1, RZ ;  /* 0x000000014a4a7810 */ /* 0x000fe40007ffe0ff */
[----:B------:R-:W-:-:S13]  /*8f00*/  ISETP.GE.AND P5, PT, R79, UR4, PT ;  /* 0x000000044f007c0c */ /* 0x000fda000bfa6270 */
[----:B------:R-:W-:Y:S05]  /*8f10*/  @!P5 BRA `(.L_x_2248) ;  /* 0xffffff7400f4d947 */ /* 0x000fea000383ffff */
.L_x_2165:
[----:B012---:R-:W0:Y:S01]  /*8f20*/  LDC R6, c[0x0][0xc] ;  /* 0x00000300ff067b82 */ /* 0x007e220000000800 */
[----:B------:R-:W-:Y:S01]  /*8f30*/  ISETP.NE.AND P2, PT, R85, RZ, PT ;  /* 0x000000ff5500720c */ /* 0x000fe20003f45270 */
[----:B------:R-:W-:Y:S06]  /*8f40*/  BSSY B0, `(.L_x_2249) ;  /* 0x0000015000007945 */ /* 0x000fec0003800000 */
[----:B------:R-:W1:Y:S08]  /*8f50*/  LDC R7, c[0x0][0x10] ;  /* 0x00000400ff077b82 */ /* 0x000e700000000800 */
[----:B------:R-:W2:Y:S01]  /*8f60*/  LDC.64 R2, c[0x0][0x258] ;  /* 0x00009600ff027b82 */ /* 0x000ea20000000a00 */
[----:B0-----:R-:W-:-:S02]  /*8f70*/  IADD3 R0, R6, -0x1, RZ ;  /* 0xffffffff06007810 */ /* 0x001fc40007ffe0ff */
[----:B------:R-:W-:Y:S02]  /*8f80*/  ISETP.NE.AND P1, PT, R6, 0x1, PT ;  /* 0x000000010600780c */ /* 0x000fe40003f25270 */
[----:B------:R-:W-:Y:S02]  /*8f90*/  ISETP.NE.AND P0, PT, R0, UR7, PT ;  /* 0x0000000700007c0c */ /* 0x000fe4000bf05270 */
[C---:B-1----:R-:W-:Y:S02]  /*8fa0*/  SHF.L.U32 R0, R7.reuse, 0x1, RZ ;  /* 0x0000000107007819 */ /* 0x042fe400000006ff */
[----:B------:R-:W-:Y:S02]  /*8fb0*/  IADD3 R4, R7, -0x1, RZ ;  /* 0xffffffff07047810 */ /* 0x000fe40007ffe0ff */
[----:B------:R-:W-:Y:S02]  /*8fc0*/  SEL R5, R0, RZ, P1 ;  /* 0x000000ff00057207 */ /* 0x000fe40000800000 */
[----:B------:R-:W-:-:S03]  /*8fd0*/  ISETP.NE.OR P0, PT, R77, R4, P0 ;  /* 0x000000044d00720c */ /* 0x000fc60000705670 */
[----:B--2---:R-:W-:Y:S01]  /*8fe0*/  IMAD.WIDE.U32 R2, R5, 0x4, R2 ;  /* 0x0000000405027825 */ /* 0x004fe200078e0002 */
        /* <DEDUP_REMOVED lines=10> */
.L_x_2250:
[----:B------:R-:W-:Y:S05]  /*9090*/  BSYNC B0 ;  /* 0x0000000000007941 */ /* 0x000fea0003800000 */
.L_x_2249:
[----:B------:R-:W-:Y:S05]  /*90a0*/  @P0 EXIT ;  /* 0x000000000000094d */ /* 0x000fea0003800000 */
[----:B------:R-:W-:Y:S05]  /*90b0*/  @P2 BRA `(.L_x_2251) ;  /* 0x0000000000202947 */ /* 0x000fea0003800000 */
[----:B------:R-:W-:-:S05]  /*90c0*/  IMAD R0, R6, R7, RZ ;  /* 0x0000000706007224 */ /* 0x000fca00078e02ff */
[----:B------:R-:W-:-:S13]  /*90d0*/  ISETP.NE.AND P0, PT, R0, -0x1, PT ;  /* 0xffffffff0000780c */ /* 0x000fda0003f05270 */
[----:B------:R-:W-:Y:S05]  /*90e0*/  @!P0 BRA `(.L_x_2251) ;  /* 0x0000000000148947 */ /* 0x000fea0003800000 */
.L_x_2252:
[----:B0-----:R-:W2:Y:S04]  /*90f0*/  LDG.E.STRONG.GPU R5, desc[UR8][R2.64] ;  /* 0x0000000802057981 */ /* 0x001ea8000c1ef900 */
[----:B--2---:R-:W-:Y:S01]  /*9100*/  CCTL.IVALL ;  /* 0x00000000ff00798f */ /* 0x004fe20002000000 */
[----:B------:R-:W-:Y:S05]  /*9110*/  YIELD ;  /* 0x0000000000007946 */ /* 0x000fea0003800000 */
[----:B------:R-:W-:-:S13]  /*9120*/  ISETP.NE.AND P0, PT, R5, R0, PT ;  /* 0x000000000500720c */ /* 0x000fda0003f05270 */
[----:B------:R-:W-:Y:S05]  /*9130*/  @P0 BRA `(.L_x_2252) ;  /* 0xfffffffc00ec0947 */ /* 0x000fea000383ffff */
.L_x_2251:
        /* <DEDUP_REMOVED lines=24> */
.L_x_2253:
        /* <DEDUP_REMOVED lines=23> */
.L_x_2254:
        /* <DEDUP_REMOVED lines=13> */
.L_x_5167:


//--------------------- .text._Z35group_norm_nhwc_bwd_one_pass_kernelI11Fp32IOFp32WLi512ELi60ELi480EEv26Group_norm_nhwc_bwd_params --------------------------
	.section	.text._Z35group_norm_nhwc_bwd_one_pass_kernelI11Fp32IOFp32WLi512ELi60ELi480EEv26Group_norm_nhwc_bwd_params,"ax",@progbits
	.align	128
        .global         _Z35group_norm_nhwc_bwd_one_pass_kernelI11Fp32IOFp32WLi512ELi60ELi480EEv26Group_norm_nhwc_bwd_params
        .type           _Z35group_norm_nhwc_bwd_one_pass_kernelI11Fp32IOFp32WLi512ELi60ELi480EEv26Group_norm_nhwc_bwd_params,@function
        .size           _Z35group_norm_nhwc_bwd_one_pass_kernelI11Fp32IOFp32WLi512ELi60ELi480EEv26Group_norm_nhwc_bwd_params,(.L_x_5168 - _Z35group_norm_nhwc_bwd_one_pass_kernelI11Fp32IOFp32WLi512ELi60ELi480EEv26Group_norm_nhwc_bwd_params)
        .other          _Z35group_norm_nhwc_bwd_one_pass_kernelI11Fp32IOFp32WLi512ELi60ELi480EEv26Group_norm_nhwc_bwd_params,@"STO_CUDA_ENTRY STV_DEFAULT"
_Z35group_norm_nhwc_bwd_one_pass_kernelI11Fp32IOFp32WLi512ELi60ELi480EEv26Group_norm_nhwc_bwd_params:
.text._Z35group_norm_nhwc_bwd_one_pass_kernelI11Fp32IOFp32WLi512ELi60ELi480EEv26Group_norm_nhwc_bwd_params:
        /* <DEDUP_REMOVED lines=12> */
[----:B------:R-:W-:Y:S01]  /*00c0*/  IMAD.WIDE.U32 R2, R0, -0x77777777, RZ ;  /* 0x8888888900027825 */ /* 0x000fe200078e00ff */
[----:B------:R-:W-:Y:S01]  /*00d0*/  ULDC.64 UR10, c[0x0][0x288] ;  /* 0x0000a200000a7ab9 */ /* 0x000fe20000000a00 */
[----:B------:R-:W-:Y:S01]  /*00e0*/  UMOV UR6, 0x400 ;  /* 0x0000040000067882 */ /* 0x000fe20000000000 */
[----:B------:R-:W-:Y:S02]  /*00f0*/  UIMAD.WIDE.U32 UR4, UR10, 0x3, URZ ;  /* 0x000000030a0478a5 */ /* 0x000fe4000f8e003f */
[----:B------:R-:W-:Y:S01]  /*0100*/  SHF.R.U32.HI R3, RZ, 0x4, R3 ;  /* 0x00000004ff037819 */ /* 0x000fe20000011603 */
[----:B------:R-:W-:Y:S01]  /*0110*/  UIMAD UR12, UR11, 0x3, URZ ;  /* 0x000000030b0c78a4 */ /* 0x000fe2000f8e023f */
[----:B------:R-:W0:Y:S01]  /*0120*/  LDC R80, c[0x0][0x2ac] ;  /* 0x0000ab00ff507b82 */ /* 0x000e220000000800 */
[----:B------:R-:W-:Y:S01]  /*0130*/  ULDC.64 UR14, c[0x0][0x290] ;  /* 0x0000a400000e7ab9 */ /* 0x000fe20000000a00 */
[----:B------:R-:W-:Y:S01]  /*0140*/  ULEA.HI UR9, UP0, UR11, UR10, URZ, 0x1 ;  /* 0x0000000a0b097291 */ /* 0x000fe2000f81083f */
[----:B------:R-:W-:Y:S01]  /*0150*/  IMAD R2, R3, -0x1e, R0 ;  /* 0xffffffe203027824 */ /* 0x000fe200078e0200 */
[----:B------:R-:W-:-:S02]  /*0160*/  UIADD3 UR12, UR5, UR12, URZ ;  /* 0x0000000c050c7290 */ /* 0x000fc4000fffe03f */
[----:B------:R-:W-:Y:S02]  /*0170*/  UIADD3.X UR11, URZ, UR11, URZ, UP0, !UPT ;  /* 0x0000000b3f0b7290 */ /* 0x000fe400087fe43f */
[----:B------:R-:W1:Y:S01]  /*0180*/  S2UR UR7, SR_CgaCtaId ;  /* 0x00000000000779c3 */ /* 0x000e620000008800 */
[----:B------:R-:W-:Y:S02]  /*0190*/  ULEA.HI UR10, UP0, UR12, UR4, URZ, 0x1 ;  /* 0x000000040c0a7291 */ /* 0x000fe4000f81083f */
[----:B------:R-:W-:Y:S02]  /*01a0*/  USHF.R.S64 UR9, UR9, 0x1, UR11 ;  /* 0x0000000109097899 */ /* 0x000fe4000800100b */
[----:B------:R-:W-:Y:S02]  /*01b0*/  UIADD3.X UR12, URZ, UR12, URZ, UP0, !UPT ;  /* 0x0000000c3f0c7290 */ /* 0x000fe400087fe43f */
[----:B------:R-:W-:Y:S02]  /*01c0*/  USHF.R.S32.HI UR11, URZ, 0x1, UR11 ;  /* 0x000000013f0b7899 */ /* 0x000fe4000801140b */
[----:B------:R-:W-:-:S02]  /*01d0*/  USHF.R.S64 UR10, UR10, 0x1, UR12 ;  /* 0x000000010a0a7899 */ /* 0x000fc4000800100c */
[----:B------:R-:W-:Y:S02]  /*01e0*/  USHF.R.S32.HI UR12, URZ, 0x1, UR12 ;  /* 0x000000013f0c7899 */ /* 0x000fe4000801140c */
[----:B------:R-:W-:Y:S02]  /*01f0*/  USHF.L.U64.HI UR11, UR9, 0x2, UR11 ;  /* 0x00000002090b7899 */ /* 0x000fe4000801020b */
[----:B------:R-:W-:Y:S01]  /*0200*/  USHF.L.U64.HI UR12, UR10, 0x2, UR12 ;  /* 0x000000020a0c7899 */ /* 0x000fe2000801020c */
[----:B0-----:R-:W-:Y:S01]  /*0210*/  IMAD R80, R80, UR24, R3 ;  /* 0x0000001850507c24 */ /* 0x001fe2000f8e0203 */
[----:B------:R-:W-:Y:S01]  /*0220*/  SHF.R.S32.HI R3, RZ, 0x1f, R0 ;  /* 0x0000001fff037819 */ /* 0x000fe20000011400 */
[----:B------:R-:W-:Y:S01]  /*0230*/  ULDC.U8 UR25, c[0x0][0x2a4] ;  /* 0x0000a90000197ab9 */ /* 0x000fe20000000000 */
[----:B------:R-:W-:Y:S02]  /*0240*/  UMOV UR4, URZ ;  /* 0x0000003f00047c82 */ /* 0x000fe40008000000 */
[----:B------:R-:W-:-:S02]  /*0250*/  LEA.HI R3, R3, R0, RZ, 0x5 ;  /* 0x0000000003037211 */ /* 0x000fc400078f28ff */
[----:B------:R-:W-:Y:S01]  /*0260*/  ISETP.GE.U32.AND P1, PT, R80, UR14, PT ;  /* 0x0000000e50007c0c */ /* 0x000fe2000bf26070 */
[----:B-1----:R-:W-:Y:S01]  /*0270*/  ULEA UR6, UR7, UR6, 0x18 ;  /* 0x0000000607067291 */ /* 0x002fe2000f8ec03f */
[----:B------:R-:W-:Y:S02]  /*0280*/  SHF.R.S32.HI R4, RZ, 0x1f, R80 ;  /* 0x0000001fff047819 */ /* 0x000fe40000011450 */
[----:B------:R-:W-:Y:S02]  /*0290*/  SHF.R.S32.HI R3, RZ, 0x5, R3 ;  /* 0x00000005ff037819 */ /* 0x000fe40000011403 */
[----:B------:R-:W-:Y:S02]  /*02a0*/  ISETP.GE.AND.EX P1, PT, R4, UR15, PT, P1 ;  /* 0x0000000f04007c0c */ /* 0x000fe4000bf26310 */
[----:B------:R-:W-:Y:S02]  /*02b0*/  SHF.L.U32 R4, R2, 0x1, RZ ;  /* 0x0000000102047819 */ /* 0x000fe400000006ff */
[----:B------:R-:W-:-:S02]  /*02c0*/  LEA R3, R3, UR6, 0x3 ;  /* 0x0000000603037c11 */ /* 0x000fc4000f8e18ff */
[C---:B------:R-:W-:Y:S01]  /*02d0*/  IADD3 R2, R80.reuse, 0x10, RZ ;  /* 0x0000001050027810 */ /* 0x040fe20007ffe0ff */
[----:B------:R0:W-:Y:S01]  /*02e0*/  STL [R1+0x8c], R4 ;  /* 0x00008c0401007387 */ /* 0x0001e20000100800 */
[C---:B------:R-:W-:Y:S02]  /*02f0*/  IADD3 R2, R80.reuse, 0x40, RZ ;  /* 0x0000004050027810 */ /* 0x040fe40007ffe0ff */
[C---:B------:R-:W-:Y:S01]  /*0300*/  IADD3 R2, R80.reuse, 0x60, RZ ;  /* 0x0000006050027810 */ /* 0x040fe20007ffe0ff */
[----:B------:R1:W-:Y:S01]  /*0310*/  STL [R1+0x98], R3 ;  /* 0x0000980301007387 */ /* 0x0003e20000100800 */
[----:B------:R-:W-:Y:S02]  /*0320*/  IADD3 R2, R80, 0x80, RZ ;  /* 0x0000008050027810 */ /* 0x000fe40007ffe0ff */
[----:B------:R-:W-:Y:S02]  /*0330*/  ISETP.LT.U32.AND P1, PT, R0, 0x1e0, !P1 ;  /* 0x000001e00000780c */ /* 0x000fe40004f21070 */
[----:B------:R-:W-:-:S02]  /*0340*/  IADD3 R2, R80, 0xb0, RZ ;  /* 0x000000b050027810 */ /* 0x000fc40007ffe0ff */
[C---:B0-----:R-:W-:Y:S02]  /*0350*/  IADD3 R4, R80.reuse, 0x20, RZ ;  /* 0x0000002050047810 */ /* 0x041fe40007ffe0ff */
[C---:B------:R-:W-:Y:S02]  /*0360*/  IADD3 R4, R80.reuse, 0x90, RZ ;  /* 0x0000009050047810 */ /* 0x040fe40007ffe0ff */
[C---:B-1----:R-:W-:Y:S02]  /*0370*/  IADD3 R3, R80.reuse, 0x30, RZ ;  /* 0x0000003050037810 */ /* 0x042fe40007ffe0ff */
[C---:B------:R-:W-:Y:S02]  /*0380*/  IADD3 R3, R80.reuse, 0x50, RZ ;  /* 0x0000005050037810 */ /* 0x040fe40007ffe0ff */
[C---:B------:R-:W-:Y:S02]  /*0390*/  IADD3 R3, R80.reuse, 0x70, RZ ;  /* 0x0000007050037810 */ /* 0x040fe40007ffe0ff */
[----:B------:R-:W-:-:S07]  /*03a0*/  IADD3 R3, R80, 0xa0, RZ ;  /* 0x000000a050037810 */ /* 0x000fce0007ffe0ff */
.L_x_2402:
[----:B--2---:R-:W2:Y:S01]  /*03b0*/  LDL R5, [R1+0x8c] ;  /* 0x00008c0001057983 */ /* 0x004ea20000100800 */
[----:B------:R-:W-:Y:S01]  /*03c0*/  ULDC UR14, c[0x0][0x2a0] ;  /* 0x0000a800000e7ab9 */ /* 0x000fe20000000800 */
[----:B------:R-:W-:Y:S01]  /*03d0*/  IABS R4, UR8 ;  /* 0x0000000800047c13 */ /* 0x000fe20008000000 */
[----:B------:R-:W-:Y:S01]  /*03e0*/  UMOV UR6, URZ ;  /* 0x0000003f00067c82 */ /* 0x000fe20008000000 */
[----:B----4-:R-:W-:Y:S01]  /*03f0*/  MOV R2, UR14 ;  /* 0x0000000e00027c02 */ /* 0x010fe20008000f00 */
[----:B------:R-:W-:Y:S01]  /*0400*/  UISETP.GE.AND UP4, UPT, UR8, URZ, UPT ;  /* 0x0000003f0800728c */ /* 0x000fe2000bf86270 */
[----:B------:R-:W-:Y:S01]  /*0410*/  R2UR UR13, R4 ;  /* 0x00000000040d72ca */ /* 0x000fe200000e0000 */
[----:B------:R-:W-:Y:S01]  /*0420*/  ULOP3.LUT UR15, UR8, UR14, URZ, 0x3c, !UPT ;  /* 0x0000000e080f7292 */ /* 0x000fe2000f8e3c3f */
[----:B------:R-:W-:Y:S01]  /*0430*/  IABS R2, R2 ;  /* 0x0000000200027213 */ /* 0x000fe20000000000 */
[----:B------:R-:W-:Y:S01]  /*0440*/  ULDC.64 UR18, c[0x0][0x290] ;  /* 0x0000a40000127ab9 */ /* 0x000fe20000000a00 */
[----:B------:R-:W-:Y:S01]  /*0450*/  IADD3 R23, R80, 0x140, RZ ;  /* 0x0000014050177810 */ /* 0x000fe20007ffe0ff */
[----:B------:R-:W-:Y:S01]  /*0460*/  UISETP.GE.AND UP5, UPT, UR15, URZ, UPT ;  /* 0x0000003f0f00728c */ /* 0x000fe2000bfa6270 */
[----:B------:R-:W-:Y:S01]  /*0470*/  R2UR UR16, R2 ;  /* 0x00000000021072ca */ /* 0x000fe200000e0000 */
[----:B01-3--:R-:W0:Y:S01]  /*0480*/  @P1 LDC.64 R12, c[0x0][0x288] ;  /* 0x0000a200ff0c1b82 */ /* 0x00be220000000a00 */
[----:B------:R-:W-:Y:S01]  /*0490*/  ISETP.GE.U32.AND P3, PT, R23, UR18, PT ;  /* 0x0000001217007c0c */ /* 0x000fe2000bf66070 */
[----:B------:R-:W-:Y:S01]  /*04a0*/  UISETP.NE.AND UP0, UPT, UR14, URZ, UPT ;  /* 0x0000003f0e00728c */ /* 0x000fe2000bf05270 */
[----:B------:R-:W-:-:S02]  /*04b0*/  IADD3 R33, R80, 0xc0, RZ ;  /* 0x000000c050217810 */ /* 0x000fc40007ffe0ff */
[----:B------:R-:W-:Y:S02]  /*04c0*/  CS2R R106, SRZ ;  /* 0x00000000006a7805 */ /* 0x000fe4000001ff00 */
[----:B------:R-:W-:Y:S02]  /*04d0*/  SHF.R.S32.HI R6, RZ, 0x1f, R80 ;  /* 0x0000001fff067819 */ /* 0x000fe40000011450 */
[----:B------:R-:W-:Y:S01]  /*04e0*/  ISETP.GE.U32.AND P2, PT, R33, UR18, PT ;  /* 0x0000001221007c0c */ /* 0x000fe2000bf46070 */
[----:B------:R-:W1:Y:S01]  /*04f0*/  @P1 LDC.64 R16, c[0x0][0x230] ;  /* 0x00008c00ff101b82 */ /* 0x000e620000000a00 */
[----:B------:R-:W-:Y:S02]  /*0500*/  SHF.R.S32.HI R9, RZ, 0x1f, R33 ;  /* 0x0000001fff097819 */ /* 0x000fe40000011421 */
[----:B------:R-:W-:Y:S01]  /*0510*/  IADD3 R35, R80, 0xd0, RZ ;  /* 0x000000d050237810 */ /* 0x000fe20007ffe0ff */
[----:B------:R-:W3:Y:S01]  /*0520*/  I2F.RP R2, UR16 ;  /* 0x0000001000027d06 */ /* 0x000ee20008209400 */
[----:B------:R-:W-:-:S02]  /*0530*/  ISETP.GE.AND.EX P2, PT, R9, UR19, PT, P2 ;  /* 0x0000001309007c0c */ /* 0x000fc4000bf46320 */
[----:B------:R-:W-:Y:S01]  /*0540*/  ISETP.GE.U32.AND P4, PT, R35, UR18, PT ;  /* 0x0000001223007c0c */ /* 0x000fe2000bf86070 */
[----:B------:R-:W4:Y:S01]  /*0550*/  @P1 LDC.64 R18, c[0x0][0x228] ;  /* 0x00008a00ff121b82 */ /* 0x000f220000000a00 */
[----:B------:R-:W-:Y:S02]  /*0560*/  ISETP.GT.U32.OR P2, PT, R0, 0x1df, P2 ;  /* 0x000001df0000780c */ /* 0x000fe40001744470 */
[----:B------:R-:W-:Y:S02]  /*0570*/  SHF.R.S32.HI R11, RZ, 0x1f, R35 ;  /* 0x0000001fff0b7819 */ /* 0x000fe40000011423 */
[----:B------:R-:W-:Y:S02]  /*0580*/  SHF.R.S32.HI R25, RZ, 0x1f, R23 ;  /* 0x0000001fff197819 */ /* 0x000fe40000011417 */
[----:B------:R-:W-:Y:S02]  /*0590*/  ISETP.GE.AND.EX P4, PT, R11, UR19, PT, P4 ;  /* 0x000000130b007c0c */ /* 0x000fe4000bf86340 */
[----:B------:R-:W-:Y:S01]  /*05a0*/  IADD3 R39, R80, 0xf0, RZ ;  /* 0x000000f050277810 */ /* 0x000fe20007ffe0ff */
[----:B---3--:R-:W3:Y:S01]  /*05b0*/  MUFU.RCP R2, R2 ;  /* 0x0000000200027308 */ /* 0x008ee20000001000 */
[----:B------:R-:W-:-:S03]  /*05c0*/  ISETP.GT.U32.OR P4, PT, R0, 0x1df, P4 ;  /* 0x000001df0000780c */ /* 0x000fc60002784470 */
[----:B------:R-:W1:Y:S01]  /*05d0*/  @!P2 LDC.64 R20, c[0x0][0x288] ;  /* 0x0000a200ff14ab82 */ /* 0x000e620000000a00 */
[----:B------:R-:W-:-:S09]  /*05e0*/  IADD3 R41, R80, 0x100, RZ ;  /* 0x0000010050297810 */ /* 0x000fd20007ffe0ff */
[----:B------:R-:W4:Y:S01]  /*05f0*/  @!P4 LDC.64 R26, c[0x0][0x288] ;  /* 0x0000a200ff1acb82 */ /* 0x000f220000000a00 */
[----:B---3--:R-:W-:Y:S02]  /*0600*/  IADD3 R3, R2, 0xffffffe, RZ ;  /* 0x0ffffffe02037810 */ /* 0x008fe40007ffe0ff */
[----:B------:R-:W-:-:S04]  /*0610*/  SHF.R.S32.HI R2, RZ, 0x1f, R23 ;  /* 0x0000001fff027819 */ /* 0x000fc80000011417 */
[----:B------:R-:W3:Y:S01]  /*0620*/  F2I.FTZ.U32.TRUNC.NTZ R3, R3 ;  /* 0x0000000300037305 */ /* 0x000ee2000021f000 */
[----:B------:R-:W-:-:S04]  /*0630*/  ISETP.GE.AND.EX P3, PT, R2, UR19, PT, P3 ;  /* 0x0000001302007c0c */ /* 0x000fc8000bf66330 */
[----:B------:R-:W-:Y:S02]  /*0640*/  ISETP.GT.U32.OR P3, PT, R0, 0x1df, P3 ;  /* 0x000001df0000780c */ /* 0x000fe40001f64470 */
[----:B---3--:R-:W-:-:S11]  /*0650*/  R2UR UR7, R3 ;  /* 0x00000000030772ca */ /* 0x008fd600000e0000 */
[----:B------:R-:W3:Y:S08]  /*0660*/  @!P3 LDC.64 R14, c[0x0][0x288] ;  /* 0x0000a200ff0ebb82 */ /* 0x000ef00000000a00 */
[----:B------:R-:W4:Y:S01]  /*0670*/  @!P3 LDC.64 R30, c[0x0][0x228] ;  /* 0x00008a00ff1ebb82 */ /* 0x000f220000000a00 */
[----:B------:R-:W-:-:S04]  /*0680*/  UIADD3 UR5, URZ, -UR7, URZ ;  /* 0x800000073f057290 */ /* 0x000fc8000fffe03f */
[----:B------:R-:W-:-:S03]  /*0690*/  UIMAD UR5, UR5, UR16, URZ ;  /* 0x00000010050572a4 */ /* 0x000fc6000f8e023f */
[----:B------:R-:W4:Y:S01]  /*06a0*/  @!P3 LDC.64 R28, c[0x0][0x230] ;  /* 0x00008c00ff1cbb82 */ /* 0x000f220000000a00 */
[----:B------:R-:W-:-:S04]  /*06b0*/  UIMAD.WIDE.U32 UR6, UR7, UR5, UR6 ;  /* 0x00000005070672a5 */ /* 0x000fc8000f8e0006 */
[----:B------:R-:W-:Y:S01]  /*06c0*/  UIMAD.WIDE.U32 UR6, UR7, UR13, URZ ;  /* 0x0000000d070672a5 */ /* 0x000fe2000f8e003f */
[----:B---3--:R-:W-:-:S03]  /*06d0*/  @!P3 IMAD R10, R25, R14, RZ ;  /* 0x0000000e190ab224 */ /* 0x008fc600078e02ff */
[----:B------:R-:W-:Y:S01]  /*06e0*/  UIADD3 UR5, -UR7, URZ, URZ ;  /* 0x0000003f07057290 */ /* 0x000fe2000fffe13f */
[----:B------:R-:W3:Y:S01]  /*06f0*/  @!P2 LDC.64 R24, c[0x0][0x228] ;  /* 0x00008a00ff18ab82 */ /* 0x000ee20000000a00 */
[----:B------:R-:W-:Y:S02]  /*0700*/  @!P3 IMAD R15, R23, R15, R10 ;  /* 0x0000000f170fb224 */ /* 0x000fe400078e020a */
[----:B------:R-:W-:Y:S02]  /*0710*/  UIMAD UR5, UR16, UR5, UR13 ;  /* 0x00000005100572a4 */ /* 0x000fe4000f8e020d */
[----:B------:R-:W-:Y:S02]  /*0720*/  ULOP3.LUT UR13, URZ, UR14, URZ, 0x33, !UPT ;  /* 0x0000000e3f0d7292 */ /* 0x000fe4000f8e333f */
[----:B------:R-:W-:Y:S01]  /*0730*/  UISETP.GT.U32.AND UP2, UPT, UR16, UR5, UPT ;  /* 0x000000051000728c */ /* 0x000fe2000bf44070 */
[----:B------:R-:W-:-:S10]  /*0740*/  ULDC.64 UR14, c[0x0][0x298] ;  /* 0x0000a600000e7ab9 */ /* 0x000fd40000000a00 */
[----:B------:R-:W-:Y:S02]  /*0750*/  @!UP2 UIADD3 UR5, UR5, -UR16, URZ ;  /* 0x800000100505a290 */ /* 0x000fe4000fffe03f */
[----:B------:R-:W-:Y:S02]  /*0760*/  @!UP2 UIADD3 UR7, UR7, 0x1, URZ ;  /* 0x000000010707a890 */ /* 0x000fe4000fffe03f */
[----:B------:R-:W-:Y:S02]  /*0770*/  UISETP.GE.U32.AND UP1, UPT, UR5, UR16, UPT ;  /* 0x000000100500728c */ /* 0x000fe4000bf26070 */
[----:B------:R-:W-:Y:S02]  /*0780*/  UIADD3 UR6, UR5, -UR16, URZ ;  /* 0x8000001005067290 */ /* 0x000fe4000fffe03f */
[----:B------:R-:W-:-:S04]  /*0790*/  UISETP.GT.U32.AND UP3, UPT, UR16, UR5, UPT ;  /* 0x000000051000728c */ /* 0x000fc8000bf64070 */
[----:B------:R-:W-:-:S03]  /*07a0*/  USEL UR5, UR6, UR5, !UP3 ;  /* 0x0000000506057287 */ /* 0x000fc6000d800000 */
[----:B------:R-:W-:Y:S02]  /*07b0*/  @UP1 UIADD3 UR7, UR7, 0x1, URZ ;  /* 0x0000000107071890 */ /* 0x000fe4000fffe03f */
[----:B------:R-:W-:Y:S02]  /*07c0*/  @!UP4 UIADD3 UR5, -UR5, URZ, URZ ;  /* 0x0000003f0505c290 */ /* 0x000fe4000fffe13f */
[----:B------:R-:W-:Y:S02]  /*07d0*/  @!UP5 UIADD3 UR7, -UR7, URZ, URZ ;  /* 0x0000003f0707d290 */ /* 0x000fe4000fffe13f */
[----:B------:R-:W-:Y:S02]  /*07e0*/  USEL UR16, UR13, UR5, !UP0 ;  /* 0x000000050d107287 */ /* 0x000fe4000c000000 */
[----:B------:R-:W-:Y:S02]  /*07f0*/  USEL UR7, UR13, UR7, !UP0 ;  /* 0x000000070d077287 */ /* 0x000fe4000c000000 */
[----:B------:R-:W-:-:S02]  /*0800*/  UIMAD UR17, UR16, 0x3c, URZ ;  /* 0x0000003c101178a4 */ /* 0x000fc4000f8e023f */
[----:B------:R-:W-:-:S04]  /*0810*/  USHF.R.S32.HI UR5, URZ, 0x1f, UR7 ;  /* 0x0000001f3f057899 */ /* 0x000fc80008011407 */
[----:B------:R-:W-:Y:S01]  /*0820*/  MOV R4, UR17 ;  /* 0x0000001100047c02 */ /* 0x000fe20008000f00 */
[----:B------:R-:W-:-:S04]  /*0830*/  UIMAD UR5, UR5, UR14, URZ ;  /* 0x0000000e050572a4 */ /* 0x000fc8000f8e023f */
[----:B------:R-:W-:Y:S01]  /*0840*/  UIMAD UR5, UR7, UR15, UR5 ;  /* 0x0000000f070572a4 */ /* 0x000fe2000f8e0205 */
[----:B------:R-:W-:Y:S02]  /*0850*/  CS2R R104, SRZ ;  /* 0x0000000000687805 */ /* 0x000fe4000001ff00 */
[----:B--2---:R-:W-:Y:S02]  /*0860*/  SHF.R.S32.HI R3, RZ, 0x1f, R5 ;  /* 0x0000001fff037819 */ /* 0x004fe40000011405 */
[----:B------:R-:W-:Y:S02]  /*0870*/  IADD3 R2, P0, R5, UR17, RZ ;  /* 0x0000001105027c10 */ /* 0x000fe4000ff1e0ff */
[----:B------:R-:W-:Y:S02]  /*0880*/  MOV R5, UR14 ;  /* 0x0000000e00057c02 */ /* 0x000fe40008000f00 */
[----:B------:R-:W-:Y:S01]  /*0890*/  LEA.HI.X.SX32 R3, R4, R3, 0x1, P0 ;  /* 0x0000000304037211 */ /* 0x000fe200000f0eff */
[----:B0-----:R-:W-:-:S02]  /*08a0*/  @P1 IMAD R4, R6, R12, RZ ;  /* 0x0000000c06041224 */ /* 0x001fc400078e02ff */
[----:B------:R-:W-:Y:S01]  /*08b0*/  IMAD.WIDE.U32 R2, R5, UR7, R2 ;  /* 0x0000000705027c25 */ /* 0x000fe2000f8e0002 */
[C---:B------:R-:W-:Y:S02]  /*08c0*/  IADD3 R43, R80.reuse, 0x110, RZ ;  /* 0x00000110502b7810 */ /* 0x040fe40007ffe0ff */
[----:B------:R-:W-:Y:S02]  /*08d0*/  CS2R R102, SRZ ;  /* 0x0000000000667805 */ /* 0x000fe4000001ff00 */
[----:B------:R-:W-:Y:S01]  /*08e0*/  CS2R R100, SRZ ;  /* 0x0000000000647805 */ /* 0x000fe2000001ff00 */
[C---:B------:R-:W-:Y:S01]  /*08f0*/  @P1 IMAD R13, R80.reuse, R13, R4 ;  /* 0x0000000d500d1224 */ /* 0x040fe200078e0204 */
[----:B------:R-:W-:Y:S02]  /*0900*/  IADD3 R5, R3, UR5, RZ ;  /* 0x0000000503057c10 */ /* 0x000fe4000fffe0ff */
[----:B------:R-:W-:Y:S02]  /*0910*/  IADD3 R49, R80, 0x130, RZ ;  /* 0x0000013050317810 */ /* 0x000fe40007ffe0ff */
[----:B------:R-:W-:-:S02]  /*0920*/  CS2R R98, SRZ ;  /* 0x0000000000627805 */ /* 0x000fc4000001ff00 */
[----:B------:R-:W-:Y:S02]  /*0930*/  @P1 MOV R4, R2 ;  /* 0x0000000200041202 */ /* 0x000fe40000000f00 */
[C---:B------:R-:W-:Y:S02]  /*0940*/  IADD3 R51, R80.reuse, 0x150, RZ ;  /* 0x0000015050337810 */ /* 0x040fe40007ffe0ff */
[----:B------:R-:W-:Y:S02]  /*0950*/  CS2R R96, SRZ ;  /* 0x0000000000607805 */ /* 0x000fe4000001ff00 */
[----:B------:R-:W-:Y:S01]  /*0960*/  CS2R R94, SRZ ;  /* 0x00000000005e7805 */ /* 0x000fe2000001ff00 */
[----:B------:R-:W-:Y:S01]  /*0970*/  @P1 IMAD.WIDE.U32 R6, R80, R12, R4 ;  /* 0x0000000c50061225 */ /* 0x000fe200078e0004 */
[----:B------:R-:W-:Y:S02]  /*0980*/  CS2R R92, SRZ ;  /* 0x00000000005c7805 */ /* 0x000fe4000001ff00 */
[----:B------:R-:W-:-:S02]  /*0990*/  CS2R R90, SRZ ;  /* 0x00000000005a7805 */ /* 0x000fc4000001ff00 */
[----:B------:R-:W-:Y:S01]  /*09a0*/  CS2R R88, SRZ ;  /* 0x0000000000587805 */ /* 0x000fe2000001ff00 */
[----:B-1----:R-:W-:Y:S01]  /*09b0*/  @!P2 IMAD R12, R9, R20, RZ ;  /* 0x00000014090ca224 */ /* 0x002fe200078e02ff */
[----:B------:R-:W-:Y:S02]  /*09c0*/  @P1 IADD3 R7, R7, R13, RZ ;  /* 0x0000000d07071210 */ /* 0x000fe40007ffe0ff */
[----:B------:R-:W-:Y:S02]  /*09d0*/  CS2R R86, SRZ ;  /* 0x0000000000567805 */ /* 0x000fe4000001ff00 */
[C---:B------:R-:W-:Y:S02]  /*09e0*/  @P1 SHF.L.U32 R13, R6.reuse, 0x2, RZ ;  /* 0x00000002060d1819 */ /* 0x040fe400000006ff */
[----:B------:R-:W-:Y:S02]  /*09f0*/  CS2R R82, SRZ ;  /* 0x0000000000527805 */ /* 0x000fe4000001ff00 */
[----:B------:R-:W-:-:S02]  /*0a00*/  @P1 SHF.L.U64.HI R8, R6, 0x2, R7 ;  /* 0x0000000206081819 */ /* 0x000fc40000010207 */
[----:B------:R-:W-:Y:S02]  /*0a10*/  CS2R R84, SRZ ;  /* 0x0000000000547805 */ /* 0x000fe4000001ff00 */
[----:B------:R-:W-:Y:S02]  /*0a20*/  @!P3 MOV R6, R2 ;  /* 0x000000020006b202 */ /* 0x000fe40000000f00 */
[----:B------:R-:W-:Y:S02]  /*0a30*/  CS2R R78, SRZ ;  /* 0x00000000004e7805 */ /* 0x000fe4000001ff00 */
[----:B------:R-:W-:Y:S02]  /*0a40*/  @!P3 MOV R7, R5 ;  /* 0x000000050007b202 */ /* 0x000fe40000000f00 */
[----:B------:R-:W-:Y:S02]  /*0a50*/  CS2R R58, SRZ ;  /* 0x00000000003a7805 */ /* 0x000fe4000001ff00 */
[----:B------:R-:W-:-:S02]  /*0a60*/  @P1 IADD3 R36, P0, R13, R16, RZ ;  /* 0x000000100d241210 */ /* 0x000fc40007f1e0ff */
[----:B------:R-:W-:Y:S02]  /*0a70*/  CS2R R60, SRZ ;  /* 0x00000000003c7805 */ /* 0x000fe4000001ff00 */
[----:B----4-:R-:W-:Y:S01]  /*0a80*/  @P1 IADD3 R118, P5, R13, R18, RZ ;  /* 0x000000120d761210 */ /* 0x010fe20007fbe0ff */
[----:B------:R-:W-:Y:S01]  /*0a90*/  @!P3 IMAD.WIDE.U32 R6, R23, R14, R6 ;  /* 0x0000000e1706b225 */ /* 0x000fe200078e0006 */
[C---:B------:R-:W-:Y:S01]  /*0aa0*/  @P1 IADD3.X R37, R8.reuse, R17, RZ, P0, !PT ;  /* 0x0000001108251210 */ /* 0x040fe200007fe4ff */
[----:B------:R-:W0:Y:S01]  /*0ab0*/  @!P2 LDC.64 R22, c[0x0][0x230] ;  /* 0x00008c00ff16ab82 */ /* 0x000e220000000a00 */
[----:B------:R-:W-:Y:S01]  /*0ac0*/  @P1 IADD3.X R119, R8, R19, RZ, P5, !PT ;  /* 0x0000001308771210 */ /* 0x000fe20002ffe4ff */
[----:B------:R-:W-:Y:S01]  /*0ad0*/  @!P2 IMAD R13, R33, R21, R12 ;  /* 0x00000015210da224 */ /* 0x000fe200078e020c */
[----:B------:R-:W-:Y:S01]  /*0ae0*/  @!P3 IADD3 R7, R7, R15, RZ ;  /* 0x0000000f0707b210 */ /* 0x000fe20007ffe0ff */
[----:B------:R1:W-:Y:S01]  /*0af0*/  @P1 STL.64 [R1+0x38], R36 ;  /* 0x0000382401001387 */ /* 0x0003e20000100a00 */
[----:B------:R-:W-:-:S02]  /*0b00*/  @!P3 SHF.L.U32 R17, R6, 0x2, RZ ;  /* 0x000000020611b819 */ /* 0x000fc400000006ff */
[----:B------:R-:W-:Y:S02]  /*0b10*/  CS2R R70, SRZ ;  /* 0x0000000000467805 */ /* 0x000fe4000001ff00 */
[----:B------:R-:W-:Y:S02]  /*0b20*/  @!P3 SHF.L.U64.HI R10, R6, 0x2, R7 ;  /* 0x00000002060ab819 */ /* 0x000fe40000010207 */
[----:B------:R-:W-:Y:S02]  /*0b30*/  CS2R R62, SRZ ;  /* 0x00000000003e7805 */ /* 0x000fe4000001ff00 */
[----:B------:R-:W-:Y:S02]  /*0b40*/  @!P2 MOV R6, R2 ;  /* 0x000000020006a202 */ /* 0x000fe40000000f00 */
[C---:B------:R-:W-:Y:S02]  /*0b50*/  IADD3 R68, R80.reuse, 0x50, RZ ;  /* 0x0000005050447810 */ /* 0x040fe40007ffe0ff */
[----:B------:R-:W-:-:S02]  /*0b60*/  IADD3 R77, R80, 0x60, RZ ;  /* 0x00000060504d7810 */ /* 0x000fc40007ffe0ff */
[----:B------:R-:W-:Y:S02]  /*0b70*/  CS2R R124, SRZ ;  /* 0x00000000007c7805 */ /* 0x000fe4000001ff00 */
[----:B------:R-:W-:Y:S02]  /*0b80*/  @!P2 MOV R7, R5 ;  /* 0x000000050007a202 */ /* 0x000fe40000000f00 */
[----:B------:R-:W-:Y:S02]  /*0b90*/  CS2R R108, SRZ ;  /* 0x00000000006c7805 */ /* 0x000fe4000001ff00 */
[C---:B------:R-:W-:Y:S02]  /*0ba0*/  @!P3 IADD3 R16, P6, R17.reuse, R30, RZ ;  /* 0x0000001e1110b210 */ /* 0x040fe40007fde0ff */
[----:B------:R-:W-:Y:S02]  /*0bb0*/  CS2R R110, SRZ ;  /* 0x00000000006e7805 */ /* 0x000fe4000001ff00 */
[----:B------:R-:W-:Y:S01]  /*0bc0*/  @!P3 IADD3 R8, P5, R17, R28, RZ ;  /* 0x0000001c1108b210 */ /* 0x000fe20007fbe0ff */
[----:B------:R-:W-:Y:S01]  /*0bd0*/  @!P2 IMAD.WIDE.U32 R6, R33, R20, R6 ;  /* 0x000000142106a225 */ /* 0x000fe200078e0006 */
[----:B------:R-:W-:-:S02]  /*0be0*/  @!P3 IADD3.X R17, R10, R31, RZ, P6, !PT ;  /* 0x0000001f0a11b210 */ /* 0x000fc400037fe4ff */
[----:B------:R-:W-:Y:S02]  /*0bf0*/  CS2R R112, SRZ ;  /* 0x0000000000707805 */ /* 0x000fe4000001ff00 */
[----:B------:R-:W-:Y:S01]  /*0c00*/  @!P3 IADD3.X R9, R10, R29, RZ, P5, !PT ;  /* 0x0000001d0a09b210 */ /* 0x000fe20002ffe4ff */
[----:B------:R-:W-:Y:S01]  /*0c10*/  ULDC.64 UR6, c[0x0][0x248] ;  /* 0x0000920000067ab9 */ /* 0x000fe20000000a00 */
[----:B------:R-:W-:Y:S01]  /*0c20*/  @!P2 IADD3 R7, R7, R13, RZ ;  /* 0x0000000d0707a210 */ /* 0x000fe20007ffe0ff */
[----:B------:R-:W2:Y:S01]  /*0c30*/  @!P4 LDC.64 R28, c[0x0][0x230] ;  /* 0x00008c00ff1ccb82 */ /* 0x000ea20000000a00 */
[C---:B------:R-:W-:Y:S01]  /*0c40*/  @!P2 SHF.L.U32 R19, R6.reuse, 0x2, RZ ;  /* 0x000000020613a819 */ /* 0x040fe200000006ff */
[----:B------:R4:W2:Y:S01]  /*0c50*/  @!P3 LDG.E.64 R106, desc[UR22][R8.64] ;  /* 0x00000016086ab981 */ /* 0x0008a2000c1e1b00 */
[----:B------:R-:W-:Y:S01]  /*0c60*/  @!P2 SHF.L.U64.HI R12, R6, 0x2, R7 ;  /* 0x00000002060ca819 */ /* 0x000fe20000010207 */
[----:B------:R-:W-:Y:S01]  /*0c70*/  @!P4 IMAD R6, R11, R26, RZ ;  /* 0x0000001a0b06c224 */ /* 0x000fe200078e02ff */
[----:B------:R-:W-:-:S02]  /*0c80*/  @!P4 MOV R7, R5 ;  /* 0x000000050007c202 */ /* 0x000fc40000000f00 */
[----:B---3--:R-:W-:Y:S01]  /*0c90*/  @!P2 IADD3 R18, P6, R19, R24, RZ ;  /* 0x000000181312a210 */ /* 0x008fe20007fde0ff */
[----:B------:R-:W-:Y:S01]  /*0ca0*/  @!P4 IMAD R13, R35, R27, R6 ;  /* 0x0000001b230dc224 */ /* 0x000fe200078e0206 */
[----:B------:R-:W-:Y:S02]  /*0cb0*/  @!P4 MOV R6, R2 ;  /* 0x000000020006c202 */ /* 0x000fe40000000f00 */
[----:B0-----:R-:W-:Y:S02]  /*0cc0*/  @!P2 IADD3 R10, P5, R19, R22, RZ ;  /* 0x00000016130aa210 */ /* 0x001fe40007fbe0ff */
[C---:B------:R-:W-:Y:S01]  /*0cd0*/  @!P2 IADD3.X R19, R12.reuse, R25, RZ, P6, !PT ;  /* 0x000000190c13a210 */ /* 0x040fe200037fe4ff */
[----:B------:R-:W-:Y:S01]  /*0ce0*/  @!P4 IMAD.WIDE.U32 R6, R35, R26, R6 ;  /* 0x0000001a2306c225 */ /* 0x000fe200078e0006 */
[----:B------:R-:W-:Y:S02]  /*0cf0*/  @!P2 IADD3.X R11, R12, R23, RZ, P5, !PT ;  /* 0x000000170c0ba210 */ /* 0x000fe40002ffe4ff */
[----:B----4-:R-:W-:-:S02]  /*0d00*/  CS2R R8, SRZ ;  /* 0x0000000000087805 */ /* 0x010fc4000001ff00 */
[----:B-1----:R-:W-:Y:S01]  /*0d10*/  IADD3 R37, R80, 0xe0, RZ ;  /* 0x000000e050257810 */ /* 0x002fe20007ffe0ff */
[----:B------:R-:W0:Y:S01]  /*0d20*/  @!P4 LDC.64 R26, c[0x0][0x228] ;  /* 0x00008a00ff1acb82 */ /* 0x000e220000000a00 */
[----:B------:R-:W-:Y:S01]  /*0d30*/  @!P4 IADD3 R7, R7, R13, RZ ;  /* 0x0000000d0707c210 */ /* 0x000fe20007ffe0ff */
[----:B------:R-:W3:Y:S01]  /*0d40*/  @!P2 LDG.E.64 R104, desc[UR22][R10.64] ;  /* 0x000000160a68a981 */ /* 0x000ee2000c1e1b00 */
[C---:B------:R-:W-:Y:S02]  /*0d50*/  @!P4 SHF.L.U32 R25, R6.reuse, 0x2, RZ ;  /* 0x000000020619c819 */ /* 0x040fe400000006ff */
[----:B------:R-:W-:Y:S02]  /*0d60*/  @!P4 SHF.L.U64.HI R20, R6, 0x2, R7 ;  /* 0x000000020614c819 */ /* 0x000fe40000010207 */
[----:B------:R-:W-:Y:S01]  /*0d70*/  CS2R R6, SRZ ;  /* 0x0000000000067805 */ /* 0x000fe2000001ff00 */
[----:B------:R-:W4:Y:S01]  /*0d80*/  @!P2 LDG.E.64 R8, desc[UR22][R18.64] ;  /* 0x000000161208a981 */ /* 0x000f22000c1e1b00 */
[----:B------:R-:W-:-:S02]  /*0d90*/  ISETP.GE.U32.AND P0, PT, R37, UR18, PT ;  /* 0x0000001225007c0c */ /* 0x000fc4000bf06070 */
[----:B------:R-:W-:Y:S02]  /*0da0*/  SHF.R.S32.HI R15, RZ, 0x1f, R37 ;  /* 0x0000001fff0f7819 */ /* 0x000fe40000011425 */
[----:B------:R1:W3:Y:S01]  /*0db0*/  @!P3 LDG.E.64 R6, desc[UR22][R16.64] ;  /* 0x000000161006b981 */ /* 0x0002e2000c1e1b00 */
[----:B------:R-:W-:Y:S02]  /*0dc0*/  ISETP.GE.U32.AND P5, PT, R39, UR18, PT ;  /* 0x0000001227007c0c */ /* 0x000fe4000bfa6070 */
[----:B------:R-:W-:Y:S02]  /*0dd0*/  ISETP.GE.AND.EX P0, PT, R15, UR19, PT, P0 ;  /* 0x000000130f007c0c */ /* 0x000fe4000bf06300 */
[----:B------:R-:W-:Y:S02]  /*0de0*/  SHF.R.S32.HI R21, RZ, 0x1f, R39 ;  /* 0x0000001fff157819 */ /* 0x000fe40000011427 */
[----:B------:R-:W-:Y:S02]  /*0df0*/  ISETP.GT.U32.OR P0, PT, R0, 0x1df, P0 ;  /* 0x000001df0000780c */ /* 0x000fe40000704470 */
[----:B------:R-:W-:-:S04]  /*0e00*/  ISETP.GE.AND.EX P5, PT, R21, UR19, PT, P5 ;  /* 0x0000001315007c0c */ /* 0x000fc8000bfa6350 */
[----:B------:R-:W-:-:S07]  /*0e10*/  ISETP.GT.U32.OR P5, PT, R0, 0x1df, P5 ;  /* 0x000001df0000780c */ /* 0x000fce0002fa4470 */
[----:B------:R-:W0:Y:S01]  /*0e20*/  @!P0 LDC.64 R30, c[0x0][0x288] ;  /* 0x0000a200ff1e8b82 */ /* 0x000e220000000a00 */
[----:B------:R-:W-:Y:S02]  /*0e30*/  ISETP.GE.U32.AND P3, PT, R41, UR18, PT ;  /* 0x0000001229007c0c */ /* 0x000fe4000bf66070 */
[----:B------:R-:W-:-:S04]  /*0e40*/  SHF.R.S32.HI R23, RZ, 0x1f, R41 ;  /* 0x0000001fff177819 */ /* 0x000fc80000011429 */
[----:B------:R-:W-:Y:S01]  /*0e50*/  ISETP.GE.AND.EX P3, PT, R23, UR19, PT, P3 ;  /* 0x0000001317007c0c */ /* 0x000fe2000bf66330 */
[----:B------:R-:W0:Y:S01]  /*0e60*/  @!P5 LDC.64 R32, c[0x0][0x288] ;  /* 0x0000a200ff20db82 */ /* 0x000e220000000a00 */
[C---:B--2---:R-:W-:Y:S02]  /*0e70*/  @!P4 IADD3 R12, P6, R25.reuse, R28, RZ ;  /* 0x0000001c190cc210 */ /* 0x044fe40007fde0ff */
[----:B------:R-:W-:Y:S02]  /*0e80*/  ISETP.GT.U32.OR P3, PT, R0, 0x1df, P3 ;  /* 0x000001df0000780c */ /* 0x000fe40001f64470 */
[----:B------:R-:W-:Y:S02]  /*0e90*/  @!P4 IADD3.X R13, R20, R29, RZ, P6, !PT ;  /* 0x0000001d140dc210 */ /* 0x000fe400037fe4ff */
[----:B-1----:R-:W-:Y:S01]  /*0ea0*/  @!P0 MOV R16, R2 ;  /* 0x0000000200108202 */ /* 0x002fe20000000f00 */
[----:B------:R-:W1:Y:S01]  /*0eb0*/  @!P0 LDC.64 R28, c[0x0][0x230] ;  /* 0x00008c00ff1c8b82 */ /* 0x000e620000000a00 */
[----:B------:R-:W-:Y:S01]  /*0ec0*/  @!P0 MOV R17, R5 ;  /* 0x0000000500118202 */ /* 0x000fe20000000f00 */
[----:B------:R2:W4:Y:S01]  /*0ed0*/  @!P4 LDG.E.64 R102, desc[UR22][R12.64] ;  /* 0x000000160c66c981 */ /* 0x000522000c1e1b00 */
[----:B0-----:R-:W-:Y:S01]  /*0ee0*/  @!P4 IADD3 R14, P6, R25, R26, RZ ;  /* 0x0000001a190ec210 */ /* 0x001fe20007fde0ff */
[----:B------:R-:W-:-:S04]  /*0ef0*/  @!P0 IMAD R22, R15, R30, RZ ;  /* 0x0000001e0f168224 */ /* 0x000fc800078e02ff */
[----:B------:R-:W0:Y:S01]  /*0f00*/  @!P5 LDC.64 R34, c[0x0][0x230] ;  /* 0x00008c00ff22db82 */ /* 0x000e220000000a00 */
[----:B------:R-:W-:-:S04]  /*0f10*/  @!P0 IMAD.WIDE.U32 R16, R37, R30, R16 ;  /* 0x0000001e25108225 */ /* 0x000fc800078e0010 */
[----:B------:R-:W-:-:S03]  /*0f20*/  @!P0 IMAD R25, R37, R31, R22 ;  /* 0x0000001f25198224 */ /* 0x000fc600078e0216 */
[----:B------:R-:W0:Y:S08]  /*0f30*/  @!P0 LDC.64 R30, c[0x0][0x228] ;  /* 0x00008a00ff1e8b82 */ /* 0x000e300000000a00 */
[----:B------:R-:W0:Y:S01]  /*0f40*/  @!P3 LDC.64 R36, c[0x0][0x288] ;  /* 0x0000a200ff24bb82 */ /* 0x000e220000000a00 */
[----:B------:R-:W-:Y:S01]  /*0f50*/  @!P4 IADD3.X R15, R20, R27, RZ, P6, !PT ;  /* 0x0000001b140fc210 */ /* 0x000fe200037fe4ff */
[----:B------:R-:W-:Y:S01]  /*0f60*/  @!P5 IMAD R20, R21, R32, RZ ;  /* 0x000000201514d224 */ /* 0x000fe200078e02ff */
[----:B------:R-:W-:-:S02]  /*0f70*/  @!P0 IADD3 R17, R17, R25, RZ ;  /* 0x0000001911118210 */ /* 0x000fc40007ffe0ff */
[----:B------:R-:W-:Y:S02]  /*0f80*/  ISETP.GE.U32.AND P2, PT, R43, UR18, PT ;  /* 0x000000122b007c0c */ /* 0x000fe4000bf46070 */
[C---:B------:R-:W-:Y:S02]  /*0f90*/  @!P0 SHF.L.U32 R21, R16.reuse, 0x2, RZ ;  /* 0x0000000210158819 */ /* 0x040fe400000006ff */
[----:B------:R-:W-:Y:S02]  /*0fa0*/  SHF.R.S32.HI R27, RZ, 0x1f, R43 ;  /* 0x0000001fff1b7819 */ /* 0x000fe4000001142b */
[----:B------:R-:W-:Y:S02]  /*0fb0*/  @!P0 SHF.L.U64.HI R22, R16, 0x2, R17 ;  /* 0x0000000210168819 */ /* 0x000fe40000010211 */
[----:B-1----:R-:W-:Y:S02]  /*0fc0*/  @!P0 IADD3 R16, P6, R21, R28, RZ ;  /* 0x0000001c15108210 */ /* 0x002fe40007fde0ff */
[----:B------:R-:W-:-:S02]  /*0fd0*/  ISETP.GE.AND.EX P2, PT, R27, UR19, PT, P2 ;  /* 0x000000131b007c0c */ /* 0x000fc4000bf46320 */
[----:B------:R-:W-:Y:S02]  /*0fe0*/  @!P5 MOV R10, R2 ;  /* 0x00000002000ad202 */ /* 0x000fe40000000f00 */
[----:B------:R-:W-:Y:S01]  /*0ff0*/  @!P5 MOV R11, R5 ;  /* 0x00000005000bd202 */ /* 0x000fe20000000f00 */
[C---:B------:R-:W-:Y:S01]  /*1000*/  @!P5 IMAD R25, R39.reuse, R33, R20 ;  /* 0x000000212719d224 */ /* 0x040fe200078e0214 */
[----:B------:R-:W-:Y:S02]  /*1010*/  @!P0 IADD3.X R17, R22, R29, RZ, P6, !PT ;  /* 0x0000001d16118210 */ /* 0x000fe400037fe4ff */
[----:B------:R-:W-:Y:S01]  /*1020*/  ISETP.GT.U32.OR P2, PT, R0, 0x1df, P2 ;  /* 0x000001df0000780c */ /* 0x000fe20001744470 */
[----:B------:R-:W-:Y:S01]  /*1030*/  @!P5 IMAD.WIDE.U32 R10, R39, R32, R10 ;  /* 0x00000020270ad225 */ /* 0x000fe200078e000a */
[----:B0-----:R-:W-:Y:S01]  /*1040*/  @!P0 IADD3 R20, P6, R21, R30, RZ ;  /* 0x0000001e15148210 */ /* 0x001fe20007fde0ff */
[----:B------:R-:W0:Y:S01]  /*1050*/  @!P5 LDC.64 R32, c[0x0][0x228] ;  /* 0x00008a00ff20db82 */ /* 0x000e220000000a00 */
[----:B------:R-:W-:Y:S01]  /*1060*/  @!P3 MOV R19, R5 ;  /* 0x000000050013b202 */ /* 0x000fe20000000f00 */
[----:B------:R-:W-:Y:S01]  /*1070*/  @!P3 IMAD R18, R23, R36, RZ ;  /* 0x000000241712b224 */ /* 0x000fe200078e02ff */
[----:B------:R-:W-:Y:S01]  /*1080*/  @!P0 IADD3.X R21, R22, R31, RZ, P6, !PT ;  /* 0x0000001f16158210 */ /* 0x000fe200037fe4ff */
[----:B------:R-:W5:Y:S01]  /*1090*/  @!P0 LDG.E.64 R100, desc[UR22][R16.64] ;  /* 0x0000001610648981 */ /* 0x000f62000c1e1b00 */
[----:B------:R-:W-:Y:S01]  /*10a0*/  @!P5 IADD3 R11, R11, R25, RZ ;  /* 0x000000190b0bd210 */ /* 0x000fe20007ffe0ff */
[----:B------:R-:W-:Y:S01]  /*10b0*/  @!P3 IMAD R31, R41, R37, R18 ;  /* 0x00000025291fb224 */ /* 0x000fe200078e0212 */
[----:B------:R-:W-:Y:S01]  /*10c0*/  @!P5 SHF.L.U32 R29, R10, 0x2, RZ ;  /* 0x000000020a1dd819 */ /* 0x000fe200000006ff */
[----:B------:R-:W1:Y:S01]  /*10d0*/  @!P3 LDC.64 R38, c[0x0][0x230] ;  /* 0x00008c00ff26bb82 */ /* 0x000e620000000a00 */
[----:B------:R-:W-:-:S02]  /*10e0*/  @!P3 MOV R18, R2 ;  /* 0x000000020012b202 */ /* 0x000fc40000000f00 */
[----:B------:R-:W-:Y:S02]  /*10f0*/  @!P5 SHF.L.U64.HI R22, R10, 0x2, R11 ;  /* 0x000000020a16d819 */ /* 0x000fe4000001020b */
[----:B------:R-:W-:Y:S01]  /*1100*/  @!P5 IADD3 R24, P6, R29, R34, RZ ;  /* 0x000000221d18d210 */ /* 0x000fe20007fde0ff */
[----:B------:R-:W-:Y:S02]  /*1110*/  @!P3 IMAD.WIDE.U32 R18, R41, R36, R18 ;  /* 0x000000242912b225 */ /* 0x000fe400078e0012 */
[----:B------:R-:W2:Y:S01]  /*1120*/  @!P2 LDC.64 R36, c[0x0][0x288] ;  /* 0x0000a200ff24ab82 */ /* 0x000ea20000000a00 */
[----:B------:R-:W-:Y:S02]  /*1130*/  @!P5 IADD3.X R25, R22, R35, RZ, P6, !PT ;  /* 0x000000231619d210 */ /* 0x000fe400037fe4ff */
[----:B------:R-:W-:Y:S02]  /*1140*/  CS2R R10, SRZ ;  /* 0x00000000000a7805 */ /* 0x000fe4000001ff00 */
[----:B------:R-:W-:-:S02]  /*1150*/  IADD3 R41, R80, 0x120, RZ ;  /* 0x0000012050297810 */ /* 0x000fc40007ffe0ff */
[----:B------:R-:W-:Y:S01]  /*1160*/  @!P3 IADD3 R19, R19, R31, RZ ;  /* 0x0000001f1313b210 */ /* 0x000fe20007ffe0ff */
[----:B------:R-:W5:Y:S01]  /*1170*/  @!P5 LDG.E.64 R98, desc[UR22][R24.64] ;  /* 0x000000161862d981 */ /* 0x000f62000c1e1b00 */
[----:B------:R-:W2:Y:S01]  /*1180*/  @!P3 LDC.64 R34, c[0x0][0x228] ;  /* 0x00008a00ff22bb82 */ /* 0x000ea20000000a00 */
[----:B------:R-:W-:Y:S02]  /*1190*/  SHF.R.S32.HI R23, RZ, 0x1f, R41 ;  /* 0x0000001fff177819 */ /* 0x000fe40000011429 */
[----:B------:R2:W5:Y:S01]  /*11a0*/  @!P4 LDG.E.64 R10, desc[UR22][R14.64] ;  /* 0x000000160e0ac981 */ /* 0x000562000c1e1b00 */
[----:B------:R-:W-:-:S04]  /*11b0*/  ISETP.GE.U32.AND P4, PT, R41, UR18, PT ;  /* 0x0000001229007c0c */ /* 0x000fc8000bf86070 */
[----:B------:R-:W-:Y:S02]  /*11c0*/  ISETP.GE.AND.EX P4, PT, R23, UR19, PT, P4 ;  /* 0x0000001317007c0c */ /* 0x000fe4000bf86340 */
[----:B0-----:R-:W-:Y:S02]  /*11d0*/  @!P5 IADD3 R28, P6, R29, R32, RZ ;  /* 0x000000201d1cd210 */ /* 0x001fe40007fde0ff */
[----:B------:R-:W-:Y:S02]  /*11e0*/  ISETP.GT.U32.OR P4, PT, R0, 0x1df, P4 ;  /* 0x000001df0000780c */ /* 0x000fe40002784470 */
[----:B------:R-:W-:Y:S02]  /*11f0*/  @!P3 SHF.L.U32 R31, R18, 0x2, RZ ;  /* 0x00000002121fb819 */ /* 0x000fe400000006ff */
[----:B------:R-:W-:Y:S02]  /*1200*/  @!P5 IADD3.X R29, R22, R33, RZ, P6, !PT ;  /* 0x00000021161dd210 */ /* 0x000fe400037fe4ff */
[----:B------:R-:W-:-:S02]  /*1210*/  @!P3 SHF.L.U64.HI R22, R18, 0x2, R19 ;  /* 0x000000021216b819 */ /* 0x000fc40000010213 */
[----:B-1----:R-:W-:Y:S01]  /*1220*/  @!P3 IADD3 R18, P6, R31, R38, RZ ;  /* 0x000000261f12b210 */ /* 0x002fe20007fde0ff */
[----:B--2---:R-:W-:-:S03]  /*1230*/  @!P2 IMAD R12, R27, R36, RZ ;  /* 0x000000241b0ca224 */ /* 0x004fc600078e02ff */
[C---:B------:R-:W-:Y:S01]  /*1240*/  @!P3 IADD3.X R19, R22.reuse, R39, RZ, P6, !PT ;  /* 0x000000271613b210 */ /* 0x040fe200037fe4ff */
[----:B------:R-:W0:Y:S01]  /*1250*/  @!P4 LDC.64 R44, c[0x0][0x228] ;  /* 0x00008a00ff2ccb82 */ /* 0x000e220000000a00 */
[----:B------:R-:W-:Y:S01]  /*1260*/  @!P3 IADD3 R26, P6, R31, R34, RZ ;  /* 0x000000221f1ab210 */ /* 0x000fe20007fde0ff */
[----:B------:R-:W-:Y:S01]  /*1270*/  @!P2 IMAD R31, R43, R37, R12 ;  /* 0x000000252b1fa224 */ /* 0x000fe200078e020c */
[----:B------:R-:W-:Y:S02]  /*1280*/  CS2R R12, SRZ ;  /* 0x00000000000c7805 */ /* 0x000fe4000001ff00 */
[----:B------:R-:W-:Y:S01]  /*1290*/  @!P2 MOV R14, R2 ;  /* 0x00000002000ea202 */ /* 0x000fe20000000f00 */
[----:B------:R-:W5:Y:S01]  /*12a0*/  @!P3 LDG.E.64 R96, desc[UR22][R18.64] ;  /* 0x000000161260b981 */ /* 0x000f62000c1e1b00 */
[----:B------:R-:W-:Y:S01]  /*12b0*/  @!P3 IADD3.X R27, R22, R35, RZ, P6, !PT ;  /* 0x00000023161bb210 */ /* 0x000fe200037fe4ff */
[----:B------:R-:W1:Y:S01]  /*12c0*/  @!P4 LDC.64 R38, c[0x0][0x288] ;  /* 0x0000a200ff26cb82 */ /* 0x000e620000000a00 */
[----:B------:R-:W-:Y:S01]  /*12d0*/  @!P2 MOV R15, R5 ;  /* 0x00000005000fa202 */ /* 0x000fe20000000f00 */
[----:B------:R2:W5:Y:S01]  /*12e0*/  @!P0 LDG.E.64 R12, desc[UR22][R20.64] ;  /* 0x00000016140c8981 */ /* 0x000562000c1e1b00 */
[----:B------:R-:W-:-:S05]  /*12f0*/  ISETP.GE.U32.AND P0, PT, R49, UR18, PT ;  /* 0x0000001231007c0c */ /* 0x000fca000bf06070 */
[----:B------:R-:W2:Y:S01]  /*1300*/  @!P2 LDC.64 R34, c[0x0][0x230] ;  /* 0x00008c00ff22ab82 */ /* 0x000ea20000000a00 */
[----:B------:R-:W-:Y:S01]  /*1310*/  SHF.R.S32.HI R33, RZ, 0x1f, R49 ;  /* 0x0000001fff217819 */ /* 0x000fe20000011431 */
[----:B------:R-:W-:-:S03]  /*1320*/  @!P2 IMAD.WIDE.U32 R14, R43, R36, R14 ;  /* 0x000000242b0ea225 */ /* 0x000fc600078e000e */
[----:B------:R-:W-:Y:S02]  /*1330*/  ISETP.GE.AND.EX P0, PT, R33, UR19, PT, P0 ;  /* 0x0000001321007c0c */ /* 0x000fe4000bf06300 */
[----:B------:R-:W-:Y:S01]  /*1340*/  @!P2 IADD3 R15, R15, R31, RZ ;  /* 0x0000001f0f0fa210 */ /* 0x000fe20007ffe0ff */
[----:B------:R-:W0:Y:S01]  /*1350*/  @!P2 LDC.64 R36, c[0x0][0x228] ;  /* 0x00008a00ff24ab82 */ /* 0x000e220000000a00 */
[----:B------:R-:W-:Y:S02]  /*1360*/  ISETP.GT.U32.OR P0, PT, R0, 0x1df, P0 ;  /* 0x000001df0000780c */ /* 0x000fe40000704470 */
[C---:B------:R-:W-:Y:S02]  /*1370*/  @!P2 SHF.L.U32 R31, R14.reuse, 0x2, RZ ;  /* 0x000000020e1fa819 */ /* 0x040fe400000006ff */
[----:B------:R-:W-:Y:S02]  /*1380*/  @!P2 SHF.L.U64.HI R30, R14, 0x2, R15 ;  /* 0x000000020e1ea819 */ /* 0x000fe4000001020f */
[----:B------:R-:W-:Y:S01]  /*1390*/  CS2R R14, SRZ ;  /* 0x00000000000e7805 */ /* 0x000fe2000001ff00 */
[----:B-1----:R-:W-:-:S05]  /*13a0*/  @!P4 IMAD R16, R23, R38, RZ ;  /* 0x000000261710c224 */ /* 0x002fca00078e02ff */
[----:B------:R1:W5:Y:S01]  /*13b0*/  @!P5 LDG.E.64 R14, desc[UR22][R28.64] ;  /* 0x000000161c0ed981 */ /* 0x000362000c1e1b00 */
[----:B------:R-:W-:Y:S01]  /*13c0*/  @!P4 IMAD R23, R41, R39, R16 ;  /* 0x000000272917c224 */ /* 0x000fe200078e0210 */
[----:B------:R-:W3:Y:S01]  /*13d0*/  @!P0 LDC.64 R46, c[0x0][0x288] ;  /* 0x0000a200ff2e8b82 */ /* 0x000ee20000000a00 */
[----:B--2---:R-:W-:Y:S02]  /*13e0*/  @!P2 IADD3 R20, P5, R31, R34, RZ ;  /* 0x000000221f14a210 */ /* 0x004fe40007fbe0ff */
[----:B------:R-:W-:Y:S02]  /*13f0*/  @!P4 MOV R16, R2 ;  /* 0x000000020010c202 */ /* 0x000fe40000000f00 */
[----:B------:R-:W-:Y:S02]  /*1400*/  @!P4 MOV R17, R5 ;  /* 0x000000050011c202 */ /* 0x000fe40000000f00 */
[----:B------:R-:W-:Y:S01]  /*1410*/  @!P2 IADD3.X R21, R30, R35, RZ, P5, !PT ;  /* 0x000000231e15a210 */ /* 0x000fe20002ffe4ff */
[----:B-1----:R-:W1:Y:S01]  /*1420*/  @!P0 LDC.64 R28, c[0x0][0x228] ;  /* 0x00008a00ff1c8b82 */ /* 0x002e620000000a00 */
[----:B------:R-:W-:-:S02]  /*1430*/  ISETP.GE.U32.AND P5, PT, R51, UR18, PT ;  /* 0x0000001233007c0c */ /* 0x000fc4000bfa6070 */
[----:B------:R-:W-:Y:S01]  /*1440*/  SHF.R.S32.HI R39, RZ, 0x1f, R51 ;  /* 0x0000001fff277819 */ /* 0x000fe20000011433 */
[----:B------:R-:W-:Y:S01]  /*1450*/  @!P4 IMAD.WIDE.U32 R16, R41, R38, R16 ;  /* 0x000000262910c225 */ /* 0x000fe200078e0010 */
[----:B0-----:R-:W-:Y:S01]  /*1460*/  @!P2 IADD3 R22, P6, R31, R36, RZ ;  /* 0x000000241f16a210 */ /* 0x001fe20007fde0ff */
[----:B------:R-:W5:Y:S01]  /*1470*/  @!P2 LDG.E.64 R94, desc[UR22][R20.64] ;  /* 0x00000016145ea981 */ /* 0x000f62000c1e1b00 */
[----:B------:R-:W-:Y:S01]  /*1480*/  ISETP.GE.AND.EX P5, PT, R39, UR19, PT, P5 ;  /* 0x0000001327007c0c */ /* 0x000fe2000bfa6350 */
[----:B------:R-:W0:Y:S01]  /*1490*/  @!P4 LDC.64 R40, c[0x0][0x230] ;  /* 0x00008c00ff28cb82 */ /* 0x000e220000000a00 */
[----:B------:R-:W-:Y:S02]  /*14a0*/  @!P4 IADD3 R17, R17, R23, RZ ;  /* 0x000000171111c210 */ /* 0x000fe40007ffe0ff */
[----:B------:R-:W-:Y:S02]  /*14b0*/  ISETP.GT.U32.OR P5, PT, R0, 0x1df, P5 ;  /* 0x000001df0000780c */ /* 0x000fe40002fa4470 */
[----:B------:R-:W-:-:S02]  /*14c0*/  @!P4 SHF.L.U32 R43, R16, 0x2, RZ ;  /* 0x00000002102bc819 */ /* 0x000fc400000006ff */
[----:B------:R-:W-:Y:S02]  /*14d0*/  @!P4 SHF.L.U64.HI R32, R16, 0x2, R17 ;  /* 0x000000021020c819 */ /* 0x000fe40000010211 */
[----:B------:R-:W-:Y:S02]  /*14e0*/  CS2R R16, SRZ ;  /* 0x0000000000107805 */ /* 0x000fe4000001ff00 */
[----:B------:R-:W-:Y:S01]  /*14f0*/  IADD3 R35, R80, 0x180, RZ ;  /* 0x0000018050237810 */ /* 0x000fe20007ffe0ff */
[----:B---3--:R-:W-:Y:S01]  /*1500*/  @!P0 IMAD R24, R33, R46, RZ ;  /* 0x0000002e21188224 */ /* 0x008fe200078e02ff */
[----:B------:R-:W-:Y:S02]  /*1510*/  @!P2 IADD3.X R23, R30, R37, RZ, P6, !PT ;  /* 0x000000251e17a210 */ /* 0x000fe400037fe4ff */
[----:B------:R-:W2:Y:S01]  /*1520*/  @!P0 LDC.64 R36, c[0x0][0x230] ;  /* 0x00008c00ff248b82 */ /* 0x000ea20000000a00 */
[----:B------:R3:W5:Y:S01]  /*1530*/  @!P3 LDG.E.64 R16, desc[UR22][R26.64] ;  /* 0x000000161a10b981 */ /* 0x000762000c1e1b00 */
[----:B------:R-:W-:-:S02]  /*1540*/  ISETP.GE.U32.AND P3, PT, R35, UR18, PT ;  /* 0x0000001223007c0c */ /* 0x000fc4000bf66070 */
[----:B------:R-:W-:Y:S01]  /*1550*/  SHF.R.S32.HI R48, RZ, 0x1f, R35 ;  /* 0x0000001fff307819 */ /* 0x000fe20000011423 */
[----:B------:R-:W-:-:S03]  /*1560*/  @!P0 IMAD R19, R49, R47, R24 ;  /* 0x0000002f31138224 */ /* 0x000fc600078e0218 */
[----:B------:R-:W1:Y:S01]  /*1570*/  @!P5 LDC.64 R30, c[0x0][0x288] ;  /* 0x0000a200ff1edb82 */ /* 0x000e620000000a00 */
[----:B------:R-:W-:Y:S02]  /*1580*/  ISETP.GE.AND.EX P3, PT, R48, UR19, PT, P3 ;  /* 0x0000001330007c0c */ /* 0x000fe4000bf66330 */
[----:B------:R-:W-:Y:S02]  /*1590*/  @!P0 MOV R24, R2 ;  /* 0x0000000200188202 */ /* 0x000fe40000000f00 */
[----:B------:R-:W-:Y:S02]  /*15a0*/  @!P0 MOV R25, R5 ;  /* 0x0000000500198202 */ /* 0x000fe40000000f00 */
[----:B------:R-:W-:Y:S01]  /*15b0*/  ISETP.GT.U32.OR P3, PT, R0, 0x1df, P3 ;  /* 0x000001df0000780c */ /* 0x000fe20001f64470 */
[----:B------:R-:W-:Y:S01]  /*15c0*/  @!P0 IMAD.WIDE.U32 R24, R49, R46, R24 ;  /* 0x0000002e31188225 */ /* 0x000fe200078e0018 */
[----:B0-----:R-:W-:-:S04]  /*15d0*/  @!P4 IADD3 R40, P6, R43, R40, RZ ;  /* 0x000000282b28c210 */ /* 0x001fc80007fde0ff */
[----:B---3--:R-:W-:Y:S02]  /*15e0*/  @!P0 IADD3 R27, R25, R19, RZ ;  /* 0x00000013191b8210 */ /* 0x008fe40007ffe0ff */
[----:B------:R-:W-:Y:S02]  /*15f0*/  CS2R R18, SRZ ;  /* 0x0000000000127805 */ /* 0x000fe4000001ff00 */
[----:B------:R-:W-:Y:S02]  /*1600*/  @!P4 IADD3.X R41, R32, R41, RZ, P6, !PT ;  /* 0x000000292029c210 */ /* 0x000fe400037fe4ff */
[----:B------:R-:W-:Y:S01]  /*1610*/  @!P4 IADD3 R42, P6, R43, R44, RZ ;  /* 0x0000002c2b2ac210 */ /* 0x000fe20007fde0ff */
[----:B------:R-:W0:Y:S01]  /*1620*/  @!P3 LDC.64 R46, c[0x0][0x230] ;  /* 0x00008c00ff2ebb82 */ /* 0x000e220000000a00 */
[C---:B------:R-:W-:Y:S01]  /*1630*/  @!P0 SHF.L.U32 R25, R24.reuse, 0x2, RZ ;  /* 0x0000000218198819 */ /* 0x040fe200000006ff */
[----:B------:R3:W5:Y:S01]  /*1640*/  @!P2 LDG.E.64 R18, desc[UR22][R22.64] ;  /* 0x000000161612a981 */ /* 0x000762000c1e1b00 */
[----:B------:R-:W-:-:S02]  /*1650*/  @!P0 SHF.L.U64.HI R34, R24, 0x2, R27 ;  /* 0x0000000218228819 */ /* 0x000fc4000001021b */
[----:B------:R-:W-:Y:S01]  /*1660*/  @!P4 IADD3.X R43, R32, R45, RZ, P6, !PT ;  /* 0x0000002d202bc210 */ /* 0x000fe200037fe4ff */
[----:B-1----:R-:W-:Y:S01]  /*1670*/  @!P5 IMAD R38, R39, R30, RZ ;  /* 0x0000001e2726d224 */ /* 0x002fe200078e02ff */
[----:B------:R-:W-:Y:S01]  /*1680*/  @!P5 MOV R20, R2 ;  /* 0x000000020014d202 */ /* 0x000fe20000000f00 */
[----:B------:R-:W1:Y:S01]  /*1690*/  @!P3 LDC.64 R26, c[0x0][0x288] ;  /* 0x0000a200ff1abb82 */ /* 0x000e620000000a00 */
[C---:B--2---:R-:W-:Y:S01]  /*16a0*/  @!P0 IADD3 R36, P2, R25.reuse, R36, RZ ;  /* 0x0000002419248210 */ /* 0x044fe20007f5e0ff */
[----:B------:R-:W5:Y:S01]  /*16b0*/  @!P4 LDG.E.64 R92, desc[UR22][R40.64] ;  /* 0x00000016285cc981 */ /* 0x000f62000c1e1b00 */
[----:B------:R-:W-:Y:S02]  /*16c0*/  @!P0 IADD3 R28, P6, R25, R28, RZ ;  /* 0x0000001c191c8210 */ /* 0x000fe40007fde0ff */
[----:B------:R-:W-:-:S03]  /*16d0*/  IADD3 R39, R80, 0x190, RZ ;  /* 0x0000019050277810 */ /* 0x000fc60007ffe0ff */
[----:B------:R-:W2:Y:S01]  /*16e0*/  @!P5 LDC.64 R24, c[0x0][0x230] ;  /* 0x00008c00ff18db82 */ /* 0x000ea20000000a00 */
[----:B------:R-:W-:Y:S02]  /*16f0*/  @!P5 MOV R21, R5 ;  /* 0x000000050015d202 */ /* 0x000fe40000000f00 */
[----:B------:R-:W-:-:S05]  /*1700*/  @!P0 IADD3.X R37, R34, R37, RZ, P2, !PT ;  /* 0x0000002522258210 */ /* 0x000fca00017fe4ff */
[----:B------:R-:W4:Y:S01]  /*1710*/  @!P5 LDC.64 R32, c[0x0][0x228] ;  /* 0x00008a00ff20db82 */ /* 0x000f220000000a00 */
[----:B------:R-:W-:Y:S01]  /*1720*/  ISETP.GE.U32.AND P2, PT, R39, UR18, PT ;  /* 0x0000001227007c0c */ /* 0x000fe2000bf46070 */
[C---:B------:R-:W-:Y:S01]  /*1730*/  @!P5 IMAD R45, R51.reuse, R31, R38 ;  /* 0x0000001f332dd224 */ /* 0x040fe200078e0226 */
[----:B------:R-:W-:Y:S01]  /*1740*/  SHF.R.S32.HI R50, RZ, 0x1f, R39 ;  /* 0x0000001fff327819 */ /* 0x000fe20000011427 */
[----:B------:R-:W-:Y:S01]  /*1750*/  @!P5 IMAD.WIDE.U32 R30, R51, R30, R20 ;  /* 0x0000001e331ed225 */ /* 0x000fe200078e0014 */
[----:B------:R-:W-:Y:S01]  /*1760*/  @!P0 IADD3.X R29, R34, R29, RZ, P6, !PT ;  /* 0x0000001d221d8210 */ /* 0x000fe200037fe4ff */
[----:B------:R-:W5:Y:S01]  /*1770*/  @!P0 LDG.E.64 R90, desc[UR22][R36.64] ;  /* 0x00000016245a8981 */ /* 0x000f62000c1e1b00 */
[----:B------:R-:W-:Y:S02]  /*1780*/  ISETP.GE.AND.EX P2, PT, R50, UR19, PT, P2 ;  /* 0x0000001332007c0c */ /* 0x000fe4000bf46320 */
[----:B------:R-:W-:Y:S02]  /*1790*/  @!P5 IADD3 R21, R31, R45, RZ ;  /* 0x0000002d1f15d210 */ /* 0x000fe40007ffe0ff */
[----:B------:R-:W-:-:S02]  /*17a0*/  ISETP.GT.U32.OR P2, PT, R0, 0x1df, P2 ;  /* 0x000001df0000780c */ /* 0x000fc40001744470 */
[C---:B------:R-:W-:Y:S02]  /*17b0*/  @!P5 SHF.L.U64.HI R44, R30.reuse, 0x2, R21 ;  /* 0x000000021e2cd819 */ /* 0x040fe40000010215 */
[----:B------:R-:W-:Y:S02]  /*17c0*/  CS2R R20, SRZ ;  /* 0x0000000000147805 */ /* 0x000fe4000001ff00 */
[----:B---3--:R-:W-:Y:S01]  /*17d0*/  @!P5 SHF.L.U32 R23, R30, 0x2, RZ ;  /* 0x000000021e17d819 */ /* 0x008fe200000006ff */
[----:B-1----:R-:W-:-:S03]  /*17e0*/  @!P3 IMAD R22, R48, R26, RZ ;  /* 0x0000001a3016b224 */ /* 0x002fc600078e02ff */
[----:B------:R1:W5:Y:S01]  /*17f0*/  @!P4 LDG.E.64 R20, desc[UR22][R42.64] ;  /* 0x000000162a14c981 */ /* 0x000362000c1e1b00 */
[----:B--2---:R-:W-:Y:S01]  /*1800*/  @!P5 IADD3 R34, P4, R23, R24, RZ ;  /* 0x000000181722d210 */ /* 0x004fe20007f9e0ff */
[----:B------:R-:W-:Y:S01]  /*1810*/  @!P3 IMAD R45, R35, R27, R22 ;  /* 0x0000001b232db224 */ /* 0x000fe200078e0216 */
[----:B----4-:R-:W-:Y:S02]  /*1820*/  @!P5 IADD3 R32, P6, R23, R32, RZ ;  /* 0x000000201720d210 */ /* 0x010fe40007fde0ff */
[----:B------:R-:W-:Y:S01]  /*1830*/  CS2R R22, SRZ ;  /* 0x0000000000167805 */ /* 0x000fe2000001ff00 */
[----:B------:R-:W2:Y:S01]  /*1840*/  @!P2 LDC.64 R30, c[0x0][0x288] ;  /* 0x0000a200ff1eab82 */ /* 0x000ea20000000a00 */
[----:B------:R-:W-:Y:S01]  /*1850*/  STL [R1+0xa0], R106 ;  /* 0x0000a06a01007387 */ /* 0x000fe20000100800 */
[----:B------:R-:W-:-:S03]  /*1860*/  IADD3 R38, R80, 0x1a0, RZ ;  /* 0x000001a050267810 */ /* 0x000fc60007ffe0ff */
[----:B------:R-:W-:Y:S01]  /*1870*/  STL [R1+0x9c], R107 ;  /* 0x00009c6b01007387 */ /* 0x000fe20000100800 */
[----:B------:R-:W-:Y:S02]  /*1880*/  IADD3 R48, R80, 0x1b0, RZ ;  /* 0x000001b050307810 */ /* 0x000fe40007ffe0ff */
[----:B-1----:R-:W1:Y:S01]  /*1890*/  @!P2 LDC.64 R42, c[0x0][0x230] ;  /* 0x00008c00ff2aab82 */ /* 0x002e620000000a00 */
[----:B------:R3:W5:Y:S01]  /*18a0*/  @!P0 LDG.E.64 R22, desc[UR22][R28.64] ;  /* 0x000000161c168981 */ /* 0x000762000c1e1b00 */
[----:B------:R-:W-:-:S06]  /*18b0*/  ISETP.GE.U32.AND P0, PT, R38, UR18, PT ;  /* 0x0000001226007c0c */ /* 0x000fcc000bf06070 */
[----:B------:R-:W4:Y:S01]  /*18c0*/  @!P2 LDC.64 R36, c[0x0][0x228] ;  /* 0x00008a00ff24ab82 */ /* 0x000f220000000a00 */
[----:B------:R-:W-:Y:S04]  /*18d0*/  STL.64 [R1+0xa8], R6 ;  /* 0x0000a80601007387 */ /* 0x000fe80000100a00 */
[----:B------:R-:W-:Y:S04]  /*18e0*/  STL.64 [R1+0xb0], R104 ;  /* 0x0000b06801007387 */ /* 0x000fe80000100a00 */
[----:B------:R0:W-:Y:S01]  /*18f0*/  STL.64 [R1+0xb8], R8 ;  /* 0x0000b80801007387 */ /* 0x0001e20000100a00 */
[----:B---3--:R-:W-:-:S02]  /*1900*/  @!P3 MOV R28, R2 ;  /* 0x00000002001cb202 */ /* 0x008fc40000000f00 */
[----:B------:R-:W-:Y:S02]  /*1910*/  @!P3 MOV R29, R5 ;  /* 0x00000005001db202 */ /* 0x000fe40000000f00 */
[----:B0-----:R-:W-:-:S04]  /*1920*/  SHF.R.S32.HI R8, RZ, 0x1f, R38 ;  /* 0x0000001fff087819 */ /* 0x001fc80000011426 */
[----:B------:R-:W-:-:S04]  /*1930*/  ISETP.GE.AND.EX P0, PT, R8, UR19, PT, P0 ;  /* 0x0000001308007c0c */ /* 0x000fc8000bf06300 */
[----:B------:R-:W-:Y:S01]  /*1940*/  ISETP.GT.U32.OR P0, PT, R0, 0x1df, P0 ;  /* 0x000001df0000780c */ /* 0x000fe20000704470 */
[----:B------:R-:W-:Y:S01]  /*1950*/  @!P3 IMAD.WIDE.U32 R26, R35, R26, R28 ;  /* 0x0000001a231ab225 */ /* 0x000fe200078e001c */
[----:B------:R-:W-:Y:S02]  /*1960*/  @!P5 IADD3.X R35, R44, R25, RZ, P4, !PT ;  /* 0x000000192c23d210 */ /* 0x000fe400027fe4ff */
[----:B------:R-:W-:Y:S02]  /*1970*/  ISETP.GE.U32.AND P4, PT, R48, UR18, PT ;  /* 0x0000001230007c0c */ /* 0x000fe4000bf86070 */
[----:B------:R-:W-:Y:S01]  /*1980*/  SHF.R.S32.HI R7, RZ, 0x1f, R48 ;  /* 0x0000001fff077819 */ /* 0x000fe20000011430 */
[----:B--2---:R-:W-:Y:S01]  /*1990*/  @!P2 IMAD R24, R50, R30, RZ ;  /* 0x0000001e3218a224 */ /* 0x004fe200078e02ff */
[----:B------:R-:W-:Y:S01]  /*19a0*/  @!P3 IADD3 R25, R27, R45, RZ ;  /* 0x0000002d1b19b210 */ /* 0x000fe20007ffe0ff */
[----:B------:R-:W5:Y:S01]  /*19b0*/  @!P5 LDG.E.64 R88, desc[UR22][R34.64] ;  /* 0x000000162258d981 */ /* 0x000f62000c1e1b00 */
[----:B------:R-:W-:-:S02]  /*19c0*/  @!P5 IADD3.X R33, R44, R33, RZ, P6, !PT ;  /* 0x000000212c21d210 */ /* 0x000fc400037fe4ff */
[----:B------:R-:W-:Y:S01]  /*19d0*/  ISETP.GE.AND.EX P4, PT, R7, UR19, PT, P4 ;  /* 0x0000001307007c0c */ /* 0x000fe2000bf86340 */
[----:B------:R-:W0:Y:S01]  /*19e0*/  @!P3 LDC.64 R44, c[0x0][0x228] ;  /* 0x00008a00ff2cbb82 */ /* 0x000e220000000a00 */
[----:B------:R-:W-:Y:S01]  /*19f0*/  @!P3 SHF.L.U64.HI R40, R26, 0x2, R25 ;  /* 0x000000021a28b819 */ /* 0x000fe20000010219 */
[----:B------:R-:W-:Y:S01]  /*1a00*/  @!P2 IMAD R51, R39, R31, R24 ;  /* 0x0000001f2733a224 */ /* 0x000fe200078e0218 */
[----:B------:R-:W-:Y:S02]  /*1a10*/  ISETP.GT.U32.OR P4, PT, R0, 0x1df, P4 ;  /* 0x000001df0000780c */ /* 0x000fe40002784470 */
[----:B------:R-:W-:-:S03]  /*1a20*/  CS2R R24, SRZ ;  /* 0x0000000000187805 */ /* 0x000fc6000001ff00 */
[----:B------:R-:W2:Y:S03]  /*1a30*/  @!P0 LDC.64 R28, c[0x0][0x288] ;  /* 0x0000a200ff1c8b82 */ /* 0x000ea60000000a00 */
[----:B------:R3:W5:Y:S01]  /*1a40*/  @!P5 LDG.E.64 R24, desc[UR22][R32.64] ;  /* 0x000000162018d981 */ /* 0x000762000c1e1b00 */
[----:B------:R-:W-:Y:S02]  /*1a50*/  @!P3 SHF.L.U32 R41, R26, 0x2, RZ ;  /* 0x000000021a29b819 */ /* 0x000fe400000006ff */
[----:B------:R-:W-:Y:S02]  /*1a60*/  IADD3 R49, R80, 0x1c0, RZ ;  /* 0x000001c050317810 */ /* 0x000fe40007ffe0ff */
[----:B------:R-:W1:Y:S01]  /*1a70*/  @!P4 LDC.64 R26, c[0x0][0x288] ;  /* 0x0000a200ff1acb82 */ /* 0x000e620000000a00 */
[----:B---3--:R-:W-:Y:S02]  /*1a80*/  @!P2 MOV R32, R2 ;  /* 0x000000020020a202 */ /* 0x008fe40000000f00 */
[----:B------:R-:W-:-:S05]  /*1a90*/  @!P2 MOV R33, R5 ;  /* 0x000000050021a202 */ /* 0x000fca0000000f00 */
[----:B------:R-:W3:Y:S01]  /*1aa0*/  @!P0 LDC.64 R34, c[0x0][0x228] ;  /* 0x00008a00ff228b82 */ /* 0x000ee20000000a00 */
[----:B------:R-:W-:Y:S01]  /*1ab0*/  @!P2 IMAD.WIDE.U32 R30, R39, R30, R32 ;  /* 0x0000001e271ea225 */ /* 0x000fe200078e0020 */
[----:B------:R-:W-:Y:S02]  /*1ac0*/  @!P3 IADD3 R46, P6, R41, R46, RZ ;  /* 0x0000002e292eb210 */ /* 0x000fe40007fde0ff */
[----:B------:R-:W-:Y:S02]  /*1ad0*/  ISETP.GE.U32.AND P5, PT, R49, UR18, PT ;  /* 0x0000001231007c0c */ /* 0x000fe4000bfa6070 */
[----:B------:R-:W-:Y:S02]  /*1ae0*/  SHF.R.S32.HI R6, RZ, 0x1f, R49 ;  /* 0x0000001fff067819 */ /* 0x000fe40000011431 */
[----:B------:R-:W3:Y:S01]  /*1af0*/  @!P0 LDC.64 R32, c[0x0][0x230] ;  /* 0x00008c00ff208b82 */ /* 0x000ee20000000a00 */
[----:B------:R-:W-:Y:S02]  /*1b00*/  @!P2 IADD3 R31, R31, R51, RZ ;  /* 0x000000331f1fa210 */ /* 0x000fe40007ffe0ff */
[----:B------:R-:W-:-:S02]  /*1b10*/  @!P3 IADD3.X R47, R40, R47, RZ, P6, !PT ;  /* 0x0000002f282fb210 */ /* 0x000fc400037fe4ff */
[----:B------:R-:W-:Y:S02]  /*1b20*/  ISETP.GE.AND.EX P5, PT, R6, UR19, PT, P5 ;  /* 0x0000001306007c0c */ /* 0x000fe4000bfa6350 */
[----:B0-----:R-:W-:Y:S01]  /*1b30*/  @!P3 IADD3 R44, P6, R41, R44, RZ ;  /* 0x0000002c292cb210 */ /* 0x001fe20007fde0ff */
[----:B--2---:R-:W-:Y:S01]  /*1b40*/  @!P0 IMAD R41, R8, R28, RZ ;  /* 0x0000001c08298224 */ /* 0x004fe200078e02ff */
[C---:B------:R-:W-:Y:S01]  /*1b50*/  @!P2 SHF.L.U32 R39, R30.reuse, 0x2, RZ ;  /* 0x000000021e27a819 */ /* 0x040fe200000006ff */
[----:B-1----:R-:W-:Y:S01]  /*1b60*/  @!P4 IMAD R52, R7, R26, RZ ;  /* 0x0000001a0734c224 */ /* 0x002fe200078e02ff */
[----:B------:R-:W-:Y:S01]  /*1b70*/  @!P2 SHF.L.U64.HI R50, R30, 0x2, R31 ;  /* 0x000000021e32a819 */ /* 0x000fe2000001021f */
[----:B------:R-:W5:Y:S01]  /*1b80*/  @!P3 LDG.E.64 R86, desc[UR22][R46.64] ;  /* 0x000000162e56b981 */ /* 0x000f62000c1e1b00 */
[----:B------:R-:W-:Y:S02]  /*1b90*/  @!P0 MOV R30, R2 ;  /* 0x00000002001e8202 */ /* 0x000fe40000000f00 */
[----:B------:R-:W-:Y:S01]  /*1ba0*/  @!P0 MOV R31, R5 ;  /* 0x00000005001f8202 */ /* 0x000fe20000000f00 */
[----:B------:R-:W-:Y:S01]  /*1bb0*/  @!P0 IMAD R51, R38, R29, R41 ;  /* 0x0000001d26338224 */ /* 0x000fe200078e0229 */
[----:B------:R-:W-:-:S02]  /*1bc0*/  ISETP.GT.U32.OR P5, PT, R0, 0x1df, P5 ;  /* 0x000001df0000780c */ /* 0x000fc40002fa4470 */
[----:B------:R-:W-:Y:S01]  /*1bd0*/  @!P3 IADD3.X R45, R40, R45, RZ, P6, !PT ;  /* 0x0000002d282db210 */ /* 0x000fe200037fe4ff */
[----:B------:R-:W-:Y:S01]  /*1be0*/  @!P0 IMAD.WIDE.U32 R28, R38, R28, R30 ;  /* 0x0000001c261c8225 */ /* 0x000fe200078e001e */
[C---:B------:R-:W-:Y:S01]  /*1bf0*/  @!P2 IADD3 R42, P6, R39.reuse, R42, RZ ;  /* 0x0000002a272aa210 */ /* 0x040fe20007fde0ff */
[----:B------:R-:W0:Y:S03]  /*1c00*/  @!P4 LDC.64 R40, c[0x0][0x230] ;  /* 0x00008c00ff28cb82 */ /* 0x000e260000000a00 */
[C---:B------:R-:W-:Y:S02]  /*1c10*/  @!P2 IADD3.X R43, R50.reuse, R43, RZ, P6, !PT ;  /* 0x0000002b322ba210 */ /* 0x040fe400037fe4ff */
[----:B----4-:R-:W-:Y:S02]  /*1c20*/  @!P2 IADD3 R36, P6, R39, R36, RZ ;  /* 0x000000242724a210 */ /* 0x010fe40007fde0ff */
[----:B------:R-:W-:Y:S01]  /*1c30*/  @!P0 IADD3 R29, R29, R51, RZ ;  /* 0x000000331d1d8210 */ /* 0x000fe20007ffe0ff */
[----:B------:R-:W1:Y:S01]  /*1c40*/  @!P4 LDC.64 R38, c[0x0][0x228] ;  /* 0x00008a00ff26cb82 */ /* 0x000e620000000a00 */
[----:B------:R-:W-:Y:S01]  /*1c50*/  @!P2 IADD3.X R37, R50, R37, RZ, P6, !PT ;  /* 0x000000253225a210 */ /* 0x000fe200037fe4ff */
[----:B------:R-:W-:Y:S01]  /*1c60*/  @!P4 IMAD R53, R48, R27, R52 ;  /* 0x0000001b3035c224 */ /* 0x000fe200078e0234 */
[C---:B------:R-:W-:Y:S01]  /*1c70*/  @!P0 SHF.L.U32 R51, R28.reuse, 0x2, RZ ;  /* 0x000000021c338819 */ /* 0x040fe200000006ff */
[----:B------:R2:W5:Y:S01]  /*1c80*/  @!P2 LDG.E.64 R84, desc[UR22][R42.64] ;  /* 0x000000162a54a981 */ /* 0x000562000c1e1b00 */
[----:B------:R-:W-:-:S02]  /*1c90*/  @!P0 SHF.L.U64.HI R50, R28, 0x2, R29 ;  /* 0x000000021c328819 */ /* 0x000fc4000001021d */
[----:B------:R-:W-:Y:S01]  /*1ca0*/  @!P4 MOV R28, R2 ;  /* 0x00000002001cc202 */ /* 0x000fe20000000f00 */
[----:B------:R-:W4:Y:S01]  /*1cb0*/  @!P5 LDC.64 R30, c[0x0][0x288] ;  /* 0x0000a200ff1edb82 */ /* 0x000f220000000a00 */
[----:B------:R-:W-:Y:S02]  /*1cc0*/  @!P4 MOV R29, R5 ;  /* 0x00000005001dc202 */ /* 0x000fe40000000f00 */
[----:B---3--:R-:W-:Y:S01]  /*1cd0*/  @!P0 IADD3 R32, P6, R51, R32, RZ ;  /* 0x0000002033208210 */ /* 0x008fe20007fde0ff */
[----:B------:R-:W-:-:S03]  /*1ce0*/  @!P4 IMAD.WIDE.U32 R26, R48, R26, R28 ;  /* 0x0000001a301ac225 */ /* 0x000fc600078e001c */
[----:B------:R-:W-:Y:S01]  /*1cf0*/  @!P0 IADD3.X R33, R50, R33, RZ, P6, !PT ;  /* 0x0000002132218210 */ /* 0x000fe200037fe4ff */
[----:B--2---:R-:W2:Y:S01]  /*1d00*/  @!P5 LDC.64 R42, c[0x0][0x228] ;  /* 0x00008a00ff2adb82 */ /* 0x004ea20000000a00 */
[----:B------:R-:W-:Y:S02]  /*1d10*/  @!P0 IADD3 R34, P6, R51, R34, RZ ;  /* 0x0000002233228210 */ /* 0x000fe40007fde0ff */
[----:B------:R-:W-:Y:S01]  /*1d20*/  @!P4 IADD3 R29, R27, R53, RZ ;  /* 0x000000351b1dc210 */ /* 0x000fe20007ffe0ff */
[----:B------:R3:W5:Y:S01]  /*1d30*/  @!P0 LDG.E.64 R82, desc[UR22][R32.64] ;  /* 0x0000001620528981 */ /* 0x000762000c1e1b00 */
[----:B------:R-:W-:Y:S02]  /*1d40*/  @!P4 SHF.L.U32 R27, R26, 0x2, RZ ;  /* 0x000000021a1bc819 */ /* 0x000fe400000006ff */
[----:B------:R-:W-:Y:S02]  /*1d50*/  @!P0 IADD3.X R35, R50, R35, RZ, P6, !PT ;  /* 0x0000002332238210 */ /* 0x000fe400037fe4ff */
[----:B------:R-:W-:-:S02]  /*1d60*/  @!P4 SHF.L.U64.HI R26, R26, 0x2, R29 ;  /* 0x000000021a1ac819 */ /* 0x000fc4000001021d */
[----:B0-----:R-:W-:-:S04]  /*1d70*/  @!P4 IADD3 R40, P6, R27, R40, RZ ;  /* 0x000000281b28c210 */ /* 0x001fc80007fde0ff */
[----:B------:R-:W-:Y:S02]  /*1d80*/  @!P4 IADD3.X R41, R26, R41, RZ, P6, !PT ;  /* 0x000000291a29c210 */ /* 0x000fe400037fe4ff */
[----:B-1----:R-:W-:Y:S01]  /*1d90*/  @!P4 IADD3 R38, P6, R27, R38, RZ ;  /* 0x000000261b26c210 */ /* 0x002fe20007fde0ff */
[----:B----4-:R-:W-:Y:S01]  /*1da0*/  @!P5 IMAD R28, R6, R30, RZ ;  /* 0x0000001e061cd224 */ /* 0x010fe200078e02ff */
[----:B------:R-:W-:Y:S02]  /*1db0*/  @!P5 MOV R27, R5 ;  /* 0x00000005001bd202 */ /* 0x000fe40000000f00 */
[----:B------:R-:W-:Y:S02]  /*1dc0*/  IADD3 R48, R80, 0x1e0, RZ ;  /* 0x000001e050307810 */ /* 0x000fe40007ffe0ff */
[----:B---3--:R-:W-:Y:S02]  /*1dd0*/  CS2R R32, SRZ ;  /* 0x0000000000207805 */ /* 0x008fe4000001ff00 */
[----:B------:R-:W-:Y:S01]  /*1de0*/  @!P4 IADD3.X R39, R26, R39, RZ, P6, !PT ;  /* 0x000000271a27c210 */ /* 0x000fe200037fe4ff */
[----:B------:R-:W5:Y:S01]  /*1df0*/  @!P4 LDG.E.64 R78, desc[UR22][R40.64] ;  /* 0x00000016284ec981 */ /* 0x000f62000c1e1b00 */
[----:B------:R-:W-:Y:S01]  /*1e00*/  @!P5 MOV R26, R2 ;  /* 0x00000002001ad202 */ /* 0x000fe20000000f00 */
[C---:B------:R-:W-:Y:S01]  /*1e10*/  @!P5 IMAD R51, R49.reuse, R31, R28 ;  /* 0x0000001f3133d224 */ /* 0x040fe200078e021c */
[----:B------:R-:W-:Y:S01]  /*1e20*/  SHF.R.S32.HI R8, RZ, 0x1f, R48 ;  /* 0x0000001fff087819 */ /* 0x000fe20000011430 */
[----:B------:R-:W5:Y:S02]  /*1e30*/  @!P4 LDG.E.64 R32, desc[UR22][R38.64] ;  /* 0x000000162620c981 */ /* 0x000f64000c1e1b00 */
[----:B------:R-:W-:Y:S01]  /*1e40*/  @!P5 IMAD.WIDE.U32 R30, R49, R30, R26 ;  /* 0x0000001e311ed225 */ /* 0x000fe200078e001a */
[----:B------:R-:W-:-:S02]  /*1e50*/  CS2R R26, SRZ ;  /* 0x00000000001a7805 */ /* 0x000fc4000001ff00 */
[----:B------:R-:W-:-:S04]  /*1e60*/  IADD3 R49, R80, 0x1d0, RZ ;  /* 0x000001d050317810 */ /* 0x000fc80007ffe0ff */
[----:B------:R-:W-:Y:S01]  /*1e70*/  SHF.R.S32.HI R6, RZ, 0x1f, R49 ;  /* 0x0000001fff067819 */ /* 0x000fe20000011431 */
[----:B------:R0:W5:Y:S01]  /*1e80*/  @!P3 LDG.E.64 R26, desc[UR22][R44.64] ;  /* 0x000000162c1ab981 */ /* 0x000162000c1e1b00 */
[----:B------:R-:W-:-:S04]  /*1e90*/  ISETP.GE.U32.AND P3, PT, R49, UR18, PT ;  /* 0x0000001231007c0c */ /* 0x000fc8000bf66070 */
[----:B------:R-:W-:-:S04]  /*1ea0*/  ISETP.GE.AND.EX P3, PT, R6, UR19, PT, P3 ;  /* 0x0000001306007c0c */ /* 0x000fc8000bf66330 */
[----:B------:R-:W-:Y:S02]  /*1eb0*/  ISETP.GT.U32.OR P3, PT, R0, 0x1df, P3 ;  /* 0x000001df0000780c */ /* 0x000fe40001f64470 */
[----:B------:R-:W-:Y:S02]  /*1ec0*/  @!P5 IADD3 R31, R31, R51, RZ ;  /* 0x000000331f1fd210 */ /* 0x000fe40007ffe0ff */
[C---:B------:R-:W-:Y:S02]  /*1ed0*/  @!P5 SHF.L.U32 R47, R30.reuse, 0x2, RZ ;  /* 0x000000021e2fd819 */ /* 0x040fe400000006ff */
[----:B------:R-:W-:Y:S02]  /*1ee0*/  @!P5 SHF.L.U64.HI R52, R30, 0x2, R31 ;  /* 0x000000021e34d819 */ /* 0x000fe4000001021f */
[----:B------:R-:W-:Y:S02]  /*1ef0*/  CS2R R30, SRZ ;  /* 0x00000000001e7805 */ /* 0x000fe4000001ff00 */
[----:B------:R-:W-:-:S02]  /*1f00*/  CS2R R28, SRZ ;  /* 0x00000000001c7805 */ /* 0x000fc4000001ff00 */
[----:B------:R-:W-:Y:S01]  /*1f10*/  IADD3 R51, R80, 0x170, RZ ;  /* 0x0000017050337810 */ /* 0x000fe20007ffe0ff */
[----:B0-----:R-:W0:Y:S01]  /*1f20*/  @!P3 LDC.64 R44, c[0x0][0x288] ;  /* 0x0000a200ff2cbb82 */ /* 0x001e220000000a00 */
[----:B------:R-:W5:Y:S02]  /*1f30*/  @!P0 LDG.E.64 R30, desc[UR22][R34.64] ;  /* 0x00000016221e8981 */ /* 0x000f64000c1e1b00 */
[----:B------:R-:W-:Y:S02]  /*1f40*/  ISETP.GE.U32.AND P0, PT, R51, UR18, PT ;  /* 0x0000001233007c0c */ /* 0x000fe4000bf06070 */
[----:B------:R-:W-:Y:S01]  /*1f50*/  SHF.R.S32.HI R7, RZ, 0x1f, R51 ;  /* 0x0000001fff077819 */ /* 0x000fe20000011433 */
[----:B------:R1:W5:Y:S01]  /*1f60*/  @!P2 LDG.E.64 R28, desc[UR22][R36.64] ;  /* 0x00000016241ca981 */ /* 0x000362000c1e1b00 */
[----:B------:R-:W-:Y:S02]  /*1f70*/  ISETP.GE.U32.AND P2, PT, R48, UR18, PT ;  /* 0x0000001230007c0c */ /* 0x000fe4000bf46070 */
[----:B------:R-:W-:Y:S01]  /*1f80*/  ISETP.GE.AND.EX P0, PT, R7, UR19, PT, P0 ;  /* 0x0000001307007c0c */ /* 0x000fe2000bf06300 */
[----:B------:R-:W3:Y:S01]  /*1f90*/  @!P3 LDC.64 R40, c[0x0][0x230] ;  /* 0x00008c00ff28bb82 */ /* 0x000ee20000000a00 */
[----:B------:R-:W-:-:S07]  /*1fa0*/  ISETP.GE.AND.EX P2, PT, R8, UR19, PT, P2 ;  /* 0x0000001308007c0c */ /* 0x000fce000bf46320 */
[----:B-1----:R-:W1:Y:S01]  /*1fb0*/  @!P5 LDC.64 R36, c[0x0][0x230] ;  /* 0x00008c00ff24db82 */ /* 0x002e620000000a00 */
[C---:B------:R-:W-:Y:S02]  /*1fc0*/  ISETP.GT.U32.OR P0, PT, R0.reuse, 0x1df, P0 ;  /* 0x000001df0000780c */ /* 0x040fe40000704470 */
[----:B------:R-:W-:Y:S01]  /*1fd0*/  ISETP.GT.U32.OR P2, PT, R0, 0x1df, P2 ;  /* 0x000001df0000780c */ /* 0x000fe20001744470 */
[----:B0-----:R-:W-:Y:S01]  /*1fe0*/  @!P3 IMAD R46, R6, R44, RZ ;  /* 0x0000002c062eb224 */ /* 0x001fe200078e02ff */
[----:B--2---:R-:W-:-:S03]  /*1ff0*/  @!P5 IADD3 R42, P6, R47, R42, RZ ;  /* 0x0000002a2f2ad210 */ /* 0x004fc60007fde0ff */
[----:B------:R-:W0:Y:S01]  /*2000*/  @!P3 LDC.64 R38, c[0x0][0x228] ;  /* 0x00008a00ff26bb82 */ /* 0x000e220000000a00 */
[----:B------:R-:W-:-:S07]  /*2010*/  @!P3 IMAD R53, R49, R45, R46 ;  /* 0x0000002d3135b224 */ /* 0x000fce00078e022e */
[----:B------:R-:W2:Y:S01]  /*2020*/  @!P0 LDC.64 R54, c[0x0][0x288] ;  /* 0x0000a200ff368b82 */ /* 0x000ea20000000a00 */
[----:B------:R-:W-:-:S07]  /*2030*/  @!P3 MOV R46, R2 ;  /* 0x00000002002eb202 */ /* 0x000fce0000000f00 */
[----:B------:R-:W4:Y:S01]  /*2040*/  @!P2 LDC.64 R34, c[0x0][0x288] ;  /* 0x0000a200ff22ab82 */ /* 0x000f220000000a00 */
[----:B-1----:R-:W-:Y:S02]  /*2050*/  @!P5 IADD3 R36, P4, R47, R36, RZ ;  /* 0x000000242f24d210 */ /* 0x002fe40007f9e0ff */
[----:B------:R-:W-:-:S03]  /*2060*/  @!P3 MOV R47, R5 ;  /* 0x00000005002fb202 */ /* 0x000fc60000000f00 */
[----:B------:R-:W-:Y:S01]  /*2070*/  @!P3 IMAD.WIDE.U32 R44, R49, R44, R46 ;  /* 0x0000002c312cb225 */ /* 0x000fe200078e002e */
[----:B------:R-:W-:-:S04]  /*2080*/  @!P5 IADD3.X R37, R52, R37, RZ, P4, !PT ;  /* 0x000000253425d210 */ /* 0x000fc800027fe4ff */
[----:B------:R-:W-:Y:S01]  /*2090*/  @!P3 IADD3 R45, R45, R53, RZ ;  /* 0x000000352d2db210 */ /* 0x000fe20007ffe0ff */
[----:B------:R1:W3:Y:S01]  /*20a0*/  @!P5 LDG.E.64 R58, desc[UR22][R36.64] ;  /* 0x00000016243ad981 */ /* 0x0002e2000c1e1b00 */
[----:B------:R-:W-:Y:S02]  /*20b0*/  @!P5 IADD3.X R43, R52, R43, RZ, P6, !PT ;  /* 0x0000002b342bd210 */ /* 0x000fe400037fe4ff */
[C---:B------:R-:W-:Y:S02]  /*20c0*/  @!P3 SHF.L.U32 R49, R44.reuse, 0x2, RZ ;  /* 0x000000022c31b819 */ /* 0x040fe400000006ff */
[----:B------:R-:W-:Y:S02]  /*20d0*/  @!P3 SHF.L.U64.HI R52, R44, 0x2, R45 ;  /* 0x000000022c34b819 */ /* 0x000fe4000001022d */
[----:B------:R-:W0:Y:S01]  /*20e0*/  @!P2 LDC.64 R44, c[0x0][0x230] ;  /* 0x00008c00ff2cab82 */ /* 0x000e220000000a00 */
[----:B--2---:R-:W-:Y:S01]  /*20f0*/  @!P0 IMAD R56, R7, R54, RZ ;  /* 0x0000003607388224 */ /* 0x004fe200078e02ff */
[----:B-1----:R-:W-:-:S02]  /*2100*/  @!P0 MOV R36, R2 ;  /* 0x0000000200248202 */ /* 0x002fc40000000f00 */
[----:B------:R-:W-:Y:S01]  /*2110*/  @!P0 MOV R37, R5 ;  /* 0x0000000500258202 */ /* 0x000fe20000000f00 */
[----:B----4-:R-:W-:Y:S02]  /*2120*/  @!P2 IMAD R46, R8, R34, RZ ;  /* 0x00000022082ea224 */ /* 0x010fe400078e02ff */
[C---:B------:R-:W-:Y:S02]  /*2130*/  @!P0 IMAD R57, R51.reuse, R55, R56 ;  /* 0x0000003733398224 */ /* 0x040fe400078e0238 */
[----:B------:R-:W-:Y:S01]  /*2140*/  @!P0 IMAD.WIDE.U32 R54, R51, R54, R36 ;  /* 0x0000003633368225 */ /* 0x000fe200078e0024 */
[----:B------:R-:W-:-:S03]  /*2150*/  @!P2 MOV R47, R5 ;  /* 0x00000005002fa202 */ /* 0x000fc60000000f00 */
[C---:B------:R-:W-:Y:S01]  /*2160*/  @!P2 IMAD R53, R48.reuse, R35, R46 ;  /* 0x000000233035a224 */ /* 0x040fe200078e022e */
[----:B------:R-:W-:Y:S02]  /*2170*/  @!P2 MOV R46, R2 ;  /* 0x00000002002ea202 */ /* 0x000fe40000000f00 */
[----:B---3--:R-:W-:Y:S02]  /*2180*/  @!P3 IADD3 R40, P6, R49, R40, RZ ;  /* 0x000000283128b210 */ /* 0x008fe40007fde0ff */
[----:B------:R-:W-:Y:S02]  /*2190*/  @!P0 IADD3 R37, R55, R57, RZ ;  /* 0x0000003937258210 */ /* 0x000fe40007ffe0ff */
[----:B------:R-:W-:Y:S01]  /*21a0*/  CS2R R56, SRZ ;  /* 0x0000000000387805 */ /* 0x000fe2000001ff00 */
[----:B------:R-:W-:Y:S01]  /*21b0*/  @!P2 IMAD.WIDE.U32 R34, R48, R34, R46 ;  /* 0x000000223022a225 */ /* 0x000fe200078e002e */
[----:B------:R-:W-:Y:S01]  /*21c0*/  @!P3 IADD3.X R41, R52, R41, RZ, P6, !PT ;  /* 0x000000293429b210 */ /* 0x000fe200037fe4ff */
[----:B------:R-:W1:Y:S01]  /*21d0*/  @!P2 LDC.64 R46, c[0x0][0x228] ;  /* 0x00008a00ff2eab82 */ /* 0x000e620000000a00 */
[----:B0-----:R-:W-:-:S02]  /*21e0*/  @!P3 IADD3 R38, P6, R49, R38, RZ ;  /* 0x000000263126b210 */ /* 0x001fc40007fde0ff */
[----:B------:R-:W-:Y:S01]  /*21f0*/  @!P2 IADD3 R35, R35, R53, RZ ;  /* 0x000000352323a210 */ /* 0x000fe20007ffe0ff */
[----:B------:R-:W2:Y:S01]  /*2200*/  @!P3 LDG.E.64 R56, desc[UR22][R40.64] ;  /* 0x000000162838b981 */ /* 0x000ea2000c1e1b00 */
[----:B------:R-:W-:Y:S02]  /*2210*/  @!P2 SHF.L.U32 R53, R34, 0x2, RZ ;  /* 0x000000022235a819 */ /* 0x000fe400000006ff */
[----:B------:R-:W-:Y:S02]  /*2220*/  @!P3 IADD3.X R39, R52, R39, RZ, P6, !PT ;  /* 0x000000273427b210 */ /* 0x000fe400037fe4ff */
[----:B------:R-:W-:Y:S02]  /*2230*/  @!P2 SHF.L.U64.HI R52, R34, 0x2, R35 ;  /* 0x000000022234a819 */ /* 0x000fe40000010223 */
[----:B------:R-:W-:-:S04]  /*2240*/  @!P2 IADD3 R44, P6, R53, R44, RZ ;  /* 0x0000002c352ca210 */ /* 0x000fc80007fde0ff */
[----:B------:R-:W-:-:S05]  /*2250*/  @!P2 IADD3.X R45, R52, R45, RZ, P6, !PT ;  /* 0x0000002d342da210 */ /* 0x000fca00037fe4ff */
[----:B------:R-:W3:Y:S01]  /*2260*/  @!P2 LDG.E.64 R60, desc[UR22][R44.64] ;  /* 0x000000162c3ca981 */ /* 0x000ee2000c1e1b00 */
[----:B------:R-:W-:-:S04]  /*2270*/  IADD3 R50, R80, 0x160, RZ ;  /* 0x0000016050327810 */ /* 0x000fc80007ffe0ff */
[----:B------:R-:W-:Y:S02]  /*2280*/  ISETP.GE.U32.AND P4, PT, R50, UR18, PT ;  /* 0x0000001232007c0c */ /* 0x000fe4000bf86070 */
[----:B------:R-:W-:Y:S02]  /*2290*/  SHF.R.S32.HI R6, RZ, 0x1f, R50 ;  /* 0x0000001fff067819 */ /* 0x000fe40000011432 */
[----:B------:R-:W-:Y:S02]  /*22a0*/  CS2R R34, SRZ ;  /* 0x0000000000227805 */ /* 0x000fe4000001ff00 */
[----:B------:R-:W-:Y:S02]  /*22b0*/  ISETP.GE.AND.EX P4, PT, R6, UR19, PT, P4 ;  /* 0x0000001306007c0c */ /* 0x000fe4000bf86340 */
[----:B------:R-:W-:Y:S02]  /*22c0*/  IADD3 R8, R80, 0x10, RZ ;  /* 0x0000001050087810 */ /* 0x000fe40007ffe0ff */
[----:B------:R0:W5:Y:S01]  /*22d0*/  @!P5 LDG.E.64 R34, desc[UR22][R42.64] ;  /* 0x000000162a22d981 */ /* 0x000162000c1e1b00 */
[----:B------:R-:W-:-:S02]  /*22e0*/  ISETP.GT.U32.OR P4, PT, R0, 0x1df, P4 ;  /* 0x000001df0000780c */ /* 0x000fc40002784470 */
[----:B------:R-:W-:Y:S02]  /*22f0*/  SHF.R.S32.HI R9, RZ, 0x1f, R8 ;  /* 0x0000001fff097819 */ /* 0x000fe40000011408 */
[----:B------:R-:W-:-:S04]  /*2300*/  ISETP.GE.U32.AND P5, PT, R8, UR18, PT ;  /* 0x0000001208007c0c */ /* 0x000fc8000bfa6070 */
[----:B------:R-:W-:Y:S01]  /*2310*/  ISETP.GE.AND.EX P5, PT, R9, UR19, PT, P5 ;  /* 0x0000001309007c0c */ /* 0x000fe2000bfa6350 */
[----:B0-----:R-:W0:Y:S03]  /*2320*/  @!P0 LDC.64 R42, c[0x0][0x228] ;  /* 0x00008a00ff2a8b82 */ /* 0x001e260000000a00 */
[----:B------:R-:W-:-:S05]  /*2330*/  ISETP.GT.U32.OR P5, PT, R0, 0x1df, P5 ;  /* 0x000001df0000780c */ /* 0x000fca0002fa4470 */
[----:B------:R-:W4:Y:S01]  /*2340*/  @!P4 LDC.64 R48, c[0x0][0x288] ;  /* 0x0000a200ff30cb82 */ /* 0x000f220000000a00 */
[----:B-1----:R-:W-:-:S04]  /*2350*/  @!P2 IADD3 R46, P6, R53, R46, RZ ;  /* 0x0000002e352ea210 */ /* 0x002fc80007fde0ff */
[----:B------:R-:W-:-:S03]  /*2360*/  @!P2 IADD3.X R47, R52, R47, RZ, P6, !PT ;  /* 0x0000002f342fa210 */ /* 0x000fc600037fe4ff */
[----:B------:R-:W1:Y:S01]  /*2370*/  @!P5 LDC.64 R40, c[0x0][0x288] ;  /* 0x0000a200ff28db82 */ /* 0x000e620000000a00 */
[C---:B------:R-:W-:Y:S02]  /*2380*/  @!P0 SHF.L.U32 R52, R54.reuse, 0x2, RZ ;  /* 0x0000000236348819 */ /* 0x040fe400000006ff */
[----:B------:R-:W-:Y:S02]  /*2390*/  @!P0 SHF.L.U64.HI R54, R54, 0x2, R37 ;  /* 0x0000000236368819 */ /* 0x000fe40000010225 */
[----:B------:R-:W-:Y:S01]  /*23a0*/  CS2R R36, SRZ ;  /* 0x0000000000247805 */ /* 0x000fe2000001ff00 */
[----:B------:R-:W-:Y:S02]  /*23b0*/  STL.64 [R1+0xc0], R102 ;  /* 0x0000c06601007387 */ /* 0x000fe40000100a00 */
[----:B------:R-:W3:Y:S03]  /*23c0*/  @!P5 LDC.64 R44, c[0x0][0x230] ;  /* 0x00008c00ff2cdb82 */ /* 0x000ee60000000a00 */
[----:B------:R4:W5:Y:S02]  /*23d0*/  @!P3 LDG.E.64 R36, desc[UR22][R38.64] ;  /* 0x000000162624b981 */ /* 0x000964000c1e1b00 */
[----:B----4-:R-:W-:Y:S01]  /*23e0*/  @!P4 IMAD R55, R6, R48, RZ ;  /* 0x000000300637c224 */ /* 0x010fe200078e02ff */
[----:B------:R-:W-:-:S02]  /*23f0*/  @!P4 MOV R38, R2 ;  /* 0x000000020026c202 */ /* 0x000fc40000000f00 */
[----:B------:R-:W-:Y:S01]  /*2400*/  @!P4 MOV R39, R5 ;  /* 0x000000050027c202 */ /* 0x000fe20000000f00 */
[C---:B------:R-:W-:Y:S02]  /*2410*/  @!P4 IMAD R55, R50.reuse, R49, R55 ;  /* 0x000000313237c224 */ /* 0x040fe400078e0237 */
[----:B------:R-:W-:Y:S01]  /*2420*/  @!P4 IMAD.WIDE.U32 R48, R50, R48, R38 ;  /* 0x000000303230c225 */ /* 0x000fe200078e0026 */
[----:B0-----:R-:W-:Y:S01]  /*2430*/  @!P0 IADD3 R42, P6, R52, R42, RZ ;  /* 0x0000002a342a8210 */ /* 0x001fe20007fde0ff */
[----:B------:R-:W0:Y:S03]  /*2440*/  @!P4 LDC.64 R50, c[0x0][0x230] ;  /* 0x00008c00ff32cb82 */ /* 0x000e260000000a00 */
[----:B------:R-:W-:Y:S01]  /*2450*/  @!P4 IADD3 R55, R49, R55, RZ ;  /* 0x000000373137c210 */ /* 0x000fe20007ffe0ff */
[----:B-1----:R-:W-:-:S03]  /*2460*/  @!P5 IMAD R49, R9, R40, RZ ;  /* 0x000000280931d224 */ /* 0x002fc600078e02ff */
[----:B------:R-:W-:Y:S01]  /*2470*/  @!P4 SHF.L.U64.HI R55, R48, 0x2, R55 ;  /* 0x000000023037c819 */ /* 0x000fe20000010237 */
[----:B------:R-:W-:Y:S01]  /*2480*/  @!P5 IMAD R41, R8, R41, R49 ;  /* 0x000000290829d224 */ /* 0x000fe200078e0231 */
[----:B------:R-:W-:Y:S02]  /*2490*/  @!P5 MOV R49, R5 ;  /* 0x000000050031d202 */ /* 0x000fe40000000f00 */
[----:B------:R-:W-:Y:S01]  /*24a0*/  @!P0 IADD3.X R43, R54, R43, RZ, P6, !PT ;  /* 0x0000002b362b8210 */ /* 0x000fe200037fe4ff */
[----:B------:R1:W-:Y:S01]  /*24b0*/  STL.64 [R1+0x48], R58 ;  /* 0x0000483a01007387 */ /* 0x0003e20000100a00 */
[----:B------:R-:W-:Y:S01]  /*24c0*/  IADD3 R6, R80, 0x20, RZ ;  /* 0x0000002050067810 */ /* 0x000fe20007ffe0ff */
[----:B-1----:R-:W1:Y:S02]  /*24d0*/  @!P0 LDC.64 R58, c[0x0][0x230] ;  /* 0x00008c00ff3a8b82 */ /* 0x002e640000000a00 */
[----:B--2---:R2:W-:Y:S06]  /*24e0*/  STL.64 [R1+0x60], R56 ;  /* 0x0000603801007387 */ /* 0x0045ec0000100a00 */
[----:B--2---:R-:W2:Y:S01]  /*24f0*/  @!P4 LDC.64 R56, c[0x0][0x228] ;  /* 0x00008a00ff38cb82 */ /* 0x004ea20000000a00 */
[----:B---3--:R3:W-:Y:S02]  /*2500*/  STL.64 [R1+0x90], R60 ;  /* 0x0000903c01007387 */ /* 0x0087e40000100a00 */
[----:B---3--:R-:W-:-:S02]  /*2510*/  @!P4 SHF.L.U32 R60, R48, 0x2, RZ ;  /* 0x00000002303cc819 */ /* 0x008fc400000006ff */
[----:B------:R-:W-:-:S05]  /*2520*/  @!P5 MOV R48, R2 ;  /* 0x000000020030d202 */ /* 0x000fca0000000f00 */
[----:B------:R-:W-:Y:S01]  /*2530*/  @!P5 IMAD.WIDE.U32 R48, R8, R40, R48 ;  /* 0x000000280830d225 */ /* 0x000fe200078e0030 */
[----:B--2---:R-:W-:-:S04]  /*2540*/  @!P4 IADD3 R56, P6, R60, R56, RZ ;  /* 0x000000383c38c210 */ /* 0x004fc80007fde0ff */
[----:B------:R-:W-:Y:S02]  /*2550*/  @!P5 IADD3 R41, R49, R41, RZ ;  /* 0x000000293129d210 */ /* 0x000fe40007ffe0ff */
[C---:B------:R-:W-:Y:S02]  /*2560*/  @!P5 SHF.L.U32 R40, R48.reuse, 0x2, RZ ;  /* 0x000000023028d819 */ /* 0x040fe400000006ff */
[----:B------:R-:W-:Y:S02]  /*2570*/  @!P4 IADD3.X R57, R55, R57, RZ, P6, !PT ;  /* 0x000000393739c210 */ /* 0x000fe400037fe4ff */
[----:B------:R-:W-:Y:S02]  /*2580*/  @!P5 SHF.L.U64.HI R48, R48, 0x2, R41 ;  /* 0x000000023030d819 */ /* 0x000fe40000010229 */
[----:B------:R-:W-:-:S04]  /*2590*/  @!P5 IADD3 R44, P6, R40, R44, RZ ;  /* 0x0000002c282cd210 */ /* 0x000fc80007fde0ff */
[----:B------:R-:W-:-:S05]  /*25a0*/  @!P5 IADD3.X R45, R48, R45, RZ, P6, !PT ;  /* 0x0000002d302dd210 */ /* 0x000fca00037fe4ff */
[----:B------:R-:W2:Y:S01]  /*25b0*/  @!P5 LDG.E.64 R70, desc[UR22][R44.64] ;  /* 0x000000162c46d981 */ /* 0x000ea2000c1e1b00 */
[----:B------:R-:W-:Y:S02]  /*25c0*/  SHF.R.S32.HI R7, RZ, 0x1f, R6 ;  /* 0x0000001fff077819 */ /* 0x000fe40000011406 */
[----:B------:R-:W-:-:S04]  /*25d0*/  ISETP.GE.U32.AND P3, PT, R6, UR18, PT ;  /* 0x0000001206007c0c */ /* 0x000fc8000bf66070 */
[----:B------:R-:W-:-:S04]  /*25e0*/  ISETP.GE.AND.EX P3, PT, R7, UR19, PT, P3 ;  /* 0x0000001307007c0c */ /* 0x000fc8000bf66330 */
[----:B------:R-:W-:Y:S02]  /*25f0*/  ISETP.GT.U32.OR P3, PT, R0, 0x1df, P3 ;  /* 0x000001df0000780c */ /* 0x000fe40001f64470 */
[----:B------:R-:W-:-:S06]  /*2600*/  CS2R R38, SRZ ;  /* 0x0000000000267805 */ /* 0x000fcc000001ff00 */
[----:B------:R3:W5:Y:S01]  /*2610*/  @!P2 LDG.E.64 R38, desc[UR22][R46.64] ;  /* 0x000000162e26a981 */ /* 0x000762000c1e1b00 */
[----:B-1----:R-:W-:Y:S02]  /*2620*/  @!P0 IADD3 R58, P2, R52, R58, RZ ;  /* 0x0000003a343a8210 */ /* 0x002fe40007f5e0ff */
[----:B------:R-:W1:Y:S08]  /*2630*/  @!P5 LDC.64 R52, c[0x0][0x228] ;  /* 0x00008a00ff34db82 */ /* 0x000e700000000a00 */
[----:B---3--:R-:W3:Y:S01]  /*2640*/  @!P3 LDC.64 R46, c[0x0][0x288] ;  /* 0x0000a200ff2ebb82 */ /* 0x008ee20000000a00 */
[----:B------:R-:W-:-:S02]  /*2650*/  @!P0 IADD3.X R59, R54, R59, RZ, P2, !PT ;  /* 0x0000003b363b8210 */ /* 0x000fc400017fe4ff */
[----:B0-----:R-:W-:Y:S02]  /*2660*/  @!P4 IADD3 R50, P2, R60, R50, RZ ;  /* 0x000000323c32c210 */ /* 0x001fe40007f5e0ff */
[----:B------:R-:W-:Y:S01]  /*2670*/  @!P3 MOV R41, R5 ;  /* 0x000000050029b202 */ /* 0x000fe20000000f00 */
[----:B------:R-:W5:Y:S01]  /*2680*/  @!P0 LDG.E.64 R62, desc[UR22][R58.64] ;  /* 0x000000163a3e8981 */ /* 0x000f62000c1e1b00 */
[----:B------:R-:W-:Y:S01]  /*2690*/  @!P4 IADD3.X R51, R55, R51, RZ, P2, !PT ;  /* 0x000000333733c210 */ /* 0x000fe200017fe4ff */
[----:B------:R-:W0:Y:S08]  /*26a0*/  @!P3 LDC.64 R66, c[0x0][0x228] ;  /* 0x00008a00ff42bb82 */ /* 0x000e300000000a00 */
[----:B------:R-:W4:Y:S01]  /*26b0*/  @!P3 LDC.64 R54, c[0x0][0x230] ;  /* 0x00008c00ff36bb82 */ /* 0x000f220000000a00 */
[----:B-1----:R-:W-:-:S02]  /*26c0*/  @!P5 IADD3 R52, P6, R40, R52, RZ ;  /* 0x000000342834d210 */ /* 0x002fc40007fde0ff */
[----:B------:R-:W-:Y:S01]  /*26d0*/  @!P3 MOV R40, R2 ;  /* 0x000000020028b202 */ /* 0x000fe20000000f00 */
[----:B---3--:R-:W-:-:S04]  /*26e0*/  @!P3 IMAD R60, R7, R46, RZ ;  /* 0x0000002e073cb224 */ /* 0x008fc800078e02ff */
[C---:B------:R-:W-:Y:S02]  /*26f0*/  @!P3 IMAD R60, R6.reuse, R47, R60 ;  /* 0x0000002f063cb224 */ /* 0x040fe400078e023c */
[----:B------:R-:W-:Y:S01]  /*2700*/  @!P3 IMAD.WIDE.U32 R46, R6, R46, R40 ;  /* 0x0000002e062eb225 */ /* 0x000fe200078e0028 */
[----:B------:R-:W-:-:S04]  /*2710*/  @!P5 IADD3.X R53, R48, R53, RZ, P6, !PT ;  /* 0x000000353035d210 */ /* 0x000fc800037fe4ff */
[----:B------:R-:W-:Y:S02]  /*2720*/  @!P3 IADD3 R60, R47, R60, RZ ;  /* 0x0000003c2f3cb210 */ /* 0x000fe40007ffe0ff */
[C---:B------:R-:W-:Y:S02]  /*2730*/  @!P3 SHF.L.U32 R47, R46.reuse, 0x2, RZ ;  /* 0x000000022e2fb819 */ /* 0x040fe400000006ff */
[----:B------:R-:W-:Y:S02]  /*2740*/  @!P3 SHF.L.U64.HI R46, R46, 0x2, R60 ;  /* 0x000000022e2eb819 */ /* 0x000fe4000001023c */
[----:B----4-:R-:W-:-:S04]  /*2750*/  @!P3 IADD3 R54, P6, R47, R54, RZ ;  /* 0x000000362f36b210 */ /* 0x010fc80007fde0ff */
[----:B------:R-:W-:Y:S02]  /*2760*/  @!P3 IADD3.X R55, R46, R55, RZ, P6, !PT ;  /* 0x000000372e37b210 */ /* 0x000fe400037fe4ff */
[----:B------:R-:W-:-:S04]  /*2770*/  IADD3 R9, R80, 0x30, RZ ;  /* 0x0000003050097810 */ /* 0x000fc80007ffe0ff */
[----:B------:R-:W-:Y:S02]  /*2780*/  SHF.R.S32.HI R64, RZ, 0x1f, R9 ;  /* 0x0000001fff407819 */ /* 0x000fe40000011409 */
[----:B------:R-:W-:Y:S01]  /*2790*/  ISETP.GE.U32.AND P2, PT, R9, UR18, PT ;  /* 0x0000001209007c0c */ /* 0x000fe2000bf46070 */
[----:B--2---:R1:W-:Y:S02]  /*27a0*/  STL.64 [R1+0x8], R70 ;  /* 0x0000084601007387 */ /* 0x0043e40000100a00 */
[----:B-1----:R-:W-:-:S06]  /*27b0*/  CS2R R70, SRZ ;  /* 0x0000000000467805 */ /* 0x002fcc000001ff00 */
[----:B------:R-:W2:Y:S01]  /*27c0*/  @!P3 LDG.E.64 R70, desc[UR22][R54.64] ;  /* 0x000000163646b981 */ /* 0x000ea2000c1e1b00 */
[----:B------:R-:W-:-:S04]  /*27d0*/  ISETP.GE.AND.EX P2, PT, R64, UR19, PT, P2 ;  /* 0x0000001340007c0c */ /* 0x000fc8000bf46320 */
[----:B------:R-:W-:Y:S02]  /*27e0*/  ISETP.GT.U32.OR P2, PT, R0, 0x1df, P2 ;  /* 0x000001df0000780c */ /* 0x000fe40001744470 */
[----:B------:R-:W-:Y:S02]  /*27f0*/  CS2R R40, SRZ ;  /* 0x0000000000287805 */ /* 0x000fe4000001ff00 */
[----:B------:R-:W-:-:S04]  /*2800*/  IADD3 R7, R80, 0x40, RZ ;  /* 0x0000004050077810 */ /* 0x000fc80007ffe0ff */
[----:B------:R-:W-:Y:S01]  /*2810*/  SHF.R.S32.HI R8, RZ, 0x1f, R7 ;  /* 0x0000001fff087819 */ /* 0x000fe20000011407 */
[----:B------:R1:W5:Y:S01]  /*2820*/  @!P0 LDG.E.64 R40, desc[UR22][R42.64] ;  /* 0x000000162a288981 */ /* 0x000362000c1e1b00 */
[----:B------:R-:W-:-:S03]  /*2830*/  ISETP.GE.U32.AND P0, PT, R7, UR18, PT ;  /* 0x0000001207007c0c */ /* 0x000fc6000bf06070 */
[----:B------:R-:W3:Y:S01]  /*2840*/  @!P2 LDC.64 R48, c[0x0][0x288] ;  /* 0x0000a200ff30ab82 */ /* 0x000ee20000000a00 */
[----:B------:R-:W-:-:S04]  /*2850*/  ISETP.GE.AND.EX P0, PT, R8, UR19, PT, P0 ;  /* 0x0000001308007c0c */ /* 0x000fc8000bf06300 */
[----:B------:R-:W-:Y:S02]  /*2860*/  ISETP.GT.U32.OR P0, PT, R0, 0x1df, P0 ;  /* 0x000001df0000780c */ /* 0x000fe40000704470 */
[----:B-1----:R-:W-:Y:S02]  /*2870*/  CS2R R42, SRZ ;  /* 0x00000000002a7805 */ /* 0x002fe4000001ff00 */
[----:B------:R-:W-:Y:S01]  /*2880*/  CS2R R60, SRZ ;  /* 0x00000000003c7805 */ /* 0x000fe2000001ff00 */
[----:B------:R-:W1:Y:S03]  /*2890*/  @!P2 LDC.64 R58, c[0x0][0x230] ;  /* 0x00008c00ff3aab82 */ /* 0x000e660000000a00 */
[----:B------:R-:W5:Y:S04]  /*28a0*/  @!P4 LDG.E.64 R42, desc[UR22][R56.64] ;  /* 0x00000016382ac981 */ /* 0x000f68000c1e1b00 */
[----:B------:R3:W5:Y:S01]  /*28b0*/  @!P4 LDG.E.64 R60, desc[UR22][R50.64] ;  /* 0x00000016323cc981 */ /* 0x000762000c1e1b00 */
[----:B0-----:R-:W-:-:S02]  /*28c0*/  @!P3 IADD3 R66, P6, R47, R66, RZ ;  /* 0x000000422f42b210 */ /* 0x001fc40007fde0ff */
[----:B------:R-:W-:Y:S02]  /*28d0*/  CS2R R44, SRZ ;  /* 0x00000000002c7805 */ /* 0x000fe4000001ff00 */
[----:B------:R-:W-:Y:S01]  /*28e0*/  SHF.R.S32.HI R6, RZ, 0x1f, R68 ;  /* 0x0000001fff067819 */ /* 0x000fe20000011444 */
[----:B------:R-:W0:Y:S01]  /*28f0*/  @!P0 LDC.64 R72, c[0x0][0x230] ;  /* 0x00008c00ff488b82 */ /* 0x000e220000000a00 */
[----:B---3--:R-:W-:-:S07]  /*2900*/  @!P2 IMAD R50, R64, R48, RZ ;  /* 0x000000304032a224 */ /* 0x008fce00078e02ff */
[----:B------:R-:W3:Y:S01]  /*2910*/  @!P0 LDC.64 R56, c[0x0][0x288] ;  /* 0x0000a200ff388b82 */ /* 0x000ee20000000a00 */
[----:B------:R-:W-:Y:S01]  /*2920*/  @!P2 MOV R51, R5 ;  /* 0x000000050033a202 */ /* 0x000fe20000000f00 */
[----:B------:R-:W-:Y:S01]  /*2930*/  @!P2 IMAD R47, R9, R49, R50 ;  /* 0x00000031092fa224 */ /* 0x000fe200078e0232 */
[----:B------:R-:W-:Y:S01]  /*2940*/  @!P2 MOV R50, R2 ;  /* 0x000000020032a202 */ /* 0x000fe20000000f00 */
[----:B------:R3:W5:Y:S01]  /*2950*/  @!P5 LDG.E.64 R44, desc[UR22][R52.64] ;  /* 0x00000016342cd981 */ /* 0x000762000c1e1b00 */
[----:B------:R-:W-:-:S03]  /*2960*/  ISETP.GE.U32.AND P4, PT, R68, UR18, PT ;  /* 0x0000001244007c0c */ /* 0x000fc6000bf86070 */
[----:B------:R-:W4:Y:S01]  /*2970*/  @!P2 LDC.64 R64, c[0x0][0x228] ;  /* 0x00008a00ff40ab82 */ /* 0x000f220000000a00 */
[----:B------:R-:W-:Y:S01]  /*2980*/  ISETP.GE.AND.EX P4, PT, R6, UR19, PT, P4 ;  /* 0x0000001306007c0c */ /* 0x000fe2000bf86340 */
[----:B------:R-:W-:-:S03]  /*2990*/  @!P2 IMAD.WIDE.U32 R48, R9, R48, R50 ;  /* 0x000000300930a225 */ /* 0x000fc600078e0032 */
[----:B------:R-:W-:Y:S02]  /*29a0*/  ISETP.GT.U32.OR P4, PT, R0, 0x1df, P4 ;  /* 0x000001df0000780c */ /* 0x000fe40002784470 */
[----:B------:R-:W-:Y:S02]  /*29b0*/  @!P2 IADD3 R47, R49, R47, RZ ;  /* 0x0000002f312fa210 */ /* 0x000fe40007ffe0ff */
[----:B------:R-:W-:Y:S02]  /*29c0*/  SHF.R.S32.HI R76, RZ, 0x1f, R77 ;  /* 0x0000001fff4c7819 */ /* 0x000fe4000001144d */
[----:B------:R-:W-:Y:S02]  /*29d0*/  ISETP.GE.U32.AND P5, PT, R77, UR18, PT ;  /* 0x000000124d007c0c */ /* 0x000fe4000bfa6070 */
[----:B------:R-:W-:Y:S02]  /*29e0*/  @!P2 SHF.L.U32 R49, R48, 0x2, RZ ;  /* 0x000000023031a819 */ /* 0x000fe400000006ff */
[----:B------:R-:W-:-:S02]  /*29f0*/  @!P3 IADD3.X R67, R46, R67, RZ, P6, !PT ;  /* 0x000000432e43b210 */ /* 0x000fc400037fe4ff */
[----:B------:R-:W-:Y:S02]  /*2a00*/  @!P2 SHF.L.U64.HI R48, R48, 0x2, R47 ;  /* 0x000000023030a819 */ /* 0x000fe4000001022f */
[----:B------:R-:W-:Y:S02]  /*2a10*/  CS2R R46, SRZ ;  /* 0x00000000002e7805 */ /* 0x000fe4000001ff00 */
[----:B------:R-:W-:Y:S01]  /*2a20*/  ISETP.GE.AND.EX P5, PT, R76, UR19, PT, P5 ;  /* 0x000000134c007c0c */ /* 0x000fe2000bfa6350 */
[----:B---3--:R-:W-:Y:S01]  /*2a30*/  @!P0 IMAD R52, R8, R56, RZ ;  /* 0x0000003808348224 */ /* 0x008fe200078e02ff */
[----:B-1----:R-:W-:Y:S01]  /*2a40*/  @!P2 IADD3 R58, P6, R49, R58, RZ ;  /* 0x0000003a313aa210 */ /* 0x002fe20007fde0ff */
[----:B------:R-:W1:Y:S01]  /*2a50*/  @!P4 LDC.64 R50, c[0x0][0x288] ;  /* 0x0000a200ff32cb82 */ /* 0x000e620000000a00 */
[----:B------:R-:W-:Y:S01]  /*2a60*/  IADD3 R8, R80, 0x70, RZ ;  /* 0x0000007050087810 */ /* 0x000fe20007ffe0ff */
[----:B------:R3:W5:Y:S01]  /*2a70*/  @!P3 LDG.E.64 R46, desc[UR22][R66.64] ;  /* 0x00000016422eb981 */ /* 0x000762000c1e1b00 */
[----:B------:R-:W-:-:S02]  /*2a80*/  ISETP.GT.U32.OR P5, PT, R0, 0x1df, P5 ;  /* 0x000001df0000780c */ /* 0x000fc40002fa4470 */
[----:B----4-:R-:W-:Y:S01]  /*2a90*/  @!P2 IADD3 R64, P3, R49, R64, RZ ;  /* 0x000000403140a210 */ /* 0x010fe20007f7e0ff */
[----:B------:R-:W-:Y:S01]  /*2aa0*/  @!P0 IMAD R49, R7, R57, R52 ;  /* 0x0000003907318224 */ /* 0x000fe200078e0234 */
[----:B------:R-:W-:Y:S01]  /*2ab0*/  @!P2 IADD3.X R59, R48, R59, RZ, P6, !PT ;  /* 0x0000003b303ba210 */ /* 0x000fe200037fe4ff */
[----:B------:R-:W4:Y:S01]  /*2ac0*/  @!P4 LDC.64 R54, c[0x0][0x230] ;  /* 0x00008c00ff36cb82 */ /* 0x000f220000000a00 */
[----:B------:R-:W-:Y:S02]  /*2ad0*/  SHF.R.S32.HI R9, RZ, 0x1f, R8 ;  /* 0x0000001fff097819 */ /* 0x000fe40000011408 */
[----:B------:R-:W-:Y:S01]  /*2ae0*/  ISETP.GE.U32.AND P6, PT, R8, UR18, PT ;  /* 0x0000001208007c0c */ /* 0x000fe2000bfc6070 */
[----:B------:R0:W5:Y:S01]  /*2af0*/  @!P2 LDG.E.64 R124, desc[UR22][R58.64] ;  /* 0x000000163a7ca981 */ /* 0x000162000c1e1b00 */
[----:B------:R-:W-:Y:S02]  /*2b00*/  @!P0 MOV R52, R2 ;  /* 0x0000000200348202 */ /* 0x000fe40000000f00 */
[----:B------:R-:W-:Y:S01]  /*2b10*/  @!P0 MOV R53, R5 ;  /* 0x0000000500358202 */ /* 0x000fe20000000f00 */
[----:B------:R-:W4:Y:S01]  /*2b20*/  @!P5 LDC.64 R74, c[0x0][0x288] ;  /* 0x0000a200ff4adb82 */ /* 0x000f220000000a00 */
[----:B------:R-:W-:-:S02]  /*2b30*/  @!P2 IADD3.X R65, R48, R65, RZ, P3, !PT ;  /* 0x000000413041a210 */ /* 0x000fc40001ffe4ff */
[----:B------:R-:W-:Y:S01]  /*2b40*/  ISETP.GE.AND.EX P3, PT, R9, UR19, PT, P6 ;  /* 0x0000001309007c0c */ /* 0x000fe2000bf66360 */
[----:B------:R-:W-:-:S03]  /*2b50*/  @!P0 IMAD.WIDE.U32 R56, R7, R56, R52 ;  /* 0x0000003807388225 */ /* 0x000fc600078e0034 */
[----:B------:R-:W-:Y:S01]  /*2b60*/  ISETP.GT.U32.OR P3, PT, R0, 0x1df, P3 ;  /* 0x000001df0000780c */ /* 0x000fe20001f64470 */
[----:B------:R-:W4:Y:S01]  /*2b70*/  @!P0 LDC.64 R52, c[0x0][0x228] ;  /* 0x00008a00ff348b82 */ /* 0x000f220000000a00 */
[----:B------:R-:W-:Y:S02]  /*2b80*/  @!P0 IADD3 R49, R57, R49, RZ ;  /* 0x0000003139318210 */ /* 0x000fe40007ffe0ff */
[C---:B---3--:R-:W-:Y:S02]  /*2b90*/  @!P0 SHF.L.U32 R66, R56.reuse, 0x2, RZ ;  /* 0x0000000238428819 */ /* 0x048fe400000006ff */
[----:B------:R-:W-:Y:S02]  /*2ba0*/  @!P0 SHF.L.U64.HI R56, R56, 0x2, R49 ;  /* 0x0000000238388819 */ /* 0x000fe40000010231 */
[----:B------:R-:W-:Y:S01]  /*2bb0*/  CS2R R48, SRZ ;  /* 0x0000000000307805 */ /* 0x000fe2000001ff00 */
[----:B-1----:R-:W-:-:S04]  /*2bc0*/  @!P4 IMAD R57, R6, R50, RZ ;  /* 0x000000320639c224 */ /* 0x002fc800078e02ff */
[----:B0-----:R-:W0:Y:S01]  /*2bd0*/  @!P3 LDC.64 R58, c[0x0][0x288] ;  /* 0x0000a200ff3abb82 */ /* 0x001e220000000a00 */
[----:B------:R1:W5:Y:S01]  /*2be0*/  @!P2 LDG.E.64 R48, desc[UR22][R64.64] ;  /* 0x000000164030a981 */ /* 0x000362000c1e1b00 */
[----:B------:R-:W-:Y:S01]  /*2bf0*/  @!P4 IMAD R57, R68, R51, R57 ;  /* 0x000000334439c224 */ /* 0x000fe200078e0239 */
[----:B------:R-:W-:Y:S02]  /*2c00*/  @!P0 IADD3 R72, P6, R66, R72, RZ ;  /* 0x0000004842488210 */ /* 0x000fe40007fde0ff */
[----:B-1----:R-:W-:Y:S02]  /*2c10*/  @!P4 MOV R64, R2 ;  /* 0x000000020040c202 */ /* 0x002fe40000000f00 */
[----:B------:R-:W-:-:S03]  /*2c20*/  @!P4 MOV R65, R5 ;  /* 0x000000050041c202 */ /* 0x000fc60000000f00 */
[----:B------:R-:W-:-:S03]  /*2c30*/  @!P4 IMAD.WIDE.U32 R50, R68, R50, R64 ;  /* 0x000000324432c225 */ /* 0x000fc600078e0040 */
[----:B------:R-:W1:Y:S01]  /*2c40*/  @!P5 LDC.64 R64, c[0x0][0x230] ;  /* 0x00008c00ff40db82 */ /* 0x000e620000000a00 */
[----:B------:R-:W-:Y:S02]  /*2c50*/  @!P0 IADD3.X R73, R56, R73, RZ, P6, !PT ;  /* 0x0000004938498210 */ /* 0x000fe400037fe4ff */
[----:B----4-:R-:W-:Y:S02]  /*2c60*/  @!P0 IADD3 R52, P6, R66, R52, RZ ;  /* 0x0000003442348210 */ /* 0x010fe40007fde0ff */
[----:B------:R-:W-:Y:S01]  /*2c70*/  @!P4 IADD3 R57, R51, R57, RZ ;  /* 0x000000393339c210 */ /* 0x000fe20007ffe0ff */
[----:B------:R-:W-:Y:S01]  /*2c80*/  @!P5 IMAD R51, R76, R74, RZ ;  /* 0x0000004a4c33d224 */ /* 0x000fe200078e02ff */
[----:B------:R-:W-:Y:S01]  /*2c90*/  @!P5 MOV R66, R2 ;  /* 0x000000020042d202 */ /* 0x000fe20000000f00 */
[----:B------:R-:W3:Y:S01]  /*2ca0*/  @!P5 LDC.64 R68, c[0x0][0x228] ;  /* 0x00008a00ff44db82 */ /* 0x000ee20000000a00 */
[----:B------:R-:W-:Y:S01]  /*2cb0*/  @!P5 MOV R67, R5 ;  /* 0x000000050043d202 */ /* 0x000fe20000000f00 */
[----:B------:R-:W5:Y:S01]  /*2cc0*/  @!P0 LDG.E.64 R108, desc[UR22][R72.64] ;  /* 0x00000016486c8981 */ /* 0x000f62000c1e1b00 */
[----:B------:R-:W-:Y:S01]  /*2cd0*/  @!P4 SHF.L.U32 R76, R50, 0x2, RZ ;  /* 0x00000002324cc819 */ /* 0x000fe200000006ff */
[C---:B------:R-:W-:Y:S01]  /*2ce0*/  @!P5 IMAD R51, R77.reuse, R75, R51 ;  /* 0x0000004b4d33d224 */ /* 0x040fe200078e0233 */
[----:B------:R-:W-:Y:S01]  /*2cf0*/  @!P0 IADD3.X R53, R56, R53, RZ, P6, !PT ;  /* 0x0000003538358210 */ /* 0x000fe200037fe4ff */
[----:B------:R-:W-:Y:S01]  /*2d00*/  @!P5 IMAD.WIDE.U32 R74, R77, R74, R66 ;  /* 0x0000004a4d4ad225 */ /* 0x000fe200078e0042 */
[----:B------:R-:W-:Y:S01]  /*2d10*/  @!P4 SHF.L.U64.HI R50, R50, 0x2, R57 ;  /* 0x000000023232c819 */ /* 0x000fe20000010239 */
[----:B------:R-:W4:Y:S01]  /*2d20*/  @!P3 LDC.64 R66, c[0x0][0x228] ;  /* 0x00008a00ff42bb82 */ /* 0x000f220000000a00 */
[----:B------:R-:W-:-:S02]  /*2d30*/  @!P4 IADD3 R54, P6, R76, R54, RZ ;  /* 0x000000364c36c210 */ /* 0x000fc40007fde0ff */
[----:B------:R-:W-:Y:S02]  /*2d40*/  @!P5 IADD3 R81, R75, R51, RZ ;  /* 0x000000334b51d210 */ /* 0x000fe40007ffe0ff */
[----:B------:R-:W-:-:S03]  /*2d50*/  @!P4 IADD3.X R55, R50, R55, RZ, P6, !PT ;  /* 0x000000373237c210 */ /* 0x000fc600037fe4ff */
[----:B------:R-:W4:Y:S01]  /*2d60*/  @!P3 LDC.64 R56, c[0x0][0x230] ;  /* 0x00008c00ff38bb82 */ /* 0x000f220000000a00 */
[----:B0-----:R-:W-:Y:S01]  /*2d70*/  @!P3 IMAD R75, R9, R58, RZ ;  /* 0x0000003a094bb224 */ /* 0x001fe200078e02ff */
[----:B------:R-:W-:Y:S01]  /*2d80*/  @!P5 SHF.L.U32 R51, R74, 0x2, RZ ;  /* 0x000000024a33d819 */ /* 0x000fe200000006ff */
[----:B------:R0:W5:Y:S02]  /*2d90*/  @!P4 LDG.E.64 R110, desc[UR22][R54.64] ;  /* 0x00000016366ec981 */ /* 0x000164000c1e1b00 */
[----:B------:R-:W-:Y:S01]  /*2da0*/  @!P3 IMAD R59, R8, R59, R75 ;  /* 0x0000003b083bb224 */ /* 0x000fe200078e024b */
[----:B------:R-:W-:Y:S02]  /*2db0*/  @!P3 MOV R75, R5 ;  /* 0x00000005004bb202 */ /* 0x000fe40000000f00 */
[----:B------:R-:W-:-:S04]  /*2dc0*/  IADD3 R6, R80, 0x80, RZ ;  /* 0x0000008050067810 */ /* 0x000fc80007ffe0ff */
[----:B------:R-:W-:Y:S02]  /*2dd0*/  SHF.R.S32.HI R7, RZ, 0x1f, R6 ;  /* 0x0000001fff077819 */ /* 0x000fe40000011406 */
[----:B------:R-:W-:-:S04]  /*2de0*/  ISETP.GE.U32.AND P2, PT, R6, UR18, PT ;  /* 0x0000001206007c0c */ /* 0x000fc8000bf46070 */
[----:B------:R-:W-:-:S04]  /*2df0*/  ISETP.GE.AND.EX P2, PT, R7, UR19, PT, P2 ;  /* 0x0000001307007c0c */ /* 0x000fc8000bf46320 */
[----:B------:R-:W-:Y:S02]  /*2e00*/  ISETP.GT.U32.OR P2, PT, R0, 0x1df, P2 ;  /* 0x000001df0000780c */ /* 0x000fe40001744470 */
[C---:B------:R-:W-:Y:S02]  /*2e10*/  IADD3 R103, R80.reuse, 0x90, RZ ;  /* 0x0000009050677810 */ /* 0x040fe40007ffe0ff */
[----:B0-----:R-:W-:Y:S02]  /*2e20*/  CS2R R54, SRZ ;  /* 0x0000000000367805 */ /* 0x001fe4000001ff00 */
[----:B------:R-:W-:-:S04]  /*2e30*/  IADD3 R106, R80, 0xa0, RZ ;  /* 0x000000a0506a7810 */ /* 0x000fc80007ffe0ff */
[----:B------:R-:W-:-:S03]  /*2e40*/  SHF.R.S32.HI R102, RZ, 0x1f, R106 ;  /* 0x0000001fff667819 */ /* 0x000fc6000001146a */
[----:B------:R-:W0:Y:S01]  /*2e50*/  @!P2 LDC.64 R72, c[0x0][0x228] ;  /* 0x00008a00ff48ab82 */ /* 0x000e220000000a00 */
[----:B------:R-:W-:Y:S01]  /*2e60*/  UIMAD.WIDE UR6, UR8, 0x8, UR6 ;  /* 0x00000008080678a5 */ /* 0x000fe2000f8e0206 */
[----:B--2---:R2:W-:Y:S06]  /*2e70*/  STL.64 [R1], R70 ;  /* 0x0000004601007387 */ /* 0x0045ec0000100a00 */
[----:B--2---:R-:W2:Y:S02]  /*2e80*/  @!P4 LDC.64 R70, c[0x0][0x228] ;  /* 0x00008a00ff46cb82 */ /* 0x004ea40000000a00 */
[----:B--2---:R-:W-:-:S06]  /*2e90*/  @!P4 IADD3 R70, P6, R76, R70, RZ ;  /* 0x000000464c46c210 */ /* 0x004fcc0007fde0ff */
[----:B------:R-:W2:Y:S01]  /*2ea0*/  @!P2 LDC.64 R76, c[0x0][0x288] ;  /* 0x0000a200ff4cab82 */ /* 0x000ea20000000a00 */
[----:B------:R-:W-:Y:S02]  /*2eb0*/  @!P4 IADD3.X R71, R50, R71, RZ, P6, !PT ;  /* 0x000000473247c210 */ /* 0x000fe400037fe4ff */
[----:B------:R-:W-:Y:S02]  /*2ec0*/  @!P5 SHF.L.U64.HI R50, R74, 0x2, R81 ;  /* 0x000000024a32d819 */ /* 0x000fe40000010251 */
[----:B------:R-:W-:Y:S02]  /*2ed0*/  @!P3 MOV R74, R2 ;  /* 0x00000002004ab202 */ /* 0x000fe40000000f00 */
[----:B-1----:R-:W-:-:S03]  /*2ee0*/  @!P5 IADD3 R64, P6, R51, R64, RZ ;  /* 0x000000403340d210 */ /* 0x002fc60007fde0ff */
[----:B------:R-:W-:Y:S01]  /*2ef0*/  @!P3 IMAD.WIDE.U32 R74, R8, R58, R74 ;  /* 0x0000003a084ab225 */ /* 0x000fe200078e004a */
[----:B------:R-:W-:Y:S02]  /*2f00*/  @!P5 IADD3.X R65, R50, R65, RZ, P6, !PT ;  /* 0x000000413241d210 */ /* 0x000fe400037fe4ff */
[----:B---3--:R-:W-:Y:S02]  /*2f10*/  @!P5 IADD3 R68, P6, R51, R68, RZ ;  /* 0x000000443344d210 */ /* 0x008fe40007fde0ff */
[----:B------:R-:W-:Y:S01]  /*2f20*/  @!P3 IADD3 R59, R75, R59, RZ ;  /* 0x0000003b4b3bb210 */ /* 0x000fe20007ffe0ff */
[----:B------:R-:W5:Y:S01]  /*2f30*/  @!P5 LDG.E.64 R112, desc[UR22][R64.64] ;  /* 0x000000164070d981 */ /* 0x000f62000c1e1b00 */
[----:B------:R-:W-:Y:S02]  /*2f40*/  @!P3 SHF.L.U32 R51, R74, 0x2, RZ ;  /* 0x000000024a33b819 */ /* 0x000fe400000006ff */
[----:B------:R-:W-:Y:S02]  /*2f50*/  @!P5 IADD3.X R69, R50, R69, RZ, P6, !PT ;  /* 0x000000453245d210 */ /* 0x000fe400037fe4ff */
[----:B------:R-:W-:-:S02]  /*2f60*/  @!P3 SHF.L.U64.HI R59, R74, 0x2, R59 ;  /* 0x000000024a3bb819 */ /* 0x000fc4000001023b */
[----:B----4-:R-:W-:Y:S01]  /*2f70*/  @!P3 IADD3 R56, P6, R51, R56, RZ ;  /* 0x000000383338b210 */ /* 0x010fe20007fde0ff */
[----:B------:R-:W5:Y:S03]  /*2f80*/  @!P5 LDG.E.64 R54, desc[UR22][R68.64] ;  /* 0x000000164436d981 */ /* 0x000f66000c1e1b00 */
[----:B------:R-:W-:Y:S02]  /*2f90*/  @!P3 IADD3.X R57, R59, R57, RZ, P6, !PT ;  /* 0x000000393b39b210 */ /* 0x000fe400037fe4ff */
[----:B------:R-:W-:Y:S02]  /*2fa0*/  @!P3 IADD3 R66, P6, R51, R66, RZ ;  /* 0x000000423342b210 */ /* 0x000fe40007fde0ff */
[----:B------:R-:W-:Y:S02]  /*2fb0*/  CS2R R50, SRZ ;  /* 0x0000000000327805 */ /* 0x000fe4000001ff00 */
[----:B------:R-:W-:-:S04]  /*2fc0*/  SHF.R.S32.HI R81, RZ, 0x1f, R103 ;  /* 0x0000001fff517819 */ /* 0x000fc80000011467 */
[----:B------:R1:W5:Y:S01]  /*2fd0*/  @!P0 LDG.E.64 R50, desc[UR22][R52.64] ;  /* 0x0000001634328981 */ /* 0x000362000c1e1b00 */
[----:B------:R-:W-:Y:S02]  /*2fe0*/  ISETP.GE.U32.AND P0, PT, R103, UR18, PT ;  /* 0x0000001267007c0c */ /* 0x000fe4000bf06070 */
[----:B-1----:R-:W-:Y:S02]  /*2ff0*/  CS2R R52, SRZ ;  /* 0x0000000000347805 */ /* 0x002fe4000001ff00 */
[----:B------:R-:W-:-:S04]  /*3000*/  ISETP.GE.AND.EX P0, PT, R81, UR19, PT, P0 ;  /* 0x0000001351007c0c */ /* 0x000fc8000bf06300 */
[----:B------:R1:W5:Y:S01]  /*3010*/  @!P4 LDG.E.64 R52, desc[UR22][R70.64] ;  /* 0x000000164634c981 */ /* 0x000362000c1e1b00 */
[----:B------:R-:W-:Y:S02]  /*3020*/  ISETP.GE.U32.AND P4, PT, R106, UR18, PT ;  /* 0x000000126a007c0c */ /* 0x000fe4000bf86070 */
[----:B------:R-:W-:Y:S02]  /*3030*/  ISETP.GT.U32.OR P0, PT, R0, 0x1df, P0 ;  /* 0x000001df0000780c */ /* 0x000fe40000704470 */
[----:B------:R-:W-:-:S04]  /*3040*/  ISETP.GE.AND.EX P5, PT, R102, UR19, PT, P4 ;  /* 0x0000001366007c0c */ /* 0x000fc8000bfa6340 */
[----:B------:R-:W-:Y:S01]  /*3050*/  ISETP.GT.U32.OR P5, PT, R0, 0x1df, P5 ;  /* 0x000001df0000780c */ /* 0x000fe20002fa4470 */
[----:B-1----:R-:W1:Y:S01]  /*3060*/  @!P2 LDC.64 R70, c[0x0][0x230] ;  /* 0x00008c00ff46ab82 */ /* 0x002e620000000a00 */
[----:B--2---:R-:W-:Y:S01]  /*3070*/  @!P2 IMAD R58, R7, R76, RZ ;  /* 0x0000004c073aa224 */ /* 0x004fe200078e02ff */
[----:B------:R-:W-:Y:S02]  /*3080*/  @!P2 MOV R74, R2 ;  /* 0x00000002004aa202 */ /* 0x000fe40000000f00 */
[----:B------:R-:W-:-:S04]  /*3090*/  @!P2 MOV R75, R5 ;  /* 0x00000005004ba202 */ /* 0x000fc80000000f00 */
[----:B------:R-:W2:Y:S01]  /*30a0*/  @!P0 LDC.64 R68, c[0x0][0x288] ;  /* 0x0000a200ff448b82 */ /* 0x000ea20000000a00 */
[C---:B------:R-:W-:Y:S02]  /*30b0*/  @!P2 IMAD R58, R6.reuse, R77, R58 ;  /* 0x0000004d063aa224 */ /* 0x040fe400078e023a */
[----:B------:R-:W-:-:S05]  /*30c0*/  @!P2 IMAD.WIDE.U32 R76, R6, R76, R74 ;  /* 0x0000004c064ca225 */ /* 0x000fca00078e004a */
[----:B------:R-:W3:Y:S01]  /*30d0*/  @!P5 LDC.64 R64, c[0x0][0x288] ;  /* 0x0000a200ff40db82 */ /* 0x000ee20000000a00 */
[----:B------:R-:W-:Y:S02]  /*30e0*/  @!P3 IADD3.X R67, R59, R67, RZ, P6, !PT ;  /* 0x000000433b43b210 */ /* 0x000fe400037fe4ff */
[----:B------:R-:W-:Y:S02]  /*30f0*/  @!P2 IADD3 R59, R77, R58, RZ ;  /* 0x0000003a4d3ba210 */ /* 0x000fe40007ffe0ff */
[C---:B------:R-:W-:Y:S02]  /*3100*/  @!P2 SHF.L.U32 R58, R76.reuse, 0x2, RZ ;  /* 0x000000024c3aa819 */ /* 0x040fe400000006ff */
[----:B------:R-:W-:Y:S02]  /*3110*/  @!P2 SHF.L.U64.HI R76, R76, 0x2, R59 ;  /* 0x000000024c4ca819 */ /* 0x000fe4000001023b */
[----:B------:R-:W-:Y:S02]  /*3120*/  CS2R R114, SRZ ;  /* 0x0000000000727805 */ /* 0x000fe4000001ff00 */
[----:B-1----:R-:W-:Y:S01]  /*3130*/  @!P2 IADD3 R70, P6, R58, R70, RZ ;  /* 0x000000463a46a210 */ /* 0x002fe20007fde0ff */
[----:B------:R-:W1:Y:S01]  /*3140*/  @!P0 LDC.64 R116, c[0x0][0x230] ;  /* 0x00008c00ff748b82 */ /* 0x000e620000000a00 */
[----:B------:R-:W-:-:S02]  /*3150*/  @!P0 MOV R59, R5 ;  /* 0x00000005003b8202 */ /* 0x000fc40000000f00 */
[----:B------:R-:W-:Y:S01]  /*3160*/  @!P2 IADD3.X R71, R76, R71, RZ, P6, !PT ;  /* 0x000000474c47a210 */ /* 0x000fe200037fe4ff */
[----:B------:R4:W5:Y:S01]  /*3170*/  @!P3 LDG.E.64 R114, desc[UR22][R56.64] ;  /* 0x000000163872b981 */ /* 0x000962000c1e1b00 */
[----:B0-----:R-:W-:Y:S01]  /*3180*/  @!P2 IADD3 R72, P6, R58, R72, RZ ;  /* 0x000000483a48a210 */ /* 0x001fe20007fde0ff */
[----:B--2---:R-:W-:Y:S01]  /*3190*/  @!P0 IMAD R81, R81, R68, RZ ;  /* 0x0000004451518224 */ /* 0x004fe200078e02ff */
[----:B------:R-:W-:Y:S02]  /*31a0*/  @!P0 MOV R58, R2 ;  /* 0x00000002003a8202 */ /* 0x000fe40000000f00 */
[----:B------:R-:W-:Y:S01]  /*31b0*/  MOV R104, R118 ;  /* 0x0000007600687202 */ /* 0x000fe20000000f00 */
[C---:B------:R-:W-:Y:S02]  /*31c0*/  @!P0 IMAD R81, R103.reuse, R69, R81 ;  /* 0x0000004567518224 */ /* 0x040fe400078e0251 */
[----:B------:R-:W-:Y:S01]  /*31d0*/  @!P0 IMAD.WIDE.U32 R68, R103, R68, R58 ;  /* 0x0000004467448225 */ /* 0x000fe200078e003a */
[----:B------:R-:W-:-:S02]  /*31e0*/  MOV R103, UR7 ;  /* 0x0000000700677c02 */ /* 0x000fc40008000f00 */
[----:B------:R-:W-:Y:S01]  /*31f0*/  IADD3 R8, R80, 0xb0, RZ ;  /* 0x000000b050087810 */ /* 0x000fe20007ffe0ff */
[----:B---3--:R-:W-:Y:S01]  /*3200*/  @!P5 IMAD R118, R102, R64, RZ ;  /* 0x000000406676d224 */ /* 0x008fe200078e02ff */
[----:B------:R-:W-:Y:S02]  /*3210*/  MOV R102, UR6 ;  /* 0x0000000600667c02 */ /* 0x000fe40008000f00 */
[----:B----4-:R-:W-:Y:S02]  /*3220*/  CS2R R56, SRZ ;  /* 0x0000000000387805 */ /* 0x010fe4000001ff00 */
[----:B------:R-:W-:Y:S01]  /*3230*/  IADD3 R6, R80, 0x1f0, RZ ;  /* 0x000001f050067810 */ /* 0x000fe20007ffe0ff */
[----:B------:R-:W0:Y:S01]  /*3240*/  @!P5 LDC.64 R58, c[0x0][0x230] ;  /* 0x00008c00ff3adb82 */ /* 0x000e220000000a00 */
[----:B------:R-:W2:Y:S01]  /*3250*/  LDG.E.64 R102, desc[UR22][R102.64] ;  /* 0x0000001666667981 */ /* 0x000ea2000c1e1b00 */
[----:B------:R-:W-:Y:S02]  /*3260*/  SHF.R.S32.HI R9, RZ, 0x1f, R8 ;  /* 0x0000001fff097819 */ /* 0x000fe40000011408 */
[----:B------:R-:W-:Y:S01]  /*3270*/  ISETP.GE.U32.AND P4, PT, R8, UR18, PT ;  /* 0x0000001208007c0c */ /* 0x000fe2000bf86070 */
[----:B------:R3:W5:Y:S03]  /*3280*/  @!P3 LDG.E.64 R56, desc[UR22][R66.64] ;  /* 0x000000164238b981 */ /* 0x000766000c1e1b00 */
[----:B------:R-:W-:-:S04]  /*3290*/  ISETP.GE.AND.EX P4, PT, R9, UR19, PT, P4 ;  /* 0x0000001309007c0c */ /* 0x000fc8000bf86340 */
[----:B------:R-:W-:Y:S02]  /*32a0*/  ISETP.GT.U32.OR P4, PT, R0, 0x1df, P4 ;  /* 0x000001df0000780c */ /* 0x000fe40002784470 */
[----:B------:R-:W-:Y:S01]  /*32b0*/  ISETP.GE.U32.AND P3, PT, R6, UR18, PT ;  /* 0x0000001206007c0c */ /* 0x000fe2000bf66070 */
[----:B---3--:R-:W3:Y:S01]  /*32c0*/  @!P0 LDC.64 R66, c[0x0][0x228] ;  /* 0x00008a00ff428b82 */ /* 0x008ee20000000a00 */
[----:B------:R-:W-:-:S04]  /*32d0*/  SHF.R.S32.HI R7, RZ, 0x1f, R6 ;  /* 0x0000001fff077819 */ /* 0x000fc80000011406 */
[----:B------:R-:W-:-:S05]  /*32e0*/  ISETP.GE.AND.EX P3, PT, R7, UR19, PT, P3 ;  /* 0x0000001307007c0c */ /* 0x000fca000bf66330 */
[----:B------:R-:W4:Y:S01]  /*32f0*/  @!P4 LDC.64 R74, c[0x0][0x288] ;  /* 0x0000a200ff4acb82 */ /* 0x000f220000000a00 */
[----:B------:R-:W-:Y:S02]  /*3300*/  ISETP.GT.U32.OR P3, PT, R0, 0x1df, P3 ;  /* 0x000001df0000780c */ /* 0x000fe40001f64470 */
[----:B------:R-:W-:Y:S02]  /*3310*/  @!P0 IADD3 R81, R69, R81, RZ ;  /* 0x0000005145518210 */ /* 0x000fe40007ffe0ff */
[----:B------:R-:W-:Y:S02]  /*3320*/  @!P2 IADD3.X R73, R76, R73, RZ, P6, !PT ;  /* 0x000000494c49a210 */ /* 0x000fe400037fe4ff */
[C---:B------:R-:W-:Y:S01]  /*3330*/  @!P0 SHF.L.U32 R122, R68.reuse, 0x2, RZ ;  /* 0x00000002447a8819 */ /* 0x040fe200000006ff */
[----:B------:R-:W0:Y:S01]  /*3340*/  @!P5 LDC.64 R76, c[0x0][0x228] ;  /* 0x00008a00ff4cdb82 */ /* 0x000e220000000a00 */
[----:B------:R-:W-:Y:S01]  /*3350*/  @!P0 SHF.L.U64.HI R81, R68, 0x2, R81 ;  /* 0x0000000244518819 */ /* 0x000fe20000010251 */
[----:B------:R-:W-:Y:S01]  /*3360*/  @!P5 IMAD R123, R106, R65, R118 ;  /* 0x000000416a7bd224 */ /* 0x000fe200078e0276 */
[----:B------:R-:W-:-:S05]  /*3370*/  MOV R105, R119 ;  /* 0x0000007700697202 */ /* 0x000fca0000000f00 */
[----:B------:R-:W0:Y:S01]  /*3380*/  @!P3 LDC.64 R68, c[0x0][0x288] ;  /* 0x0000a200ff44bb82 */ /* 0x000e220000000a00 */
[----:B------:R-:W-:Y:S02]  /*3390*/  @!P5 MOV R118, R2 ;  /* 0x000000020076d202 */ /* 0x000fe40000000f00 */
[----:B------:R-:W-:Y:S02]  /*33a0*/  @!P5 MOV R119, R5 ;  /* 0x000000050077d202 */ /* 0x000fe40000000f00 */
[----:B-1----:R-:W-:Y:S01]  /*33b0*/  @!P0 IADD3 R120, P6, R122, R116, RZ ;  /* 0x000000747a788210 */ /* 0x002fe20007fde0ff */
[----:B------:R-:W-:-:S03]  /*33c0*/  @!P5 IMAD.WIDE.U32 R64, R106, R64, R118 ;  /* 0x000000406a40d225 */ /* 0x000fc600078e0076 */
[----:B------:R-:W-:Y:S01]  /*33d0*/  @!P0 IADD3.X R121, R81, R117, RZ, P6, !PT ;  /* 0x0000007551798210 */ /* 0x000fe200037fe4ff */
[----:B----4-:R-:W-:Y:S01]  /*33e0*/  @!P4 IMAD R116, R9, R74, RZ ;  /* 0x0000004a0974c224 */ /* 0x010fe200078e02ff */
[----:B---3--:R-:W-:Y:S02]  /*33f0*/  @!P0 IADD3 R66, P6, R122, R66, RZ ;  /* 0x000000427a428210 */ /* 0x008fe40007fde0ff */
[----:B------:R-:W-:Y:S01]  /*3400*/  @!P5 IADD3 R65, R65, R123, RZ ;  /* 0x0000007b4141d210 */ /* 0x000fe20007ffe0ff */
[----:B------:R-:W-:Y:S01]  /*3410*/  @!P4 IMAD R118, R8, R75, R116 ;  /* 0x0000004b0876c224 */ /* 0x000fe200078e0274 */
[----:B------:R-:W-:Y:S02]  /*3420*/  @!P5 SHF.L.U32 R122, R64, 0x2, RZ ;  /* 0x00000002407ad819 */ /* 0x000fe400000006ff */
[----:B------:R-:W-:Y:S02]  /*3430*/  @!P4 MOV R116, R2 ;  /* 0x000000020074c202 */ /* 0x000fe40000000f00 */
[----:B------:R-:W-:-:S02]  /*3440*/  @!P4 MOV R117, R5 ;  /* 0x000000050075c202 */ /* 0x000fc40000000f00 */
[----:B------:R-:W-:Y:S02]  /*3450*/  @!P0 IADD3.X R67, R81, R67, RZ, P6, !PT ;  /* 0x0000004351438210 */ /* 0x000fe400037fe4ff */
[----:B------:R-:W-:Y:S01]  /*3460*/  @!P5 SHF.L.U64.HI R81, R64, 0x2, R65 ;  /* 0x000000024051d819 */ /* 0x000fe20000010241 */
[----:B------:R-:W-:Y:S01]  /*3470*/  @!P4 IMAD.WIDE.U32 R116, R8, R74, R116 ;  /* 0x0000004a0874c225 */ /* 0x000fe200078e0074 */
[----:B------:R-:W1:Y:S08]  /*3480*/  @!P4 LDC.64 R64, c[0x0][0x228] ;  /* 0x00008a00ff40cb82 */ /* 0x000e700000000a00 */
[----:B------:R-:W3:Y:S01]  /*3490*/  @!P4 LDC.64 R74, c[0x0][0x230] ;  /* 0x00008c00ff4acb82 */ /* 0x000ee20000000a00 */
[----:B--2---:R-:W-:-:S02]  /*34a0*/  MOV R106, R102 ;  /* 0x00000066006a7202 */ /* 0x004fc40000000f00 */
[C---:B0-----:R-:W-:Y:S02]  /*34b0*/  @!P5 IADD3 R102, P6, R122.reuse, R58, RZ ;  /* 0x0000003a7a66d210 */ /* 0x041fe40007fde0ff */
[----:B------:R-:W-:Y:S02]  /*34c0*/  MOV R107, R103 ;  /* 0x00000067006b7202 */ /* 0x000fe40000000f00 */
[----:B------:R-:W-:Y:S01]  /*34d0*/  @!P5 IADD3.X R103, R81, R59, RZ, P6, !PT ;  /* 0x0000003b5167d210 */ /* 0x000fe200037fe4ff */
[----:B------:R-:W-:Y:S01]  /*34e0*/  @!P3 IMAD R59, R7, R68, RZ ;  /* 0x00000044073bb224 */ /* 0x000fe200078e02ff */
[----:B------:R-:W-:Y:S02]  /*34f0*/  @!P5 IADD3 R122, P6, R122, R76, RZ ;  /* 0x0000004c7a7ad210 */ /* 0x000fe40007fde0ff */
[----:B------:R-:W-:Y:S02]  /*3500*/  @!P4 IADD3 R58, R117, R118, RZ ;  /* 0x00000076753ac210 */ /* 0x000fe40007ffe0ff */
[----:B------:R-:W-:Y:S01]  /*3510*/  @!P5 IADD3.X R123, R81, R77, RZ, P6, !PT ;  /* 0x0000004d517bd210 */ /* 0x000fe200037fe4ff */
[----:B------:R-:W-:Y:S01]  /*3520*/  @!P3 IMAD R81, R6, R69, R59 ;  /* 0x000000450651b224 */ /* 0x000fe200078e023b */
[----:B------:R-:W-:-:S02]  /*3530*/  @!P4 SHF.L.U64.HI R77, R116, 0x2, R58 ;  /* 0x00000002744dc819 */ /* 0x000fc4000001023a */
[----:B------:R-:W-:Y:S02]  /*3540*/  @!P3 MOV R58, R2 ;  /* 0x00000002003ab202 */ /* 0x000fe40000000f00 */
[----:B------:R-:W-:Y:S02]  /*3550*/  @!P3 MOV R59, R5 ;  /* 0x00000005003bb202 */ /* 0x000fe40000000f00 */
[----:B------:R-:W-:Y:S02]  /*3560*/  @!P4 SHF.L.U32 R76, R116, 0x2, RZ ;  /* 0x00000002744cc819 */ /* 0x000fe400000006ff */
[----:B------:R-:W-:Y:S01]  /*3570*/  CS2R R116, SRZ ;  /* 0x0000000000747805 */ /* 0x000fe2000001ff00 */
[----:B------:R-:W-:Y:S01]  /*3580*/  @!P3 IMAD.WIDE.U32 R68, R6, R68, R58 ;  /* 0x000000440644b225 */ /* 0x000fe200078e003a */
[----:B------:R-:W-:-:S04]  /*3590*/  CS2R R58, SRZ ;  /* 0x00000000003a7805 */ /* 0x000fc8000001ff00 */
[----:B------:R0:W5:Y:S04]  /*35a0*/  @!P2 LDG.E.64 R116, desc[UR22][R70.64] ;  /* 0x000000164674a981 */ /* 0x000168000c1e1b00 */
[----:B------:R2:W5:Y:S01]  /*35b0*/  @!P2 LDG.E.64 R58, desc[UR22][R72.64] ;  /* 0x00000016483aa981 */ /* 0x000562000c1e1b00 */
[----:B0-----:R-:W0:Y:S08]  /*35c0*/  @!P3 LDC.64 R70, c[0x0][0x230] ;  /* 0x00008c00ff46bb82 */ /* 0x001e300000000a00 */
[----:B--2---:R-:W2:Y:S01]  /*35d0*/  @!P3 LDC.64 R72, c[0x0][0x228] ;  /* 0x00008a00ff48bb82 */ /* 0x004ea20000000a00 */
[----:B---3--:R-:W-:-:S02]  /*35e0*/  @!P4 IADD3 R8, P2, R76, R74, RZ ;  /* 0x0000004a4c08c210 */ /* 0x008fc40007f5e0ff */
[----:B-1----:R-:W-:Y:S02]  /*35f0*/  @!P4 IADD3 R6, P6, R76, R64, RZ ;  /* 0x000000404c06c210 */ /* 0x002fe40007fde0ff */
[C---:B------:R-:W-:Y:S02]  /*3600*/  @!P4 IADD3.X R9, R77.reuse, R75, RZ, P2, !PT ;  /* 0x0000004b4d09c210 */ /* 0x040fe400017fe4ff */
[----:B------:R-:W-:Y:S02]  /*3610*/  @!P4 IADD3.X R7, R77, R65, RZ, P6, !PT ;  /* 0x000000414d07c210 */ /* 0x000fe400037fe4ff */
[----:B------:R-:W-:Y:S02]  /*3620*/  @!P3 IADD3 R77, R69, R81, RZ ;  /* 0x00000051454db210 */ /* 0x000fe40007ffe0ff */
[----:B------:R-:W-:Y:S02]  /*3630*/  CS2R R118, SRZ ;  /* 0x0000000000767805 */ /* 0x000fe4000001ff00 */
[----:B------:R-:W-:-:S02]  /*3640*/  CS2R R64, SRZ ;  /* 0x0000000000407805 */ /* 0x000fc4000001ff00 */
[C---:B------:R-:W-:Y:S02]  /*3650*/  @!P3 SHF.L.U64.HI R77, R68.reuse, 0x2, R77 ;  /* 0x00000002444db819 */ /* 0x040fe4000001024d */
[----:B------:R-:W-:Y:S01]  /*3660*/  @!P3 SHF.L.U32 R68, R68, 0x2, RZ ;  /* 0x000000024444b819 */ /* 0x000fe200000006ff */
[----:B------:R1:W5:Y:S04]  /*3670*/  @!P0 LDG.E.64 R118, desc[UR22][R120.64] ;  /* 0x0000001678768981 */ /* 0x000368000c1e1b00 */
[----:B------:R-:W5:Y:S01]  /*3680*/  @!P0 LDG.E.64 R64, desc[UR22][R66.64] ;  /* 0x0000001642408981 */ /* 0x000f62000c1e1b00 */
[----:B--2---:R-:W-:Y:S02]  /*3690*/  @!P3 IADD3 R76, P2, R68, R72, RZ ;  /* 0x00000048444cb210 */ /* 0x004fe40007f5e0ff */
[----:B-1----:R-:W-:-:S02]  /*36a0*/  MOV R120, R104 ;  /* 0x0000006800787202 */ /* 0x002fc40000000f00 */
[----:B0-----:R-:W-:Y:S02]  /*36b0*/  @!P3 IADD3 R104, P0, R68, R70, RZ ;  /* 0x000000464468b210 */ /* 0x001fe40007f1e0ff */
[----:B------:R-:W2:Y:S01]  /*36c0*/  LDL.LU.64 R68, [R1+0x38] ;  /* 0x0000380001447983 */ /* 0x000ea20000300a00 */
[----:B------:R-:W-:Y:S02]  /*36d0*/  MOV R121, R105 ;  /* 0x0000006900797202 */ /* 0x000fe40000000f00 */
[----:B------:R-:W-:Y:S02]  /*36e0*/  @!P3 IADD3.X R105, R77, R71, RZ, P0, !PT ;  /* 0x000000474d69b210 */ /* 0x000fe400007fe4ff */
[----:B------:R-:W-:Y:S02]  /*36f0*/  CS2R R70, SRZ ;  /* 0x0000000000467805 */ /* 0x000fe4000001ff00 */
[----:B------:R-:W-:-:S04]  /*3700*/  CS2R R74, SRZ ;  /* 0x00000000004a7805 */ /* 0x000fc8000001ff00 */
[----:B------:R0:W5:Y:S02]  /*3710*/  @!P4 LDG.E.64 R70, desc[UR22][R6.64] ;  /* 0x000000160646c981 */ /* 0x000164000c1e1b00 */
[----:B0-----:R-:W-:-:S06]  /*3720*/  CS2R R6, SRZ ;  /* 0x0000000000067805 */ /* 0x001fcc000001ff00 */
[----:B------:R-:W3:Y:S01]  /*3730*/  @!P3 LDG.E.64 R6, desc[UR22][R104.64] ;  /* 0x000000166806b981 */ /* 0x000ee2000c1e1b00 */
[----:B------:R-:W-:Y:S02]  /*3740*/  R2UR UR6, R106 ;  /* 0x000000006a0672ca */ /* 0x000fe400000e0000 */
[----:B------:R-:W-:Y:S02]  /*3750*/  @!P3 IADD3.X R77, R77, R73, RZ, P2, !PT ;  /* 0x000000494d4db210 */ /* 0x000fe400017fe4ff */
[----:B------:R-:W-:-:S06]  /*3760*/  CS2R R72, SRZ ;  /* 0x0000000000487805 */ /* 0x000fcc000001ff00 */
[----:B------:R0:W5:Y:S03]  /*3770*/  @!P3 LDG.E.64 R72, desc[UR22][R76.64] ;  /* 0x000000164c48b981 */ /* 0x000166000c1e1b00 */
[----:B0-----:R-:W-:-:S05]  /*3780*/  MOV R76, UR6 ;  /* 0x00000006004c7c02 */ /* 0x001fca0008000f00 */
[----:B------:R-:W-:-:S05]  /*3790*/  FFMA.FTZ R76, -R76, UR6, R107 ;  /* 0x000000064c4c7c23 */ /* 0x000fca000801016b */
[----:B------:R-:W-:Y:S01]  /*37a0*/  FSETP.GTU.FTZ.AND P0, PT, R76, RZ, PT ;  /* 0x000000ff4c00720b */ /* 0x000fe20003f1c000 */
[----:B--2---:R0:W2:-:S12]  /*37b0*/  @P1 LDG.E.64 R74, desc[UR22][R68.64] ;  /* 0x00000016444a1981 */ /* 0x004098000c1e1b00 */
[----:B------:R-:W-:Y:S01]  /*37c0*/  VOTEU.ANY UP0, P0 ;  /* 0x00000000003f7886 */ /* 0x000fe20000000100 */
[----:B------:R-:W-:-:S04]  /*37d0*/  PLOP3.LUT P0, PT, PT, PT, UP0, 0x80, 0x0 ;  /* 0x000000000000781c */ /* 0x000fc80003f0f008 */
[----:B------:R-:W-:-:S09]  /*37e0*/  @UP0 ULDC UR5, c[0x0][0x250] ;  /* 0x0000940000050ab9 */ /* 0x000fd20000000800 */
[----:B------:R-:W-:-:S06]  /*37f0*/  @P0 FADD.FTZ R76, R76, UR5 ;  /* 0x000000054c4c0e21 */ /* 0x000fcc0008010000 */
[----:B------:R-:W1:Y:S01]  /*3800*/  @P0 MUFU.RSQ R76, R76 ;  /* 0x0000004c004c0308 */ /* 0x000e620000001400 */
[----:B------:R-:W-:Y:S02]  /*3810*/  CS2R R66, SRZ ;  /* 0x0000000000427805 */ /* 0x000fe4000001ff00 */
[----:B0-----:R-:W-:-:S04]  /*3820*/  CS2R R68, SRZ ;  /* 0x0000000000447805 */ /* 0x001fc8000001ff00 */
[----:B------:R0:W5:Y:S04]  /*3830*/  @P1 LDG.E.64 R66, desc[UR22][R120.64] ;  /* 0x0000001678421981 */ /* 0x000168000c1e1b00 */
[----:B------:R4:W5:Y:S01]  /*3840*/  @!P5 LDG.E.64 R68, desc[UR22][R122.64] ;  /* 0x000000167a44d981 */ /* 0x000962000c1e1b00 */
[----:B0-----:R-:W-:Y:S02]  /*3850*/  CS2R R120, SRZ ;  /* 0x0000000000787805 */ /* 0x001fe4000001ff00 */
[----:B-1----:R-:W-:Y:S02]  /*3860*/  @P0 R2UR UR5, R76 ;  /* 0x000000004c0502ca */ /* 0x002fe400000e0000 */
[----:B------:R-:W-:Y:S02]  /*3870*/  ISETP.GT.U32.AND P0, PT, R0, 0x1df, PT ;  /* 0x000001df0000780c */ /* 0x000fe40003f04070 */
[----:B----4-:R-:W-:Y:S01]  /*3880*/  CS2R R122, SRZ ;  /* 0x00000000007a7805 */ /* 0x010fe2000001ff00 */
[----:B------:R0:W5:Y:S05]  /*3890*/  @!P5 LDG.E.64 R120, desc[UR22][R102.64] ;  /* 0x000000166678d981 */ /* 0x00016a000c1e1b00 */
[----:B------:R0:W5:Y:S01]  /*38a0*/  @!P4 LDG.E.64 R122, desc[UR22][R8.64] ;  /* 0x00000016087ac981 */ /* 0x000162000c1e1b00 */
[----:B------:R-:W-:-:S03]  /*38b0*/  UMOV UR26, 0x3f800000 ;  /* 0x3f800000001a7882 */ /* 0x000fc60000000000 */
[----:B------:R0:W5:Y:S04]  /*38c0*/  LDL.LU.64 R102, [R1+0xc0] ;  /* 0x0000c00001667983 */ /* 0x0001680000300a00 */
[----:B------:R0:W5:Y:S04]  /*38d0*/  LDL.LU.64 R8, [R1+0xb8] ;  /* 0x0000b80001087983 */ /* 0x0001680000300a00 */
[----:B------:R0:W5:Y:S01]  /*38e0*/  LDL.LU.64 R104, [R1+0xb0] ;  /* 0x0000b00001687983 */ /* 0x0001620000300a00 */
[----:B------:R-:W-:-:S03]  /*38f0*/  @UP0 UMOV UR26, UR5 ;  /* 0x00000005001a0c82 */ /* 0x000fc60008000000 */
[----:B---3--:R1:W-:Y:S01]  /*3900*/  STL.64 [R1+0x58], R6 ;  /* 0x0000580601007387 */ /* 0x0083e20000100a00 */
[----:B------:R-:W-:Y:S01]  /*3910*/  BSSY B0, `(.L_x_2256) ;  /* 0x000001b000007945 */ /* 0x000fe20003800000 */
[----:B------:R-:W-:Y:S02]  /*3920*/  ISETP.NE.AND P5, PT, RZ, UR25, PT ;  /* 0x00000019ff007c0c */ /* 0x000fe4000bfa5270 */
[----:B-1----:R0:W5:Y:S04]  /*3930*/  LDL.LU.64 R6, [R1+0xa8] ;  /* 0x0000a80001067983 */ /* 0x0021680000300a00 */
[----:B------:R0:W5:Y:S04]  /*3940*/  LDL.LU R106, [R1+0xa0] ;  /* 0x0000a000016a7983 */ /* 0x0001680000300800 */
[----:B------:R0:W5:Y:S01]  /*3950*/  LDL.LU R107, [R1+0x9c] ;  /* 0x00009c00016b7983 */ /* 0x0001620000300800 */
[----:B--2---:R-:W-:Y:S01]  /*3960*/  FADD.FTZ R76, R74, -UR6 ;  /* 0x800000064a4c7e21 */ /* 0x004fe20008010000 */
[----:B------:R-:W-:-:S04]  /*3970*/  FADD.FTZ R74, R75, -UR6 ;  /* 0x800000064b4a7e21 */ /* 0x000fc80008010000 */
[----:B------:R1:W-:Y:S04]  /*3980*/  STL [R1+0x20], R76 ;  /* 0x0000204c01007387 */ /* 0x0003e80000100800 */
[----:B------:R2:W-:Y:S01]  /*3990*/  STL [R1+0x1c], R74 ;  /* 0x00001c4a01007387 */ /* 0x0005e20000100800 */
[----:B-1----:R-:W-:Y:S02]  /*39a0*/  CS2R R76, SRZ ;  /* 0x00000000004c7805 */ /* 0x002fe4000001ff00 */
[----:B--2---:R-:W-:Y:S01]  /*39b0*/  CS2R R74, SRZ ;  /* 0x00000000004a7805 */ /* 0x004fe2000001ff00 */
[----:B0-----:R-:W-:Y:S06]  /*39c0*/  @P0 BRA `(.L_x_2257) ;  /* 0x00000000003c0947 */ /* 0x001fec0003800000 */
[----:B------:R-:W2:Y:S01]  /*39d0*/  LDL R81, [R1+0x8c] ;  /* 0x00008c0001517983 */ /* 0x000ea20000100800 */
[----:B------:R-:W-:-:S03]  /*39e0*/  ISETP.NE.AND P0, PT, RZ, UR25, PT ;  /* 0x00000019ff007c0c */ /* 0x000fc6000bf05270 */
[----:B------:R-:W-:Y:S04]  /*39f0*/  STL [R1+0xa8], R0 ;  /* 0x0000a80001007387 */ /* 0x000fe80000100800 */
[----:B------:R0:W-:Y:S06]  /*3a00*/  STL.64 [R1+0xa0], R2 ;  /* 0x0000a00201007387 */ /* 0x0001ec0000100a00 */
[----:B------:R-:W1:Y:S08]  /*3a10*/  @P0 LDC.64 R76, c[0x0][0x240] ;  /* 0x00009000ff4c0b82 */ /* 0x000e700000000a00 */
[----:B0-----:R-:W0:Y:S01]  /*3a20*/  LDC.64 R2, c[0x0][0x238] ;  /* 0x00008e00ff027b82 */ /* 0x001e220000000a00 */
[----:B--2---:R-:W-:-:S04]  /*3a30*/  IADD3 R81, R81, UR17, RZ ;  /* 0x0000001151517c10 */ /* 0x004fc8000fffe0ff */
[C---:B-1----:R-:W-:Y:S01]  /*3a40*/  @P0 LEA R76, P2, R81.reuse, R76, 0x2 ;  /* 0x0000004c514c0211 */ /* 0x042fe200078410ff */
[----:B0-----:R-:W-:Y:S01]  /*3a50*/  IMAD.WIDE R2, R81, 0x4, R2 ;  /* 0x0000000451027825 */ /* 0x001fe200078e0202 */
[----:B------:R-:W-:-:S04]  /*3a60*/  SHF.R.S32.HI R0, RZ, 0x1f, R81 ;  /* 0x0000001fff007819 */ /* 0x000fc80000011451 */
[----:B------:R-:W-:Y:S02]  /*3a70*/  @P0 LEA.HI.X R77, R81, R77, R0, 0x2, P2 ;  /* 0x0000004d514d0211 */ /* 0x000fe400010f1400 */
[----:B------:R0:W5:Y:S04]  /*3a80*/  LDL.LU R0, [R1+0xa8] ;  /* 0x0000a80001007983 */ /* 0x0001680000300800 */
[----:B------:R0:W5:Y:S04]  /*3a90*/  @P0 LDG.E.64 R74, desc[UR22][R76.64] ;  /* 0x000000164c4a0981 */ /* 0x000168000c1e1b00 */
[----:B------:R0:W5:Y:S04]  /*3aa0*/  LDG.E.64 R76, desc[UR22][R2.64] ;  /* 0x00000016024c7981 */ /* 0x000168000c1e1b00 */
[----:B------:R0:W5:Y:S02]  /*3ab0*/  LDL.LU.64 R2, [R1+0xa0] ;  /* 0x0000a00001027983 */ /* 0x0001640000300a00 */
.L_x_2257:
[----:B------:R-:W-:Y:S05]  /*3ac0*/  BSYNC B0 ;  /* 0x0000000000007941 */ /* 0x000fea0003800000 */
.L_x_2256:
[----:B-----5:R0:W-:Y:S04]  /*3ad0*/  STL [R1+0xa0], R2 ;  /* 0x0000a00201007387 */ /* 0x0201e80000100800 */
[----:B0-----:R-:W2:Y:S04]  /*3ae0*/  LDL.LU R2, [R1+0x20] ;  /* 0x0000200001027983 */ /* 0x001ea80000300800 */
[----:B------:R0:W-:Y:S04]  /*3af0*/  STL [R1+0x9c], R0 ;  /* 0x00009c0001007387 */ /* 0x0001e80000100800 */
[----:B0-----:R-:W3:Y:S01]  /*3b00*/  LDL.LU R0, [R1+0x1c] ;  /* 0x00001c0001007983 */ /* 0x001ee20000300800 */
[----:B------:R-:W-:-:S03]  /*3b10*/  MOV R81, R67 ;  /* 0x0000004300517202 */ /* 0x000fc60000000f00 */
[----:B------:R-:W-:Y:S01]  /*3b20*/  STL [R1+0x10], R66 ;  /* 0x0000104201007387 */ /* 0x000fe20000100800 */
[----:B--2---:R-:W-:-:S05]  /*3b30*/  FMUL.FTZ R2, R2, UR26 ;  /* 0x0000001a02027c20 */ /* 0x004fca0008410000 */
[----:B------:R0:W-:Y:S01]  /*3b40*/  STL [R1+0x6c], R2 ;  /* 0x00006c0201007387 */ /* 0x0001e20000100800 */
[----:B---3--:R-:W-:-:S03]  /*3b50*/  FMUL.FTZ R0, R0, UR26 ;  /* 0x0000001a00007c20 */ /* 0x008fc60008410000 */
[----:B0-----:R0:W5:Y:S04]  /*3b60*/  LDL.LU R2, [R1+0xa0] ;  /* 0x0000a00001027983 */ /* 0x0011680000300800 */
[----:B------:R1:W-:Y:S04]  /*3b70*/  STL [R1+0x70], R0 ;  /* 0x0000700001007387 */ /* 0x0003e80000100800 */
[----:B-1----:R0:W5:Y:S01]  /*3b80*/  LDL.LU R0, [R1+0x9c] ;  /* 0x00009c0001007983 */ /* 0x0021620000300800 */
[----:B------:R-:W-:Y:S05]  /*3b90*/  @!P5 BRA `(.L_x_2258) ;  /* 0x00000000006cd947 */ /* 0x000fea0003800000 */
[----:B------:R-:W2:Y:S04]  /*3ba0*/  LDL R81, [R1+0x6c] ;  /* 0x00006c0001517983 */ /* 0x000ea80000100800 */
[----:B------:R-:W-:Y:S04]  /*3bb0*/  STL [R1+0xa4], R3 ;  /* 0x0000a40301007387 */ /* 0x000fe80000100800 */
[----:B-----5:R1:W-:Y:S04]  /*3bc0*/  STL [R1+0xa0], R2 ;  /* 0x0000a00201007387 */ /* 0x0203e80000100800 */
[----:B-1----:R-:W3:Y:S04]  /*3bd0*/  LDL R2, [R1+0x70] ;  /* 0x0000700001027983 */ /* 0x002ee80000100800 */
[----:B------:R2:W-:Y:S02]  /*3be0*/  STL [R1+0x9c], R0 ;  /* 0x00009c0001007387 */ /* 0x0005e40000100800 */
[----:B--2---:R-:W-:-:S04]  /*3bf0*/  FFMA.FTZ R0, R81, R76, R74 ;  /* 0x0000004c51007223 */ /* 0x004fc8000001004a */
[----:B------:R-:W-:-:S06]  /*3c00*/  FMUL.FTZ R81, R0, -1.4426950216293334961 ;  /* 0xbfb8aa3b00517820 */ /* 0x000fcc0000410000 */
[----:B------:R-:W1:Y:S02]  /*3c10*/  MUFU.EX2 R81, R81 ;  /* 0x0000005100517308 */ /* 0x000e640000000800 */
[----:B-1----:R-:W-:-:S06]  /*3c20*/  FADD.FTZ R81, R81, 1 ;  /* 0x3f80000051517421 */ /* 0x002fcc0000010000 */
[----:B------:R-:W1:Y:S02]  /*3c30*/  MUFU.RCP R81, R81 ;  /* 0x0000005100517308 */ /* 0x000e640000001000 */
[----:B-1----:R-:W-:Y:S01]  /*3c40*/  FADD.FTZ R3, -R81, 1 ;  /* 0x3f80000051037421 */ /* 0x002fe20000010100 */
[----:B------:R-:W-:-:S03]  /*3c50*/  FMUL.FTZ R81, R66, R81 ;  /* 0x0000005142517220 */ /* 0x000fc60000410000 */
[----:B------:R-:W-:Y:S02]  /*3c60*/  FFMA.FTZ R0, R0, R3, 1 ;  /* 0x3f80000000007423 */ /* 0x000fe40000010003 */
[----:B------:R1:W5:Y:S02]  /*3c70*/  LDL.LU R3, [R1+0xa4] ;  /* 0x0000a40001037983 */ /* 0x0003640000300800 */
[----:B------:R-:W-:Y:S01]  /*3c80*/  FMUL.FTZ R81, R81, R0 ;  /* 0x0000000051517220 */ /* 0x000fe20000410000 */
[----:B---3--:R-:W-:-:S04]  /*3c90*/  FFMA.FTZ R0, R2, R77, R75 ;  /* 0x0000004d02007223 */ /* 0x008fc8000001004b */
[----:B------:R2:W-:Y:S02]  /*3ca0*/  STL [R1+0x10], R81 ;  /* 0x0000105101007387 */ /* 0x0005e40000100800 */
[----:B--2---:R-:W-:-:S06]  /*3cb0*/  FMUL.FTZ R81, R0, -1.4426950216293334961 ;  /* 0xbfb8aa3b00517820 */ /* 0x004fcc0000410000 */
[----:B------:R-:W2:Y:S02]  /*3cc0*/  MUFU.EX2 R81, R81 ;  /* 0x0000005100517308 */ /* 0x000ea40000000800 */
[----:B--2---:R-:W-:-:S06]  /*3cd0*/  FADD.FTZ R81, R81, 1 ;  /* 0x3f80000051517421 */ /* 0x004fcc0000010000 */
[----:B------:R-:W2:Y:S02]  /*3ce0*/  MUFU.RCP R81, R81 ;  /* 0x0000005100517308 */ /* 0x000ea40000001000 */
[----:B--2---:R-:W-:Y:S01]  /*3cf0*/  FADD.FTZ R2, -R81, 1 ;  /* 0x3f80000051027421 */ /* 0x004fe20000010100 */
[----:B------:R-:W-:-:S03]  /*3d00*/  FMUL.FTZ R81, R67, R81 ;  /* 0x0000005143517220 */ /* 0x000fc60000410000 */
[----:B------:R-:W-:Y:S02]  /*3d10*/  FFMA.FTZ R0, R0, R2, 1 ;  /* 0x3f80000000007423 */ /* 0x000fe40000010002 */
[----:B------:R1:W5:Y:S02]  /*3d20*/  LDL.LU R2, [R1+0xa0] ;  /* 0x0000a00001027983 */ /* 0x0003640000300800 */
[----:B------:R-:W-:Y:S02]  /*3d30*/  FMUL.FTZ R81, R81, R0 ;  /* 0x0000000051517220 */ /* 0x000fe40000410000 */
[----:B------:R1:W5:Y:S05]  /*3d40*/  LDL.LU R0, [R1+0x9c] ;  /* 0x00009c0001007983 */ /* 0x00036a0000300800 */
.L_x_2258:
[----:B------:R2:W-:Y:S04]  /*3d50*/  STL [R1+0xb0], R6 ;  /* 0x0000b00601007387 */ /* 0x0005e80000100800 */
[----:B--2---:R-:W2:Y:S04]  /*3d60*/  LDL R6, [R1+0x6c] ;  /* 0x00006c0001067983 */ /* 0x004ea80000100800 */
[----:B------:R3:W-:Y:S04]  /*3d70*/  STL [R1+0xac], R5 ;  /* 0x0000ac0501007387 */ /* 0x0007e80000100800 */
[----:B---3--:R-:W3:Y:S04]  /*3d80*/  LDL R5, [R1+0x70] ;  /* 0x0000700001057983 */ /* 0x008ee80000100800 */
[----:B------:R4:W-:Y:S04]  /*3d90*/  STL [R1+0xa8], R4 ;  /* 0x0000a80401007387 */ /* 0x0009e80000100800 */
[----:B----4-:R-:W4:Y:S04]  /*3da0*/  LDL R4, [R1+0x10] ;  /* 0x0000100001047983 */ /* 0x010f280000100800 */
[----:B-----5:R-:W-:Y:S04]  /*3db0*/  STL [R1+0xa4], R3 ;  /* 0x0000a40301007387 */ /* 0x020fe80000100800 */
[----:B------:R0:W-:Y:S04]  /*3dc0*/  STL [R1+0xa0], R2 ;  /* 0x0000a00201007387 */ /* 0x0001e80000100800 */
[----:B0-----:R-:W3:Y:S04]  /*3dd0*/  LDL.LU R2, [R1+0x8] ;  /* 0x0000080001027983 */ /* 0x001ee80000300800 */
[----:B------:R0:W-:Y:S04]  /*3de0*/  STL [R1+0x9c], R0 ;  /* 0x00009c0001007387 */ /* 0x0001e80000100800 */
[----:B0-----:R-:W3:Y:S01]  /*3df0*/  LDL.LU R0, [R1+0xc] ;  /* 0x00000c0001007983 */ /* 0x001ee20000300800 */
[----:B------:R-:W-:Y:S01]  /*3e00*/  FMUL.FTZ R3, R81, R77 ;  /* 0x0000004d51037220 */ /* 0x000fe20000410000 */
[----:B----4-:R-:W-:-:S04]  /*3e10*/  FMUL.FTZ R4, R4, R76 ;  /* 0x0000004c04047220 */ /* 0x010fc80000410000 */
[----:B--2---:R-:W-:Y:S01]  /*3e20*/  FFMA.FTZ R6, R6, R4, RZ ;  /* 0x0000000406067223 */ /* 0x004fe200000100ff */
[----:B------:R-:W-:-:S03]  /*3e30*/  FADD.FTZ R4, RZ, R4 ;  /* 0x00000004ff047221 */ /* 0x000fc60000010000 */
[----:B---3--:R-:W-:Y:S01]  /*3e40*/  FFMA.FTZ R5, R5, R3, R6 ;  /* 0x0000000305057223 */ /* 0x008fe20000010006 */
[----:B------:R-:W-:Y:S01]  /*3e50*/  FADD.FTZ R3, R3, R4 ;  /* 0x0000000403037221 */ /* 0x000fe20000010000 */
[----:B------:R0:W5:Y:S04]  /*3e60*/  LDL.LU R6, [R1+0xb0] ;  /* 0x0000b00001067983 */ /* 0x0001680000300800 */
[----:B------:R2:W-:Y:S01]  /*3e70*/  STL [R1+0x20], R5 ;  /* 0x0000200501007387 */ /* 0x0005e20000100800 */
[----:B------:R-:W-:-:S04]  /*3e80*/  FADD.FTZ R2, R2, -UR6 ;  /* 0x8000000602027e21 */ /* 0x000fc80008010000 */
[----:B------:R-:W-:Y:S01]  /*3e90*/  FMUL.FTZ R2, R2, UR26 ;  /* 0x0000001a02027c20 */ /* 0x000fe20008410000 */
[----:B--2---:R0:W5:Y:S04]  /*3ea0*/  LDL.LU R5, [R1+0xac] ;  /* 0x0000ac0001057983 */ /* 0x0041680000300800 */
[----:B------:R0:W5:Y:S01]  /*3eb0*/  LDL.LU R4, [R1+0xa8] ;  /* 0x0000a80001047983 */ /* 0x0001620000300800 */
[----:B------:R-:W-:-:S03]  /*3ec0*/  FADD.FTZ R0, R0, -UR6 ;  /* 0x8000000600007e21 */ /* 0x000fc60008010000 */
[----:B------:R2:W-:Y:S01]  /*3ed0*/  STL [R1+0x1c], R3 ;  /* 0x00001c0301007387 */ /* 0x0005e20000100800 */
[----:B------:R-:W-:-:S03]  /*3ee0*/  FMUL.FTZ R0, R0, UR26 ;  /* 0x0000001a00007c20 */ /* 0x000fc60008410000 */
[----:B--2---:R0:W5:Y:S04]  /*3ef0*/  LDL.LU R3, [R1+0xa4] ;  /* 0x0000a40001037983 */ /* 0x0041680000300800 */
[----:B------:R2:W-:Y:S04]  /*3f00*/  STL [R1+0x7c], R2 ;  /* 0x00007c0201007387 */ /* 0x0005e80000100800 */
[----:B--2---:R0:W5:Y:S04]  /*3f10*/  LDL.LU R2, [R1+0xa0] ;  /* 0x0000a00001027983 */ /* 0x0041680000300800 */
[----:B------:R2:W-:Y:S04]  /*3f20*/  STL [R1+0x88], R0 ;  /* 0x0000880001007387 */ /* 0x0005e80000100800 */
[----:B--2---:R0:W5:Y:S04]  /*3f30*/  LDL.LU R0, [R1+0x9c] ;  /* 0x00009c0001007983 */ /* 0x0041680000300800 */
[----:B------:R0:W-:Y:S04]  /*3f40*/  STL [R1+0xc], R44 ;  /* 0x00000c2c01007387 */ /* 0x0001e80000100800 */
[----:B------:R0:W-:Y:S01]  /*3f50*/  STL [R1+0x8], R45 ;  /* 0x0000082d01007387 */ /* 0x0001e20000100800 */
[----:B------:R-:W-:Y:S05]  /*3f60*/  @!P5 BRA `(.L_x_2259) ;  /* 0x000000000078d947 */ /* 0x000fea0003800000 */
[----:B-----5:R2:W-:Y:S04]  /*3f70*/  STL [R1+0xa8], R4 ;  /* 0x0000a80401007387 */ /* 0x0205e80000100800 */
[----:B--2---:R-:W2:Y:S04]  /*3f80*/  LDL R4, [R1+0x7c] ;  /* 0x00007c0001047983 */ /* 0x004ea80000100800 */
[----:B------:R3:W-:Y:S04]  /*3f90*/  STL [R1+0xa4], R3 ;  /* 0x0000a40301007387 */ /* 0x0007e80000100800 */
[----:B---3--:R-:W3:Y:S04]  /*3fa0*/  LDL R3, [R1+0x88] ;  /* 0x0000880001037983 */ /* 0x008ee80000100800 */
[----:B------:R2:W-:Y:S04]  /*3fb0*/  STL [R1+0xa0], R2 ;  /* 0x0000a00201007387 */ /* 0x0005e80000100800 */
[----:B------:R4:W-:Y:S01]  /*3fc0*/  STL [R1+0x9c], R0 ;  /* 0x00009c0001007387 */ /* 0x0009e20000100800 */
[----:B--2---:R-:W-:-:S04]  /*3fd0*/  FFMA.FTZ R2, R4, R76, R74 ;  /* 0x0000004c04027223 */ /* 0x004fc8000001004a */
[----:B----4-:R-:W-:-:S06]  /*3fe0*/  FMUL.FTZ R0, R2, -1.4426950216293334961 ;  /* 0xbfb8aa3b02007820 */ /* 0x010fcc0000410000 */
[----:B------:R-:W2:Y:S02]  /*3ff0*/  MUFU.EX2 R0, R0 ;  /* 0x0000000000007308 */ /* 0x000ea40000000800 */
[----:B--2---:R-:W-:-:S06]  /*4000*/  FADD.FTZ R0, R0, 1 ;  /* 0x3f80000000007421 */ /* 0x004fcc0000010000 */
[----:B------:R-:W2:Y:S02]  /*4010*/  MUFU.RCP R0, R0 ;  /* 0x0000000000007308 */ /* 0x000ea40000001000 */
[----:B--2---:R-:W-:Y:S01]  /*4020*/  FADD.FTZ R4, -R0, 1 ;  /* 0x3f80000000047421 */ /* 0x004fe20000010100 */
[----:B------:R-:W-:-:S03]  /*4030*/  FMUL.FTZ R0, R44, R0 ;  /* 0x000000002c007220 */ /* 0x000fc60000410000 */
[----:B------:R-:W-:Y:S02]  /*4040*/  FFMA.FTZ R2, R2, R4, 1 ;  /* 0x3f80000002027423 */ /* 0x000fe40000010004 */
[----:B------:R2:W5:Y:S02]  /*4050*/  LDL.LU R4, [R1+0xa8] ;  /* 0x0000a80001047983 */ /* 0x0005640000300800 */
[----:B------:R-:W-:Y:S01]  /*4060*/  FMUL.FTZ R0, R0, R2 ;  /* 0x0000000200007220 */ /* 0x000fe20000410000 */
[----:B---3--:R-:W-:-:S04]  /*4070*/  FFMA.FTZ R2, R3, R77, R75 ;  /* 0x0000004d03027223 */ /* 0x008fc8000001004b */
[----:B------:R3:W-:Y:S02]  /*4080*/  STL [R1+0xc], R0 ;  /* 0x00000c0001007387 */ /* 0x0007e40000100800 */
[----:B---3--:R-:W-:-:S06]  /*4090*/  FMUL.FTZ R0, R2, -1.4426950216293334961 ;  /* 0xbfb8aa3b02007820 */ /* 0x008fcc0000410000 */
[----:B------:R-:W3:Y:S02]  /*40a0*/  MUFU.EX2 R0, R0 ;  /* 0x0000000000007308 */ /* 0x000ee40000000800 */
[----:B---3--:R-:W-:-:S06]  /*40b0*/  FADD.FTZ R0, R0, 1 ;  /* 0x3f80000000007421 */ /* 0x008fcc0000010000 */
[----:B------:R-:W3:Y:S02]  /*40c0*/  MUFU.RCP R0, R0 ;  /* 0x0000000000007308 */ /* 0x000ee40000001000 */
[----:B---3--:R-:W-:Y:S01]  /*40d0*/  FADD.FTZ R3, -R0, 1 ;  /* 0x3f80000000037421 */ /* 0x008fe20000010100 */
[----:B------:R-:W-:-:S03]  /*40e0*/  FMUL.FTZ R0, R45, R0 ;  /* 0x000000002d007220 */ /* 0x000fc60000410000 */
[----:B------:R-:W-:Y:S02]  /*40f0*/  FFMA.FTZ R2, R2, R3, 1 ;  /* 0x3f80000002027423 */ /* 0x000fe40000010003 */
[----:B------:R2:W5:Y:S02]  /*4100*/  LDL.LU R3, [R1+0xa4] ;  /* 0x0000a40001037983 */ /* 0x0005640000300800 */
[----:B------:R-:W-:Y:S02]  /*4110*/  FMUL.FTZ R0, R0, R2 ;  /* 0x0000000200007220 */ /* 0x000fe40000410000 */
[----:B------:R2:W5:Y:S04]  /*4120*/  LDL.LU R2, [R1+0xa0] ;  /* 0x0000a00001027983 */ /* 0x0005680000300800 */
[----:B------:R3:W-:Y:S04]  /*4130*/  STL [R1+0x8], R0 ;  /* 0x0000080001007387 */ /* 0x0007e80000100800 */
[----:B---3--:R2:W5:Y:S02]  /*4140*/  LDL.LU R0, [R1+0x9c] ;  /* 0x00009c0001007983 */ /* 0x0085640000300800 */
.L_x_2259:
[----:B------:R3:W-:Y:S04]  /*4150*/  STL [R1+0xc4], R11 ;  /* 0x0000c40b01007387 */ /* 0x0007e80000100800 */
[----:B---3--:R-:W3:Y:S04]  /*4160*/  LDL R11, [R1+0x6c] ;  /* 0x00006c00010b7983 */ /* 0x008ee80000100800 */
[----:B------:R4:W-:Y:S04]  /*4170*/  STL [R1+0xc0], R10 ;  /* 0x0000c00a01007387 */ /* 0x0009e80000100800 */
[----:B----4-:R-:W4:Y:S04]  /*4180*/  LDL.LU R10, [R1+0xc] ;  /* 0x00000c00010a7983 */ /* 0x010f280000300800 */
[----:B------:R1:W-:Y:S04]  /*4190*/  STL [R1+0xbc], R9 ;  /* 0x0000bc0901007387 */ /* 0x0003e80000100800 */
[----:B-1----:R-:W3:Y:S04]  /*41a0*/  LDL.LU R9, [R1+0x10] ;  /* 0x0000100001097983 */ /* 0x002ee80000300800 */
[----:B------:R1:W-:Y:S04]  /*41b0*/  STL [R1+0xb8], R8 ;  /* 0x0000b80801007387 */ /* 0x0003e80000100800 */
[----:B-1----:R-:W2:Y:S04]  /*41c0*/  LDL.LU R8, [R1+0x20] ;  /* 0x0000200001087983 */ /* 0x002ea80000300800 */
[----:B------:R1:W-:Y:S04]  /*41d0*/  STL [R1+0xb4], R7 ;  /* 0x0000b40701007387 */ /* 0x0003e80000100800 */
[----:B-1----:R-:W2:Y:S04]  /*41e0*/  LDL R7, [R1+0x70] ;  /* 0x0000700001077983 */ /* 0x002ea80000100800 */
[----:B-----5:R1:W-:Y:S04]  /*41f0*/  STL [R1+0xb0], R6 ;  /* 0x0000b00601007387 */ /* 0x0203e80000100800 */
[----:B-1----:R-:W2:Y:S04]  /*4200*/  LDL.LU R6, [R1+0x8] ;  /* 0x0000080001067983 */ /* 0x002ea80000300800 */
[----:B------:R1:W-:Y:S04]  /*4210*/  STL [R1+0xac], R5 ;  /* 0x0000ac0501007387 */ /* 0x0003e80000100800 */
[----:B-1----:R-:W2:Y:S04]  /*4220*/  LDL.LU R5, [R1+0x1c] ;  /* 0x00001c0001057983 */ /* 0x002ea80000300800 */
[----:B------:R1:W-:Y:S04]  /*4230*/  STL [R1+0xa8], R4 ;  /* 0x0000a80401007387 */ /* 0x0003e80000100800 */
[----:B-1----:R-:W2:Y:S04]  /*4240*/  LDL R4, [R1+0x7c] ;  /* 0x00007c0001047983 */ /* 0x002ea80000100800 */
[----:B------:R1:W-:Y:S04]  /*4250*/  STL [R1+0xa4], R3 ;  /* 0x0000a40301007387 */ /* 0x0003e80000100800 */
[----:B-1----:R-:W2:Y:S04]  /*4260*/  LDL R3, [R1+0x88] ;  /* 0x0000880001037983 */ /* 0x002ea80000100800 */
[----:B------:R-:W-:Y:S04]  /*4270*/  STL [R1+0xa0], R2 ;  /* 0x0000a00201007387 */ /* 0x000fe80000100800 */
[----:B------:R1:W-:Y:S04]  /*4280*/  STL [R1+0x9c], R0 ;  /* 0x00009c0001007387 */ /* 0x0003e80000100800 */
[----:B-1----:R-:W2:Y:S01]  /*4290*/  LDL.LU R0, [R1] ;  /* 0x0000000001007983 */ /* 0x002ea20000300800 */
[----:B----4-:R-:W-:Y:S01]  /*42a0*/  FMUL.FTZ R2, R10, R76 ;  /* 0x0000004c0a027220 */ /* 0x010fe20000410000 */
[----:B---3--:R-:W-:Y:S01]  /*42b0*/  FFMA.FTZ R11, R11, R9, RZ ;  /* 0x000000090b0b7223 */ /* 0x008fe200000100ff */
[----:B------:R-:W-:-:S04]  /*42c0*/  FADD.FTZ R9, RZ, R9 ;  /* 0x00000009ff097221 */ /* 0x000fc80000010000 */
[----:B------:R-:W-:Y:S01]  /*42d0*/  FADD.FTZ R9, R9, R10 ;  /* 0x0000000a09097221 */ /* 0x000fe20000010000 */
[----:B--2---:R-:W-:Y:S01]  /*42e0*/  FFMA.FTZ R7, R7, R81, RZ ;  /* 0x0000005107077223 */ /* 0x004fe200000100ff */
[C---:B------:R-:W-:Y:S01]  /*42f0*/  FFMA.FTZ R11, R4.reuse, R10, R11 ;  /* 0x0000000a040b7223 */ /* 0x040fe2000001000b */
[----:B------:R-:W-:Y:S01]  /*4300*/  FFMA.FTZ R4, R4, R2, R8 ;  /* 0x0000000204047223 */ /* 0x000fe20000010008 */
[----:B------:R-:W-:Y:S01]  /*4310*/  FADD.FTZ R2, R5, R2 ;  /* 0x0000000205027221 */ /* 0x000fe20000010000 */
[----:B------:R-:W-:Y:S02]  /*4320*/  FADD.FTZ R5, RZ, R81 ;  /* 0x00000051ff057221 */ /* 0x000fe40000010000 */
[----:B------:R1:W-:Y:S01]  /*4330*/  STL [R1+0x2c], R11 ;  /* 0x00002c0b01007387 */ /* 0x0003e20000100800 */
[----:B------:R-:W-:Y:S01]  /*4340*/  FMUL.FTZ R81, R6, R77 ;  /* 0x0000004d06517220 */ /* 0x000fe20000410000 */
[----:B------:R-:W-:Y:S01]  /*4350*/  FADD.FTZ R5, R5, R6 ;  /* 0x0000000605057221 */ /* 0x000fe20000010000 */
[C---:B------:R-:W-:Y:S01]  /*4360*/  FFMA.FTZ R7, R3.reuse, R6, R7 ;  /* 0x0000000603077223 */ /* 0x040fe20000010007 */
[----:B-1----:R1:W5:Y:S04]  /*4370*/  LDL.LU R11, [R1+0xc4] ;  /* 0x0000c400010b7983 */ /* 0x0023680000300800 */
[----:B------:R1:W5:Y:S04]  /*4380*/  LDL.LU R10, [R1+0xc0] ;  /* 0x0000c000010a7983 */ /* 0x0003680000300800 */
[----:B------:R2:W-:Y:S01]  /*4390*/  STL [R1+0x24], R9 ;  /* 0x0000240901007387 */ /* 0x0005e20000100800 */
[----:B------:R-:W-:Y:S01]  /*43a0*/  FFMA.FTZ R3, R3, R81, R4 ;  /* 0x0000005103037223 */ /* 0x000fe20000010004 */
[----:B------:R-:W-:-:S02]  /*43b0*/  FADD.FTZ R81, R81, R2 ;  /* 0x0000000251517221 */ /* 0x000fc40000010000 */
[----:B--2---:R1:W5:Y:S04]  /*43c0*/  LDL.LU R9, [R1+0xbc] ;  /* 0x0000bc0001097983 */ /* 0x0043680000300800 */
[----:B------:R1:W5:Y:S04]  /*43d0*/  LDL.LU R8, [R1+0xb8] ;  /* 0x0000b80001087983 */ /* 0x0003680000300800 */
[----:B------:R2:W-:Y:S04]  /*43e0*/  STL [R1+0x28], R7 ;  /* 0x0000280701007387 */ /* 0x0005e80000100800 */
        /* <DEDUP_REMOVED lines=9> */
[----:B--2---:R-:W2:Y:S01]  /*4480*/  LDL.LU R81, [R1+0x4] ;  /* 0x0000040001517983 */ /* 0x004ea20000300800 */
[----:B------:R-:W-:-:S04]  /*4490*/  FADD.FTZ R0, R0, -UR6 ;  /* 0x8000000600007e21 */ /* 0x000fc80008010000 */
[----:B------:R-:W-:-:S05]  /*44a0*/  FMUL.FTZ R0, R0, UR26 ;  /* 0x0000001a00007c20 */ /* 0x000fca0008410000 */
[----:B------:R3:W-:Y:S04]  /*44b0*/  STL [R1+0x74], R0 ;  /* 0x0000740001007387 */ /* 0x0007e80000100800 */
[----:B---3--:R1:W5:Y:S04]  /*44c0*/  LDL.LU R0, [R1+0x9c] ;  /* 0x00009c0001007983 */ /* 0x0083680000300800 */
[----:B------:R-:W-:Y:S01]  /*44d0*/  STL [R1], R46 ;  /* 0x0000002e01007387 */ /* 0x000fe20000100800 */
[----:B--2---:R-:W-:-:S04]  /*44e0*/  FADD.FTZ R81, R81, -UR6 ;  /* 0x8000000651517e21 */ /* 0x004fc80008010000 */
[----:B------:R-:W-:-:S05]  /*44f0*/  FMUL.FTZ R81, R81, UR26 ;  /* 0x0000001a51517c20 */ /* 0x000fca0008410000 */
[----:B------:R2:W-:Y:S02]  /*4500*/  STL [R1+0x80], R81 ;  /* 0x0000805101007387 */ /* 0x0005e40000100800 */
[----:B--2---:R-:W-:Y:S01]  /*4510*/  MOV R81, R47 ;  /* 0x0000002f00517202 */ /* 0x004fe20000000f00 */
[----:B-1----:R-:W-:Y:S06]  /*4520*/  @!P5 BRA `(.L_x_2260) ;  /* 0x00000000006cd947 */ /* 0x002fec0003800000 */
[----:B------:R-:W2:Y:S04]  /*4530*/  LDL R81, [R1+0x74] ;  /* 0x0000740001517983 */ /* 0x000ea80000100800 */
[----:B-----5:R-:W-:Y:S04]  /*4540*/  STL [R1+0xa4], R3 ;  /* 0x0000a40301007387 */ /* 0x020fe80000100800 */
[----:B------:R1:W-:Y:S04]  /*4550*/  STL [R1+0xa0], R2 ;  /* 0x0000a00201007387 */ /* 0x0003e80000100800 */
        /* <DEDUP_REMOVED lines=13> */
[----:B------:R2:W-:Y:S02]  /*4630*/  STL [R1], R81 ;  /* 0x0000005101007387 */ /* 0x0005e40000100800 */
        /* <DEDUP_REMOVED lines=10> */
.L_x_2260:
[----:B-----5:R2:W-:Y:S04]  /*46e0*/  STL [R1+0xc0], R10 ;  /* 0x0000c00a01007387 */ /* 0x0205e80000100800 */
[----:B--2---:R-:W2:Y:S04]  /*46f0*/  LDL.LU R10, [R1+0x24] ;  /* 0x00002400010a7983 */ /* 0x004ea80000300800 */
[----:B------:R3:W-:Y:S04]  /*4700*/  STL [R1+0xbc], R9 ;  /* 0x0000bc0901007387 */ /* 0x0007e80000100800 */
[----:B---3--:R-:W3:Y:S04]  /*4710*/  LDL.LU R9, [R1+0x2c] ;  /* 0x00002c0001097983 */ /* 0x008ee80000300800 */
[----:B------:R4:W-:Y:S04]  /*4720*/  STL [R1+0xb8], R8 ;  /* 0x0000b80801007387 */ /* 0x0009e80000100800 */
[----:B----4-:R-:W2:Y:S04]  /*4730*/  LDL.LU R8, [R1] ;  /* 0x0000000001087983 */ /* 0x010ea80000300800 */
[----:B------:R4:W-:Y:S04]  /*4740*/  STL [R1+0xb4], R7 ;  /* 0x0000b40701007387 */ /* 0x0009e80000100800 */
[----:B----4-:R-:W4:Y:S04]  /*4750*/  LDL.LU R7, [R1+0x10] ;  /* 0x0000100001077983 */ /* 0x010f280000300800 */
[----:B------:R0:W-:Y:S04]  /*4760*/  STL [R1+0xb0], R6 ;  /* 0x0000b00601007387 */ /* 0x0001e80000100800 */
[----:B0-----:R-:W3:Y:S04]  /*4770*/  LDL.LU R6, [R1+0x1c] ;  /* 0x00001c0001067983 */ /* 0x001ee80000300800 */
[----:B------:R0:W-:Y:S04]  /*4780*/  STL [R1+0xac], R5 ;  /* 0x0000ac0501007387 */ /* 0x0001e80000100800 */
[----:B0-----:R-:W4:Y:S04]  /*4790*/  LDL.LU R5, [R1+0x28] ;  /* 0x0000280001057983 */ /* 0x001f280000300800 */
[----:B------:R0:W-:Y:S04]  /*47a0*/  STL [R1+0xa8], R4 ;  /* 0x0000a80401007387 */ /* 0x0001e80000100800 */
[----:B0-----:R-:W4:Y:S04]  /*47b0*/  LDL R4, [R1+0x74] ;  /* 0x0000740001047983 */ /* 0x001f280000100800 */
[----:B------:R0:W-:Y:S04]  /*47c0*/  STL [R1+0xa4], R3 ;  /* 0x0000a40301007387 */ /* 0x0001e80000100800 */
[----:B0-----:R-:W4:Y:S04]  /*47d0*/  LDL R3, [R1+0x80] ;  /* 0x0000800001037983 */ /* 0x001f280000100800 */
[----:B------:R0:W-:Y:S04]  /*47e0*/  STL [R1+0xa0], R2 ;  /* 0x0000a00201007387 */ /* 0x0001e80000100800 */
[----:B0-----:R-:W4:Y:S04]  /*47f0*/  LDL.LU R2, [R1+0xc] ;  /* 0x00000c0001027983 */ /* 0x001f280000300800 */
[----:B------:R0:W-:Y:S01]  /*4800*/  STL [R1+0x9c], R0 ;  /* 0x00009c0001007387 */ /* 0x0001e20000100800 */
[----:B------:R-:W-:Y:S01]  /*4810*/  FADD.FTZ R124, R124, -UR6 ;  /* 0x800000067c7c7e21 */ /* 0x000fe20008010000 */
[----:B------:R-:W-:-:S03]  /*4820*/  FADD.FTZ R125, R125, -UR6 ;  /* 0x800000067d7d7e21 */ /* 0x000fc60008010000 */
[----:B------:R-:W-:Y:S01]  /*4830*/  FMUL.FTZ R124, R124, UR26 ;  /* 0x0000001a7c7c7c20 */ /* 0x000fe20008410000 */
[----:B------:R-:W-:Y:S01]  /*4840*/  FMUL.FTZ R125, R125, UR26 ;  /* 0x0000001a7d7d7c20 */ /* 0x000fe20008410000 */
[----:B--2---:R-:W-:Y:S01]  /*4850*/  FADD.FTZ R10, R10, R8 ;  /* 0x000000080a0a7221 */ /* 0x004fe20000010000 */
[----:B0-----:R-:W-:-:S04]  /*4860*/  FMUL.FTZ R0, R8, R76 ;  /* 0x0000004c08007220 */ /* 0x001fc80000410000 */
[----:B------:R0:W-:Y:S04]  /*4870*/  STL [R1+0x20], R10 ;  /* 0x0000200a01007387 */ /* 0x0001e80000100800 */
[----:B0-----:R0:W5:Y:S01]  /*4880*/  LDL.LU R10, [R1+0xc0] ;  /* 0x0000c000010a7983 */ /* 0x0011620000300800 */
[----:B---3--:R-:W-:Y:S01]  /*4890*/  FADD.FTZ R6, R6, R81 ;  /* 0x0000005106067221 */ /* 0x008fe20000010000 */
[C---:B----4-:R-:W-:Y:S01]  /*48a0*/  FFMA.FTZ R8, R4.reuse, R8, R9 ;  /* 0x0000000804087223 */ /* 0x050fe20000010009 */
[----:B------:R-:W-:Y:S01]  /*48b0*/  FFMA.FTZ R4, R4, R0, R7 ;  /* 0x0000000004047223 */ /* 0x000fe20000010007 */
[----:B------:R0:W5:Y:S04]  /*48c0*/  LDL.LU R9, [R1+0xbc] ;  /* 0x0000bc0001097983 */ /* 0x0001680000300800 */
[----:B------:R2:W-:Y:S04]  /*48d0*/  STL [R1+0x14], R8 ;  /* 0x0000140801007387 */ /* 0x0005e80000100800 */
[----:B--2---:R0:W5:Y:S04]  /*48e0*/  LDL.LU R8, [R1+0xb8] ;  /* 0x0000b80001087983 */ /* 0x0041680000300800 */
[----:B------:R0:W5:Y:S04]  /*48f0*/  LDL.LU R7, [R1+0xb4] ;  /* 0x0000b40001077983 */ /* 0x0001680000300800 */
[----:B------:R2:W-:Y:S01]  /*4900*/  STL [R1+0x18], R6 ;  /* 0x0000180601007387 */ /* 0x0005e20000100800 */
[----:B------:R-:W-:Y:S01]  /*4910*/  FADD.FTZ R2, R2, R0 ;  /* 0x0000000002027221 */ /* 0x000fe20000010000 */
[----:B------:R-:W-:Y:S01]  /*4920*/  FMUL.FTZ R0, R81, R77 ;  /* 0x0000004d51007220 */ /* 0x000fe20000410000 */
[C---:B------:R-:W-:Y:S01]  /*4930*/  FFMA.FTZ R81, R3.reuse, R81, R5 ;  /* 0x0000005103517223 */ /* 0x040fe20000010005 */
[----:B--2---:R0:W5:Y:S04]  /*4940*/  LDL.LU R6, [R1+0xb0] ;  /* 0x0000b00001067983 */ /* 0x0041680000300800 */
[----:B------:R0:W5:Y:S04]  /*4950*/  LDL.LU R5, [R1+0xac] ;  /* 0x0000ac0001057983 */ /* 0x0001680000300800 */
[----:B------:R2:W-:Y:S02]  /*4960*/  STL [R1+0x10], R81 ;  /* 0x0000105101007387 */ /* 0x0005e40000100800 */
[----:B--2---:R-:W-:-:S02]  /*4970*/  FFMA.FTZ R81, R3, R0, R4 ;  /* 0x0000000003517223 */ /* 0x004fc40000010004 */
[----:B------:R0:W5:Y:S04]  /*4980*/  LDL.LU R4, [R1+0xa8] ;  /* 0x0000a80001047983 */ /* 0x0001680000300800 */
[----:B------:R0:W5:Y:S04]  /*4990*/  LDL.LU R3, [R1+0xa4] ;  /* 0x0000a40001037983 */ /* 0x0001680000300800 */
[----:B------:R2:W-:Y:S02]  /*49a0*/  STL [R1+0xc], R81 ;  /* 0x00000c5101007387 */ /* 0x0005e40000100800 */
[----:B--2---:R-:W-:-:S02]  /*49b0*/  FADD.FTZ R81, R0, R2 ;  /* 0x0000000200517221 */ /* 0x004fc40000010000 */
[----:B------:R0:W5:Y:S04]  /*49c0*/  LDL.LU R2, [R1+0xa0] ;  /* 0x0000a00001027983 */ /* 0x0001680000300800 */
[----:B------:R0:W5:Y:S04]  /*49d0*/  LDL.LU R0, [R1+0x9c] ;  /* 0x00009c0001007983 */ /* 0x0001680000300800 */
[----:B------:R2:W-:Y:S04]  /*49e0*/  STL [R1+0x4], R81 ;  /* 0x0000045101007387 */ /* 0x0005e80000100800 */
[----:B------:R3:W-:Y:S04]  /*49f0*/  STL [R1+0x78], R124 ;  /* 0x0000787c01007387 */ /* 0x0007e80000100800 */
[----:B------:R0:W-:Y:S01]  /*4a00*/  STL [R1+0x84], R125 ;  /* 0x0000847d01007387 */ /* 0x0001e20000100800 */
[----:B--2---:R-:W-:-:S02]  /*4a10*/  MOV R81, R48 ;  /* 0x0000003000517202 */ /* 0x004fc40000000f00 */
[----:B---3--:R-:W-:Y:S01]  /*4a20*/  MOV R124, R49 ;  /* 0x00000031007c7202 */ /* 0x008fe20000000f00 */
[----:B------:R-:W-:Y:S06]  /*4a30*/  @!P5 BRA `(.L_x_2261) ;  /* 0x00000000005cd947 */ /* 0x000fec0003800000 */
[----:B------:R-:W-:Y:S02]  /*4a40*/  MOV R124, R125 ;  /* 0x0000007d007c7202 */ /* 0x000fe40000000f00 */
[----:B0-----:R-:W2:Y:S04]  /*4a50*/  LDL R125, [R1+0x78] ;  /* 0x00007800017d7983 */ /* 0x001ea80000100800 */
[----:B-----5:R0:W-:Y:S02]  /*4a60*/  STL [R1+0x9c], R0 ;  /* 0x00009c0001007387 */ /* 0x0201e40000100800 */
[----:B0-----:R-:W-:Y:S01]  /*4a70*/  MOV R0, R124 ;  /* 0x0000007c00007202 */ /* 0x001fe20000000f00 */
[----:B--2---:R-:W-:-:S04]  /*4a80*/  FFMA.FTZ R81, R125, R76, R74 ;  /* 0x0000004c7d517223 */ /* 0x004fc8000001004a */
        /* <DEDUP_REMOVED lines=14> */
[----:B------:R-:W-:Y:S02]  /*4b70*/  FFMA.FTZ R125, R125, R0, 1 ;  /* 0x3f8000007d7d7423 */ /* 0x000fe40000010000 */
[----:B------:R2:W5:Y:S01]  /*4b80*/  LDL.LU R0, [R1+0x9c] ;  /* 0x00009c0001007983 */ /* 0x0005620000300800 */
[----:B------:R-:W-:-:S04]  /*4b90*/  FMUL.FTZ R124, R49, R124 ;  /* 0x0000007c317c7220 */ /* 0x000fc80000410000 */
[----:B------:R-:W-:-:S07]  /*4ba0*/  FMUL.FTZ R124, R124, R125 ;  /* 0x0000007d7c7c7220 */ /* 0x000fce0000410000 */
.L_x_2261:
[----:B-----5:R3:W-:Y:S04]  /*4bb0*/  STL [R1+0xb4], R7 ;  /* 0x0000b40701007387 */ /* 0x0207e80000100800 */
[----:B---3--:R-:W3:Y:S04]  /*4bc0*/  LDL.LU R7, [R1+0x20] ;  /* 0x0000200001077983 */ /* 0x008ee80000300800 */
[----:B------:R4:W-:Y:S04]  /*4bd0*/  STL [R1+0xb0], R6 ;  /* 0x0000b00601007387 */ /* 0x0009e80000100800 */
[----:B----4-:R-:W4:Y:S04]  /*4be0*/  LDL.LU R6, [R1+0x14] ;  /* 0x0000140001067983 */ /* 0x010f280000300800 */
[----:B------:R0:W-:Y:S04]  /*4bf0*/  STL [R1+0xac], R5 ;  /* 0x0000ac0501007387 */ /* 0x0001e80000100800 */
[----:B0-----:R-:W2:Y:S04]  /*4c00*/  LDL.LU R5, [R1+0xc] ;  /* 0x00000c0001057983 */ /* 0x001ea80000300800 */
[----:B------:R0:W-:Y:S04]  /*4c10*/  STL [R1+0xa8], R4 ;  /* 0x0000a80401007387 */ /* 0x0001e80000100800 */
[----:B0-----:R-:W2:Y:S04]  /*4c20*/  LDL.LU R4, [R1+0x18] ;  /* 0x0000180001047983 */ /* 0x001ea80000300800 */
[----:B------:R0:W-:Y:S04]  /*4c30*/  STL [R1+0xa4], R3 ;  /* 0x0000a40301007387 */ /* 0x0001e80000100800 */
[----:B0-----:R-:W2:Y:S04]  /*4c40*/  LDL.LU R3, [R1+0x10] ;  /* 0x0000100001037983 */ /* 0x001ea80000300800 */
[----:B------:R0:W-:Y:S04]  /*4c50*/  STL [R1+0xa0], R2 ;  /* 0x0000a00201007387 */ /* 0x0001e80000100800 */
[----:B0-----:R-:W4:Y:S01]  /*4c60*/  LDL R2, [R1+0x78] ;  /* 0x0000780001027983 */ /* 0x001f220000100800 */
[----:B------:R-:W-:-:S03]  /*4c70*/  FMUL.FTZ R125, R81, R76 ;  /* 0x0000004c517d7220 */ /* 0x000fc60000410000 */
[----:B------:R0:W-:Y:S04]  /*4c80*/  STL [R1+0x9c], R0 ;  /* 0x00009c0001007387 */ /* 0x0001e80000100800 */
[----:B0-----:R-:W2:Y:S01]  /*4c90*/  LDL R0, [R1+0x84] ;  /* 0x0000840001007983 */ /* 0x001ea20000100800 */
[----:B---3--:R-:W-:-:S05]  /*4ca0*/  FADD.FTZ R7, R7, R81 ;  /* 0x0000005107077221 */ /* 0x008fca0000010000 */
[----:B------:R0:W-:Y:S04]  /*4cb0*/  STL [R1+0x1c], R7 ;  /* 0x00001c0701007387 */ /* 0x0001e80000100800 */
[----:B0-----:R0:W5:Y:S01]  /*4cc0*/  LDL.LU R7, [R1+0xb4] ;  /* 0x0000b40001077983 */ /* 0x0011620000300800 */
[----:B----4-:R-:W-:-:S03]  /*4cd0*/  FFMA.FTZ R81, R2, R81, R6 ;  /* 0x0000005102517223 */ /* 0x010fc60000010006 */
[----:B------:R0:W5:Y:S04]  /*4ce0*/  LDL.LU R6, [R1+0xb0] ;  /* 0x0000b00001067983 */ /* 0x0001680000300800 */
[----:B------:R3:W-:Y:S04]  /*4cf0*/  STL [R1+0x8], R81 ;  /* 0x0000085101007387 */ /* 0x0007e80000100800 */
[----:B---3--:R-:W3:Y:S01]  /*4d00*/  LDL.LU R81, [R1+0x4] ;  /* 0x0000040001517983 */ /* 0x008ee20000300800 */
[----:B--2---:R-:W-:Y:S01]  /*4d10*/  FFMA.FTZ R2, R2, R125, R5 ;  /* 0x0000007d02027223 */ /* 0x004fe20000010005 */
[----:B------:R-:W-:-:S02]  /*4d20*/  FADD.FTZ R4, R4, R124 ;  /* 0x0000007c04047221 */ /* 0x000fc40000010000 */
[----:B------:R0:W5:Y:S04]  /*4d30*/  LDL.LU R5, [R1+0xac] ;  /* 0x0000ac0001057983 */ /* 0x0001680000300800 */
[----:B------:R2:W-:Y:S01]  /*4d40*/  STL [R1+0x14], R4 ;  /* 0x0000140401007387 */ /* 0x0005e20000100800 */
[----:B------:R-:W-:Y:S01]  /*4d50*/  FADD.FTZ R108, R108, -UR6 ;  /* 0x800000066c6c7e21 */ /* 0x000fe20008010000 */
[----:B------:R-:W-:Y:S02]  /*4d60*/  FADD.FTZ R109, R109, -UR6 ;  /* 0x800000066d6d7e21 */ /* 0x000fe40008010000 */
[----:B--2---:R0:W5:Y:S01]  /*4d70*/  LDL.LU R4, [R1+0xa8] ;  /* 0x0000a80001047983 */ /* 0x0041620000300800 */
[----:B------:R-:W-:Y:S01]  /*4d80*/  FMUL.FTZ R108, R108, UR26 ;  /* 0x0000001a6c6c7c20 */ /* 0x000fe20008410000 */
[----:B---3--:R-:W-:Y:S01]  /*4d90*/  FADD.FTZ R125, R81, R125 ;  /* 0x0000007d517d7221 */ /* 0x008fe20000010000 */
[----:B------:R-:W-:Y:S01]  /*4da0*/  FMUL.FTZ R81, R124, R77 ;  /* 0x0000004d7c517220 */ /* 0x000fe20000410000 */
[----:B------:R-:W-:-:S02]  /*4db0*/  FFMA.FTZ R124, R0, R124, R3 ;  /* 0x0000007c007c7223 */ /* 0x000fc40000010003 */
[----:B------:R0:W5:Y:S04]  /*4dc0*/  LDL.LU R3, [R1+0xa4] ;  /* 0x0000a40001037983 */ /* 0x0001680000300800 */
[----:B------:R2:W-:Y:S02]  /*4dd0*/  STL [R1+0x4], R124 ;  /* 0x0000047c01007387 */ /* 0x0005e40000100800 */
[----:B--2---:R-:W-:Y:S02]  /*4de0*/  FFMA.FTZ R124, R0, R81, R2 ;  /* 0x00000051007c7223 */ /* 0x004fe40000010002 */
[----:B------:R0:W5:Y:S04]  /*4df0*/  LDL.LU R2, [R1+0xa0] ;  /* 0x0000a00001027983 */ /* 0x0001680000300800 */
[----:B------:R0:W5:Y:S04]  /*4e00*/  LDL.LU R0, [R1+0x9c] ;  /* 0x00009c0001007983 */ /* 0x0001680000300800 */
[----:B------:R2:W-:Y:S04]  /*4e10*/  STL [R1], R124 ;  /* 0x0000007c01007387 */ /* 0x0005e80000100800 */
[----:B------:R3:W-:Y:S01]  /*4e20*/  STL [R1+0x68], R108 ;  /* 0x0000686c01007387 */ /* 0x0007e20000100800 */
[----:B--2---:R-:W-:-:S05]  /*4e30*/  FMUL.FTZ R124, R109, UR26 ;  /* 0x0000001a6d7c7c20 */ /* 0x004fca0008410000 */
[----:B------:R0:W-:Y:S01]  /*4e40*/  STL [R1+0x54], R124 ;  /* 0x0000547c01007387 */ /* 0x0001e20000100800 */
[----:B------:R-:W-:Y:S01]  /*4e50*/  FADD.FTZ R125, R81, R125 ;  /* 0x0000007d517d7221 */ /* 0x000fe20000010000 */
[----:B------:R-:W-:Y:S02]  /*4e60*/  MOV R81, R50 ;  /* 0x0000003200517202 */ /* 0x000fe40000000f00 */
[----:B---3--:R-:W-:Y:S01]  /*4e70*/  MOV R108, R51 ;  /* 0x00000033006c7202 */ /* 0x008fe20000000f00 */
[----:B------:R-:W-:Y:S06]  /*4e80*/  @!P5 BRA `(.L_x_2262) ;  /* 0x00000000004cd947 */ /* 0x000fec0003800000 */
[----:B------:R-:W2:Y:S02]  /*4e90*/  LDL R109, [R1+0x68] ;  /* 0x00006800016d7983 */ /* 0x000ea40000100800 */
[----:B--2---:R-:W-:-:S04]  /*4ea0*/  FFMA.FTZ R81, R109, R76, R74 ;  /* 0x0000004c6d517223 */ /* 0x004fc8000001004a */
[----:B------:R-:W-:-:S06]  /*4eb0*/  FMUL.FTZ R108, R81, -1.4426950216293334961 ;  /* 0xbfb8aa3b516c7820 */ /* 0x000fcc0000410000 */
[----:B------:R-:W2:Y:S02]  /*4ec0*/  MUFU.EX2 R108, R108 ;  /* 0x0000006c006c7308 */ /* 0x000ea40000000800 */
[----:B--2---:R-:W-:-:S06]  /*4ed0*/  FADD.FTZ R108, R108, 1 ;  /* 0x3f8000006c6c7421 */ /* 0x004fcc0000010000 */
[----:B------:R-:W2:Y:S02]  /*4ee0*/  MUFU.RCP R108, R108 ;  /* 0x0000006c006c7308 */ /* 0x000ea40000001000 */
[----:B--2---:R-:W-:Y:S01]  /*4ef0*/  FADD.FTZ R109, -R108, 1 ;  /* 0x3f8000006c6d7421 */ /* 0x004fe20000010100 */
[----:B------:R-:W-:-:S03]  /*4f00*/  FMUL.FTZ R108, R50, R108 ;  /* 0x0000006c326c7220 */ /* 0x000fc60000410000 */
[----:B------:R-:W-:-:S04]  /*4f10*/  FFMA.FTZ R81, R81, R109, 1 ;  /* 0x3f80000051517423 */ /* 0x000fc8000001006d */
[----:B------:R-:W-:Y:S01]  /*4f20*/  FMUL.FTZ R81, R108, R81 ;  /* 0x000000516c517220 */ /* 0x000fe20000410000 */
[----:B------:R-:W-:-:S04]  /*4f30*/  FFMA.FTZ R108, R124, R77, R75 ;  /* 0x0000004d7c6c7223 */ /* 0x000fc8000001004b */
[----:B------:R-:W-:-:S06]  /*4f40*/  FMUL.FTZ R109, R108, -1.4426950216293334961 ;  /* 0xbfb8aa3b6c6d7820 */ /* 0x000fcc0000410000 */
[----:B------:R-:W2:Y:S02]  /*4f50*/  MUFU.EX2 R109, R109 ;  /* 0x0000006d006d7308 */ /* 0x000ea40000000800 */
[----:B--2---:R-:W-:-:S06]  /*4f60*/  FADD.FTZ R109, R109, 1 ;  /* 0x3f8000006d6d7421 */ /* 0x004fcc0000010000 */
[----:B------:R-:W0:Y:S02]  /*4f70*/  MUFU.RCP R109, R109 ;  /* 0x0000006d006d7308 */ /* 0x000e240000001000 */
[----:B0-----:R-:W-:Y:S01]  /*4f80*/  FADD.FTZ R124, -R109, 1 ;  /* 0x3f8000006d7c7421 */ /* 0x001fe20000010100 */
[----:B------:R-:W-:-:S03]  /*4f90*/  FMUL.FTZ R109, R51, R109 ;  /* 0x0000006d336d7220 */ /* 0x000fc60000410000 */
[----:B------:R-:W-:-:S04]  /*4fa0*/  FFMA.FTZ R108, R108, R124, 1 ;  /* 0x3f8000006c6c7423 */ /* 0x000fc8000001007c */
[----:B------:R-:W-:-:S07]  /*4fb0*/  FMUL.FTZ R108, R109, R108 ;  /* 0x0000006c6d6c7220 */ /* 0x000fce0000410000 */
.L_x_2262:
[----:B-----5:R2:W-:Y:S04]  /*4fc0*/  STL [R1+0xb0], R6 ;  /* 0x0000b00601007387 */ /* 0x0205e80000100800 */
[----:B--2---:R-:W2:Y:S04]  /*4fd0*/  LDL.LU R6, [R1+0x1c] ;  /* 0x00001c0001067983 */ /* 0x004ea80000300800 */
[----:B------:R3:W-:Y:S04]  /*4fe0*/  STL [R1+0xac], R5 ;  /* 0x0000ac0501007387 */ /* 0x0007e80000100800 */
[----:B---3--:R-:W3:Y:S04]  /*4ff0*/  LDL.LU R5, [R1+0x8] ;  /* 0x0000080001057983 */ /* 0x008ee80000300800 */
[----:B------:R4:W-:Y:S04]  /*5000*/  STL [R1+0xa8], R4 ;  /* 0x0000a80401007387 */ /* 0x0009e80000100800 */
[----:B----4-:R-:W4:Y:S04]  /*5010*/  LDL.LU R4, [R1] ;  /* 0x0000000001047983 */ /* 0x010f280000300800 */
[----:B0-----:R-:W3:Y:S04]  /*5020*/  LDL R124, [R1+0x68] ;  /* 0x00006800017c7983 */ /* 0x001ee80000100800 */
[----:B------:R0:W-:Y:S04]  /*5030*/  STL [R1+0xa4], R3 ;  /* 0x0000a40301007387 */ /* 0x0001e80000100800 */
[----:B0-----:R-:W4:Y:S04]  /*5040*/  LDL.LU R3, [R1+0x14] ;  /* 0x0000140001037983 */ /* 0x001f280000300800 */
[----:B------:R0:W-:Y:S04]  /*5050*/  STL [R1+0xa0], R2 ;  /* 0x0000a00201007387 */ /* 0x0001e80000100800 */
[----:B0-----:R-:W4:Y:S04]  /*5060*/  LDL.LU R2, [R1+0x4] ;  /* 0x0000040001027983 */ /* 0x001f280000300800 */
[----:B------:R0:W-:Y:S04]  /*5070*/  STL [R1+0x9c], R0 ;  /* 0x00009c0001007387 */ /* 0x0001e80000100800 */
[----:B0-----:R-:W4:Y:S01]  /*5080*/  LDL R0, [R1+0x54] ;  /* 0x0000540001007983 */ /* 0x001f220000100800 */
[----:B------:R-:W-:Y:S01]  /*5090*/  FMUL.FTZ R109, R81, R76 ;  /* 0x0000004c516d7220 */ /* 0x000fe20000410000 */
[----:B------:R-:W-:-:S03]  /*50a0*/  FADD.FTZ R110, R110, -UR6 ;  /* 0x800000066e6e7e21 */ /* 0x000fc60008010000 */
[----:B------:R-:W-:Y:S01]  /*50b0*/  FADD.FTZ R125, R125, R109 ;  /* 0x0000006d7d7d7221 */ /* 0x000fe20000010000 */
[----:B------:R-:W-:-:S04]  /*50c0*/  FADD.FTZ R111, R111, -UR6 ;  /* 0x800000066f6f7e21 */ /* 0x000fc80008010000 */
[----:B------:R-:W-:Y:S01]  /*50d0*/  FMUL.FTZ R111, R111, UR26 ;  /* 0x0000001a6f6f7c20 */ /* 0x000fe20008410000 */
[----:B--2---:R-:W-:-:S05]  /*50e0*/  FADD.FTZ R6, R6, R81 ;  /* 0x0000005106067221 */ /* 0x004fca0000010000 */
[----:B------:R0:W-:Y:S04]  /*50f0*/  STL [R1+0xc], R6 ;  /* 0x00000c0601007387 */ /* 0x0001e80000100800 */
[----:B0-----:R0:W5:Y:S01]  /*5100*/  LDL.LU R6, [R1+0xb0] ;  /* 0x0000b00001067983 */ /* 0x0011620000300800 */
[C---:B---3--:R-:W-:Y:S01]  /*5110*/  FFMA.FTZ R81, R124.reuse, R81, R5 ;  /* 0x000000517c517223 */ /* 0x048fe20000010005 */
[----:B----4-:R-:W-:Y:S01]  /*5120*/  FFMA.FTZ R124, R124, R109, R4 ;  /* 0x0000006d7c7c7223 */ /* 0x010fe20000010004 */
[----:B------:R-:W-:Y:S01]  /*5130*/  FMUL.FTZ R109, R108, R77 ;  /* 0x0000004d6c6d7220 */ /* 0x000fe20000410000 */
[----:B------:R0:W5:Y:S03]  /*5140*/  LDL.LU R5, [R1+0xac] ;  /* 0x0000ac0001057983 */ /* 0x0001660000300800 */
[----:B------:R-:W-:Y:S01]  /*5150*/  FADD.FTZ R125, R109, R125 ;  /* 0x0000007d6d7d7221 */ /* 0x000fe20000010000 */
[----:B------:R0:W5:Y:S01]  /*5160*/  LDL.LU R4, [R1+0xa8] ;  /* 0x0000a80001047983 */ /* 0x0001620000300800 */
[----:B------:R-:W-:-:S05]  /*5170*/  FADD.FTZ R3, R3, R108 ;  /* 0x0000006c03037221 */ /* 0x000fca0000010000 */
[----:B------:R2:W-:Y:S04]  /*5180*/  STL [R1+0x8], R3 ;  /* 0x0000080301007387 */ /* 0x0005e80000100800 */
[----:B--2---:R0:W5:Y:S01]  /*5190*/  LDL.LU R3, [R1+0xa4] ;  /* 0x0000a40001037983 */ /* 0x0041620000300800 */
[C---:B------:R-:W-:Y:S01]  /*51a0*/  FFMA.FTZ R108, R0.reuse, R108, R2 ;  /* 0x0000006c006c7223 */ /* 0x040fe20000010002 */
[----:B------:R-:W-:Y:S01]  /*51b0*/  FFMA.FTZ R124, R0, R109, R124 ;  /* 0x0000006d007c7223 */ /* 0x000fe2000001007c */
[----:B------:R-:W-:Y:S01]  /*51c0*/  FMUL.FTZ R109, R110, UR26 ;  /* 0x0000001a6e6d7c20 */ /* 0x000fe20008410000 */
[----:B------:R0:W5:Y:S04]  /*51d0*/  LDL.LU R2, [R1+0xa0] ;  /* 0x0000a00001027983 */ /* 0x0001680000300800 */
[----:B------:R0:W5:Y:S01]  /*51e0*/  LDL.LU R0, [R1+0x9c] ;  /* 0x00009c0001007983 */ /* 0x0001620000300800 */
[----:B------:R-:W-:-:S03]  /*51f0*/  MOV R110, R52 ;  /* 0x00000034006e7202 */ /* 0x000fc60000000f00 */
[----:B------:R2:W-:Y:S04]  /*5200*/  STL [R1+0x4], R108 ;  /* 0x0000046c01007387 */ /* 0x0005e80000100800 */
[----:B------:R0:W-:Y:S04]  /*5210*/  STL [R1+0x50], R109 ;  /* 0x0000506d01007387 */ /* 0x0001e80000100800 */
[----:B------:R0:W-:Y:S01]  /*5220*/  STL [R1+0x44], R111 ;  /* 0x0000446f01007387 */ /* 0x0001e20000100800 */
[----:B--2---:R-:W-:Y:S01]  /*5230*/  MOV R108, R53 ;  /* 0x00000035006c7202 */ /* 0x004fe20000000f00 */
        /* <DEDUP_REMOVED lines=19> */
.L_x_2263:
[----:B-----5:R2:W-:Y:S04]  /*5370*/  STL [R1+0xa4], R3 ;  /* 0x0000a40301007387 */ /* 0x0205e80000100800 */
[----:B--2---:R-:W2:Y:S04]  /*5380*/  LDL.LU R3, [R1+0xc] ;  /* 0x00000c0001037983 */ /* 0x004ea80000300800 */
[----:B------:R3:W-:Y:S04]  /*5390*/  STL [R1+0xa0], R2 ;  /* 0x0000a00201007387 */ /* 0x0007e80000100800 */
[----:B---3--:R-:W3:Y:S01]  /*53a0*/  LDL R2, [R1+0x50] ;  /* 0x0000500001027983 */ /* 0x008ee20000100800 */
[----:B0-----:R-:W-:-:S03]  /*53b0*/  FMUL.FTZ R109, R110, R76 ;  /* 0x0000004c6e6d7220 */ /* 0x001fc60000410000 */
[----:B------:R0:W-:Y:S01]  /*53c0*/  STL [R1+0x9c], R0 ;  /* 0x00009c0001007387 */ /* 0x0001e20000100800 */
[----:B------:R-:W-:-:S03]  /*53d0*/  FADD.FTZ R125, R125, R109 ;  /* 0x0000006d7d7d7221 */ /* 0x000fc60000010000 */
[----:B0-----:R-:W4:Y:S04]  /*53e0*/  LDL.LU R0, [R1+0x4] ;  /* 0x0000040001007983 */ /* 0x001f280000300800 */
[----:B------:R-:W4:Y:S01]  /*53f0*/  LDL R111, [R1+0x44] ;  /* 0x00004400016f7983 */ /* 0x000f220000100800 */
[----:B--2---:R-:W-:-:S05]  /*5400*/  FADD.FTZ R3, R3, R110 ;  /* 0x0000006e03037221 */ /* 0x004fca0000010000 */
[----:B------:R0:W-:Y:S01]  /*5410*/  STL [R1], R3 ;  /* 0x0000000301007387 */ /* 0x0001e20000100800 */
[----:B---3--:R-:W-:-:S03]  /*5420*/  FFMA.FTZ R81, R2, R110, R81 ;  /* 0x0000006e02517223 */ /* 0x008fc60000010051 */
[----:B0-----:R0:W5:Y:S01]  /*5430*/  LDL.LU R3, [R1+0xa4] ;  /* 0x0000a40001037983 */ /* 0x0011620000300800 */
[----:B------:R-:W-:-:S03]  /*5440*/  FFMA.FTZ R124, R2, R109, R124 ;  /* 0x0000006d027c7223 */ /* 0x000fc6000001007c */
[----:B------:R0:W5:Y:S04]  /*5450*/  LDL.LU R2, [R1+0xa0] ;  /* 0x0000a00001027983 */ /* 0x0001680000300800 */
[----:B------:R-:W2:Y:S01]  /*5460*/  LDL.LU R109, [R1+0x8] ;  /* 0x00000800016d7983 */ /* 0x000ea20000300800 */
[----:B------:R-:W-:Y:S01]  /*5470*/  FADD.FTZ R112, R112, -UR6 ;  /* 0x8000000670707e21 */ /* 0x000fe20008010000 */
[----:B------:R-:W-:Y:S01]  /*5480*/  FADD.FTZ R113, R113, -UR6 ;  /* 0x8000000671717e21 */ /* 0x000fe20008010000 */
[----:B------:R-:W-:Y:S02]  /*5490*/  FMUL.FTZ R110, R108, R77 ;  /* 0x0000004d6c6e7220 */ /* 0x000fe40000410000 */
[----:B------:R-:W-:Y:S01]  /*54a0*/  FMUL.FTZ R112, R112, UR26 ;  /* 0x0000001a70707c20 */ /* 0x000fe20008410000 */
[----:B------:R-:W-:Y:S01]  /*54b0*/  FMUL.FTZ R113, R113, UR26 ;  /* 0x0000001a71717c20 */ /* 0x000fe20008410000 */
[----:B------:R-:W-:Y:S01]  /*54c0*/  FADD.FTZ R125, R110, R125 ;  /* 0x0000007d6e7d7221 */ /* 0x000fe20000010000 */
[----:B----4-:R-:W-:Y:S01]  /*54d0*/  FFMA.FTZ R124, R111, R110, R124 ;  /* 0x0000006e6f7c7223 */ /* 0x010fe2000001007c */
[----:B------:R-:W-:Y:S01]  /*54e0*/  MOV R110, R54 ;  /* 0x00000036006e7202 */ /* 0x000fe20000000f00 */
[----:B--2---:R-:W-:Y:S01]  /*54f0*/  FADD.FTZ R109, R109, R108 ;  /* 0x0000006c6d6d7221 */ /* 0x004fe20000010000 */
[----:B------:R-:W-:-:S02]  /*5500*/  FFMA.FTZ R108, R111, R108, R0 ;  /* 0x0000006c6f6c7223 */ /* 0x000fc40000010000 */
[----:B------:R0:W5:Y:S01]  /*5510*/  LDL.LU R0, [R1+0x9c] ;  /* 0x00009c0001007983 */ /* 0x0001620000300800 */
[----:B------:R-:W-:-:S03]  /*5520*/  MOV R111, R55 ;  /* 0x00000037006f7202 */ /* 0x000fc60000000f00 */
[----:B------:R0:W-:Y:S04]  /*5530*/  STL [R1+0x40], R112 ;  /* 0x0000407001007387 */ /* 0x0001e80000100800 */
[----:B------:R0:W-:Y:S01]  /*5540*/  STL [R1+0x3c], R113 ;  /* 0x00003c7101007387 */ /* 0x0001e20000100800 */
[----:B------:R-:W-:Y:S05]  /*5550*/  @!P5 BRA `(.L_x_2264) ;  /* 0x000000000048d947 */ /* 0x000fea0003800000 */
        /* <DEDUP_REMOVED lines=18> */
.L_x_2264:
[----:B0-----:R-:W2:Y:S04]  /*5680*/  LDL.LU R113, [R1] ;  /* 0x0000000001717983 */ /* 0x001ea80000300800 */
[----:B-----5:R0:W-:Y:S04]  /*5690*/  STL [R1+0x9c], R0 ;  /* 0x00009c0001007387 */ /* 0x0201e80000100800 */
[----:B0-----:R-:W3:Y:S01]  /*56a0*/  LDL R0, [R1+0x40] ;  /* 0x0000400001007983 */ /* 0x001ee20000100800 */
[----:B------:R-:W-:-:S04]  /*56b0*/  FMUL.FTZ R112, R110, R76 ;  /* 0x0000004c6e707220 */ /* 0x000fc80000410000 */
[----:B------:R-:W-:Y:S01]  /*56c0*/  FADD.FTZ R125, R125, R112 ;  /* 0x000000707d7d7221 */ /* 0x000fe20000010000 */
[----:B------:R-:W-:Y:S01]  /*56d0*/  FADD.FTZ R114, R114, -UR6 ;  /* 0x8000000672727e21 */ /* 0x000fe20008010000 */
[----:B------:R-:W-:Y:S01]  /*56e0*/  FADD.FTZ R115, R115, -UR6 ;  /* 0x8000000673737e21 */ /* 0x000fe20008010000 */
[----:B------:R-:W-:Y:S01]  /*56f0*/  FADD.FTZ R109, R109, R111 ;  /* 0x0000006f6d6d7221 */ /* 0x000fe20000010000 */
[----:B--2---:R-:W-:Y:S01]  /*5700*/  FADD.FTZ R113, R113, R110 ;  /* 0x0000006e71717221 */ /* 0x004fe20000010000 */
[C---:B---3--:R-:W-:Y:S01]  /*5710*/  FFMA.FTZ R81, R0.reuse, R110, R81 ;  /* 0x0000006e00517223 */ /* 0x048fe20000010051 */
[----:B------:R-:W-:Y:S02]  /*5720*/  FFMA.FTZ R124, R0, R112, R124 ;  /* 0x00000070007c7223 */ /* 0x000fe4000001007c */
[----:B------:R0:W5:Y:S04]  /*5730*/  LDL.LU R0, [R1+0x9c] ;  /* 0x00009c0001007983 */ /* 0x0001680000300800 */
[----:B------:R-:W2:Y:S01]  /*5740*/  LDL R112, [R1+0x3c] ;  /* 0x00003c0001707983 */ /* 0x000ea20000100800 */
[----:B------:R-:W-:Y:S01]  /*5750*/  FMUL.FTZ R110, R111, R77 ;  /* 0x0000004d6f6e7220 */ /* 0x000fe20000410000 */
[----:B------:R-:W-:-:S03]  /*5760*/  FMUL.FTZ R115, R115, UR26 ;  /* 0x0000001a73737c20 */ /* 0x000fc60008410000 */
[----:B------:R-:W-:Y:S01]  /*5770*/  FADD.FTZ R125, R110, R125 ;  /* 0x0000007d6e7d7221 */ /* 0x000fe20000010000 */
[----:B--2---:R-:W-:Y:S01]  /*5780*/  FFMA.FTZ R108, R112, R111, R108 ;  /* 0x0000006f706c7223 */ /* 0x004fe2000001006c */
[----:B------:R-:W-:Y:S01]  /*5790*/  FMUL.FTZ R111, R114, UR26 ;  /* 0x0000001a726f7c20 */ /* 0x000fe20008410000 */
[----:B------:R-:W-:Y:S01]  /*57a0*/  FFMA.FTZ R124, R112, R110, R124 ;  /* 0x0000006e707c7223 */ /* 0x000fe2000001007c */
[----:B------:R-:W-:Y:S02]  /*57b0*/  MOV R112, R56 ;  /* 0x0000003800707202 */ /* 0x000fe40000000f00 */
[----:B------:R-:W-:Y:S01]  /*57c0*/  MOV R110, R57 ;  /* 0x00000039006e7202 */ /* 0x000fe20000000f00 */
[----:B------:R0:W-:Y:S04]  /*57d0*/  STL [R1+0x38], R111 ;  /* 0x0000386f01007387 */ /* 0x0001e80000100800 */
[----:B------:R0:W-:Y:S01]  /*57e0*/  STL [R1+0x34], R115 ;  /* 0x0000347301007387 */ /* 0x0001e20000100800 */
[----:B------:R-:W-:Y:S05]  /*57f0*/  @!P5 BRA `(.L_x_2265) ;  /* 0x000000000048d947 */ /* 0x000fea0003800000 */
        /* <DEDUP_REMOVED lines=18> */
.L_x_2265:
[----:B------:R-:W2:Y:S01]  /*5920*/  LDL R114, [R1+0x38] ;  /* 0x0000380001727983 */ /* 0x000ea20000100800 */
[----:B0-----:R-:W-:Y:S01]  /*5930*/  FMUL.FTZ R111, R112, R76 ;  /* 0x0000004c706f7220 */ /* 0x001fe20000410000 */
[----:B------:R-:W-:Y:S01]  /*5940*/  FADD.FTZ R116, R116, -UR6 ;  /* 0x8000000674747e21 */ /* 0x000fe20008010000 */
[----:B------:R-:W-:Y:S01]  /*5950*/  FADD.FTZ R117, R117, -UR6 ;  /* 0x8000000675757e21 */ /* 0x000fe20008010000 */
[----:B------:R-:W-:Y:S01]  /*5960*/  FADD.FTZ R109, R109, R110 ;  /* 0x0000006e6d6d7221 */ /* 0x000fe20000010000 */
[----:B------:R-:W-:Y:S01]  /*5970*/  FADD.FTZ R125, R125, R111 ;  /* 0x0000006f7d7d7221 */ /* 0x000fe20000010000 */
[----:B------:R-:W-:Y:S01]  /*5980*/  FFMA.FTZ R108, R115, R110, R108 ;  /* 0x0000006e736c7223 */ /* 0x000fe2000001006c */
[----:B------:R-:W-:Y:S01]  /*5990*/  FADD.FTZ R113, R113, R112 ;  /* 0x0000007071717221 */ /* 0x000fe20000010000 */
[----:B------:R-:W-:Y:S01]  /*59a0*/  FMUL.FTZ R117, R117, UR26 ;  /* 0x0000001a75757c20 */ /* 0x000fe20008410000 */
[----:B--2---:R-:W-:Y:S01]  /*59b0*/  FFMA.FTZ R124, R114, R111, R124 ;  /* 0x0000006f727c7223 */ /* 0x004fe2000001007c */
[----:B------:R-:W-:Y:S01]  /*59c0*/  FMUL.FTZ R111, R110, R77 ;  /* 0x0000004d6e6f7220 */ /* 0x000fe20000410000 */
[----:B------:R-:W-:Y:S01]  /*59d0*/  FFMA.FTZ R81, R114, R112, R81 ;  /* 0x0000007072517223 */ /* 0x000fe20000010051 */
[----:B------:R-:W-:-:S02]  /*59e0*/  MOV R114, R58 ;  /* 0x0000003a00727202 */ /* 0x000fc40000000f00 */
[----:B------:R-:W-:Y:S01]  /*59f0*/  FFMA.FTZ R110, R115, R111, R124 ;  /* 0x0000006f736e7223 */ /* 0x000fe2000001007c */
[----:B------:R-:W-:Y:S01]  /*5a00*/  FADD.FTZ R125, R111, R125 ;  /* 0x0000007d6f7d7221 */ /* 0x000fe20000010000 */
[----:B------:R-:W-:Y:S01]  /*5a10*/  FMUL.FTZ R124, R116, UR26 ;  /* 0x0000001a747c7c20 */ /* 0x000fe20008410000 */
        /* <DEDUP_REMOVED lines=20> */
.L_x_2266:
[----:B------:R-:W-:Y:S01]  /*5b60*/  FMUL.FTZ R112, R114, R76 ;  /* 0x0000004c72707220 */ /* 0x000fe20000410000 */
[----:B------:R-:W-:Y:S01]  /*5b70*/  FADD.FTZ R118, R118, -UR6 ;  /* 0x8000000676767e21 */ /* 0x000fe20008010000 */
[----:B------:R-:W-:Y:S01]  /*5b80*/  FADD.FTZ R119, R119, -UR6 ;  /* 0x8000000677777e21 */ /* 0x000fe20008010000 */
[----:B------:R-:W-:Y:S01]  /*5b90*/  FADD.FTZ R109, R109, R111 ;  /* 0x0000006f6d6d7221 */ /* 0x000fe20000010000 */
[C---:B------:R-:W-:Y:S01]  /*5ba0*/  FFMA.FTZ R110, R124.reuse, R112, R110 ;  /* 0x000000707c6e7223 */ /* 0x040fe2000001006e */
[----:B------:R-:W-:Y:S01]  /*5bb0*/  FADD.FTZ R125, R125, R112 ;  /* 0x000000707d7d7221 */ /* 0x000fe20000010000 */
[----:B------:R-:W-:Y:S01]  /*5bc0*/  FMUL.FTZ R112, R111, R77 ;  /* 0x0000004d6f707220 */ /* 0x000fe20000410000 */
[----:B------:R-:W-:Y:S01]  /*5bd0*/  FFMA.FTZ R108, R117, R111, R108 ;  /* 0x0000006f756c7223 */ /* 0x000fe2000001006c */
[----:B------:R-:W-:Y:S01]  /*5be0*/  FADD.FTZ R113, R113, R114 ;  /* 0x0000007271717221 */ /* 0x000fe20000010000 */
[----:B------:R-:W-:Y:S01]  /*5bf0*/  FFMA.FTZ R81, R124, R114, R81 ;  /* 0x000000727c517223 */ /* 0x000fe20000010051 */
[----:B------:R-:W-:Y:S01]  /*5c00*/  FFMA.FTZ R110, R117, R112, R110 ;  /* 0x00000070756e7223 */ /* 0x000fe2000001006e */
[----:B------:R-:W-:Y:S01]  /*5c10*/  FADD.FTZ R112, R112, R125 ;  /* 0x0000007d70707221 */ /* 0x000fe20000010000 */
[----:B------:R-:W-:Y:S01]  /*5c20*/  FMUL.FTZ R125, R118, UR26 ;  /* 0x0000001a767d7c20 */ /* 0x000fe20008410000 */
[----:B------:R-:W-:Y:S01]  /*5c30*/  FMUL.FTZ R119, R119, UR26 ;  /* 0x0000001a77777c20 */ /* 0x000fe20008410000 */
[----:B------:R-:W-:-:S02]  /*5c40*/  MOV R115, R64 ;  /* 0x0000004000737202 */ /* 0x000fc40000000f00 */
        /* <DEDUP_REMOVED lines=20> */
.L_x_2267:
[----:B------:R-:W-:Y:S01]  /*5d90*/  FADD.FTZ R120, R120, -UR6 ;  /* 0x8000000678787e21 */ /* 0x000fe20008010000 */
[----:B------:R-:W-:Y:S01]  /*5da0*/  FADD.FTZ R121, R121, -UR6 ;  /* 0x8000000679797e21 */ /* 0x000fe20008010000 */
[----:B------:R-:W-:Y:S01]  /*5db0*/  FMUL.FTZ R114, R115, R76 ;  /* 0x0000004c73727220 */ /* 0x000fe20000410000 */
[----:B------:R-:W-:Y:S01]  /*5dc0*/  FADD.FTZ R113, R113, R115 ;  /* 0x0000007371717221 */ /* 0x000fe20000010000 */
[----:B------:R-:W-:Y:S01]  /*5dd0*/  FMUL.FTZ R120, R120, UR26 ;  /* 0x0000001a78787c20 */ /* 0x000fe20008410000 */
[----:B------:R-:W-:Y:S01]  /*5de0*/  FMUL.FTZ R118, R121, UR26 ;  /* 0x0000001a79767c20 */ /* 0x000fe20008410000 */
[----:B------:R-:W-:Y:S01]  /*5df0*/  FFMA.FTZ R110, R125, R114, R110 ;  /* 0x000000727d6e7223 */ /* 0x000fe2000001006e */
[----:B------:R-:W-:Y:S01]  /*5e00*/  FADD.FTZ R112, R112, R114 ;  /* 0x0000007270707221 */ /* 0x000fe20000010000 */
[----:B------:R-:W-:Y:S01]  /*5e10*/  FMUL.FTZ R114, R111, R77 ;  /* 0x0000004d6f727220 */ /* 0x000fe20000410000 */
[----:B------:R0:W-:Y:S01]  /*5e20*/  STL [R1+0x4], R120 ;  /* 0x0000047801007387 */ /* 0x0001e20000100800 */
[----:B------:R-:W-:Y:S01]  /*5e30*/  FFMA.FTZ R81, R125, R115, R81 ;  /* 0x000000737d517223 */ /* 0x000fe20000010051 */
[----:B------:R-:W-:Y:S01]  /*5e40*/  FADD.FTZ R109, R109, R111 ;  /* 0x0000006f6d6d7221 */ /* 0x000fe20000010000 */
[C---:B------:R-:W-:Y:S01]  /*5e50*/  FFMA.FTZ R108, R119.reuse, R111, R108 ;  /* 0x0000006f776c7223 */ /* 0x040fe2000001006c */
[----:B------:R0:W-:Y:S01]  /*5e60*/  STL [R1], R118 ;  /* 0x0000007601007387 */ /* 0x0001e20000100800 */
[----:B------:R-:W-:Y:S01]  /*5e70*/  FFMA.FTZ R110, R119, R114, R110 ;  /* 0x00000072776e7223 */ /* 0x000fe2000001006e */
[----:B------:R-:W-:Y:S01]  /*5e80*/  FADD.FTZ R112, R114, R112 ;  /* 0x0000007072707221 */ /* 0x000fe20000010000 */
[----:B------:R-:W-:-:S02]  /*5e90*/  MOV R115, R68 ;  /* 0x0000004400737202 */ /* 0x000fc40000000f00 */
[----:B------:R-:W-:Y:S01]  /*5ea0*/  MOV R111, R69 ;  /* 0x00000045006f7202 */ /* 0x000fe20000000f00 */
[----:B------:R-:W-:Y:S06]  /*5eb0*/  @!P5 BRA `(.L_x_2268) ;  /* 0x000000000048d947 */ /* 0x000fec0003800000 */
[----:B------:R-:W-:-:S04]  /*5ec0*/  FFMA.FTZ R111, R120, R76, R74 ;  /* 0x0000004c786f7223 */ /* 0x000fc8000001004a */
[----:B------:R-:W-:-:S06]  /*5ed0*/  FMUL.FTZ R114, R111, -1.4426950216293334961 ;  /* 0xbfb8aa3b6f727820 */ /* 0x000fcc0000410000 */
[----:B------:R-:W2:Y:S02]  /*5ee0*/  MUFU.EX2 R114, R114 ;  /* 0x0000007200727308 */ /* 0x000ea40000000800 */
[----:B--2---:R-:W-:-:S06]  /*5ef0*/  FADD.FTZ R114, R114, 1 ;  /* 0x3f80000072727421 */ /* 0x004fcc0000010000 */
[----:B------:R-:W2:Y:S02]  /*5f00*/  MUFU.RCP R114, R114 ;  /* 0x0000007200727308 */ /* 0x000ea40000001000 */
[----:B--2---:R-:W-:Y:S01]  /*5f10*/  FADD.FTZ R115, -R114, 1 ;  /* 0x3f80000072737421 */ /* 0x004fe20000010100 */
[----:B------:R-:W-:-:S03]  /*5f20*/  FMUL.FTZ R114, R68, R114 ;  /* 0x0000007244727220 */ /* 0x000fc60000410000 */
[----:B------:R-:W-:Y:S01]  /*5f30*/  FFMA.FTZ R115, R111, R115, 1 ;  /* 0x3f8000006f737423 */ /* 0x000fe20000010073 */
[----:B------:R-:W-:-:S03]  /*5f40*/  FFMA.FTZ R111, R118, R77, R75 ;  /* 0x0000004d766f7223 */ /* 0x000fc6000001004b */
[----:B------:R-:W-:Y:S01]  /*5f50*/  FMUL.FTZ R115, R114, R115 ;  /* 0x0000007372737220 */ /* 0x000fe20000410000 */
[----:B------:R-:W-:-:S06]  /*5f60*/  FMUL.FTZ R114, R111, -1.4426950216293334961 ;  /* 0xbfb8aa3b6f727820 */ /* 0x000fcc0000410000 */
[----:B------:R-:W2:Y:S02]  /*5f70*/  MUFU.EX2 R114, R114 ;  /* 0x0000007200727308 */ /* 0x000ea40000000800 */
[----:B--2---:R-:W-:-:S06]  /*5f80*/  FADD.FTZ R114, R114, 1 ;  /* 0x3f80000072727421 */ /* 0x004fcc0000010000 */
[----:B------:R-:W2:Y:S02]  /*5f90*/  MUFU.RCP R114, R114 ;  /* 0x0000007200727308 */ /* 0x000ea40000001000 */
[----:B--2---:R-:W-:Y:S01]  /*5fa0*/  FADD.FTZ R116, -R114, 1 ;  /* 0x3f80000072747421 */ /* 0x004fe20000010100 */
[----:B------:R-:W-:-:S03]  /*5fb0*/  FMUL.FTZ R114, R69, R114 ;  /* 0x0000007245727220 */ /* 0x000fc60000410000 */
[----:B------:R-:W-:-:S04]  /*5fc0*/  FFMA.FTZ R111, R111, R116, 1 ;  /* 0x3f8000006f6f7423 */ /* 0x000fc80000010074 */
[----:B------:R-:W-:-:S07]  /*5fd0*/  FMUL.FTZ R111, R114, R111 ;  /* 0x0000006f726f7220 */ /* 0x000fce0000410000 */
.L_x_2268:
[----:B------:R-:W-:Y:S01]  /*5fe0*/  FMUL.FTZ R114, R115, R76 ;  /* 0x0000004c73727220 */ /* 0x000fe20000410000 */
[----:B------:R-:W-:Y:S01]  /*5ff0*/  FADD.FTZ R122, R122, -UR6 ;  /* 0x800000067a7a7e21 */ /* 0x000fe20008010000 */
[----:B------:R-:W-:Y:S01]  /*6000*/  FADD.FTZ R123, R123, -UR6 ;  /* 0x800000067b7b7e21 */ /* 0x000fe20008010000 */
[C---:B------:R-:W-:Y:S01]  /*6010*/  FFMA.FTZ R81, R120.reuse, R115, R81 ;  /* 0x0000007378517223 */ /* 0x040fe20000010051 */
[----:B------:R-:W-:Y:S01]  /*6020*/  FFMA.FTZ R110, R120, R114, R110 ;  /* 0x00000072786e7223 */ /* 0x000fe2000001006e */
[----:B------:R-:W-:Y:S01]  /*6030*/  FADD.FTZ R112, R112, R114 ;  /* 0x0000007270707221 */ /* 0x000fe20000010000 */
[----:B------:R-:W-:Y:S01]  /*6040*/  FMUL.FTZ R114, R111, R77 ;  /* 0x0000004d6f727220 */ /* 0x000fe20000410000 */
[----:B------:R-:W-:Y:S01]  /*6050*/  FFMA.FTZ R108, R118, R111, R108 ;  /* 0x0000006f766c7223 */ /* 0x000fe2000001006c */
[----:B0-----:R-:W-:Y:S01]  /*6060*/  FMUL.FTZ R120, R122, UR26 ;  /* 0x0000001a7a787c20 */ /* 0x001fe20008410000 */
[----:B------:R-:W-:Y:S01]  /*6070*/  FADD.FTZ R113, R113, R115 ;  /* 0x0000007371717221 */ /* 0x000fe20000010000 */
[----:B------:R-:W-:Y:S01]  /*6080*/  FFMA.FTZ R110, R118, R114, R110 ;  /* 0x00000072766e7223 */ /* 0x000fe2000001006e */
[----:B------:R-:W-:Y:S01]  /*6090*/  FMUL.FTZ R118, R123, UR26 ;  /* 0x0000001a7b767c20 */ /* 0x000fe20008410000 */
[----:B------:R-:W-:Y:S01]  /*60a0*/  FADD.FTZ R109, R109, R111 ;  /* 0x0000006f6d6d7221 */ /* 0x000fe20000010000 */
[----:B------:R0:W-:Y:S01]  /*60b0*/  STL [R1+0x14], R120 ;  /* 0x0000147801007387 */ /* 0x0001e20000100800 */
[----:B------:R-:W-:Y:S01]  /*60c0*/  FADD.FTZ R112, R114, R112 ;  /* 0x0000007072707221 */ /* 0x000fe20000010000 */
[----:B------:R-:W-:-:S02]  /*60d0*/  MOV R115, R70 ;  /* 0x0000004600737202 */ /* 0x000fc40000000f00 */
[----:B------:R0:W-:Y:S01]  /*60e0*/  STL [R1+0x10], R118 ;  /* 0x0000107601007387 */ /* 0x0001e20000100800 */
        /* <DEDUP_REMOVED lines=20> */
.L_x_2269:
[----:B------:R-:W-:Y:S01]  /*6230*/  FADD.FTZ R104, R104, -UR6 ;  /* 0x8000000668687e21 */ /* 0x000fe20008010000 */
[----:B------:R-:W-:Y:S01]  /*6240*/  FADD.FTZ R105, R105, -UR6 ;  /* 0x8000000669697e21 */ /* 0x000fe20008010000 */
[----:B------:R-:W-:Y:S01]  /*6250*/  FMUL.FTZ R114, R115, R76 ;  /* 0x0000004c73727220 */ /* 0x000fe20000410000 */
[----:B------:R-:W-:Y:S01]  /*6260*/  FADD.FTZ R113, R113, R115 ;  /* 0x0000007371717221 */ /* 0x000fe20000010000 */
[----:B------:R-:W-:Y:S01]  /*6270*/  FFMA.FTZ R81, R120, R115, R81 ;  /* 0x0000007378517223 */ /* 0x000fe20000010051 */
[----:B------:R-:W-:Y:S01]  /*6280*/  FMUL.FTZ R116, R104, UR26 ;  /* 0x0000001a68747c20 */ /* 0x000fe20008410000 */
[----:B------:R-:W-:Y:S01]  /*6290*/  FMUL.FTZ R115, R105, UR26 ;  /* 0x0000001a69737c20 */ /* 0x000fe20008410000 */
[----:B------:R-:W-:Y:S01]  /*62a0*/  FFMA.FTZ R110, R120, R114, R110 ;  /* 0x00000072786e7223 */ /* 0x000fe2000001006e */
[----:B------:R-:W-:Y:S01]  /*62b0*/  FADD.FTZ R112, R112, R114 ;  /* 0x0000007270707221 */ /* 0x000fe20000010000 */
[----:B------:R-:W-:Y:S01]  /*62c0*/  FMUL.FTZ R114, R111, R77 ;  /* 0x0000004d6f727220 */ /* 0x000fe20000410000 */
[----:B------:R2:W-:Y:S01]  /*62d0*/  STL [R1+0x1c], R116 ;  /* 0x00001c7401007387 */ /* 0x0005e20000100800 */
[----:B------:R-:W-:Y:S01]  /*62e0*/  FADD.FTZ R109, R109, R111 ;  /* 0x0000006f6d6d7221 */ /* 0x000fe20000010000 */
[C---:B------:R-:W-:Y:S01]  /*62f0*/  FFMA.FTZ R108, R118.reuse, R111, R108 ;  /* 0x0000006f766c7223 */ /* 0x040fe2000001006c */
[----:B------:R-:W-:Y:S01]  /*6300*/  FFMA.FTZ R110, R118, R114, R110 ;  /* 0x00000072766e7223 */ /* 0x000fe2000001006e */
[----:B------:R2:W-:Y:S01]  /*6310*/  STL [R1+0x18], R115 ;  /* 0x0000187301007387 */ /* 0x0005e20000100800 */
[----:B------:R-:W-:Y:S01]  /*6320*/  FADD.FTZ R112, R114, R112 ;  /* 0x0000007072707221 */ /* 0x000fe20000010000 */
[----:B------:R-:W-:-:S02]  /*6330*/  MOV R111, R8 ;  /* 0x00000008006f7202 */ /* 0x000fc40000000f00 */
[----:B------:R-:W-:Y:S01]  /*6340*/  MOV R104, R9 ;  /* 0x0000000900687202 */ /* 0x000fe20000000f00 */
[----:B------:R-:W-:Y:S06]  /*6350*/  @!P5 BRA `(.L_x_2270) ;  /* 0x000000000048d947 */ /* 0x000fec0003800000 */
[----:B------:R-:W-:-:S04]  /*6360*/  FFMA.FTZ R104, R116, R76, R74 ;  /* 0x0000004c74687223 */ /* 0x000fc8000001004a */
[----:B------:R-:W-:-:S06]  /*6370*/  FMUL.FTZ R105, R104, -1.4426950216293334961 ;  /* 0xbfb8aa3b68697820 */ /* 0x000fcc0000410000 */
[----:B------:R-:W3:Y:S02]  /*6380*/  MUFU.EX2 R105, R105 ;  /* 0x0000006900697308 */ /* 0x000ee40000000800 */
[----:B---3--:R-:W-:-:S06]  /*6390*/  FADD.FTZ R105, R105, 1 ;  /* 0x3f80000069697421 */ /* 0x008fcc0000010000 */
[----:B------:R-:W3:Y:S02]  /*63a0*/  MUFU.RCP R105, R105 ;  /* 0x0000006900697308 */ /* 0x000ee40000001000 */
[----:B---3--:R-:W-:Y:S01]  /*63b0*/  FADD.FTZ R111, -R105, 1 ;  /* 0x3f800000696f7421 */ /* 0x008fe20000010100 */
[----:B------:R-:W-:-:S03]  /*63c0*/  FMUL.FTZ R105, R8, R105 ;  /* 0x0000006908697220 */ /* 0x000fc60000410000 */
[----:B------:R-:W-:Y:S01]  /*63d0*/  FFMA.FTZ R111, R104, R111, 1 ;  /* 0x3f800000686f7423 */ /* 0x000fe2000001006f */
[----:B------:R-:W-:-:S03]  /*63e0*/  FFMA.FTZ R104, R115, R77, R75 ;  /* 0x0000004d73687223 */ /* 0x000fc6000001004b */
[----:B------:R-:W-:Y:S01]  /*63f0*/  FMUL.FTZ R111, R105, R111 ;  /* 0x0000006f696f7220 */ /* 0x000fe20000410000 */
[----:B------:R-:W-:-:S06]  /*6400*/  FMUL.FTZ R105, R104, -1.4426950216293334961 ;  /* 0xbfb8aa3b68697820 */ /* 0x000fcc0000410000 */
[----:B------:R-:W3:Y:S02]  /*6410*/  MUFU.EX2 R105, R105 ;  /* 0x0000006900697308 */ /* 0x000ee40000000800 */
[----:B---3--:R-:W-:-:S06]  /*6420*/  FADD.FTZ R105, R105, 1 ;  /* 0x3f80000069697421 */ /* 0x008fcc0000010000 */
[----:B------:R-:W3:Y:S02]  /*6430*/  MUFU.RCP R105, R105 ;  /* 0x0000006900697308 */ /* 0x000ee40000001000 */
[----:B---3--:R-:W-:Y:S01]  /*6440*/  FADD.FTZ R114, -R105, 1 ;  /* 0x3f80000069727421 */ /* 0x008fe20000010100 */
[----:B------:R-:W-:-:S03]  /*6450*/  FMUL.FTZ R105, R9, R105 ;  /* 0x0000006909697220 */ /* 0x000fc60000410000 */
[----:B------:R-:W-:-:S04]  /*6460*/  FFMA.FTZ R104, R104, R114, 1 ;  /* 0x3f80000068687423 */ /* 0x000fc80000010072 */
[----:B------:R-:W-:-:S07]  /*6470*/  FMUL.FTZ R104, R105, R104 ;  /* 0x0000006869687220 */ /* 0x000fce0000410000 */
.L_x_2270:
        /* <DEDUP_REMOVED lines=21> */
[----:B------:R-:W4:Y:S02]  /*65d0*/  MUFU.EX2 R103, R103 ;  /* 0x0000006700677308 */ /* 0x000f240000000800 */
[----:B----4-:R-:W-:-:S06]  /*65e0*/  FADD.FTZ R103, R103, 1 ;  /* 0x3f80000067677421 */ /* 0x010fcc0000010000 */
[----:B------:R-:W4:Y:S02]  /*65f0*/  MUFU.RCP R103, R103 ;  /* 0x0000006700677308 */ /* 0x000f240000001000 */
[----:B----4-:R-:W-:Y:S01]  /*6600*/  FADD.FTZ R104, -R103, 1 ;  /* 0x3f80000067687421 */ /* 0x010fe20000010100 */
[----:B------:R-:W-:-:S03]  /*6610*/  FMUL.FTZ R103, R10, R103 ;  /* 0x000000670a677220 */ /* 0x000fc60000410000 */
[----:B------:R-:W-:Y:S01]  /*6620*/  FFMA.FTZ R104, R102, R104, 1 ;  /* 0x3f80000066687423 */ /* 0x000fe20000010068 */
[----:B------:R-:W-:-:S03]  /*6630*/  FFMA.FTZ R102, R111, R77, R75 ;  /* 0x0000004d6f667223 */ /* 0x000fc6000001004b */
[----:B------:R-:W-:Y:S01]  /*6640*/  FMUL.FTZ R104, R103, R104 ;  /* 0x0000006867687220 */ /* 0x000fe20000410000 */
[----:B------:R-:W-:-:S06]  /*6650*/  FMUL.FTZ R103, R102, -1.4426950216293334961 ;  /* 0xbfb8aa3b66677820 */ /* 0x000fcc0000410000 */
[----:B------:R-:W4:Y:S02]  /*6660*/  MUFU.EX2 R103, R103 ;  /* 0x0000006700677308 */ /* 0x000f240000000800 */
[----:B----4-:R-:W-:-:S06]  /*6670*/  FADD.FTZ R103, R103, 1 ;  /* 0x3f80000067677421 */ /* 0x010fcc0000010000 */
[----:B------:R-:W4:Y:S02]  /*6680*/  MUFU.RCP R103, R103 ;  /* 0x0000006700677308 */ /* 0x000f240000001000 */
[----:B----4-:R-:W-:Y:S01]  /*6690*/  FADD.FTZ R105, -R103, 1 ;  /* 0x3f80000067697421 */ /* 0x010fe20000010100 */
[----:B------:R-:W-:-:S03]  /*66a0*/  FMUL.FTZ R103, R11, R103 ;  /* 0x000000670b677220 */ /* 0x000fc60000410000 */
[----:B------:R-:W-:-:S04]  /*66b0*/  FFMA.FTZ R102, R102, R105, 1 ;  /* 0x3f80000066667423 */ /* 0x000fc80000010069 */
[----:B------:R-:W-:-:S07]  /*66c0*/  FMUL.FTZ R102, R103, R102 ;  /* 0x0000006667667220 */ /* 0x000fce0000410000 */
.L_x_2271:
        /* <DEDUP_REMOVED lines=37> */
.L_x_2272:
        /* <DEDUP_REMOVED lines=37> */
.L_x_2273:
[----:B------:R-:W-:Y:S01]  /*6b70*/  FMUL.FTZ R99, R100, R76 ;  /* 0x0000004c64637220 */ /* 0x000fe20000410000 */
[----:B------:R-:W-:Y:S01]  /*6b80*/  FADD.FTZ R96, R96, -UR6 ;  /* 0x8000000660607e21 */ /* 0x000fe20008010000 */
[----:B------:R-:W-:Y:S01]  /*6b90*/  FADD.FTZ R97, R97, -UR6 ;  /* 0x8000000661617e21 */ /* 0x000fe20008010000 */
[----:B------:R-:W-:Y:S01]  /*6ba0*/  FADD.FTZ R109, R109, R98 ;  /* 0x000000626d6d7221 */ /* 0x000fe20000010000 */
[----:B------:R-:W-:Y:S01]  /*6bb0*/  FFMA.FTZ R110, R103, R99, R110 ;  /* 0x00000063676e7223 */ /* 0x000fe2000001006e */
[----:B------:R-:W-:Y:S01]  /*6bc0*/  FADD.FTZ R112, R112, R99 ;  /* 0x0000006370707221 */ /* 0x000fe20000010000 */
[----:B------:R-:W-:Y:S01]  /*6bd0*/  FMUL.FTZ R99, R98, R77 ;  /* 0x0000004d62637220 */ /* 0x000fe20000410000 */
[----:B------:R-:W-:Y:S01]  /*6be0*/  FFMA.FTZ R108, R102, R98, R108 ;  /* 0x00000062666c7223 */ /* 0x000fe2000001006c */
[----:B0-----:R-:W-:Y:S01]  /*6bf0*/  FMUL.FTZ R118, R96, UR26 ;  /* 0x0000001a60767c20 */ /* 0x001fe20008410000 */
[----:B------:R-:W-:Y:S01]  /*6c00*/  FADD.FTZ R113, R113, R100 ;  /* 0x0000006471717221 */ /* 0x000fe20000010000 */
[----:B------:R-:W-:Y:S01]  /*6c10*/  FFMA.FTZ R81, R103, R100, R81 ;  /* 0x0000006467517223 */ /* 0x000fe20000010051 */
[----:B------:R-:W-:Y:S01]  /*6c20*/  FFMA.FTZ R110, R102, R99, R110 ;  /* 0x00000063666e7223 */ /* 0x000fe2000001006e */
[----:B------:R-:W-:Y:S01]  /*6c30*/  FADD.FTZ R112, R99, R112 ;  /* 0x0000007063707221 */ /* 0x000fe20000010000 */
[----:B--2---:R-:W-:Y:S01]  /*6c40*/  FMUL.FTZ R116, R97, UR26 ;  /* 0x0000001a61747c20 */ /* 0x004fe20008410000 */
        /* <DEDUP_REMOVED lines=21> */
.L_x_2274:
[----:B------:R-:W-:Y:S01]  /*6da0*/  FMUL.FTZ R97, R98, R76 ;  /* 0x0000004c62617220 */ /* 0x000fe20000410000 */
[----:B------:R-:W-:Y:S01]  /*6db0*/  FADD.FTZ R95, R95, -UR6 ;  /* 0x800000065f5f7e21 */ /* 0x000fe20008010000 */
[----:B------:R-:W-:Y:S01]  /*6dc0*/  FADD.FTZ R94, R94, -UR6 ;  /* 0x800000065e5e7e21 */ /* 0x000fe20008010000 */
[----:B------:R-:W-:Y:S01]  /*6dd0*/  FADD.FTZ R113, R113, R98 ;  /* 0x0000006271717221 */ /* 0x000fe20000010000 */
[----:B------:R-:W-:Y:S01]  /*6de0*/  FFMA.FTZ R110, R118, R97, R110 ;  /* 0x00000061766e7223 */ /* 0x000fe2000001006e */
[----:B------:R-:W-:Y:S01]  /*6df0*/  FADD.FTZ R112, R112, R97 ;  /* 0x0000006170707221 */ /* 0x000fe20000010000 */
[----:B------:R-:W-:Y:S01]  /*6e00*/  FMUL.FTZ R97, R96, R77 ;  /* 0x0000004d60617220 */ /* 0x000fe20000410000 */
[----:B---3--:R-:W-:Y:S01]  /*6e10*/  FMUL.FTZ R114, R95, UR26 ;  /* 0x0000001a5f727c20 */ /* 0x008fe20008410000 */
[----:B------:R-:W-:Y:S01]  /*6e20*/  FFMA.FTZ R81, R118, R98, R81 ;  /* 0x0000006276517223 */ /* 0x000fe20000010051 */
[----:B------:R-:W-:Y:S01]  /*6e30*/  FADD.FTZ R109, R109, R96 ;  /* 0x000000606d6d7221 */ /* 0x000fe20000010000 */
[C---:B------:R-:W-:Y:S01]  /*6e40*/  FFMA.FTZ R110, R116.reuse, R97, R110 ;  /* 0x00000061746e7223 */ /* 0x040fe2000001006e */
[----:B------:R-:W-:Y:S01]  /*6e50*/  FADD.FTZ R112, R97, R112 ;  /* 0x0000007061707221 */ /* 0x000fe20000010000 */
[----:B------:R-:W-:Y:S01]  /*6e60*/  FFMA.FTZ R108, R116, R96, R108 ;  /* 0x00000060746c7223 */ /* 0x000fe2000001006c */
        /* <DEDUP_REMOVED lines=22> */
.L_x_2275:
[----:B------:R-:W-:Y:S01]  /*6fd0*/  FMUL.FTZ R96, R97, R76 ;  /* 0x0000004c61607220 */ /* 0x000fe20000410000 */
[----:B------:R-:W-:Y:S01]  /*6fe0*/  FADD.FTZ R92, R92, -UR6 ;  /* 0x800000065c5c7e21 */ /* 0x000fe20008010000 */
[----:B------:R-:W-:Y:S01]  /*6ff0*/  FADD.FTZ R93, R93, -UR6 ;  /* 0x800000065d5d7e21 */ /* 0x000fe20008010000 */
[----:B------:R-:W-:Y:S01]  /*7000*/  FADD.FTZ R94, R113, R97 ;  /* 0x00000061715e7221 */ /* 0x000fe20000010000 */
[----:B------:R-:W-:Y:S01]  /*7010*/  FFMA.FTZ R110, R115, R96, R110 ;  /* 0x00000060736e7223 */ /* 0x000fe2000001006e */
[----:B------:R-:W-:Y:S01]  /*7020*/  FADD.FTZ R112, R112, R96 ;  /* 0x0000006070707221 */ /* 0x000fe20000010000 */
[----:B------:R-:W-:Y:S01]  /*7030*/  FMUL.FTZ R96, R95, R77 ;  /* 0x0000004d5f607220 */ /* 0x000fe20000410000 */
[----:B------:R-:W-:Y:S01]  /*7040*/  FADD.FTZ R109, R109, R95 ;  /* 0x0000005f6d6d7221 */ /* 0x000fe20000010000 */
[----:B------:R-:W-:Y:S01]  /*7050*/  FFMA.FTZ R108, R114, R95, R108 ;  /* 0x0000005f726c7223 */ /* 0x000fe2000001006c */
[----:B------:R-:W-:Y:S01]  /*7060*/  FMUL.FTZ R113, R92, UR26 ;  /* 0x0000001a5c717c20 */ /* 0x000fe20008410000 */
[----:B------:R-:W-:Y:S01]  /*7070*/  FFMA.FTZ R110, R114, R96, R110 ;  /* 0x00000060726e7223 */ /* 0x000fe2000001006e */
        /* <DEDUP_REMOVED lines=24> */
.L_x_2276:
        /* <DEDUP_REMOVED lines=8> */
[----:B------:R-:W-:Y:S01]  /*7280*/  FMUL.FTZ R111, R90, UR26 ;  /* 0x0000001a5a6f7c20 */ /* 0x000fe20008410000 */
[----:B------:R-:W-:Y:S01]  /*7290*/  FADD.FTZ R94, R94, R95 ;  /* 0x0000005f5e5e7221 */ /* 0x000fe20000010000 */
        /* <DEDUP_REMOVED lines=25> */
.L_x_2277:
[----:B------:R-:W-:Y:S01]  /*7430*/  FMUL.FTZ R91, R93, R76 ;  /* 0x0000004c5d5b7220 */ /* 0x000fe20000410000 */
[----:B------:R-:W-:Y:S01]  /*7440*/  FADD.FTZ R94, R94, R93 ;  /* 0x0000005d5e5e7221 */ /* 0x000fe20000010000 */
[C---:B------:R-:W-:Y:S01]  /*7450*/  FFMA.FTZ R81, R111.reuse, R93, R81 ;  /* 0x0000005d6f517223 */ /* 0x040fe20000010051 */
[----:B------:R-:W-:Y:S01]  /*7460*/  FMUL.FTZ R93, R90, R77 ;  /* 0x0000004d5a5d7220 */ /* 0x000fe20000410000 */
[----:B------:R-:W-:Y:S01]  /*7470*/  FFMA.FTZ R92, R111, R91, R92 ;  /* 0x0000005b6f5c7223 */ /* 0x000fe2000001005c */
[----:B------:R-:W-:Y:S01]  /*7480*/  FADD.FTZ R96, R96, R91 ;  /* 0x0000005b60607221 */ /* 0x000fe20000010000 */
[----:B------:R-:W-:Y:S01]  /*7490*/  FADD.FTZ R106, R106, -UR6 ;  /* 0x800000066a6a7e21 */ /* 0x000fe20008010000 */
[----:B------:R-:W-:Y:S01]  /*74a0*/  FADD.FTZ R107, R107, -UR6 ;  /* 0x800000066b6b7e21 */ /* 0x000fe20008010000 */
[----:B------:R-:W-:Y:S01]  /*74b0*/  FADD.FTZ R91, R109, R90 ;  /* 0x0000005a6d5b7221 */ /* 0x000fe20000010000 */
[C---:B------:R-:W-:Y:S01]  /*74c0*/  FFMA.FTZ R90, R110.reuse, R90, R108 ;  /* 0x0000005a6e5a7223 */ /* 0x040fe2000001006c */
        /* <DEDUP_REMOVED lines=25> */
.L_x_2278:
        /* <DEDUP_REMOVED lines=11> */
[----:B------:R-:W-:Y:S01]  /*7710*/  FFMA.FTZ R92, R108, R95, R92 ;  /* 0x0000005f6c5c7223 */ /* 0x000fe2000001005c */
[----:B------:R-:W-:Y:S01]  /*7720*/  FADD.FTZ R96, R95, R96 ;  /* 0x000000605f607221 */ /* 0x000fe20000010000 */
        /* <DEDUP_REMOVED lines=22> */
.L_x_2279:
        /* <DEDUP_REMOVED lines=8> */
[----:B----4-:R-:W-:Y:S01]  /*7910*/  FMUL.FTZ R105, R60, UR26 ;  /* 0x0000001a3c697c20 */ /* 0x010fe20008410000 */
        /* <DEDUP_REMOVED lines=26> */
.L_x_2280:
        /* <DEDUP_REMOVED lines=35> */
.L_x_2281:
        /* <DEDUP_REMOVED lines=35> */
.L_x_2282:
        /* <DEDUP_REMOVED lines=35> */
.L_x_2283:
        /* <DEDUP_REMOVED lines=35> */
.L_x_2284:
        /* <DEDUP_REMOVED lines=35> */
.L_x_2285:
[----:B------:R-:W2:Y:S04]  /*85b0*/  LDL.LU R82, [R1+0x48] ;  /* 0x0000480001527983 */ /* 0x000ea80000300800 */
[----:B------:R-:W3:Y:S01]  /*85c0*/  LDL.LU R79, [R1+0x4c] ;  /* 0x00004c00014f7983 */ /* 0x000ee20000300800 */
[----:B------:R-:W-:Y:S01]  /*85d0*/  FMUL.FTZ R63, R78, R76 ;  /* 0x0000004c4e3f7220 */ /* 0x000fe20000410000 */
[----:B------:R-:W-:Y:S01]  /*85e0*/  FADD.FTZ R87, R60, R78 ;  /* 0x0000004e3c577221 */ /* 0x000fe20000010000 */
[----:B------:R-:W-:Y:S01]  /*85f0*/  FADD.FTZ R121, R91, R62 ;  /* 0x0000003e5b797221 */ /* 0x000fe20000010000 */
[C---:B------:R-:W-:Y:S01]  /*8600*/  FFMA.FTZ R122, R93.reuse, R78, R81 ;  /* 0x0000004e5d7a7223 */ /* 0x040fe20000010051 */
[----:B------:R-:W-:Y:S01]  /*8610*/  FFMA.FTZ R60, R93, R63, R61 ;  /* 0x0000003f5d3c7223 */ /* 0x000fe2000001003d */
[----:B------:R-:W-:Y:S01]  /*8620*/  FADD.FTZ R61, R96, R63 ;  /* 0x0000003f603d7221 */ /* 0x000fe20000010000 */
[----:B------:R-:W-:Y:S01]  /*8630*/  FMUL.FTZ R63, R62, R77 ;  /* 0x0000004d3e3f7220 */ /* 0x000fe20000410000 */
[----:B------:R-:W-:Y:S01]  /*8640*/  FFMA.FTZ R62, R92, R62, R90 ;  /* 0x0000003e5c3e7223 */ /* 0x000fe2000001005a */
[----:B------:R-:W-:-:S02]  /*8650*/  MOV R120, R34 ;  /* 0x0000002200787202 */ /* 0x000fc40000000f00 */
[----:B------:R-:W-:Y:S01]  /*8660*/  FFMA.FTZ R60, R92, R63, R60 ;  /* 0x0000003f5c3c7223 */ /* 0x000fe2000001003c */
[----:B------:R-:W-:Y:S01]  /*8670*/  FADD.FTZ R61, R63, R61 ;  /* 0x0000003d3f3d7221 */ /* 0x000fe20000010000 */
[----:B------:R0:W-:Y:S01]  /*8680*/  STL [R1+0x30], R62 ;  /* 0x0000303e01007387 */ /* 0x0001e20000100800 */
[----:B------:R-:W-:Y:S01]  /*8690*/  MOV R81, R35 ;  /* 0x0000002300517202 */ /* 0x000fe20000000f00 */
[----:B--2---:R-:W-:Y:S01]  /*86a0*/  FADD.FTZ R91, R82, -UR6 ;  /* 0x80000006525b7e21 */ /* 0x004fe20008010000 */
[----:B---3--:R-:W-:-:S03]  /*86b0*/  FADD.FTZ R90, R79, -UR6 ;  /* 0x800000064f5a7e21 */ /* 0x008fc60008010000 */
[----:B------:R-:W-:Y:S01]  /*86c0*/  FMUL.FTZ R91, R91, UR26 ;  /* 0x0000001a5b5b7c20 */ /* 0x000fe20008410000 */
[----:B------:R-:W-:Y:S01]  /*86d0*/  FMUL.FTZ R90, R90, UR26 ;  /* 0x0000001a5a5a7c20 */ /* 0x000fe20008410000 */
[----:B0-----:R-:W-:Y:S06]  /*86e0*/  @!P5 BRA `(.L_x_2286) ;  /* 0x000000000048d947 */ /* 0x001fec0003800000 */
        /* <DEDUP_REMOVED lines=18> */
.L_x_2286:
[----:B------:R-:W2:Y:S04]  /*8810*/  LDL.LU R79, [R1+0x60] ;  /* 0x00006000014f7983 */ /* 0x000ea80000300800 */
[----:B------:R-:W3:Y:S01]  /*8820*/  LDL.LU R78, [R1+0x64] ;  /* 0x00006400014e7983 */ /* 0x000ee20000300800 */
[----:B------:R-:W-:-:S04]  /*8830*/  FMUL.FTZ R62, R120, R76 ;  /* 0x0000004c783e7220 */ /* 0x000fc80000410000 */
[----:B------:R-:W-:Y:S01]  /*8840*/  FFMA.FTZ R60, R91, R62, R60 ;  /* 0x0000003e5b3c7223 */ /* 0x000fe2000001003c */
[----:B------:R-:W-:Y:S01]  /*8850*/  FADD.FTZ R63, R61, R62 ;  /* 0x0000003e3d3f7221 */ /* 0x000fe20000010000 */
[----:B------:R-:W-:-:S04]  /*8860*/  FMUL.FTZ R62, R81, R77 ;  /* 0x0000004d513e7220 */ /* 0x000fc80000410000 */
[----:B------:R-:W-:Y:S01]  /*8870*/  FFMA.FTZ R61, R90, R62, R60 ;  /* 0x0000003e5a3d7223 */ /* 0x000fe2000001003c */
[----:B------:R-:W-:Y:S01]  /*8880*/  FADD.FTZ R63, R62, R63 ;  /* 0x0000003f3e3f7221 */ /* 0x000fe20000010000 */
[----:B------:R-:W-:Y:S02]  /*8890*/  MOV R60, R36 ;  /* 0x00000024003c7202 */ /* 0x000fe40000000f00 */
[----:B------:R-:W-:Y:S01]  /*88a0*/  MOV R62, R37 ;  /* 0x00000025003e7202 */ /* 0x000fe20000000f00 */
[----:B--2---:R-:W-:Y:S01]  /*88b0*/  FADD.FTZ R89, R79, -UR6 ;  /* 0x800000064f597e21 */ /* 0x004fe20008010000 */
[----:B---3--:R-:W-:-:S03]  /*88c0*/  FADD.FTZ R88, R78, -UR6 ;  /* 0x800000064e587e21 */ /* 0x008fc60008010000 */
        /* <DEDUP_REMOVED lines=21> */
.L_x_2287:
[----:B------:R-:W2:Y:S04]  /*8a20*/  LDL.LU R82, [R1+0x90] ;  /* 0x0000900001527983 */ /* 0x000ea80000300800 */
[----:B------:R-:W3:Y:S01]  /*8a30*/  LDL.LU R79, [R1+0x94] ;  /* 0x00009400014f7983 */ /* 0x000ee20000300800 */
[----:B------:R-:W-:Y:S01]  /*8a40*/  FMUL.FTZ R78, R60, R76 ;  /* 0x0000004c3c4e7220 */ /* 0x000fe20000410000 */
[----:B------:R-:W-:Y:S02]  /*8a50*/  MOV R85, R38 ;  /* 0x0000002600557202 */ /* 0x000fe40000000f00 */
[----:B------:R-:W-:Y:S01]  /*8a60*/  MOV R86, R39 ;  /* 0x0000002700567202 */ /* 0x000fe20000000f00 */
[----:B------:R-:W-:Y:S01]  /*8a70*/  FFMA.FTZ R61, R89, R78, R61 ;  /* 0x0000004e593d7223 */ /* 0x000fe2000001003d */
[----:B------:R-:W-:Y:S01]  /*8a80*/  FADD.FTZ R63, R63, R78 ;  /* 0x0000004e3f3f7221 */ /* 0x000fe20000010000 */
[----:B------:R-:W-:-:S04]  /*8a90*/  FMUL.FTZ R78, R62, R77 ;  /* 0x0000004d3e4e7220 */ /* 0x000fc80000410000 */
[----:B------:R-:W-:Y:S01]  /*8aa0*/  FFMA.FTZ R61, R88, R78, R61 ;  /* 0x0000004e583d7223 */ /* 0x000fe2000001003d */
[----:B------:R-:W-:Y:S01]  /*8ab0*/  FADD.FTZ R63, R78, R63 ;  /* 0x0000003f4e3f7221 */ /* 0x000fe20000010000 */
        /* <DEDUP_REMOVED lines=23> */
.L_x_2288:
[----:B------:R-:W2:Y:S04]  /*8c30*/  LDL.LU R96, [R1+0x58] ;  /* 0x0000580001607983 */ /* 0x000ea80000300800 */
[----:B------:R-:W3:Y:S01]  /*8c40*/  LDL.LU R84, [R1+0x5c] ;  /* 0x00005c0001547983 */ /* 0x000ee20000300800 */
[----:B------:R-:W-:Y:S01]  /*8c50*/  FMUL.FTZ R78, R85, R76 ;  /* 0x0000004c554e7220 */ /* 0x000fe20000410000 */
[----:B------:R-:W-:-:S03]  /*8c60*/  FMUL.FTZ R79, R86, R77 ;  /* 0x0000004d564f7220 */ /* 0x000fc60000410000 */
[----:B------:R-:W-:Y:S01]  /*8c70*/  FFMA.FTZ R61, R83, R78, R61 ;  /* 0x0000004e533d7223 */ /* 0x000fe2000001003d */
[----:B------:R-:W-:-:S03]  /*8c80*/  FADD.FTZ R63, R63, R78 ;  /* 0x0000004e3f3f7221 */ /* 0x000fc60000010000 */
        /* <DEDUP_REMOVED lines=27> */
.L_x_2289:
[----:B------:R0:W-:Y:S01]  /*8e40*/  STL [R1+0x9c], R2 ;  /* 0x00009c0201007387 */ /* 0x0001e20000100800 */
[----:B------:R-:W-:-:S04]  /*8e50*/  FMUL.FTZ R84, R61, R76 ;  /* 0x0000004c3d547220 */ /* 0x000fc80000410000 */
[----:B------:R-:W-:Y:S01]  /*8e60*/  FFMA.FTZ R78, R97, R84, R78 ;  /* 0x00000054614e7223 */ /* 0x000fe2000001004e */
[----:B------:R-:W-:Y:S01]  /*8e70*/  FADD.FTZ R79, R79, R84 ;  /* 0x000000544f4f7221 */ /* 0x000fe20000010000 */
[----:B------:R-:W-:Y:S01]  /*8e80*/  FMUL.FTZ R84, R63, R77 ;  /* 0x0000004d3f547220 */ /* 0x000fe20000410000 */
[----:B0-----:R-:W0:Y:S03]  /*8e90*/  S2R R2, SR_LANEID ;  /* 0x0000000000027919 */ /* 0x001e260000000000 */
[----:B------:R-:W-:Y:S01]  /*8ea0*/  FFMA.FTZ R78, R96, R84, R78 ;  /* 0x00000054604e7223 */ /* 0x000fe2000001004e */
[----:B------:R-:W-:-:S04]  /*8eb0*/  FADD.FTZ R79, R84, R79 ;  /* 0x0000004f544f7221 */ /* 0x000fc80000010000 */
[----:B------:R-:W2:Y:S04]  /*8ec0*/  SHFL.DOWN PT, R84, R78, 0x1, 0x1f ;  /* 0x08201f004e547f89 */ /* 0x000ea800000e0000 */
[----:B------:R-:W3:Y:S01]  /*8ed0*/  SHFL.DOWN PT, R123, R79, 0x1, 0x1f ;  /* 0x08201f004f7b7f89 */ /* 0x000ee200000e0000 */
[----:B0-----:R-:W-:-:S13]  /*8ee0*/  ISETP.GT.AND P0, PT, R2, 0x1e, PT ;  /* 0x0000001e0200780c */ /* 0x001fda0003f04270 */
[----:B--2---:R-:W-:Y:S01]  /*8ef0*/  @!P0 FADD.FTZ R78, R78, R84 ;  /* 0x000000544e4e8221 */ /* 0x004fe20000010000 */
[----:B---3--:R-:W-:Y:S01]  /*8f00*/  @!P0 FADD.FTZ R79, R79, R123 ;  /* 0x0000007b4f4f8221 */ /* 0x008fe20000010000 */
[----:B------:R-:W-:-:S03]  /*8f10*/  ISETP.GT.AND P0, PT, R2, 0x1d, PT ;  /* 0x0000001d0200780c */ /* 0x000fc60003f04270 */
[----:B------:R-:W0:Y:S04]  /*8f20*/  SHFL.DOWN PT, R84, R78, 0x2, 0x1f ;  /* 0x08401f004e547f89 */ /* 0x000e2800000e0000 */
[----:B------:R-:W2:Y:S06]  /*8f30*/  SHFL.DOWN PT, R123, R79, 0x2, 0x1f ;  /* 0x08401f004f7b7f89 */ /* 0x000eac00000e0000 */
[----:B0-----:R-:W-:Y:S01]  /*8f40*/  @!P0 FADD.FTZ R78, R78, R84 ;  /* 0x000000544e4e8221 */ /* 0x001fe20000010000 */
[----:B--2---:R-:W-:-:S04]  /*8f50*/  @!P0 FADD.FTZ R79, R79, R123 ;  /* 0x0000007b4f4f8221 */ /* 0x004fc80000010000 */
[----:B------:R-:W0:Y:S01]  /*8f60*/  SHFL.DOWN PT, R84, R78, 0x4, 0x1f ;  /* 0x08801f004e547f89 */ /* 0x000e2200000e0000 */
[----:B------:R-:W-:-:S03]  /*8f70*/  ISETP.GT.AND P0, PT, R2, 0x1b, PT ;  /* 0x0000001b0200780c */ /* 0x000fc60003f04270 */
[----:B------:R-:W2:Y:S10]  /*8f80*/  SHFL.DOWN PT, R123, R79, 0x4, 0x1f ;  /* 0x08801f004f7b7f89 */ /* 0x000eb400000e0000 */
[----:B0-----:R-:W-:Y:S01]  /*8f90*/  @!P0 FADD.FTZ R78, R78, R84 ;  /* 0x000000544e4e8221 */ /* 0x001fe20000010000 */
[----:B--2---:R-:W-:Y:S01]  /*8fa0*/  @!P0 FADD.FTZ R79, R79, R123 ;  /* 0x0000007b4f4f8221 */ /* 0x004fe20000010000 */
[----:B------:R-:W-:-:S03]  /*8fb0*/  ISETP.GT.AND P0, PT, R2, 0x17, PT ;  /* 0x000000170200780c */ /* 0x000fc60003f04270 */
[----:B------:R-:W0:Y:S04]  /*8fc0*/  SHFL.DOWN PT, R123, R78, 0x8, 0x1f ;  /* 0x09001f004e7b7f89 */ /* 0x000e2800000e0000 */
[----:B------:R2:W5:Y:S01]  /*8fd0*/  LDL.LU R2, [R1+0x9c] ;  /* 0x00009c0001027983 */ /* 0x0005620000300800 */
[----:B------:R-:W-:-:S03]  /*8fe0*/  FADD.FTZ R87, R87, R120 ;  /* 0x0000007857577221 */ /* 0x000fc60000010000 */
[----:B------:R-:W3:Y:S02]  /*8ff0*/  SHFL.DOWN PT, R84, R79, 0x8, 0x1f ;  /* 0x09001f004f547f89 */ /* 0x000ee400000e0000 */
[----:B0-----:R-:W-:Y:S02]  /*9000*/  @!P0 FADD.FTZ R78, R78, R123 ;  /* 0x0000007b4e4e8221 */ /* 0x001fe40000010000 */
[----:B------:R-:W4:Y:S01]  /*9010*/  LDL.LU R123, [R1+0x30] ;  /* 0x00003000017b7983 */ /* 0x000f220000300800 */
[----:B------:R-:W-:Y:S01]  /*9020*/  FFMA.FTZ R120, R91, R120, R122 ;  /* 0x000000785b787223 */ /* 0x000fe2000001007a */
[----:B------:R-:W-:-:S03]  /*9030*/  FADD.FTZ R87, R87, R60 ;  /* 0x0000003c57577221 */ /* 0x000fc60000010000 */
[----:B------:R-:W-:Y:S02]  /*9040*/  FFMA.FTZ R120, R89, R60, R120 ;  /* 0x0000003c59787223 */ /* 0x000fe40000010078 */
[----:B------:R-:W0:Y:S01]  /*9050*/  S2R R60, SR_LANEID ;  /* 0x00000000003c7919 */ /* 0x000e220000000000 */
[----:B------:R-:W-:Y:S01]  /*9060*/  FADD.FTZ R87, R87, R85 ;  /* 0x0000005557577221 */ /* 0x000fe20000010000 */
[----:B------:R-:W-:Y:S02]  /*9070*/  FFMA.FTZ R120, R83, R85, R120 ;  /* 0x0000005553787223 */ /* 0x000fe40000010078 */
[----:B------:R-:W1:Y:S01]  /*9080*/  S2R R85, SR_LANEID ;  /* 0x0000000000557919 */ /* 0x000e620000000000 */
[----:B---3--:R-:W-:Y:S01]  /*9090*/  @!P0 FADD.FTZ R79, R79, R84 ;  /* 0x000000544f4f8221 */ /* 0x008fe20000010000 */
[----:B------:R-:W-:Y:S01]  /*90a0*/  FADD.FTZ R121, R121, R81 ;  /* 0x0000005179797221 */ /* 0x000fe20000010000 */
[----:B------:R-:W3:Y:S03]  /*90b0*/  S2UR UR7, SR_CgaCtaId ;  /* 0x00000000000779c3 */ /* 0x000ee60000008800 */
[----:B------:R-:W2:Y:S01]  /*90c0*/  SHFL.DOWN PT, R84, R79, 0x10, 0x1f ;  /* 0x0a001f004f547f89 */ /* 0x000ea200000e0000 */
[----:B----4-:R-:W-:-:S03]  /*90d0*/  FFMA.FTZ R122, R90, R81, R123 ;  /* 0x000000515a7a7223 */ /* 0x010fc6000001007b */
[----:B------:R-:W4:Y:S04]  /*90e0*/  LDL R123, [R1+0x98] ;  /* 0x00009800017b7983 */ /* 0x000f280000100800 */
[----:B------:R-:W1:Y:S01]  /*90f0*/  SHFL.DOWN PT, R81, R78, 0x10, 0x1f ;  /* 0x0a001f004e517f89 */ /* 0x000e6200000e0000 */
[----:B0-----:R-:W-:Y:S01]  /*9100*/  ISETP.GT.AND P0, PT, R60, 0xf, PT ;  /* 0x0000000f3c00780c */ /* 0x001fe20003f04270 */
[----:B------:R-:W-:Y:S01]  /*9110*/  UMOV UR6, 0x400 ;  /* 0x0000040000067882 */ /* 0x000fe20000000000 */
[----:B------:R-:W-:Y:S01]  /*9120*/  FFMA.FTZ R122, R88, R62, R122 ;  /* 0x0000003e587a7223 */ /* 0x000fe2000001007a */
[----:B------:R-:W-:Y:S01]  /*9130*/  UIADD3 UR5, UR6, 0xa0, URZ ;  /* 0x000000a006057890 */ /* 0x000fe2000fffe03f */
[----:B------:R-:W-:Y:S01]  /*9140*/  FADD.FTZ R121, R121, R62 ;  /* 0x0000003e79797221 */ /* 0x000fe20000010000 */
[----:B-----5:R-:W-:Y:S01]  /*9150*/  ISETP.NE.AND P2, PT, R0, RZ, PT ;  /* 0x000000ff0000720c */ /* 0x020fe20003f45270 */
[----:B------:R-:W-:Y:S01]  /*9160*/  FFMA.FTZ R122, R82, R86, R122 ;  /* 0x00000056527a7223 */ /* 0x000fe2000001007a */
[----:B---3--:R-:W-:Y:S01]  /*9170*/  ULEA UR5, UR7, UR5, 0x18 ;  /* 0x0000000507057291 */ /* 0x008fe2000f8ec03f */
[----:B------:R-:W-:-:S05]  /*9180*/  FADD.FTZ R121, R121, R86 ;  /* 0x0000005679797221 */ /* 0x000fca0000010000 */
[----:B--2---:R-:W-:Y:S01]  /*9190*/  @!P0 FADD.FTZ R79, R79, R84 ;  /* 0x000000544f4f8221 */ /* 0x004fe20000010000 */
[----:B------:R-:W-:Y:S01]  /*91a0*/  FFMA.FTZ R60, R97, R61, R120 ;  /* 0x0000003d613c7223 */ /* 0x000fe20000010078 */
[----:B------:R-:W-:Y:S01]  /*91b0*/  FADD.FTZ R62, R87, R61 ;  /* 0x0000003d573e7221 */ /* 0x000fe20000010000 */
[----:B------:R-:W-:Y:S01]  /*91c0*/  FFMA.FTZ R61, R96, R63, R122 ;  /* 0x0000003f603d7223 */ /* 0x000fe2000001007a */
[----:B-1----:R-:W-:Y:S01]  /*91d0*/  @!P0 FADD.FTZ R78, R78, R81 ;  /* 0x000000514e4e8221 */ /* 0x002fe20000010000 */
[----:B------:R-:W-:Y:S01]  /*91e0*/  ISETP.NE.AND P0, PT, R85, RZ, PT ;  /* 0x000000ff5500720c */ /* 0x000fe20003f05270 */
[----:B------:R-:W-:Y:S01]  /*91f0*/  FADD.FTZ R63, R121, R63 ;  /* 0x0000003f793f7221 */ /* 0x000fe20000010000 */
[C---:B------:R-:W-:Y:S01]  /*9200*/  LEA R81, R0.reuse, UR5, 0x4 ;  /* 0x0000000500517c11 */ /* 0x040fe2000f8e20ff */
[----:B------:R-:W-:Y:S04]  /*9210*/  BSSY B0, `(.L_x_2290) ;  /* 0x000002b000007945 */ /* 0x000fe80003800000 */
[----:B------:R0:W-:Y:S01]  /*9220*/  STS.128 [R81], R60 ;  /* 0x0000003c51007388 */ /* 0x0001e20000000c00 */
[----:B------:R-:W-:-:S05]  /*9230*/  ISETP.GT.U32.AND P3, PT, R0, 0x1d, PT ;  /* 0x0000001d0000780c */ /* 0x000fca0003f64070 */
[----:B----4-:R0:W-:Y:S01]  /*9240*/  @!P0 STS.64 [R123+0x10], R78 ;  /* 0x0000104e7b008388 */ /* 0x0101e20000000a00 */
[----:B------:R-:W-:Y:S06]  /*9250*/  BAR.SYNC.DEFER_BLOCKING 0x0 ;  /* 0x0000000000007b1d */ /* 0x000fec0000010000 */
[----:B------:R-:W-:Y:S05]  /*9260*/  @P2 BRA `(.L_x_2291) ;  /* 0x0000000000942947 */ /* 0x000fea0003800000 */
        /* <DEDUP_REMOVED lines=34> */
[----:B------:R-:W0:Y:S02]  /*9490*/  LDS.64 R78, [UR5+0x80] ;  /* 0x00008005ff4e7984 */ /* 0x000e240008000a00 */
[----:B0-----:R-:W-:Y:S01]  /*94a0*/  FADD.FTZ R78, R86, R78 ;  /* 0x0000004e564e7221 */ /* 0x001fe20000010000 */
[----:B------:R-:W-:-:S07]  /*94b0*/  FADD.FTZ R79, R87, R79 ;  /* 0x0000004f574f7221 */ /* 0x000fce0000010000 */
.L_x_2291:
[----:B------:R-:W-:Y:S05]  /*94c0*/  BSYNC B0 ;  /* 0x0000000000007941 */ /* 0x000fea0003800000 */
.L_x_2290:
[----:B------:R-:W-:Y:S06]  /*94d0*/  BAR.SYNC.DEFER_BLOCKING 0x0 ;  /* 0x0000000000007b1d */ /* 0x000fec0000010000 */
[----:B------:R-:W-:Y:S04]  /*94e0*/  BSSY B0, `(.L_x_2292) ;  /* 0x000004d000007945 */ /* 0x000fe80003800000 */
[----:B------:R-:W-:Y:S05]  /*94f0*/  @P3 BRA `(.L_x_2293) ;  /* 0x00000004002c3947 */ /* 0x000fea0003800000 */
[----:B------:R-:W1:Y:S02]  /*9500*/  LDS.128 R84, [R81+0x1e0] ;  /* 0x0001e00051547984 */ /* 0x000e640000000c00 */
[----:B-1----:R-:W-:Y:S01]  /*9510*/  FADD.FTZ R84, R60, R84 ;  /* 0x000000543c547221 */ /* 0x002fe20000010000 */
[----:B------:R-:W-:Y:S01]  /*9520*/  FADD.FTZ R85, R61, R85 ;  /* 0x000000553d557221 */ /* 0x000fe20000010000 */
[----:B------:R-:W-:Y:S01]  /*9530*/  FADD.FTZ R86, R62, R86 ;  /* 0x000000563e567221 */ /* 0x000fe20000010000 */
[----:B------:R-:W-:Y:S02]  /*9540*/  FADD.FTZ R87, R63, R87 ;  /* 0x000000573f577221 */ /* 0x000fe40000010000 */
[----:B0-----:R-:W0:Y:S02]  /*9550*/  LDS.128 R60, [R81+0x3c0] ;  /* 0x0003c000513c7984 */ /* 0x001e240000000c00 */
        /* <DEDUP_REMOVED lines=69> */
.L_x_2293:
[----:B------:R-:W-:Y:S05]  /*99b0*/  BSYNC B0 ;  /* 0x0000000000007941 */ /* 0x000fea0003800000 */
.L_x_2292:
[----:B------:R-:W1:Y:S01]  /*99c0*/  LDC.64 R84, c[0x0][0x268] ;  /* 0x00009a00ff547b82 */ /* 0x000e620000000a00 */
[----:B0-----:R-:W-:Y:S01]  /*99d0*/  MOV R81, UR16 ;  /* 0x0000001000517c02 */ /* 0x001fe20008000f00 */
[----:B------:R-:W-:Y:S04]  /*99e0*/  BSSY B0, `(.L_x_2294) ;  /* 0x0000011000007945 */ /* 0x000fe80003800000 */
[----:B------:R-:W-:-:S04]  /*99f0*/  IMAD R81, R81, 0x1e, R0 ;  /* 0x0000001e51517824 */ /* 0x000fc800078e0200 */
[----:B-1----:R-:W-:Y:S01]  /*9a00*/  IMAD.WIDE R84, R81, 0x4, R84 ;  /* 0x0000000451547825 */ /* 0x002fe200078e0254 */
[----:B------:R-:W-:Y:S06]  /*9a10*/  @P3 BRA `(.L_x_2295) ;  /* 0x0000000000343947 */ /* 0x000fec0003800000 */
[----:B------:R-:W-:Y:S01]  /*9a20*/  MOV R86, UR9 ;  /* 0x0000000900567c02 */ /* 0x000fe20008000f00 */
[----:B------:R-:W-:Y:S03]  /*9a30*/  REDG.E.ADD.F32.FTZ.RN.STRONG.GPU desc[UR22][R84.64], R60 ;  /* 0x0000003c540079a6 */ /* 0x000fe6000c10f396 */
[----:B------:R-:W-:-:S04]  /*9a40*/  LEA R86, P0, R86, R84, 0x2 ;  /* 0x0000005456567211 */ /* 0x000fc800078010ff */
[----:B------:R-:W-:-:S05]  /*9a50*/  IADD3.X R87, R85, UR11, RZ, P0, !PT ;  /* 0x0000000b55577c10 */ /* 0x000fca00087fe4ff */
[----:B------:R0:W-:Y:S02]  /*9a60*/  REDG.E.ADD.F32.FTZ.RN.STRONG.GPU desc[UR22][R86.64], R61 ;  /* 0x0000003d560079a6 */ /* 0x0001e4000c10f396 */
[----:B0-----:R-:W0:Y:S01]  /*9a70*/  LDC.64 R86, c[0x0][0x288] ;  /* 0x0000a200ff567b82 */ /* 0x001e220000000a00 */
[----:B------:R-:W-:Y:S02]  /*9a80*/  MOV R61, UR10 ;  /* 0x0000000a003d7c02 */ /* 0x000fe40008000f00 */
[CC--:B0-----:R-:W-:Y:S02]  /*9a90*/  LEA R60, P0, R86.reuse, R84.reuse, 0x2 ;  /* 0x00000054563c7211 */ /* 0x0c1fe400078010ff */
[----:B------:R-:W-:Y:S02]  /*9aa0*/  LEA R84, P3, R61, R84, 0x2 ;  /* 0x000000543d547211 */ /* 0x000fe400078610ff */
[----:B------:R-:W-:Y:S02]  /*9ab0*/  LEA.HI.X R61, R86, R85, R87, 0x2, P0 ;  /* 0x00000055563d7211 */ /* 0x000fe400000f1457 */
[----:B------:R-:W-:-:S03]  /*9ac0*/  IADD3.X R85, R85, UR12, RZ, P3, !PT ;  /* 0x0000000c55557c10 */ /* 0x000fc60009ffe4ff */
[----:B------:R0:W-:Y:S04]  /*9ad0*/  REDG.E.ADD.F32.FTZ.RN.STRONG.GPU desc[UR22][R60.64], R62 ;  /* 0x0000003e3c0079a6 */ /* 0x0001e8000c10f396 */
[----:B------:R0:W-:Y:S02]  /*9ae0*/  REDG.E.ADD.F32.FTZ.RN.STRONG.GPU desc[UR22][R84.64], R63 ;  /* 0x0000003f540079a6 */ /* 0x0001e4000c10f396 */
.L_x_2295:
[----:B------:R-:W-:Y:S05]  /*9af0*/  BSYNC B0 ;  /* 0x0000000000007941 */ /* 0x000fea0003800000 */
.L_x_2294:
[----:B------:R-:W-:Y:S02]  /*9b00*/  ULDC UR15, c[0x0][0xc] ;  /* 0x00000300000f7ab9 */ /* 0x000fe40000000800 */
[----:B------:R-:W-:-:S06]  /*9b10*/  UISETP.GE.U32.AND UP0, UPT, UR15, 0x2, UPT ;  /* 0x000000020f00788c */ /* 0x000fcc000bf06070 */
[----:B------:R-:W-:-:S13]  /*9b20*/  PLOP3.LUT P0, PT, PT, PT, UP0, 0x80, 0x0 ;  /* 0x000000000000781c */ /* 0x000fda0003f0f008 */
[----:B------:R-:W-:Y:S05]  /*9b30*/  @!P0 BRA `(.L_x_2296) ;  /* 0x0000001800448947 */ /* 0x000fea0003800000 */
        /* <DEDUP_REMOVED lines=12> */
[----:B0-----:R-:W0:Y:S01]  /*9c00*/  S2R R62, SR_LANEID ;  /* 0x00000000003e7919 */ /* 0x001e220000000000 */
        /* <DEDUP_REMOVED lines=8> */
[----:B------:R-:W-:Y:S02]  /*9c90*/  UFLO.U32 UR17, UR16 ;  /* 0x00000010001172bd */ /* 0x000fe400080e0000 */
[----:B------:R-:W-:Y:S02]  /*9ca0*/  UPOPC UR16, UR16 ;  /* 0x00000010001072bf */ /* 0x000fe40008000000 */
[----:B------:R1:W-:Y:S02]  /*9cb0*/  STG.E.64 desc[UR22][R60.64], R78 ;  /* 0x0000004e3c007986 */ /* 0x0003e4000c101b16 */
[----:B------:R-:W-:Y:S01]  /*9cc0*/  UIMAD UR5, UR5, UR16, URZ ;  /* 0x00000010050572a4 */ /* 0x000fe2000f8e023f */
[----:B0-----:R-:W-:-:S05]  /*9cd0*/  ISETP.EQ.U32.AND P0, PT, R62, UR17, PT ;  /* 0x000000113e007c0c */ /* 0x001fca000bf02070 */
[----:B------:R-:W-:Y:S02]  /*9ce0*/  MOV R62, UR5 ;  /* 0x00000005003e7c02 */ /* 0x000fe40008000f00 */
[----:B-1----:R-:W-:Y:S02]  /*9cf0*/  MOV R60, UR18 ;  /* 0x00000012003c7c02 */ /* 0x002fe40008000f00 */
[----:B------:R-:W-:-:S04]  /*9d00*/  MOV R61, UR19 ;  /* 0x00000013003d7c02 */ /* 0x000fc80008000f00 */
[----:B------:R-:W-:Y:S06]  /*9d10*/  @P0 MEMBAR.ALL.GPU ;  /* 0x0000000000000992 */ /* 0x000fec000000a000 */
[----:B------:R-:W-:-:S00]  /*9d20*/  @P0 ERRBAR ;  /* 0x00000000000009ab */ /* 0x000fc00000000000 */
[----:B------:R-:W-:Y:S06]  /*9d30*/  @P0 CGAERRBAR ;  /* 0x00000000000005ab */ /* 0x000fec0000000000 */
[----:B------:R0:W-:Y:S01]  /*9d40*/  @P0 REDG.E.ADD.S32.STRONG.GPU desc[UR22][R60.64], R62 ;  /* 0x0000003e3c00098e */ /* 0x0001e2000c10e396 */
[----:B------:R-:W-:-:S04]  /*9d50*/  PLOP3.LUT P0, PT, PT, PT, UP0, 0x80, 0x0 ;  /* 0x000000000000781c */ /* 0x000fc80003f0f008 */
[----:B0-----:R-:W-:-:S04]  /*9d60*/  SEL R62, RZ, UR15, P0 ;  /* 0x0000000fff3e7c07 */ /* 0x001fc80008000000 */
[----:B------:R-:W-:-:S13]  /*9d70*/  ISETP.NE.AND P0, PT, R62, -0x1, PT ;  /* 0xffffffff3e00780c */ /* 0x000fda0003f05270 */
[----:B------:R-:W-:Y:S05]  /*9d80*/  @!P0 BRA `(.L_x_2297) ;  /* 0x00000000001c8947 */ /* 0x000fea0003800000 */
.L_x_2298:
[----:B------:R-:W-:Y:S02]  /*9d90*/  MOV R60, UR18 ;  /* 0x00000012003c7c02 */ /* 0x000fe40008000f00 */
[----:B------:R-:W-:-:S05]  /*9da0*/  MOV R61, UR19 ;  /* 0x00000013003d7c02 */ /* 0x000fca0008000f00 */
[----:B------:R-:W2:Y:S04]  /*9db0*/  LDG.E.STRONG.GPU R60, desc[UR22][R60.64] ;  /* 0x000000163c3c7981 */ /* 0x000ea8000c1ef900 */
[----:B--2---:R-:W-:Y:S01]  /*9dc0*/  CCTL.IVALL ;  /* 0x00000000ff00798f */ /* 0x004fe20002000000 */
[----:B------:R-:W-:Y:S05]  /*9dd0*/  YIELD ;  /* 0x0000000000007946 */ /* 0x000fea0003800000 */
[----:B------:R-:W-:-:S13]  /*9de0*/  ISETP.NE.AND P0, PT, R60, R62, PT ;  /* 0x0000003e3c00720c */ /* 0x000fda0003f05270 */
[----:B------:R-:W-:Y:S05]  /*9df0*/  @P0 BRA `(.L_x_2298) ;  /* 0xfffffffc00e40947 */ /* 0x000fea000383ffff */
.L_x_2297:
        /* <DEDUP_REMOVED lines=8> */
[----:B------:R-:W-:Y:S05]  /*9e80*/  @!P0 BRA `(.L_x_2299) ;  /* 0x0000001000d08947 */ /* 0x000fea0003800000 */
[----:B------:R-:W-:Y:S01]  /*9e90*/  ULOP3.LUT UR16, UR15, 0x3, URZ, 0xc0, !UPT ;  /* 0x000000030f107892 */ /* 0x000fe2000f8ec03f */
[----:B------:R-:W-:-:S03]  /*9ea0*/  UMOV UR5, URZ ;  /* 0x0000003f00057c82 */ /* 0x000fc60008000000 */
[----:B------:R-:W-:-:S06]  /*9eb0*/  UIADD3 UR16, -UR16, UR15, URZ ;  /* 0x0000000f10107290 */ /* 0x000fcc000fffe13f */
[----:B------:R-:W-:-:S13]  /*9ec0*/  ISETP.LT.AND P0, PT, RZ, UR16, PT ;  /* 0x00000010ff007c0c */ /* 0x000fda000bf01270 */
[----:B------:R-:W-:Y:S05]  /*9ed0*/  @!P0 BRA `(.L_x_2300) ;  /* 0x00000010000c8947 */ /* 0x000fea0003800000 */
[----:B------:R-:W-:Y:S01]  /*9ee0*/  UISETP.GT.AND UP0, UPT, UR16, 0xc, UPT ;  /* 0x0000000c1000788c */ /* 0x000fe2000bf04270 */
[----:B------:R-:W-:-:S05]  /*9ef0*/  PLOP3.LUT P0, PT, PT, PT, PT, 0x80, 0x0 ;  /* 0x000000000000781c */ /* 0x000fca0003f0f070 */
[----:B------:R-:W-:-:S13]  /*9f00*/  PLOP3.LUT P3, PT, PT, PT, UP0, 0x80, 0x0 ;  /* 0x000000000000781c */ /* 0x000fda0003f6f008 */
[----:B------:R-:W-:Y:S05]  /*9f10*/  @!P3 BRA `(.L_x_2301) ;  /* 0x000000080098b947 */ /* 0x000fea0003800000 */
[----:B------:R-:W-:-:S13]  /*9f20*/  PLOP3.LUT P0, PT, PT, PT, PT, 0x8, 0x0 ;  /* 0x000000000000781c */ /* 0x000fda0003f0e170 */
.L_x_2302:
[----:B0-----:R-:W0:Y:S02]  /*9f30*/  S2R R60, SR_CTAID.X ;  /* 0x00000000003c7919 */ /* 0x001e240000002500 */
[----:B0-----:R-:W-:-:S13]  /*9f40*/  ISETP.EQ.OR P6, PT, R60, UR5, P2 ;  /* 0x000000053c007c0c */ /* 0x001fda00097c2670 */
[----:B------:R-:W-:-:S05]  /*9f50*/  VOTEU.ALL UP0, P6 ;  /* 0x00000000003f7886 */ /* 0x000fca0003000000 */
[----:B------:R-:W-:-:S04]  /*9f60*/  @!UP0 UIMAD UR18, UR14, UR5, UR13 ;  /* 0x000000050e1282a4 */ /* 0x000fc8000f8e020d */
[----:B------:R-:W-:-:S06]  /*9f70*/  @!UP0 UIMAD.WIDE.U32 UR18, UR18, 0x8, UR6 ;  /* 0x00000008121288a5 */ /* 0x000fcc000f8e0006 */
[----:B------:R-:W-:Y:S02]  /*9f80*/  MOV R62, UR18 ;  /* 0x00000012003e7c02 */ /* 0x000fe40008000f00 */
[----:B------:R-:W-:-:S06]  /*9f90*/  MOV R63, UR19 ;  /* 0x00000013003f7c02 */ /* 0x000fcc0008000f00 */
[----:B------:R-:W2:Y:S01]  /*9fa0*/  @!P6 LDG.E.64 R62, desc[UR22][R62.64] ;  /* 0x000000163e3ee981 */ /* 0x000ea2000c1e1b00 */
[----:B------:R-:W-:Y:S02]  /*9fb0*/  UIADD3 UR18, UR5, 0x1, URZ ;  /* 0x0000000105127890 */ /* 0x000fe4000fffe03f */
[----:B------:R-:W-:Y:S02]  /*9fc0*/  UIADD3 UR20, UR5, 0x2, URZ ;  /* 0x0000000205147890 */ /* 0x000fe4000fffe03f */
[----:B------:R-:W-:Y:S02]  /*9fd0*/  UIADD3 UR17, UR5, 0x3, URZ ;  /* 0x0000000305117890 */ /* 0x000fe4000fffe03f */
[C---:B------:R-:W-:Y:S02]  /*9fe0*/  ISETP.EQ.OR P3, PT, R60.reuse, UR18, P2 ;  /* 0x000000123c007c0c */ /* 0x040fe40009762670 */
[----:B------:R-:W-:-:S11]  /*9ff0*/  ISETP.EQ.OR P4, PT, R60, UR20, P2 ;  /* 0x000000143c007c0c */ /* 0x000fd60009782670 */
[----:B------:R-:W-:Y:S02]  /*a000*/  VOTEU.ALL UP0, P3 ;  /* 0x00000000003f7886 */ /* 0x000fe40001800000 */
[----:B------:R-:W-:-:S03]  /*a010*/  VOTEU.ALL UP1, P4 ;  /* 0x00000000003f7886 */ /* 0x000fc60002020000 */
[----:B------:R-:W-:Y:S02]  /*a020*/  @!UP0 UIMAD UR18, UR14, UR18, UR13 ;  /* 0x000000120e1282a4 */ /* 0x000fe4000f8e020d */
[----:B------:R-:W-:Y:S02]  /*a030*/  @!UP1 UIMAD UR20, UR14, UR20, UR13 ;  /* 0x000000140e1492a4 */ /* 0x000fe4000f8e020d */
[----:B------:R-:W-:Y:S02]  /*a040*/  @!UP0 UIMAD.WIDE.U32 UR18, UR18, 0x8, UR6 ;  /* 0x00000008121288a5 */ /* 0x000fe4000f8e0006 */
[----:B------:R-:W-:-:S04]  /*a050*/  @!UP1 UIMAD.WIDE.U32 UR20, UR20, 0x8, UR6 ;  /* 0x00000008141498a5 */ /* 0x000fc8000f8e0006 */
[----:B------:R-:W-:Y:S02]  /*a060*/  MOV R84, UR18 ;  /* 0x0000001200547c02 */ /* 0x000fe40008000f00 */
[----:B------:R-:W-:-:S06]  /*a070*/  MOV R85, UR19 ;  /* 0x0000001300557c02 */ /* 0x000fcc0008000f00 */
[----:B------:R-:W3:Y:S01]  /*a080*/  @!P3 LDG.E.64 R84, desc[UR22][R84.64] ;  /* 0x000000165454b981 */ /* 0x000ee2000c1e1b00 */
[----:B--2---:R-:W-:Y:S01]  /*a090*/  @!P6 FADD.FTZ R78, R78, R62 ;  /* 0x0000003e4e4ee221 */ /* 0x004fe20000010000 */
[----:B------:R-:W-:Y:S01]  /*a0a0*/  @!P6 FADD.FTZ R79, R79, R63 ;  /* 0x0000003f4f4fe221 */ /* 0x000fe20000010000 */
[----:B------:R-:W-:Y:S02]  /*a0b0*/  ISETP.EQ.OR P6, PT, R60, UR17, P2 ;  /* 0x000000113c007c0c */ /* 0x000fe400097c2670 */
[----:B------:R-:W-:-:S11]  /*a0c0*/  MOV R62, UR20 ;  /* 0x00000014003e7c02 */ /* 0x000fd60008000f00 */
[----:B------:R-:W-:-:S05]  /*a0d0*/  VOTEU.ALL UP0, P6 ;  /* 0x00000000003f7886 */ /* 0x000fca0003000000 */
[----:B------:R-:W-:Y:S01]  /*a0e0*/  @!UP0 UIMAD UR18, UR14, UR17, UR13 ;  /* 0x000000110e1282a4 */ /* 0x000fe2000f8e020d */
[----:B------:R-:W-:-:S03]  /*a0f0*/  MOV R63, UR21 ;  /* 0x00000015003f7c02 */ /* 0x000fc60008000f00 */
[----:B------:R-:W-:-:S03]  /*a100*/  @!UP0 UIMAD.WIDE.U32 UR18, UR18, 0x8, UR6 ;  /* 0x00000008121288a5 */ /* 0x000fc6000f8e0006 */
[----:B------:R-:W2:Y:S03]  /*a110*/  @!P4 LDG.E.64 R62, desc[UR22][R62.64] ;  /* 0x000000163e3ec981 */ /* 0x000ea6000c1e1b00 */
[----:B------:R-:W-:Y:S02]  /*a120*/  MOV R86, UR18 ;  /* 0x0000001200567c02 */ /* 0x000fe40008000f00 */
[----:B------:R-:W-:-:S06]  /*a130*/  MOV R87, UR19 ;  /* 0x0000001300577c02 */ /* 0x000fcc0008000f00 */
[----:B------:R-:W4:Y:S01]  /*a140*/  @!P6 LDG.E.64 R86, desc[UR22][R86.64] ;  /* 0x000000165656e981 */ /* 0x000f22000c1e1b00 */
[----:B------:R-:W-:Y:S01]  /*a150*/  UIADD3 UR18, UR5, 0x4, URZ ;  /* 0x0000000405127890 */ /* 0x000fe2000fffe03f */
[----:B---3--:R-:W-:Y:S01]  /*a160*/  @!P3 FADD.FTZ R78, R78, R84 ;  /* 0x000000544e4eb221 */ /* 0x008fe20000010000 */
[----:B------:R-:W-:-:S04]  /*a170*/  @!P3 FADD.FTZ R79, R79, R85 ;  /* 0x000000554f4fb221 */ /* 0x000fc80000010000 */
[----:B------:R-:W-:Y:S01]  /*a180*/  ISETP.EQ.OR P3, PT, R60, UR18, P2 ;  /* 0x000000123c007c0c */ /* 0x000fe20009762670 */
[----:B------:R-:W-:Y:S02]  /*a190*/  UIADD3 UR20, UR5, 0x5, URZ ;  /* 0x0000000505147890 */ /* 0x000fe4000fffe03f */
[----:B------:R-:W-:-:S10]  /*a1a0*/  UIADD3 UR17, UR5, 0x6, URZ ;  /* 0x0000000605117890 */ /* 0x000fd4000fffe03f */
[----:B------:R-:W-:-:S05]  /*a1b0*/  VOTEU.ALL UP0, P3 ;  /* 0x00000000003f7886 */ /* 0x000fca0001800000 */
[----:B------:R-:W-:-:S04]  /*a1c0*/  @!UP0 UIMAD UR18, UR14, UR18, UR13 ;  /* 0x000000120e1282a4 */ /* 0x000fc8000f8e020d */
[----:B------:R-:W-:-:S06]  /*a1d0*/  @!UP0 UIMAD.WIDE.U32 UR18, UR18, 0x8, UR6 ;  /* 0x00000008121288a5 */ /* 0x000fcc000f8e0006 */
[----:B------:R-:W-:Y:S02]  /*a1e0*/  MOV R84, UR18 ;  /* 0x0000001200547c02 */ /* 0x000fe40008000f00 */
[----:B------:R-:W-:-:S06]  /*a1f0*/  MOV R85, UR19 ;  /* 0x0000001300557c02 */ /* 0x000fcc0008000f00 */
[----:B------:R-:W3:Y:S01]  /*a200*/  @!P3 LDG.E.64 R84, desc[UR22][R84.64] ;  /* 0x000000165454b981 */ /* 0x000ee2000c1e1b00 */
[----:B--2---:R-:W-:Y:S01]  /*a210*/  @!P4 FADD.FTZ R78, R78, R62 ;  /* 0x0000003e4e4ec221 */ /* 0x004fe20000010000 */
[----:B------:R-:W-:Y:S01]  /*a220*/  @!P4 FADD.FTZ R79, R79, R63 ;  /* 0x0000003f4f4fc221 */ /* 0x000fe20000010000 */
[----:B------:R-:W-:Y:S02]  /*a230*/  ISETP.EQ.OR P4, PT, R60, UR20, P2 ;  /* 0x000000143c007c0c */ /* 0x000fe40009782670 */
[----:B----4-:R-:W-:Y:S01]  /*a240*/  @!P6 FADD.FTZ R78, R78, R86 ;  /* 0x000000564e4ee221 */ /* 0x010fe20000010000 */
[----:B------:R-:W-:Y:S01]  /*a250*/  @!P6 FADD.FTZ R79, R79, R87 ;  /* 0x000000574f4fe221 */ /* 0x000fe20000010000 */
[----:B------:R-:W-:-:S09]  /*a260*/  ISETP.EQ.OR P6, PT, R60, UR17, P2 ;  /* 0x000000113c007c0c */ /* 0x000fd200097c2670 */
[----:B------:R-:W-:-:S05]  /*a270*/  VOTEU.ALL UP1, P4 ;  /* 0x00000000003f7886 */ /* 0x000fca0002020000 */
[----:B------:R-:W-:Y:S01]  /*a280*/  @!UP1 UIMAD UR20, UR14, UR20, UR13 ;  /* 0x000000140e1492a4 */ /* 0x000fe2000f8e020d */
[----:B------:R-:W-:-:S03]  /*a290*/  VOTEU.ALL UP0, P6 ;  /* 0x00000000003f7886 */ /* 0x000fc60003000000 */
[----:B------:R-:W-:Y:S02]  /*a2a0*/  @!UP1 UIMAD.WIDE.U32 UR20, UR20, 0x8, UR6 ;  /* 0x00000008141498a5 */ /* 0x000fe4000f8e0006 */
[----:B------:R-:W-:-:S04]  /*a2b0*/  @!UP0 UIMAD UR18, UR14, UR17, UR13 ;  /* 0x000000110e1282a4 */ /* 0x000fc8000f8e020d */
[----:B------:R-:W-:Y:S01]  /*a2c0*/  MOV R62, UR20 ;  /* 0x00000014003e7c02 */ /* 0x000fe20008000f00 */
[----:B------:R-:W-:Y:S01]  /*a2d0*/  @!UP0 UIMAD.WIDE.U32 UR18, UR18, 0x8, UR6 ;  /* 0x00000008121288a5 */ /* 0x000fe2000f8e0006 */
[----:B------:R-:W-:-:S05]  /*a2e0*/  MOV R63, UR21 ;  /* 0x00000015003f7c02 */ /* 0x000fca0008000f00 */
[----:B------:R-:W-:Y:S01]  /*a2f0*/  MOV R86, UR18 ;  /* 0x0000001200567c02 */ /* 0x000fe20008000f00 */
[----:B------:R-:W2:Y:S01]  /*a300*/  @!P4 LDG.E.64 R62, desc[UR22][R62.64] ;  /* 0x000000163e3ec981 */ /* 0x000ea2000c1e1b00 */
        /* <DEDUP_REMOVED lines=25> */
[----:B------:R-:W-:Y:S01]  /*a4a0*/  @!UP0 UIMAD.WIDE.U32 UR18, UR18, 0x8, UR6 ;  /* 0x00000008121288a5 */ /* 0x000fe2000f8e0006 */
[----:B------:R-:W-:Y:S02]  /*a4b0*/  MOV R62, UR20 ;  /* 0x00000014003e7c02 */ /* 0x000fe40008000f00 */
[----:B------:R-:W-:-:S03]  /*a4c0*/  MOV R63, UR21 ;  /* 0x00000015003f7c02 */ /* 0x000fc60008000f00 */
[----:B------:R-:W-:Y:S02]  /*a4d0*/  MOV R86, UR18 ;  /* 0x0000001200567c02 */ /* 0x000fe40008000f00 */
[----:B------:R-:W-:Y:S01]  /*a4e0*/  MOV R87, UR19 ;  /* 0x0000001300577c02 */ /* 0x000fe20008000f00 */
[----:B------:R-:W2:Y:S05]  /*a4f0*/  @!P4 LDG.E.64 R62, desc[UR22][R62.64] ;  /* 0x000000163e3ec981 */ /* 0x000eaa000c1e1b00 */
        /* <DEDUP_REMOVED lines=19> */
[----:B------:R-:W-:-:S04]  /*a630*/  VOTEU.ALL UP1, P4 ;  /* 0x00000000003f7886 */ /* 0x000fc80002020000 */
[----:B------:R-:W-:Y:S01]  /*a640*/  VOTEU.ALL UP0, P6 ;  /* 0x00000000003f7886 */ /* 0x000fe20003000000 */
[----:B------:R-:W-:-:S04]  /*a650*/  @!UP1 UIMAD UR20, UR14, UR20, UR13 ;  /* 0x000000140e1492a4 */ /* 0x000fc8000f8e020d */
        /* <DEDUP_REMOVED lines=17> */
[----:B------:R-:W-:Y:S01]  /*a770*/  @!UP0 UIMAD.WIDE.U32 UR18, UR18, 0x8, UR6 ;  /* 0x00000008121288a5 */ /* 0x000fe2000f8e0006 */
[----:B--2---:R-:W-:Y:S01]  /*a780*/  @!P4 FADD.FTZ R78, R78, R62 ;  /* 0x0000003e4e4ec221 */ /* 0x004fe20000010000 */
[----:B------:R-:W-:Y:S01]  /*a790*/  @!P4 FADD.FTZ R79, R79, R63 ;  /* 0x0000003f4f4fc221 */ /* 0x000fe20000010000 */
[----:B------:R-:W-:Y:S02]  /*a7a0*/  ISETP.EQ.OR P4, PT, R60, UR20, P2 ;  /* 0x000000143c007c0c */ /* 0x000fe40009782670 */
[----:B----4-:R-:W-:Y:S01]  /*a7b0*/  @!P6 FADD.FTZ R78, R78, R86 ;  /* 0x000000564e4ee221 */ /* 0x010fe20000010000 */
[----:B------:R-:W-:Y:S01]  /*a7c0*/  @!P6 FADD.FTZ R79, R79, R87 ;  /* 0x000000574f4fe221 */ /* 0x000fe20000010000 */
[----:B------:R-:W-:Y:S02]  /*a7d0*/  ISETP.EQ.OR P6, PT, R60, UR17, P2 ;  /* 0x000000113c007c0c */ /* 0x000fe400097c2670 */
[----:B------:R-:W-:Y:S02]  /*a7e0*/  MOV R62, UR18 ;  /* 0x00000012003e7c02 */ /* 0x000fe40008000f00 */
[----:B------:R-:W-:-:S05]  /*a7f0*/  MOV R63, UR19 ;  /* 0x00000013003f7c02 */ /* 0x000fca0008000f00 */
[----:B------:R-:W-:Y:S01]  /*a800*/  VOTEU.ALL UP1, P4 ;  /* 0x00000000003f7886 */ /* 0x000fe20002020000 */
[----:B------:R-:W2:Y:S03]  /*a810*/  @!P3 LDG.E.64 R62, desc[UR22][R62.64] ;  /* 0x000000163e3eb981 */ /* 0x000ea6000c1e1b00 */
        /* <DEDUP_REMOVED lines=9> */
[----:B------:R-:W3:Y:S05]  /*a8b0*/  @!P4 LDG.E.64 R60, desc[UR22][R60.64] ;  /* 0x000000163c3cc981 */ /* 0x000eea000c1e1b00 */
[----:B------:R-:W4:Y:S01]  /*a8c0*/  @!P6 LDG.E.64 R84, desc[UR22][R84.64] ;  /* 0x000000165454e981 */ /* 0x000f22000c1e1b00 */
[----:B------:R-:W-:-:S04]  /*a8d0*/  UIADD3 UR16, UR16, -0x10, URZ ;  /* 0xfffffff010107890 */ /* 0x000fc8000fffe03f */
[----:B------:R-:W-:Y:S02]  /*a8e0*/  UISETP.GT.AND UP0, UPT, UR16, 0xc, UPT ;  /* 0x0000000c1000788c */ /* 0x000fe4000bf04270 */
[----:B------:R-:W-:Y:S01]  /*a8f0*/  UIADD3 UR5, UR5, 0x10, URZ ;  /* 0x0000001005057890 */ /* 0x000fe2000fffe03f */
[----:B--2---:R-:W-:Y:S01]  /*a900*/  @!P3 FADD.FTZ R78, R78, R62 ;  /* 0x0000003e4e4eb221 */ /* 0x004fe20000010000 */
[----:B------:R-:W-:Y:S02]  /*a910*/  @!P3 FADD.FTZ R79, R79, R63 ;  /* 0x0000003f4f4fb221 */ /* 0x000fe40000010000 */
[----:B------:R-:W-:Y:S01]  /*a920*/  PLOP3.LUT P3, PT, PT, PT, UP0, 0x80, 0x0 ;  /* 0x000000000000781c */ /* 0x000fe20003f6f008 */
[----:B---3--:R-:W-:Y:S01]  /*a930*/  @!P4 FADD.FTZ R78, R78, R60 ;  /* 0x0000003c4e4ec221 */ /* 0x008fe20000010000 */
[----:B------:R-:W-:-:S03]  /*a940*/  @!P4 FADD.FTZ R79, R79, R61 ;  /* 0x0000003d4f4fc221 */ /* 0x000fc60000010000 */
[----:B----4-:R-:W-:Y:S01]  /*a950*/  @!P6 FADD.FTZ R78, R78, R84 ;  /* 0x000000544e4ee221 */ /* 0x010fe20000010000 */
[----:B------:R-:W-:-:S07]  /*a960*/  @!P6 FADD.FTZ R79, R79, R85 ;  /* 0x000000554f4fe221 */ /* 0x000fce0000010000 */
[----:B------:R-:W-:Y:S05]  /*a970*/  @P3 BRA `(.L_x_2302) ;  /* 0xfffffff4006c3947 */ /* 0x000fea000383ffff */
.L_x_2301:
[----:B------:R-:W-:-:S06]  /*a980*/  UISETP.GT.AND UP0, UPT, UR16, 0x4, UPT ;  /* 0x000000041000788c */ /* 0x000fcc000bf04270 */
[----:B------:R-:W-:-:S13]  /*a990*/  PLOP3.LUT P3, PT, PT, PT, UP0, 0x80, 0x0 ;  /* 0x000000000000781c */ /* 0x000fda0003f6f008 */
[----:B------:R-:W-:Y:S05]  /*a9a0*/  @!P3 BRA `(.L_x_2303) ;  /* 0x000000040050b947 */ /* 0x000fea0003800000 */
[----:B------:R-:W1:Y:S02]  /*a9b0*/  S2R R81, SR_CTAID.X ;  /* 0x0000000000517919 */ /* 0x000e640000002500 */
[----:B-1----:R-:W-:-:S13]  /*a9c0*/  ISETP.EQ.OR P0, PT, R81, UR5, P2 ;  /* 0x0000000551007c0c */ /* 0x002fda0009702670 */
[----:B------:R-:W-:-:S05]  /*a9d0*/  VOTEU.ALL UP0, P0 ;  /* 0x00000000003f7886 */ /* 0x000fca0000000000 */
[----:B------:R-:W-:-:S04]  /*a9e0*/  @!UP0 UIMAD UR18, UR5, UR14, UR13 ;  /* 0x0000000e051282a4 */ /* 0x000fc8000f8e020d */
[----:B------:R-:W-:-:S06]  /*a9f0*/  @!UP0 UIMAD.WIDE.U32 UR18, UR18, 0x8, UR6 ;  /* 0x00000008121288a5 */ /* 0x000fcc000f8e0006 */
[----:B0-----:R-:W-:Y:S01]  /*aa00*/  MOV R60, UR18 ;  /* 0x00000012003c7c02 */ /* 0x001fe20008000f00 */
[----:B------:R-:W-:Y:S01]  /*aa10*/  UIADD3 UR18, UR5, 0x1, URZ ;  /* 0x0000000105127890 */ /* 0x000fe2000fffe03f */
[----:B------:R-:W-:Y:S01]  /*aa20*/  MOV R61, UR19 ;  /* 0x00000013003d7c02 */ /* 0x000fe20008000f00 */
[----:B------:R-:W-:Y:S02]  /*aa30*/  UIADD3 UR20, UR5, 0x2, URZ ;  /* 0x0000000205147890 */ /* 0x000fe4000fffe03f */
[----:B------:R-:W-:Y:S02]  /*aa40*/  UIADD3 UR17, UR5, 0x3, URZ ;  /* 0x0000000305117890 */ /* 0x000fe4000fffe03f */
[C---:B------:R-:W-:Y:S01]  /*aa50*/  ISETP.EQ.OR P3, PT, R81.reuse, UR18, P2 ;  /* 0x0000001251007c0c */ /* 0x040fe20009762670 */
[----:B------:R-:W2:Y:S01]  /*aa60*/  @!P0 LDG.E.64 R60, desc[UR22][R60.64] ;  /* 0x000000163c3c8981 */ /* 0x000ea2000c1e1b00 */
[C---:B------:R-:W-:Y:S02]  /*aa70*/  ISETP.EQ.OR P4, PT, R81.reuse, UR20, P2 ;  /* 0x0000001451007c0c */ /* 0x040fe40009782670 */
[----:B------:R-:W-:-:S09]  /*aa80*/  ISETP.EQ.OR P6, PT, R81, UR17, P2 ;  /* 0x0000001151007c0c */ /* 0x000fd200097c2670 */
[----:B------:R-:W-:Y:S02]  /*aa90*/  VOTEU.ALL UP0, P3 ;  /* 0x00000000003f7886 */ /* 0x000fe40001800000 */
[----:B------:R-:W-:Y:S02]  /*aaa0*/  VOTEU.ALL UP1, P4 ;  /* 0x00000000003f7886 */ /* 0x000fe40002020000 */
[----:B------:R-:W-:Y:S01]  /*aab0*/  VOTEU.ALL UP2, P6 ;  /* 0x00000000003f7886 */ /* 0x000fe20003040000 */
[----:B------:R-:W-:Y:S02]  /*aac0*/  @!UP0 UIMAD UR18, UR14, UR18, UR13 ;  /* 0x000000120e1282a4 */ /* 0x000fe4000f8e020d */
[----:B------:R-:W-:Y:S02]  /*aad0*/  @!UP1 UIMAD UR20, UR14, UR20, UR13 ;  /* 0x000000140e1492a4 */ /* 0x000fe4000f8e020d */
[----:B------:R-:W-:Y:S02]  /*aae0*/  @!UP0 UIMAD.WIDE.U32 UR18, UR18, 0x8, UR6 ;  /* 0x00000008121288a5 */ /* 0x000fe4000f8e0006 */
[----:B------:R-:W-:-:S02]  /*aaf0*/  @!UP2 UIMAD UR17, UR14, UR17, UR13 ;  /* 0x000000110e11a2a4 */ /* 0x000fc4000f8e020d */
[----:B------:R-:W-:Y:S02]  /*ab00*/  @!UP1 UIMAD.WIDE.U32 UR20, UR20, 0x8, UR6 ;  /* 0x00000008141498a5 */ /* 0x000fe4000f8e0006 */
[----:B------:R-:W-:Y:S02]  /*ab10*/  MOV R84, UR18 ;  /* 0x0000001200547c02 */ /* 0x000fe40008000f00 */
[----:B------:R-:W-:Y:S01]  /*ab20*/  MOV R85, UR19 ;  /* 0x0000001300557c02 */ /* 0x000fe20008000f00 */
[----:B------:R-:W-:Y:S01]  /*ab30*/  @!UP2 UIMAD.WIDE.U32 UR18, UR17, 0x8, UR6 ;  /* 0x000000081112a8a5 */ /* 0x000fe2000f8e0006 */
[----:B------:R-:W-:Y:S02]  /*ab40*/  MOV R62, UR20 ;  /* 0x00000014003e7c02 */ /* 0x000fe40008000f00 */
[----:B------:R-:W-:Y:S02]  /*ab50*/  MOV R63, UR21 ;  /* 0x00000015003f7c02 */ /* 0x000fe40008000f00 */
[----:B------:R-:W3:Y:S01]  /*ab60*/  @!P3 LDG.E.64 R84, desc[UR22][R84.64] ;  /* 0x000000165454b981 */ /* 0x000ee2000c1e1b00 */
[----:B------:R-:W-:-:S02]  /*ab70*/  MOV R86, UR18 ;  /* 0x0000001200567c02 */ /* 0x000fc40008000f00 */
[----:B------:R-:W-:Y:S01]  /*ab80*/  MOV R87, UR19 ;  /* 0x0000001300577c02 */ /* 0x000fe20008000f00 */
[----:B------:R-:W4:Y:S05]  /*ab90*/  @!P4 LDG.E.64 R62, desc[UR22][R62.64] ;  /* 0x000000163e3ec981 */ /* 0x000f2a000c1e1b00 */
[----:B------:R-:W5:Y:S01]  /*aba0*/  @!P6 LDG.E.64 R86, desc[UR22][R86.64] ;  /* 0x000000165656e981 */ /* 0x000f62000c1e1b00 */
[----:B------:R-:W-:-:S04]  /*abb0*/  UIADD3 UR17, UR5, 0x4, URZ ;  /* 0x0000000405117890 */ /* 0x000fc8000fffe03f */
[----:B------:R-:W-:Y:S02]  /*abc0*/  UIADD3 UR20, UR17, 0x1, URZ ;  /* 0x0000000111147890 */ /* 0x000fe4000fffe03f */
[----:B------:R-:W-:Y:S02]  /*abd0*/  UIADD3 UR5, UR17, 0x2, URZ ;  /* 0x0000000211057890 */ /* 0x000fe4000fffe03f */
[----:B------:R-:W-:Y:S01]  /*abe0*/  UIADD3 UR27, UR17, 0x3, URZ ;  /* 0x00000003111b7890 */ /* 0x000fe2000fffe03f */
[----:B--2---:R-:W-:Y:S01]  /*abf0*/  @!P0 FADD.FTZ R78, R78, R60 ;  /* 0x0000003c4e4e8221 */ /* 0x004fe20000010000 */
[----:B------:R-:W-:Y:S01]  /*ac00*/  @!P0 FADD.FTZ R79, R79, R61 ;  /* 0x0000003d4f4f8221 */ /* 0x000fe20000010000 */
[----:B------:R-:W-:-:S13]  /*ac10*/  ISETP.EQ.OR P0, PT, R81, UR17, P2 ;  /* 0x0000001151007c0c */ /* 0x000fda0009702670 */
[----:B------:R-:W-:Y:S01]  /*ac20*/  VOTEU.ALL UP0, P0 ;  /* 0x00000000003f7886 */ /* 0x000fe20000000000 */
[----:B---3--:R-:W-:Y:S01]  /*ac30*/  @!P3 FADD.FTZ R78, R78, R84 ;  /* 0x000000544e4eb221 */ /* 0x008fe20000010000 */
[----:B------:R-:W-:-:S03]  /*ac40*/  @!P3 FADD.FTZ R79, R79, R85 ;  /* 0x000000554f4fb221 */ /* 0x000fc60000010000 */
[----:B----4-:R-:W-:Y:S01]  /*ac50*/  @!P4 FADD.FTZ R78, R78, R62 ;  /* 0x0000003e4e4ec221 */ /* 0x010fe20000010000 */
[----:B------:R-:W-:Y:S01]  /*ac60*/  @!P4 FADD.FTZ R79, R79, R63 ;  /* 0x0000003f4f4fc221 */ /* 0x000fe20000010000 */
[----:B------:R-:W-:Y:S02]  /*ac70*/  ISETP.EQ.OR P4, PT, R81, UR20, P2 ;  /* 0x0000001451007c0c */ /* 0x000fe40009782670 */
[----:B-----5:R-:W-:Y:S01]  /*ac80*/  @!P6 FADD.FTZ R78, R78, R86 ;  /* 0x000000564e4ee221 */ /* 0x020fe20000010000 */
[----:B------:R-:W-:Y:S01]  /*ac90*/  @!P6 FADD.FTZ R79, R79, R87 ;  /* 0x000000574f4fe221 */ /* 0x000fe20000010000 */
[C---:B------:R-:W-:Y:S02]  /*aca0*/  ISETP.EQ.OR P6, PT, R81.reuse, UR5, P2 ;  /* 0x0000000551007c0c */ /* 0x040fe400097c2670 */
[----:B------:R-:W-:Y:S01]  /*acb0*/  ISETP.EQ.OR P3, PT, R81, UR27, P2 ;  /* 0x0000001b51007c0c */ /* 0x000fe20009762670 */
[----:B------:R-:W-:-:S06]  /*acc0*/  @!UP0 UIMAD UR18, UR14, UR17, UR13 ;  /* 0x000000110e1282a4 */ /* 0x000fcc000f8e020d */
[----:B------:R-:W-:Y:S01]  /*acd0*/  VOTEU.ALL UP1, P4 ;  /* 0x00000000003f7886 */ /* 0x000fe20002020000 */
[----:B------:R-:W-:-:S03]  /*ace0*/  @!UP0 UIMAD.WIDE.U32 UR18, UR18, 0x8, UR6 ;  /* 0x00000008121288a5 */ /* 0x000fc6000f8e0006 */
[----:B------:R-:W-:Y:S01]  /*acf0*/  VOTEU.ALL UP2, P6 ;  /* 0x00000000003f7886 */ /* 0x000fe20003040000 */
[----:B------:R-:W-:Y:S02]  /*ad00*/  @!UP1 UIMAD UR20, UR14, UR20, UR13 ;  /* 0x000000140e1492a4 */ /* 0x000fe4000f8e020d */
[----:B------:R-:W-:Y:S01]  /*ad10*/  MOV R84, UR18 ;  /* 0x0000001200547c02 */ /* 0x000fe20008000f00 */
[----:B------:R-:W-:Y:S01]  /*ad20*/  VOTEU.ALL UP0, P3 ;  /* 0x00000000003f7886 */ /* 0x000fe20001800000 */
[----:B------:R-:W-:Y:S01]  /*ad30*/  @!UP2 UIMAD UR5, UR14, UR5, UR13 ;  /* 0x000000050e05a2a4 */ /* 0x000fe2000f8e020d */
[----:B------:R-:W-:Y:S01]  /*ad40*/  MOV R85, UR19 ;  /* 0x0000001300557c02 */ /* 0x000fe20008000f00 */
[----:B------:R-:W-:Y:S02]  /*ad50*/  @!UP1 UIMAD.WIDE.U32 UR20, UR20, 0x8, UR6 ;  /* 0x00000008141498a5 */ /* 0x000fe4000f8e0006 */
[----:B------:R-:W-:Y:S02]  /*ad60*/  @!UP2 UIMAD.WIDE.U32 UR18, UR5, 0x8, UR6 ;  /* 0x000000080512a8a5 */ /* 0x000fe4000f8e0006 */
[----:B------:R-:W-:Y:S01]  /*ad70*/  @!UP0 UIMAD UR5, UR14, UR27, UR13 ;  /* 0x0000001b0e0582a4 */ /* 0x000fe2000f8e020d */
[----:B------:R-:W2:Y:S01]  /*ad80*/  @!P0 LDG.E.64 R84, desc[UR22][R84.64] ;  /* 0x0000001654548981 */ /* 0x000ea2000c1e1b00 */
[----:B------:R-:W-:-:S02]  /*ad90*/  MOV R62, UR20 ;  /* 0x00000014003e7c02 */ /* 0x000fc40008000f00 */
[----:B------:R-:W-:Y:S02]  /*ada0*/  MOV R63, UR21 ;  /* 0x00000015003f7c02 */ /* 0x000fe40008000f00 */
[----:B------:R-:W-:Y:S02]  /*adb0*/  MOV R60, UR18 ;  /* 0x00000012003c7c02 */ /* 0x000fe40008000f00 */
[----:B------:R-:W-:Y:S01]  /*adc0*/  MOV R61, UR19 ;  /* 0x00000013003d7c02 */ /* 0x000fe20008000f00 */
[----:B------:R-:W-:Y:S01]  /*add0*/  @!UP0 UIMAD.WIDE.U32 UR18, UR5, 0x8, UR6 ;  /* 0x00000008051288a5 */ /* 0x000fe2000f8e0006 */
[----:B------:R-:W3:Y:S04]  /*ade0*/  @!P4 LDG.E.64 R62, desc[UR22][R62.64] ;  /* 0x000000163e3ec981 */ /* 0x000ee8000c1e1b00 */
[----:B------:R-:W4:Y:S01]  /*adf0*/  @!P6 LDG.E.64 R60, desc[UR22][R60.64] ;  /* 0x000000163c3ce981 */ /* 0x000f22000c1e1b00 */
[----:B------:R-:W-:-:S02]  /*ae00*/  MOV R86, UR18 ;  /* 0x0000001200567c02 */ /* 0x000fc40008000f00 */
[----:B------:R-:W-:-:S06]  /*ae10*/  MOV R87, UR19 ;  /* 0x0000001300577c02 */ /* 0x000fcc0008000f00 */
[----:B------:R-:W5:Y:S01]  /*ae20*/  @!P3 LDG.E.64 R86, desc[UR22][R86.64] ;  /* 0x000000165656b981 */ /* 0x000f62000c1e1b00 */
[----:B------:R-:W-:Y:S02]  /*ae30*/  UIADD3 UR16, UR16, -0x4, URZ ;  /* 0xfffffffc10107890 */ /* 0x000fe4000fffe03f */
[----:B------:R-:W-:Y:S02]  /*ae40*/  UIADD3 UR5, UR17, 0x4, URZ ;  /* 0x0000000411057890 */ /* 0x000fe4000fffe03f */
[----:B------:R-:W-:Y:S01]  /*ae50*/  UIADD3 UR16, UR16, -0x4, URZ ;  /* 0xfffffffc10107890 */ /* 0x000fe2000fffe03f */
        /* <DEDUP_REMOVED lines=9> */
.L_x_2303:
[----:B------:R-:W-:-:S13]  /*aef0*/  ISETP.NE.OR P0, PT, RZ, UR16, P0 ;  /* 0x00000010ff007c0c */ /* 0x000fda0008705670 */
[----:B------:R-:W-:Y:S05]  /*af00*/  @!P0 BRA `(.L_x_2299) ;  /* 0x0000000000b08947 */ /* 0x000fea0003800000 */
.L_x_2300:
[----:B0-----:R-:W0:Y:S02]  /*af10*/  S2R R60, SR_CTAID.X ;  /* 0x00000000003c7919 */ /* 0x001e240000002500 */
[----:B0-----:R-:W-:-:S13]  /*af20*/  ISETP.EQ.OR P3, PT, R60, UR5, P2 ;  /* 0x000000053c007c0c */ /* 0x001fda0009762670 */
[----:B------:R-:W-:-:S05]  /*af30*/  VOTEU.ALL UP0, P3 ;  /* 0x00000000003f7886 */ /* 0x000fca0001800000 */
[----:B------:R-:W-:-:S04]  /*af40*/  @!UP0 UIMAD UR18, UR14, UR5, UR13 ;  /* 0x000000050e1282a4 */ /* 0x000fc8000f8e020d */
[----:B------:R-:W-:-:S06]  /*af50*/  @!UP0 UIMAD.WIDE.U32 UR18, UR18, 0x8, UR6 ;  /* 0x00000008121288a5 */ /* 0x000fcc000f8e0006 */
[----:B------:R-:W-:Y:S01]  /*af60*/  MOV R62, UR18 ;  /* 0x00000012003e7c02 */ /* 0x000fe20008000f00 */
[----:B------:R-:W-:Y:S01]  /*af70*/  UIADD3 UR18, UR5, 0x1, URZ ;  /* 0x0000000105127890 */ /* 0x000fe2000fffe03f */
[----:B------:R-:W-:-:S05]  /*af80*/  MOV R63, UR19 ;  /* 0x00000013003f7c02 */ /* 0x000fca0008000f00 */
[----:B------:R-:W-:Y:S01]  /*af90*/  ISETP.EQ.OR P4, PT, R60, UR18, P2 ;  /* 0x000000123c007c0c */ /* 0x000fe20009782670 */
[----:B------:R-:W-:Y:S01]  /*afa0*/  UIADD3 UR17, UR5, 0x2, URZ ;  /* 0x0000000205117890 */ /* 0x000fe2000fffe03f */
[----:B------:R-:W2:Y:S01]  /*afb0*/  @!P3 LDG.E.64 R62, desc[UR22][R62.64] ;  /* 0x000000163e3eb981 */ /* 0x000ea2000c1e1b00 */
[----:B------:R-:W-:-:S04]  /*afc0*/  UIADD3 UR20, UR5, 0x3, URZ ;  /* 0x0000000305147890 */ /* 0x000fc8000fffe03f */
[C---:B------:R-:W-:Y:S02]  /*afd0*/  ISETP.EQ.OR P6, PT, R60.reuse, UR17, P2 ;  /* 0x000000113c007c0c */ /* 0x040fe400097c2670 */
[----:B------:R-:W-:-:S04]  /*afe0*/  ISETP.EQ.OR P0, PT, R60, UR20, P2 ;  /* 0x000000143c007c0c */ /* 0x000fc80009702670 */
[----:B------:R-:W-:-:S05]  /*aff0*/  VOTEU.ALL UP0, P4 ;  /* 0x00000000003f7886 */ /* 0x000fca0002000000 */
[----:B------:R-:W-:-:S04]  /*b000*/  @!UP0 UIMAD UR18, UR14, UR18, UR13 ;  /* 0x000000120e1282a4 */ /* 0x000fc8000f8e020d */
[----:B------:R-:W-:-:S06]  /*b010*/  @!UP0 UIMAD.WIDE.U32 UR18, UR18, 0x8, UR6 ;  /* 0x00000008121288a5 */ /* 0x000fcc000f8e0006 */
[----:B------:R-:W-:Y:S02]  /*b020*/  MOV R60, UR18 ;  /* 0x00000012003c7c02 */ /* 0x000fe40008000f00 */
[----:B------:R-:W-:-:S06]  /*b030*/  MOV R61, UR19 ;  /* 0x00000013003d7c02 */ /* 0x000fcc0008000f00 */
[----:B------:R-:W3:Y:S01]  /*b040*/  @!P4 LDG.E.64 R60, desc[UR22][R60.64] ;  /* 0x000000163c3cc981 */ /* 0x000ee2000c1e1b00 */
[----:B------:R-:W-:-:S05]  /*b050*/  VOTEU.ALL UP0, P6 ;  /* 0x00000000003f7886 */ /* 0x000fca0003000000 */
[----:B------:R-:W-:-:S04]  /*b060*/  @!UP0 UIMAD UR18, UR14, UR17, UR13 ;  /* 0x000000110e1282a4 */ /* 0x000fc8000f8e020d */
[----:B------:R-:W-:Y:S01]  /*b070*/  @!UP0 UIMAD.WIDE.U32 UR18, UR18, 0x8, UR6 ;  /* 0x00000008121288a5 */ /* 0x000fe2000f8e0006 */
[----:B------:R-:W-:Y:S01]  /*b080*/  VOTEU.ALL UP0, P0 ;  /* 0x00000000003f7886 */ /* 0x000fe20000000000 */
[----:B--2---:R-:W-:-:S04]  /*b090*/  @!P3 FADD.FTZ R78, R78, R62 ;  /* 0x0000003e4e4eb221 */ /* 0x004fc80000010000 */
[----:B------:R-:W-:Y:S01]  /*b0a0*/  MOV R62, UR18 ;  /* 0x00000012003e7c02 */ /* 0x000fe20008000f00 */
[----:B------:R-:W-:Y:S01]  /*b0b0*/  @!UP0 UIMAD UR18, UR14, UR20, UR13 ;  /* 0x000000140e1282a4 */ /* 0x000fe2000f8e020d */
[----:B------:R-:W-:Y:S01]  /*b0c0*/  @!P3 FADD.FTZ R79, R79, R63 ;  /* 0x0000003f4f4fb221 */ /* 0x000fe20000010000 */
[----:B------:R-:W-:Y:S02]  /*b0d0*/  MOV R63, UR19 ;  /* 0x00000013003f7c02 */ /* 0x000fe40008000f00 */
[----:B------:R-:W-:-:S04]  /*b0e0*/  @!UP0 UIMAD.WIDE.U32 UR18, UR18, 0x8, UR6 ;  /* 0x00000008121288a5 */ /* 0x000fc8000f8e0006 */
[----:B------:R-:W2:Y:S01]  /*b0f0*/  @!P6 LDG.E.64 R62, desc[UR22][R62.64] ;  /* 0x000000163e3ee981 */ /* 0x000ea2000c1e1b00 */
[----:B---3--:R-:W-:Y:S01]  /*b100*/  @!P4 FADD.FTZ R78, R78, R60 ;  /* 0x0000003c4e4ec221 */ /* 0x008fe20000010000 */
[----:B------:R-:W-:Y:S01]  /*b110*/  @!P4 FADD.FTZ R79, R79, R61 ;  /* 0x0000003d4f4fc221 */ /* 0x000fe20000010000 */
[----:B------:R-:W-:Y:S02]  /*b120*/  MOV R60, UR18 ;  /* 0x00000012003c7c02 */ /* 0x000fe40008000f00 */
[----:B------:R-:W-:-:S06]  /*b130*/  MOV R61, UR19 ;  /* 0x00000013003d7c02 */ /* 0x000fcc0008000f00 */
[----:B------:R-:W3:Y:S01]  /*b140*/  @!P0 LDG.E.64 R60, desc[UR22][R60.64] ;  /* 0x000000163c3c8981 */ /* 0x000ee2000c1e1b00 */
[----:B------:R-:W-:-:S06]  /*b150*/  UIADD3 UR16, UR16, -0x4, URZ ;  /* 0xfffffffc10107890 */ /* 0x000fcc000fffe03f */
[----:B------:R-:W-:Y:S01]  /*b160*/  ISETP.NE.AND P3, PT, RZ, UR16, PT ;  /* 0x00000010ff007c0c */ /* 0x000fe2000bf65270 */
[----:B------:R-:W-:Y:S01]  /*b170*/  UIADD3 UR5, UR5, 0x4, URZ ;  /* 0x0000000405057890 */ /* 0x000fe2000fffe03f */
[----:B--2---:R-:W-:Y:S01]  /*b180*/  @!P6 FADD.FTZ R78, R78, R62 ;  /* 0x0000003e4e4ee221 */ /* 0x004fe20000010000 */
[----:B------:R-:W-:-:S03]  /*b190*/  @!P6 FADD.FTZ R79, R79, R63 ;  /* 0x0000003f4f4fe221 */ /* 0x000fc60000010000 */
[----:B---3--:R-:W-:Y:S01]  /*b1a0*/  @!P0 FADD.FTZ R78, R78, R60 ;  /* 0x0000003c4e4e8221 */ /* 0x008fe20000010000 */
[----:B------:R-:W-:-:S06]  /*b1b0*/  @!P0 FADD.FTZ R79, R79, R61 ;  /* 0x0000003d4f4f8221 */ /* 0x000fcc0000010000 */
[----:B------:R-:W-:Y:S05]  /*b1c0*/  @P3 BRA `(.L_x_2300) ;  /* 0xfffffffc00503947 */ /* 0x000fea000383ffff */
.L_x_2299:
[----:B------:R-:W-:-:S06]  /*b1d0*/  ULOP3.LUT UP0, UR15, UR15, 0x3, URZ, 0xc0, !UPT ;  /* 0x000000030f0f7892 */ /* 0x000fcc000f80c03f */
[----:B------:R-:W-:-:S13]  /*b1e0*/  PLOP3.LUT P0, PT, PT, PT, UP0, 0x80, 0x0 ;  /* 0x000000000000781c */ /* 0x000fda0003f0f008 */
[----:B------:R-:W-:Y:S05]  /*b1f0*/  @!P0 BRA `(.L_x_2296) ;  /* 0x0000000000948947 */ /* 0x000fea0003800000 */
        /* <DEDUP_REMOVED lines=11> */
.L_x_2305:
[----:B------:R-:W-:Y:S05]  /*b2b0*/  BSYNC B0 ;  /* 0x0000000000007941 */ /* 0x000fea0003800000 */
.L_x_2304:
[----:B------:R-:W-:-:S06]  /*b2c0*/  UISETP.NE.AND UP0, UPT, UR15, 0x1, UPT ;  /* 0x000000010f00788c */ /* 0x000fcc000bf05270 */
[----:B------:R-:W-:-:S13]  /*b2d0*/  PLOP3.LUT P0, PT, PT, PT, UP0, 0x80, 0x0 ;  /* 0x000000000000781c */ /* 0x000fda0003f0f008 */
[----:B------:R-:W-:Y:S05]  /*b2e0*/  @!P0 BRA `(.L_x_2296) ;  /* 0x0000000000588947 */ /* 0x000fea0003800000 */
[----:B------:R-:W-:Y:S02]  /*b2f0*/  UIADD3 UR16, UR5, 0x1, URZ ;  /* 0x0000000105107890 */ /* 0x000fe4000fffe03f */
[----:B------:R-:W-:-:S04]  /*b300*/  UIADD3 UR5, UR5, 0x2, URZ ;  /* 0x0000000205057890 */ /* 0x000fc8000fffe03f */
[C---:B------:R-:W-:Y:S02]  /*b310*/  ISETP.EQ.OR P3, PT, R62.reuse, UR16, P2 ;  /* 0x000000103e007c0c */ /* 0x040fe40009762670 */
[----:B------:R-:W-:-:S11]  /*b320*/  ISETP.EQ.OR P0, PT, R62, UR5, P2 ;  /* 0x000000053e007c0c */ /* 0x000fd60009702670 */
[----:B------:R-:W-:-:S05]  /*b330*/  VOTEU.ALL UP0, P3 ;  /* 0x00000000003f7886 */ /* 0x000fca0001800000 */
[----:B------:R-:W-:-:S04]  /*b340*/  @!UP0 UIMAD UR16, UR16, UR14, UR13 ;  /* 0x0000000e101082a4 */ /* 0x000fc8000f8e020d */
[----:B------:R-:W-:-:S06]  /*b350*/  @!UP0 UIMAD.WIDE.U32 UR16, UR16, 0x8, UR6 ;  /* 0x00000008101088a5 */ /* 0x000fcc000f8e0006 */
[----:B------:R-:W-:Y:S02]  /*b360*/  MOV R60, UR16 ;  /* 0x00000010003c7c02 */ /* 0x000fe40008000f00 */
[----:B------:R-:W-:-:S06]  /*b370*/  MOV R61, UR17 ;  /* 0x00000011003d7c02 */ /* 0x000fcc0008000f00 */
[----:B------:R-:W2:Y:S02]  /*b380*/  @!P3 LDG.E.64 R60, desc[UR22][R60.64] ;  /* 0x000000163c3cb981 */ /* 0x000ea4000c1e1b00 */
[----:B--2---:R-:W-:Y:S01]  /*b390*/  @!P3 FADD.FTZ R78, R78, R60 ;  /* 0x0000003c4e4eb221 */ /* 0x004fe20000010000 */
[----:B------:R-:W-:Y:S01]  /*b3a0*/  MOV R60, UR15 ;  /* 0x0000000f003c7c02 */ /* 0x000fe20008000f00 */
[----:B------:R-:W-:-:S03]  /*b3b0*/  @!P3 FADD.FTZ R79, R79, R61 ;  /* 0x0000003d4f4fb221 */ /* 0x000fc60000010000 */
        /* <DEDUP_REMOVED lines=9> */
.L_x_2296:
[----:B0-----:R0:W5:Y:S04]  /*b450*/  LDL R63, [R1+0x6c] ;  /* 0x00006c00013f7983 */ /* 0x0011680000100800 */
[----:B------:R0:W5:Y:S01]  /*b460*/  LDL R62, [R1+0x70] ;  /* 0x00007000013e7983 */ /* 0x0001620000100800 */
[----:B------:R-:W1:Y:S01]  /*b470*/  S2UR UR6, SR_CgaCtaId ;  /* 0x00000000000679c3 */ /* 0x000e620000008800 */
[----:B------:R-:W-:Y:S02]  /*b480*/  UMOV UR5, 0x400 ;  /* 0x0000040000057882 */ /* 0x000fe40000000000 */
[----:B-1----:R-:W-:-:S03]  /*b490*/  ULEA UR5, UR6, UR5, 0x18 ;  /* 0x0000000506057291 */ /* 0x002fc6000f8ec03f */
[----:B------:R-:W-:-:S06]  /*b4a0*/  ULDC UR6, c[0x0][0x2bc] ;  /* 0x0000af0000067ab9 */ /* 0x000fcc0000000800 */
[----:B------:R-:W-:Y:S01]  /*b4b0*/  @!P2 STS.64 [UR5+0x90], R78 ;  /* 0x0000904eff00a988 */ /* 0x000fe20008000a05 */
[----:B------:R-:W-:Y:S06]  /*b4c0*/  BAR.SYNC.DEFER_BLOCKING 0x0 ;  /* 0x0000000000007b1d */ /* 0x000fec0000010000 */
[----:B------:R-:W1:Y:S02]  /*b4d0*/  LDS.64 R60, [UR5+0x90] ;  /* 0x00009005ff3c7984 */ /* 0x000e640008000a00 */
[----:B-1----:R-:W-:Y:S01]  /*b4e0*/  FMUL.FTZ R60, R60, UR6 ;  /* 0x000000063c3c7c20 */ /* 0x002fe20008410000 */
[----:B------:R-:W-:-:S04]  /*b4f0*/  FMUL.FTZ R61, R61, UR6 ;  /* 0x000000063d3d7c20 */ /* 0x000fc80008410000 */
[----:B------:R-:W-:Y:S02]  /*b500*/  R2UR UR5, R60 ;  /* 0x000000003c0572ca */ /* 0x000fe400000e0000 */
[----:B------:R-:W-:Y:S01]  /*b510*/  R2UR UR13, R61 ;  /* 0x000000003d0d72ca */ /* 0x000fe200000e0000 */
[----:B0-----:R-:W-:-:S14]  /*b520*/  @!P5 BRA `(.L_x_2306) ;  /* 0x000000000048d947 */ /* 0x001fdc0003800000 */
[----:B-----5:R-:W-:-:S04]  /*b530*/  FFMA.FTZ R60, R63, R76, R74 ;  /* 0x0000004c3f3c7223 */ /* 0x020fc8000001004a */
        /* <DEDUP_REMOVED lines=17> */
.L_x_2306:
[----:B------:R-:W-:Y:S04]  /*b650*/  BSSY B0, `(.L_x_2307) ;  /* 0x0000016000007945 */ /* 0x000fe80003800000 */
[----:B------:R-:W-:Y:S05]  /*b660*/  @!P1 BRA `(.L_x_2308) ;  /* 0x0000000000509947 */ /* 0x000fea0003800000 */
[----:B------:R-:W-:Y:S01]  /*b670*/  MOV R60, UR5 ;  /* 0x00000005003c7c02 */ /* 0x000fe20008000f00 */
[----:B------:R-:W-:Y:S01]  /*b680*/  ULDC.64 UR6, c[0x0][0x288] ;  /* 0x0000a20000067ab9 */ /* 0x000fe20000000a00 */
[----:B------:R-:W-:-:S03]  /*b690*/  SHF.R.S32.HI R61, RZ, 0x1f, R80 ;  /* 0x0000001fff3d7819 */ /* 0x000fc60000011450 */
[----:B-----5:R-:W-:Y:S01]  /*b6a0*/  FFMA.FTZ R60, R63, R60, UR13 ;  /* 0x0000000d3f3c7e23 */ /* 0x020fe2000801003c */
[----:B------:R-:W-:-:S03]  /*b6b0*/  MOV R63, R5 ;  /* 0x00000005003f7202 */ /* 0x000fc60000000f00 */
[----:B------:R-:W-:Y:S01]  /*b6c0*/  FFMA.FTZ R66, R76, R66, -R60 ;  /* 0x000000424c427223 */ /* 0x000fe2000001083c */
[----:B------:R-:W-:-:S05]  /*b6d0*/  MOV R60, UR5 ;  /* 0x00000005003c7c02 */ /* 0x000fca0008000f00 */
[----:B------:R-:W-:Y:S01]  /*b6e0*/  FFMA.FTZ R60, R62, R60, UR13 ;  /* 0x0000000d3e3c7e23 */ /* 0x000fe2000801003c */
[----:B------:R-:W-:-:S03]  /*b6f0*/  MOV R62, R2 ;  /* 0x00000002003e7202 */ /* 0x000fc60000000f00 */
[----:B------:R-:W-:Y:S01]  /*b700*/  FFMA.FTZ R67, R77, R67, -R60 ;  /* 0x000000434d437223 */ /* 0x000fe2000001083c */
[----:B------:R-:W-:Y:S02]  /*b710*/  IMAD R60, R61, UR6, RZ ;  /* 0x000000063d3c7c24 */ /* 0x000fe4000f8e02ff */
[----:B------:R-:W-:-:S04]  /*b720*/  IMAD.WIDE.U32 R62, R80, UR6, R62 ;  /* 0x00000006503e7c25 */ /* 0x000fc8000f8e003e */
[----:B------:R-:W-:Y:S01]  /*b730*/  IMAD R60, R80, UR7, R60 ;  /* 0x00000007503c7c24 */ /* 0x000fe2000f8e023c */
[----:B------:R-:W-:-:S04]  /*b740*/  ULDC.64 UR6, c[0x0][0x210] ;  /* 0x0000840000067ab9 */ /* 0x000fc80000000a00 */
[----:B------:R-:W-:Y:S01]  /*b750*/  IADD3 R61, R63, R60, RZ ;  /* 0x0000003c3f3d7210 */ /* 0x000fe20007ffe0ff */
[----:B------:R-:W-:Y:S01]  /*b760*/  FMUL.FTZ R63, R67, UR26 ;  /* 0x0000001a433f7c20 */ /* 0x000fe20008410000 */
[----:B------:R-:W-:-:S04]  /*b770*/  LEA R60, P0, R62, UR6, 0x2 ;  /* 0x000000063e3c7c11 */ /* 0x000fc8000f8010ff */
[----:B------:R-:W-:Y:S01]  /*b780*/  LEA.HI.X R61, R62, UR7, R61, 0x2, P0 ;  /* 0x000000073e3d7c11 */ /* 0x000fe200080f143d */
[----:B------:R-:W-:-:S05]  /*b790*/  FMUL.FTZ R62, R66, UR26 ;  /* 0x0000001a423e7c20 */ /* 0x000fca0008410000 */
[----:B------:R0:W-:Y:S03]  /*b7a0*/  STG.E.64 desc[UR22][R60.64], R62 ;  /* 0x0000003e3c007986 */ /* 0x0001e6000c101b16 */
.L_x_2308:
[----:B------:R-:W-:Y:S05]  /*b7b0*/  BSYNC B0 ;  /* 0x0000000000007941 */ /* 0x000fea0003800000 */
.L_x_2307:
[----:B0----5:R0:W5:Y:S04]  /*b7c0*/  LDL R62, [R1+0x7c] ;  /* 0x00007c00013e7983 */ /* 0x0211680000100800 */
[----:B------:R0:W5:Y:S01]  /*b7d0*/  LDL R63, [R1+0x88] ;  /* 0x00008800013f7983 */ /* 0x0001620000100800 */
[C---:B------:R-:W-:Y:S01]  /*b7e0*/  IADD3 R67, R80.reuse, 0x10, RZ ;  /* 0x0000001050437810 */ /* 0x040fe20007ffe0ff */
[----:B------:R-:W-:Y:S01]  /*b7f0*/  ULDC.64 UR6, c[0x0][0x290] ;  /* 0x0000a40000067ab9 */ /* 0x000fe20000000a00 */
[----:B------:R-:W-:Y:S02]  /*b800*/  IADD3 R66, R80, 0x10, RZ ;  /* 0x0000001050427810 */ /* 0x000fe40007ffe0ff */
[----:B------:R-:W-:Y:S02]  /*b810*/  SHF.R.S32.HI R67, RZ, 0x1f, R67 ;  /* 0x0000001fff437819 */ /* 0x000fe40000011443 */
[----:B------:R-:W-:-:S04]  /*b820*/  ISETP.GE.U32.AND P0, PT, R66, UR6, PT ;  /* 0x0000000642007c0c */ /* 0x000fc8000bf06070 */
[----:B------:R-:W-:-:S04]  /*b830*/  ISETP.GE.AND.EX P0, PT, R67, UR7, PT, P0 ;  /* 0x0000000743007c0c */ /* 0x000fc8000bf06300 */
[----:B------:R-:W-:Y:S01]  /*b840*/  ISETP.GT.U32.OR P0, PT, R0, 0x1df, P0 ;  /* 0x000001df0000780c */ /* 0x000fe20000704470 */
[----:B0-----:R-:W-:-:S12]  /*b850*/  @!P5 BRA `(.L_x_2309) ;  /* 0x000000000048d947 */ /* 0x001fd80003800000 */
        /* <DEDUP_REMOVED lines=18> */
.L_x_2309:
[----:B------:R-:W-:Y:S04]  /*b980*/  BSSY B0, `(.L_x_2310) ;  /* 0x0000015000007945 */ /* 0x000fe80003800000 */
[----:B------:R-:W-:Y:S05]  /*b990*/  @P0 BRA `(.L_x_2311) ;  /* 0x00000000004c0947 */ /* 0x000fea0003800000 */
[----:B------:R-:W-:Y:S01]  /*b9a0*/  MOV R60, UR5 ;  /* 0x00000005003c7c02 */ /* 0x000fe20008000f00 */
[----:B------:R-:W-:Y:S01]  /*b9b0*/  ULDC.64 UR14, c[0x0][0x288] ;  /* 0x0000a200000e7ab9 */ /* 0x000fe20000000a00 */
[----:B------:R-:W-:-:S03]  /*b9c0*/  MOV R61, R5 ;  /* 0x00000005003d7202 */ /* 0x000fc60000000f00 */
[----:B-----5:R-:W-:-:S04]  /*b9d0*/  FFMA.FTZ R60, R62, R60, UR13 ;  /* 0x0000000d3e3c7e23 */ /* 0x020fc8000801003c */
[----:B------:R-:W-:Y:S01]  /*b9e0*/  FFMA.FTZ R62, R76, R44, -R60 ;  /* 0x0000002c4c3e7223 */ /* 0x000fe2000001083c */
[----:B------:R-:W-:Y:S02]  /*b9f0*/  MOV R44, UR5 ;  /* 0x00000005002c7c02 */ /* 0x000fe40008000f00 */
[----:B------:R-:W-:-:S03]  /*ba00*/  MOV R60, R2 ;  /* 0x00000002003c7202 */ /* 0x000fc60000000f00 */
[----:B------:R-:W-:Y:S02]  /*ba10*/  FFMA.FTZ R44, R63, R44, UR13 ;  /* 0x0000000d3f2c7e23 */ /* 0x000fe4000801002c */
[----:B------:R-:W-:-:S04]  /*ba20*/  IMAD.WIDE.U32 R60, R66, UR14, R60 ;  /* 0x0000000e423c7c25 */ /* 0x000fc8000f8e003c */
[----:B------:R-:W-:Y:S01]  /*ba30*/  FFMA.FTZ R63, R77, R45, -R44 ;  /* 0x0000002d4d3f7223 */ /* 0x000fe2000001082c */
[----:B------:R-:W-:-:S04]  /*ba40*/  IMAD R44, R67, UR14, RZ ;  /* 0x0000000e432c7c24 */ /* 0x000fc8000f8e02ff */
        /* <DEDUP_REMOVED lines=8> */
.L_x_2311:
[----:B------:R-:W-:Y:S05]  /*bad0*/  BSYNC B0 ;  /* 0x0000000000007941 */ /* 0x000fea0003800000 */
.L_x_2310:
[----:B0-----:R0:W5:Y:S04]  /*bae0*/  LDL R60, [R1+0x74] ;  /* 0x00007400013c7983 */ /* 0x0011680000100800 */
[----:B------:R0:W5:Y:S01]  /*baf0*/  LDL R61, [R1+0x80] ;  /* 0x00008000013d7983 */ /* 0x0001620000100800 */
[C---:B------:R-:W-:Y:S02]  /*bb00*/  IADD3 R78, R80.reuse, 0x20, RZ ;  /* 0x00000020504e7810 */ /* 0x040fe40007ffe0ff */
[C---:B-----5:R-:W-:Y:S02]  /*bb10*/  IADD3 R62, R80.reuse, 0x30, RZ ;  /* 0x00000030503e7810 */ /* 0x060fe40007ffe0ff */
[C---:B------:R-:W-:Y:S02]  /*bb20*/  IADD3 R67, R80.reuse, 0x30, RZ ;  /* 0x0000003050437810 */ /* 0x040fe40007ffe0ff */
[----:B------:R-:W-:-:S02]  /*bb30*/  IADD3 R79, R80, 0x20, RZ ;  /* 0x00000020504f7810 */ /* 0x000fc40007ffe0ff */
[----:B------:R-:W-:Y:S02]  /*bb40*/  ISETP.GE.U32.AND P0, PT, R78, UR6, PT ;  /* 0x000000064e007c0c */ /* 0x000fe4000bf06070 */
[----:B------:R-:W-:Y:S02]  /*bb50*/  ISETP.GE.U32.AND P3, PT, R62, UR6, PT ;  /* 0x000000063e007c0c */ /* 0x000fe4000bf66070 */
[----:B------:R-:W-:Y:S02]  /*bb60*/  SHF.R.S32.HI R79, RZ, 0x1f, R79 ;  /* 0x0000001fff4f7819 */ /* 0x000fe4000001144f */
[----:B------:R-:W-:Y:S02]  /*bb70*/  SHF.R.S32.HI R67, RZ, 0x1f, R67 ;  /* 0x0000001fff437819 */ /* 0x000fe40000011443 */
[C---:B------:R-:W-:Y:S02]  /*bb80*/  IADD3 R66, R80.reuse, 0x40, RZ ;  /* 0x0000004050427810 */ /* 0x040fe40007ffe0ff */
[----:B------:R-:W-:-:S02]  /*bb90*/  IADD3 R63, R80, 0x50, RZ ;  /* 0x00000050503f7810 */ /* 0x000fc40007ffe0ff */
[----:B------:R-:W-:Y:S02]  /*bba0*/  ISETP.GE.AND.EX P2, PT, R79, UR7, PT, P0 ;  /* 0x000000074f007c0c */ /* 0x000fe4000bf46300 */
[----:B------:R-:W-:Y:S02]  /*bbb0*/  ISETP.GE.AND.EX P3, PT, R67, UR7, PT, P3 ;  /* 0x0000000743007c0c */ /* 0x000fe4000bf66330 */
[----:B------:R-:W-:Y:S02]  /*bbc0*/  ISETP.GE.U32.AND P6, PT, R66, UR6, PT ;  /* 0x0000000642007c0c */ /* 0x000fe4000bfc6070 */
[----:B------:R-:W-:Y:S02]  /*bbd0*/  ISETP.GE.U32.AND P0, PT, R63, UR6, PT ;  /* 0x000000063f007c0c */ /* 0x000fe4000bf06070 */
[C---:B------:R-:W-:Y:S02]  /*bbe0*/  ISETP.GT.U32.OR P2, PT, R0.reuse, 0x1df, P2 ;  /* 0x000001df0000780c */ /* 0x040fe40001744470 */
[----:B------:R-:W-:Y:S01]  /*bbf0*/  ISETP.GT.U32.OR P3, PT, R0, 0x1df, P3 ;  /* 0x000001df0000780c */ /* 0x000fe20001f64470 */
[----:B0-----:R-:W-:-:S12]  /*bc00*/  @!P5 BRA `(.L_x_2312) ;  /* 0x000000000048d947 */ /* 0x001fd80003800000 */
        /* <DEDUP_REMOVED lines=18> */
.L_x_2312:
[----:B------:R-:W-:Y:S04]  /*bd30*/  BSSY B0, `(.L_x_2313) ;  /* 0x0000015000007945 */ /* 0x000fe80003800000 */
[----:B------:R-:W-:Y:S05]  /*bd40*/  @P2 BRA `(.L_x_2314) ;  /* 0x00000000004c2947 */ /* 0x000fea0003800000 */
[----:B------:R-:W-:Y:S01]  /*bd50*/  MOV R44, UR5 ;  /* 0x00000005002c7c02 */ /* 0x000fe20008000f00 */
[----:B------:R-:W-:-:S04]  /*bd60*/  ULDC.64 UR14, c[0x0][0x288] ;  /* 0x0000a200000e7ab9 */ /* 0x000fc80000000a00 */
[----:B------:R-:W-:-:S04]  /*bd70*/  FFMA.FTZ R44, R60, R44, UR13 ;  /* 0x0000000d3c2c7e23 */ /* 0x000fc8000801002c */
[----:B------:R-:W-:Y:S01]  /*bd80*/  FFMA.FTZ R60, R76, R46, -R44 ;  /* 0x0000002e4c3c7223 */ /* 0x000fe2000001082c */
[----:B------:R-:W-:Y:S02]  /*bd90*/  MOV R44, UR5 ;  /* 0x00000005002c7c02 */ /* 0x000fe40008000f00 */
[----:B------:R-:W-:-:S03]  /*bda0*/  MOV R46, R2 ;  /* 0x00000002002e7202 */ /* 0x000fc60000000f00 */
[----:B------:R-:W-:-:S04]  /*bdb0*/  FFMA.FTZ R44, R61, R44, UR13 ;  /* 0x0000000d3d2c7e23 */ /* 0x000fc8000801002c */
[----:B------:R-:W-:Y:S01]  /*bdc0*/  FFMA.FTZ R61, R77, R47, -R44 ;  /* 0x0000002f4d3d7223 */ /* 0x000fe2000001082c */
[----:B------:R-:W-:Y:S01]  /*bdd0*/  MOV R47, R5 ;  /* 0x00000005002f7202 */ /* 0x000fe20000000f00 */
        /* <DEDUP_REMOVED lines=10> */
.L_x_2314:
[----:B------:R-:W-:Y:S05]  /*be80*/  BSYNC B0 ;  /* 0x0000000000007941 */ /* 0x000fea0003800000 */
.L_x_2313:
[----:B------:R-:W-:Y:S05]  /*be90*/  @!P5 BRA `(.L_x_2315) ;  /* 0x000000000050d947 */ /* 0x000fea0003800000 */
[----:B0-----:R-:W2:Y:S04]  /*bea0*/  LDL R44, [R1+0x78] ;  /* 0x00007800012c7983 */ /* 0x001ea80000100800 */
[----:B------:R-:W3:Y:S01]  /*beb0*/  LDL R46, [R1+0x84] ;  /* 0x00008400012e7983 */ /* 0x000ee20000100800 */
[----:B--2---:R-:W-:-:S04]  /*bec0*/  FFMA.FTZ R44, R44, R76, R74 ;  /* 0x0000004c2c2c7223 */ /* 0x004fc8000001004a */
[----:B------:R-:W-:-:S06]  /*bed0*/  FMUL.FTZ R45, R44, -1.4426950216293334961 ;  /* 0xbfb8aa3b2c2d7820 */ /* 0x000fcc0000410000 */
[----:B------:R-:W0:Y:S02]  /*bee0*/  MUFU.EX2 R45, R45 ;  /* 0x0000002d002d7308 */ /* 0x000e240000000800 */
[----:B0-----:R-:W-:-:S06]  /*bef0*/  FADD.FTZ R45, R45, 1 ;  /* 0x3f8000002d2d7421 */ /* 0x001fcc0000010000 */
[----:B------:R-:W0:Y:S02]  /*bf00*/  MUFU.RCP R45, R45 ;  /* 0x0000002d002d7308 */ /* 0x000e240000001000 */
[----:B0-----:R-:W-:Y:S01]  /*bf10*/  FMUL.FTZ R48, R48, R45 ;  /* 0x0000002d30307220 */ /* 0x001fe20000410000 */
[----:B------:R-:W-:-:S04]  /*bf20*/  FADD.FTZ R45, -R45, 1 ;  /* 0x3f8000002d2d7421 */ /* 0x000fc80000010100 */
[----:B------:R-:W-:Y:S01]  /*bf30*/  FFMA.FTZ R45, R44, R45, 1 ;  /* 0x3f8000002c2d7423 */ /* 0x000fe2000001002d */
[----:B---3--:R-:W-:-:S03]  /*bf40*/  FFMA.FTZ R44, R46, R77, R75 ;  /* 0x0000004d2e2c7223 */ /* 0x008fc6000001004b */
        /* <DEDUP_REMOVED lines=9> */
.L_x_2315:
[----:B------:R-:W-:Y:S04]  /*bfe0*/  BSSY B0, `(.L_x_2316) ;  /* 0x0000017000007945 */ /* 0x000fe80003800000 */
[----:B------:R-:W-:Y:S05]  /*bff0*/  @P3 BRA `(.L_x_2317) ;  /* 0x0000000000543947 */ /* 0x000fea0003800000 */
[----:B0-----:R-:W2:Y:S01]  /*c000*/  LDL.LU R46, [R1+0x78] ;  /* 0x00007800012e7983 */ /* 0x001ea20000300800 */
[----:B------:R-:W-:Y:S01]  /*c010*/  MOV R44, UR5 ;  /* 0x00000005002c7c02 */ /* 0x000fe20008000f00 */
[----:B------:R-:W-:Y:S02]  /*c020*/  ULDC.64 UR14, c[0x0][0x288] ;  /* 0x0000a200000e7ab9 */ /* 0x000fe40000000a00 */
[----:B------:R-:W3:Y:S01]  /*c030*/  LDL.LU R45, [R1+0x84] ;  /* 0x00008400012d7983 */ /* 0x000ee20000300800 */
[----:B------:R-:W-:Y:S01]  /*c040*/  MOV R47, R5 ;  /* 0x00000005002f7202 */ /* 0x000fe20000000f00 */
[----:B--2---:R-:W-:Y:S01]  /*c050*/  FFMA.FTZ R44, R46, R44, UR13 ;  /* 0x0000000d2e2c7e23 */ /* 0x004fe2000801002c */
[----:B------:R-:W-:-:S03]  /*c060*/  MOV R46, R2 ;  /* 0x00000002002e7202 */ /* 0x000fc60000000f00 */
[----:B------:R-:W-:Y:S01]  /*c070*/  FFMA.FTZ R48, R76, R48, -R44 ;  /* 0x000000304c307223 */ /* 0x000fe2000001082c */
[----:B------:R-:W-:Y:S01]  /*c080*/  MOV R44, UR5 ;  /* 0x00000005002c7c02 */ /* 0x000fe20008000f00 */
[----:B------:R-:W-:-:S04]  /*c090*/  IMAD.WIDE.U32 R46, R62, UR14, R46 ;  /* 0x0000000e3e2e7c25 */ /* 0x000fc8000f8e002e */
[----:B---3--:R-:W-:-:S04]  /*c0a0*/  FFMA.FTZ R44, R45, R44, UR13 ;  /* 0x0000000d2d2c7e23 */ /* 0x008fc8000801002c */
        /* <DEDUP_REMOVED lines=10> */
.L_x_2317:
[----:B------:R-:W-:Y:S05]  /*c150*/  BSYNC B0 ;  /* 0x0000000000007941 */ /* 0x000fea0003800000 */
.L_x_2316:
[----:B------:R2:W5:Y:S04]  /*c160*/  LDL R67, [R1+0x68] ;  /* 0x0000680001437983 */ /* 0x0005680000100800 */
[----:B01----:R2:W5:Y:S01]  /*c170*/  LDL R47, [R1+0x54] ;  /* 0x00005400012f7983 */ /* 0x0035620000100800 */
[C---:B------:R-:W-:Y:S02]  /*c180*/  IADD3 R48, R80.reuse, 0x60, RZ ;  /* 0x0000006050307810 */ /* 0x040fe40007ffe0ff */
[C---:B------:R-:W-:Y:S02]  /*c190*/  IADD3 R49, R80.reuse, 0x60, RZ ;  /* 0x0000006050317810 */ /* 0x040fe40007ffe0ff */
[C---:B------:R-:W-:Y:S02]  /*c1a0*/  IADD3 R61, R80.reuse, 0x50, RZ ;  /* 0x00000050503d7810 */ /* 0x040fe40007ffe0ff */
[----:B------:R-:W-:-:S02]  /*c1b0*/  IADD3 R46, R80, 0x40, RZ ;  /* 0x00000040502e7810 */ /* 0x000fc40007ffe0ff */
[----:B------:R-:W-:Y:S02]  /*c1c0*/  ISETP.GE.U32.AND P2, PT, R48, UR6, PT ;  /* 0x0000000630007c0c */ /* 0x000fe4000bf46070 */
[----:B------:R-:W-:Y:S02]  /*c1d0*/  SHF.R.S32.HI R46, RZ, 0x1f, R46 ;  /* 0x0000001fff2e7819 */ /* 0x000fe4000001142e */
[----:B------:R-:W-:Y:S02]  /*c1e0*/  SHF.R.S32.HI R61, RZ, 0x1f, R61 ;  /* 0x0000001fff3d7819 */ /* 0x000fe4000001143d */
[----:B------:R-:W-:Y:S02]  /*c1f0*/  SHF.R.S32.HI R49, RZ, 0x1f, R49 ;  /* 0x0000001fff317819 */ /* 0x000fe40000011431 */
[C---:B------:R-:W-:Y:S02]  /*c200*/  IADD3 R62, R80.reuse, 0x70, RZ ;  /* 0x00000070503e7810 */ /* 0x040fe40007ffe0ff */
[----:B------:R-:W-:-:S02]  /*c210*/  IADD3 R60, R80, 0x80, RZ ;  /* 0x00000080503c7810 */ /* 0x000fc40007ffe0ff */
[----:B------:R-:W-:Y:S02]  /*c220*/  ISETP.GE.AND.EX P6, PT, R46, UR7, PT, P6 ;  /* 0x000000072e007c0c */ /* 0x000fe4000bfc6360 */
[----:B------:R-:W-:Y:S02]  /*c230*/  ISETP.GE.AND.EX P0, PT, R61, UR7, PT, P0 ;  /* 0x000000073d007c0c */ /* 0x000fe4000bf06300 */
[----:B------:R-:W-:Y:S02]  /*c240*/  ISETP.GE.AND.EX P2, PT, R49, UR7, PT, P2 ;  /* 0x0000000731007c0c */ /* 0x000fe4000bf46320 */
[----:B------:R-:W-:Y:S02]  /*c250*/  ISETP.GE.U32.AND P3, PT, R62, UR6, PT ;  /* 0x000000063e007c0c */ /* 0x000fe4000bf66070 */
[----:B------:R-:W-:Y:S02]  /*c260*/  ISETP.GE.U32.AND P4, PT, R60, UR6, PT ;  /* 0x000000063c007c0c */ /* 0x000fe4000bf86070 */
[----:B------:R-:W-:-:S02]  /*c270*/  ISETP.GT.U32.OR P6, PT, R0, 0x1df, P6 ;  /* 0x000001df0000780c */ /* 0x000fc400037c4470 */
[C---:B------:R-:W-:Y:S02]  /*c280*/  ISETP.GT.U32.OR P0, PT, R0.reuse, 0x1df, P0 ;  /* 0x000001df0000780c */ /* 0x040fe40000704470 */
[----:B------:R-:W-:Y:S01]  /*c290*/  ISETP.GT.U32.OR P2, PT, R0, 0x1df, P2 ;  /* 0x000001df0000780c */ /* 0x000fe20001744470 */
[----:B--2---:R-:W-:-:S12]  /*c2a0*/  @!P5 BRA `(.L_x_2318) ;  /* 0x000000000048d947 */ /* 0x004fd80003800000 */
        /* <DEDUP_REMOVED lines=18> */
.L_x_2318:
[----:B------:R-:W-:Y:S04]  /*c3d0*/  BSSY B0, `(.L_x_2319) ;  /* 0x0000015000007945 */ /* 0x000fe80003800000 */
[----:B------:R-:W-:Y:S05]  /*c3e0*/  @P6 BRA `(.L_x_2320) ;  /* 0x00000000004c6947 */ /* 0x000fea0003800000 */
[----:B------:R-:W-:Y:S01]  /*c3f0*/  MOV R44, UR5 ;  /* 0x00000005002c7c02 */ /* 0x000fe20008000f00 */
[----:B------:R-:W-:-:S04]  /*c400*/  ULDC.64 UR14, c[0x0][0x288] ;  /* 0x0000a200000e7ab9 */ /* 0x000fc80000000a00 */
[----:B-----5:R-:W-:-:S04]  /*c410*/  FFMA.FTZ R44, R67, R44, UR13 ;  /* 0x0000000d432c7e23 */ /* 0x020fc8000801002c */
[----:B------:R-:W-:Y:S01]  /*c420*/  FFMA.FTZ R50, R76, R50, -R44 ;  /* 0x000000324c327223 */ /* 0x000fe2000001082c */
[----:B------:R-:W-:-:S05]  /*c430*/  MOV R44, UR5 ;  /* 0x00000005002c7c02 */ /* 0x000fca0008000f00 */
[----:B------:R-:W-:Y:S01]  /*c440*/  FFMA.FTZ R44, R47, R44, UR13 ;  /* 0x0000000d2f2c7e23 */ /* 0x000fe2000801002c */
[----:B------:R-:W-:-:S03]  /*c450*/  MOV R47, R5 ;  /* 0x00000005002f7202 */ /* 0x000fc60000000f00 */
[----:B------:R-:W-:Y:S01]  /*c460*/  FFMA.FTZ R51, R77, R51, -R44 ;  /* 0x000000334d337223 */ /* 0x000fe2000001082c */
[----:B------:R-:W-:Y:S01]  /*c470*/  IMAD R44, R46, UR14, RZ ;  /* 0x0000000e2e2c7c24 */ /* 0x000fe2000f8e02ff */
[----:B------:R-:W-:-:S03]  /*c480*/  MOV R46, R2 ;  /* 0x00000002002e7202 */ /* 0x000fc60000000f00 */
[C---:B------:R-:W-:Y:S02]  /*c490*/  IMAD R44, R66.reuse, UR15, R44 ;  /* 0x0000000f422c7c24 */ /* 0x040fe4000f8e022c */
[----:B------:R-:W-:Y:S01]  /*c4a0*/  IMAD.WIDE.U32 R46, R66, UR14, R46 ;  /* 0x0000000e422e7c25 */ /* 0x000fe2000f8e002e */
[----:B------:R-:W-:-:S04]  /*c4b0*/  ULDC.64 UR14, c[0x0][0x210] ;  /* 0x00008400000e7ab9 */ /* 0x000fc80000000a00 */
[----:B------:R-:W-:Y:S01]  /*c4c0*/  IADD3 R45, R47, R44, RZ ;  /* 0x0000002c2f2d7210 */ /* 0x000fe20007ffe0ff */
[----:B------:R-:W-:Y:S01]  /*c4d0*/  FMUL.FTZ R47, R51, UR26 ;  /* 0x0000001a332f7c20 */ /* 0x000fe20008410000 */
[----:B------:R-:W-:-:S04]  /*c4e0*/  LEA R44, P6, R46, UR14, 0x2 ;  /* 0x0000000e2e2c7c11 */ /* 0x000fc8000f8c10ff */
[----:B------:R-:W-:Y:S01]  /*c4f0*/  LEA.HI.X R45, R46, UR15, R45, 0x2, P6 ;  /* 0x0000000f2e2d7c11 */ /* 0x000fe2000b0f142d */
[----:B------:R-:W-:-:S05]  /*c500*/  FMUL.FTZ R46, R50, UR26 ;  /* 0x0000001a322e7c20 */ /* 0x000fca0008410000 */
[----:B------:R0:W-:Y:S03]  /*c510*/  STG.E.64 desc[UR22][R44.64], R46 ;  /* 0x0000002e2c007986 */ /* 0x0001e6000c101b16 */
.L_x_2320:
[----:B------:R-:W-:Y:S05]  /*c520*/  BSYNC B0 ;  /* 0x0000000000007941 */ /* 0x000fea0003800000 */
.L_x_2319:
        /* <DEDUP_REMOVED lines=21> */
.L_x_2321:
[----:B------:R-:W-:Y:S04]  /*c680*/  BSSY B0, `(.L_x_2322) ;  /* 0x0000017000007945 */ /* 0x000fe80003800000 */
[----:B------:R-:W-:Y:S05]  /*c690*/  @P0 BRA `(.L_x_2323) ;  /* 0x0000000000540947 */ /* 0x000fea0003800000 */
[----:B0-----:R-:W2:Y:S01]  /*c6a0*/  LDL.LU R46, [R1+0x50] ;  /* 0x00005000012e7983 */ /* 0x001ea20000300800 */
[----:B------:R-:W-:Y:S01]  /*c6b0*/  MOV R44, UR5 ;  /* 0x00000005002c7c02 */ /* 0x000fe20008000f00 */
[----:B------:R-:W-:Y:S02]  /*c6c0*/  ULDC.64 UR14, c[0x0][0x288] ;  /* 0x0000a200000e7ab9 */ /* 0x000fe40000000a00 */
[----:B------:R-:W3:Y:S01]  /*c6d0*/  LDL.LU R45, [R1+0x44] ;  /* 0x00004400012d7983 */ /* 0x000ee20000300800 */
[----:B-----5:R-:W-:Y:S01]  /*c6e0*/  MOV R47, R5 ;  /* 0x00000005002f7202 */ /* 0x020fe20000000f00 */
        /* <DEDUP_REMOVED lines=16> */
.L_x_2323:
[----:B------:R-:W-:Y:S05]  /*c7f0*/  BSYNC B0 ;  /* 0x0000000000007941 */ /* 0x000fea0003800000 */
.L_x_2322:
[----:B------:R-:W-:Y:S05]  /*c800*/  @!P5 BRA `(.L_x_2324) ;  /* 0x000000000050d947 */ /* 0x000fea0003800000 */
[----:B01----:R-:W2:Y:S04]  /*c810*/  LDL R44, [R1+0x40] ;  /* 0x00004000012c7983 */ /* 0x003ea80000100800 */
        /* <DEDUP_REMOVED lines=19> */
.L_x_2324:
[----:B------:R-:W-:Y:S04]  /*c950*/  BSSY B0, `(.L_x_2325) ;  /* 0x0000017000007945 */ /* 0x000fe80003800000 */
[----:B------:R-:W-:Y:S05]  /*c960*/  @P2 BRA `(.L_x_2326) ;  /* 0x0000000000542947 */ /* 0x000fea0003800000 */
[----:B01----:R-:W2:Y:S01]  /*c970*/  LDL.LU R46, [R1+0x40] ;  /* 0x00004000012e7983 */ /* 0x003ea20000300800 */
        /* <DEDUP_REMOVED lines=20> */
.L_x_2326:
[----:B------:R-:W-:Y:S05]  /*cac0*/  BSYNC B0 ;  /* 0x0000000000007941 */ /* 0x000fea0003800000 */
.L_x_2325:
[----:B------:R3:W5:Y:S04]  /*cad0*/  LDL R63, [R1+0x38] ;  /* 0x00003800013f7983 */ /* 0x0007680000100800 */
[----:B012--5:R3:W5:Y:S01]  /*cae0*/  LDL R47, [R1+0x34] ;  /* 0x00003400012f7983 */ /* 0x0277620000100800 */
[C---:B------:R-:W-:Y:S02]  /*caf0*/  IADD3 R54, R80.reuse, 0x90, RZ ;  /* 0x0000009050367810 */ /* 0x040fe40007ffe0ff */
[C---:B------:R-:W-:Y:S02]  /*cb00*/  IADD3 R50, R80.reuse, 0xa0, RZ ;  /* 0x000000a050327810 */ /* 0x040fe40007ffe0ff */
[C---:B------:R-:W-:Y:S02]  /*cb10*/  IADD3 R51, R80.reuse, 0xb0, RZ ;  /* 0x000000b050337810 */ /* 0x040fe40007ffe0ff */
[----:B------:R-:W-:-:S02]  /*cb20*/  IADD3 R46, R80, 0x70, RZ ;  /* 0x00000070502e7810 */ /* 0x000fc40007ffe0ff */
[C---:B------:R-:W-:Y:S02]  /*cb30*/  IADD3 R52, R80.reuse, 0xb0, RZ ;  /* 0x000000b050347810 */ /* 0x040fe40007ffe0ff */
[C---:B------:R-:W-:Y:S02]  /*cb40*/  IADD3 R53, R80.reuse, 0xa0, RZ ;  /* 0x000000a050357810 */ /* 0x040fe40007ffe0ff */
[C---:B------:R-:W-:Y:S02]  /*cb50*/  IADD3 R55, R80.reuse, 0x90, RZ ;  /* 0x0000009050377810 */ /* 0x040fe40007ffe0ff */
[----:B------:R-:W-:Y:S02]  /*cb60*/  IADD3 R61, R80, 0x80, RZ ;  /* 0x00000080503d7810 */ /* 0x000fe40007ffe0ff */
[----:B------:R-:W-:Y:S02]  /*cb70*/  SHF.R.S32.HI R46, RZ, 0x1f, R46 ;  /* 0x0000001fff2e7819 */ /* 0x000fe4000001142e */
[----:B------:R-:W-:-:S02]  /*cb80*/  ISETP.GE.U32.AND P6, PT, R54, UR6, PT ;  /* 0x0000000636007c0c */ /* 0x000fc4000bfc6070 */
[----:B------:R-:W-:Y:S02]  /*cb90*/  ISETP.GE.U32.AND P0, PT, R50, UR6, PT ;  /* 0x0000000632007c0c */ /* 0x000fe4000bf06070 */
[----:B------:R-:W-:Y:S02]  /*cba0*/  ISETP.GE.U32.AND P2, PT, R51, UR6, PT ;  /* 0x0000000633007c0c */ /* 0x000fe4000bf46070 */
[----:B------:R-:W-:Y:S02]  /*cbb0*/  SHF.R.S32.HI R61, RZ, 0x1f, R61 ;  /* 0x0000001fff3d7819 */ /* 0x000fe4000001143d */
[----:B------:R-:W-:Y:S02]  /*cbc0*/  SHF.R.S32.HI R55, RZ, 0x1f, R55 ;  /* 0x0000001fff377819 */ /* 0x000fe40000011437 */
[----:B------:R-:W-:Y:S02]  /*cbd0*/  SHF.R.S32.HI R53, RZ, 0x1f, R53 ;  /* 0x0000001fff357819 */ /* 0x000fe40000011435 */
[----:B------:R-:W-:-:S02]  /*cbe0*/  SHF.R.S32.HI R52, RZ, 0x1f, R52 ;  /* 0x0000001fff347819 */ /* 0x000fc40000011434 */
[----:B------:R-:W-:Y:S02]  /*cbf0*/  ISETP.GE.AND.EX P3, PT, R46, UR7, PT, P3 ;  /* 0x000000072e007c0c */ /* 0x000fe4000bf66330 */
[----:B------:R-:W-:Y:S02]  /*cc00*/  ISETP.GE.AND.EX P4, PT, R61, UR7, PT, P4 ;  /* 0x000000073d007c0c */ /* 0x000fe4000bf86340 */
[----:B------:R-:W-:Y:S02]  /*cc10*/  ISETP.GE.AND.EX P6, PT, R55, UR7, PT, P6 ;  /* 0x0000000737007c0c */ /* 0x000fe4000bfc6360 */
[----:B------:R-:W-:Y:S02]  /*cc20*/  ISETP.GE.AND.EX P0, PT, R53, UR7, PT, P0 ;  /* 0x0000000735007c0c */ /* 0x000fe4000bf06300 */
[----:B------:R-:W-:Y:S02]  /*cc30*/  ISETP.GE.AND.EX P2, PT, R52, UR7, PT, P2 ;  /* 0x0000000734007c0c */ /* 0x000fe4000bf46320 */
[----:B------:R-:W-:-:S02]  /*cc40*/  ISETP.GT.U32.OR P3, PT, R0, 0x1df, P3 ;  /* 0x000001df0000780c */ /* 0x000fc40001f64470 */
[C---:B------:R-:W-:Y:S02]  /*cc50*/  ISETP.GT.U32.OR P4, PT, R0.reuse, 0x1df, P4 ;  /* 0x000001df0000780c */ /* 0x040fe40002784470 */
[C---:B------:R-:W-:Y:S02]  /*cc60*/  ISETP.GT.U32.OR P6, PT, R0.reuse, 0x1df, P6 ;  /* 0x000001df0000780c */ /* 0x040fe400037c4470 */
[C---:B------:R-:W-:Y:S02]  /*cc70*/  ISETP.GT.U32.OR P0, PT, R0.reuse, 0x1df, P0 ;  /* 0x000001df0000780c */ /* 0x040fe40000704470 */
[----:B------:R-:W-:Y:S02]  /*cc80*/  ISETP.GT.U32.OR P2, PT, R0, 0x1df, P2 ;  /* 0x000001df0000780c */ /* 0x000fe40001744470 */
[C---:B------:R-:W-:Y:S02]  /*cc90*/  IADD3 R48, R80.reuse, 0xc0, RZ ;  /* 0x000000c050307810 */ /* 0x040fe40007ffe0ff */
[----:B------:R-:W-:Y:S01]  /*cca0*/  IADD3 R49, R80, 0xd0, RZ ;  /* 0x000000d050317810 */ /* 0x000fe20007ffe0ff */
[----:B---3--:R-:W-:Y:S08]  /*ccb0*/  @!P5 BRA `(.L_x_2327) ;  /* 0x000000000048d947 */ /* 0x008ff00003800000 */
        /* <DEDUP_REMOVED lines=8> */
[----:B-----5:R-:W-:-:S03]  /*cd40*/  FFMA.FTZ R44, R47, R77, R75 ;  /* 0x0000004d2f2c7223 */ /* 0x020fc6000001004b */
        /* <DEDUP_REMOVED lines=9> */
.L_x_2327:
[----:B------:R-:W-:Y:S04]  /*cde0*/  BSSY B0, `(.L_x_2328) ;  /* 0x0000015000007945 */ /* 0x000fe80003800000 */
[----:B------:R-:W-:Y:S05]  /*cdf0*/  @P3 BRA `(.L_x_2329) ;  /* 0x00000000004c3947 */ /* 0x000fea0003800000 */
[----:B------:R-:W-:Y:S01]  /*ce00*/  MOV R44, UR5 ;  /* 0x00000005002c7c02 */ /* 0x000fe20008000f00 */
[----:B------:R-:W-:-:S04]  /*ce10*/  ULDC.64 UR14, c[0x0][0x288] ;  /* 0x0000a200000e7ab9 */ /* 0x000fc80000000a00 */
[----:B------:R-:W-:-:S04]  /*ce20*/  FFMA.FTZ R44, R63, R44, UR13 ;  /* 0x0000000d3f2c7e23 */ /* 0x000fc8000801002c */
[----:B------:R-:W-:Y:S01]  /*ce30*/  FFMA.FTZ R56, R76, R56, -R44 ;  /* 0x000000384c387223 */ /* 0x000fe2000001082c */
[----:B------:R-:W-:-:S05]  /*ce40*/  MOV R44, UR5 ;  /* 0x00000005002c7c02 */ /* 0x000fca0008000f00 */
[----:B-----5:R-:W-:Y:S01]  /*ce50*/  FFMA.FTZ R44, R47, R44, UR13 ;  /* 0x0000000d2f2c7e23 */ /* 0x020fe2000801002c */
        /* <DEDUP_REMOVED lines=13> */
.L_x_2329:
[----:B------:R-:W-:Y:S05]  /*cf30*/  BSYNC B0 ;  /* 0x0000000000007941 */ /* 0x000fea0003800000 */
.L_x_2328:
[----:B------:R-:W-:Y:S05]  /*cf40*/  @!P5 BRA `(.L_x_2330) ;  /* 0x000000000048d947 */ /* 0x000fea0003800000 */
[----:B0-----:R-:W-:-:S04]  /*cf50*/  FFMA.FTZ R44, R124, R76, R74 ;  /* 0x0000004c7c2c7223 */ /* 0x001fc8000001004a */
        /* <DEDUP_REMOVED lines=17> */
.L_x_2330:
[----:B------:R-:W-:Y:S04]  /*d070*/  BSSY B0, `(.L_x_2331) ;  /* 0x0000015000007945 */ /* 0x000fe80003800000 */
[----:B------:R-:W-:Y:S05]  /*d080*/  @P4 BRA `(.L_x_2332) ;  /* 0x00000000004c4947 */ /* 0x000fea0003800000 */
[----:B0-----:R-:W-:Y:S01]  /*d090*/  MOV R44, UR5 ;  /* 0x00000005002c7c02 */ /* 0x001fe20008000f00 */
[----:B------:R-:W-:Y:S01]  /*d0a0*/  ULDC.64 UR14, c[0x0][0x288] ;  /* 0x0000a200000e7ab9 */ /* 0x000fe20000000a00 */
[----:B------:R-:W-:Y:S02]  /*d0b0*/  MOV R46, R2 ;  /* 0x00000002002e7202 */ /* 0x000fe40000000f00 */
[----:B-----5:R-:W-:Y:S01]  /*d0c0*/  MOV R47, R5 ;  /* 0x00000005002f7202 */ /* 0x020fe20000000f00 */
[----:B------:R-:W-:-:S04]  /*d0d0*/  FFMA.FTZ R44, R124, R44, UR13 ;  /* 0x0000000d7c2c7e23 */ /* 0x000fc8000801002c */
[----:B------:R-:W-:Y:S01]  /*d0e0*/  FFMA.FTZ R58, R76, R58, -R44 ;  /* 0x0000003a4c3a7223 */ /* 0x000fe2000001082c */
[----:B------:R-:W-:Y:S01]  /*d0f0*/  MOV R44, UR5 ;  /* 0x00000005002c7c02 */ /* 0x000fe20008000f00 */
[----:B------:R-:W-:-:S04]  /*d100*/  IMAD.WIDE.U32 R46, R60, UR14, R46 ;  /* 0x0000000e3c2e7c25 */ /* 0x000fc8000f8e002e */
[----:B------:R-:W-:-:S04]  /*d110*/  FFMA.FTZ R44, R117, R44, UR13 ;  /* 0x0000000d752c7e23 */ /* 0x000fc8000801002c */
        /* <DEDUP_REMOVED lines=10> */
.L_x_2332:
[----:B------:R-:W-:Y:S05]  /*d1c0*/  BSYNC B0 ;  /* 0x0000000000007941 */ /* 0x000fea0003800000 */
.L_x_2331:
[----:B------:R-:W-:Y:S05]  /*d1d0*/  @!P5 BRA `(.L_x_2333) ;  /* 0x000000000048d947 */ /* 0x000fea0003800000 */
[----:B01----:R-:W-:-:S04]  /*d1e0*/  FFMA.FTZ R44, R125, R76, R74 ;  /* 0x0000004c7d2c7223 */ /* 0x003fc8000001004a */
        /* <DEDUP_REMOVED lines=17> */
.L_x_2333:
[----:B------:R-:W-:Y:S04]  /*d300*/  BSSY B0, `(.L_x_2334) ;  /* 0x0000015000007945 */ /* 0x000fe80003800000 */
[----:B------:R-:W-:Y:S05]  /*d310*/  @P6 BRA `(.L_x_2335) ;  /* 0x00000000004c6947 */ /* 0x000fea0003800000 */
[----:B01----:R-:W-:Y:S01]  /*d320*/  MOV R44, UR5 ;  /* 0x00000005002c7c02 */ /* 0x003fe20008000f00 */
        /* <DEDUP_REMOVED lines=18> */
.L_x_2335:
[----:B------:R-:W-:Y:S05]  /*d450*/  BSYNC B0 ;  /* 0x0000000000007941 */ /* 0x000fea0003800000 */
.L_x_2334:
[----:B------:R-:W-:Y:S05]  /*d460*/  @!P5 BRA `(.L_x_2336) ;  /* 0x000000000050d947 */ /* 0x000fea0003800000 */
[----:B012---:R-:W2:Y:S04]  /*d470*/  LDL R44, [R1+0x4] ;  /* 0x00000400012c7983 */ /* 0x007ea80000100800 */
[----:B------:R-:W3:Y:S01]  /*d480*/  LDL R46, [R1] ;  /* 0x00000000012e7983 */ /* 0x000ee20000100800 */
        /* <DEDUP_REMOVED lines=18> */
.L_x_2336:
[----:B------:R-:W-:Y:S04]  /*d5b0*/  BSSY B0, `(.L_x_2337) ;  /* 0x0000017000007945 */ /* 0x000fe80003800000 */
[----:B------:R-:W-:Y:S05]  /*d5c0*/  @P0 BRA `(.L_x_2338) ;  /* 0x0000000000540947 */ /* 0x000fea0003800000 */
[----:B012---:R-:W2:Y:S01]  /*d5d0*/  LDL.LU R46, [R1+0x4] ;  /* 0x00000400012e7983 */ /* 0x007ea20000300800 */
[----:B------:R-:W-:Y:S01]  /*d5e0*/  MOV R44, UR5 ;  /* 0x00000005002c7c02 */ /* 0x000fe20008000f00 */
[----:B------:R-:W-:Y:S02]  /*d5f0*/  ULDC.64 UR14, c[0x0][0x288] ;  /* 0x0000a200000e7ab9 */ /* 0x000fe40000000a00 */
[----:B------:R-:W3:Y:S01]  /*d600*/  LDL.LU R45, [R1] ;  /* 0x00000000012d7983 */ /* 0x000ee20000300800 */
        /* <DEDUP_REMOVED lines=17> */
.L_x_2338:
[----:B------:R-:W-:Y:S05]  /*d720*/  BSYNC B0 ;  /* 0x0000000000007941 */ /* 0x000fea0003800000 */
.L_x_2337:
[----:B------:R-:W-:Y:S05]  /*d730*/  @!P5 BRA `(.L_x_2339) ;  /* 0x000000000050d947 */ /* 0x000fea0003800000 */
[----:B0123--:R-:W2:Y:S04]  /*d740*/  LDL R44, [R1+0x14] ;  /* 0x00001400012c7983 */ /* 0x00fea80000100800 */
[----:B------:R-:W3:Y:S01]  /*d750*/  LDL R50, [R1+0x10] ;  /* 0x0000100001327983 */ /* 0x000ee20000100800 */
[----:B--2---:R-:W-:-:S04]  /*d760*/  FFMA.FTZ R44, R44, R76, R74 ;  /* 0x0000004c2c2c7223 */ /* 0x004fc8000001004a */
[----:B------:R-:W-:-:S06]  /*d770*/  FMUL.FTZ R45, R44, -1.4426950216293334961 ;  /* 0xbfb8aa3b2c2d7820 */ /* 0x000fcc0000410000 */
[----:B------:R-:W0:Y:S02]  /*d780*/  MUFU.EX2 R45, R45 ;  /* 0x0000002d002d7308 */ /* 0x000e240000000800 */
[----:B0-----:R-:W-:-:S06]  /*d790*/  FADD.FTZ R46, R45, 1 ;  /* 0x3f8000002d2e7421 */ /* 0x001fcc0000010000 */
[----:B-----5:R-:W0:Y:S02]  /*d7a0*/  MUFU.RCP R47, R46 ;  /* 0x0000002e002f7308 */ /* 0x020e240000001000 */
        /* <DEDUP_REMOVED lines=13> */
.L_x_2339:
[----:B------:R-:W-:Y:S04]  /*d880*/  BSSY B0, `(.L_x_2340) ;  /* 0x0000017000007945 */ /* 0x000fe80003800000 */
[----:B------:R-:W-:Y:S05]  /*d890*/  @P2 BRA `(.L_x_2341) ;  /* 0x0000000000542947 */ /* 0x000fea0003800000 */
[----:B0123--:R-:W2:Y:S01]  /*d8a0*/  LDL.LU R46, [R1+0x14] ;  /* 0x00001400012e7983 */ /* 0x00fea20000300800 */
[----:B------:R-:W-:Y:S01]  /*d8b0*/  MOV R45, UR5 ;  /* 0x00000005002d7c02 */ /* 0x000fe20008000f00 */
[----:B------:R-:W-:Y:S02]  /*d8c0*/  ULDC.64 UR14, c[0x0][0x288] ;  /* 0x0000a200000e7ab9 */ /* 0x000fe40000000a00 */
[----:B------:R-:W3:Y:S01]  /*d8d0*/  LDL.LU R44, [R1+0x10] ;  /* 0x00001000012c7983 */ /* 0x000ee20000300800 */
[----:B-----5:R-:W-:-:S04]  /*d8e0*/  IMAD R47, R52, UR14, RZ ;  /* 0x0000000e342f7c24 */ /* 0x020fc8000f8e02ff */
[----:B------:R-:W-:Y:S02]  /*d8f0*/  IMAD R47, R51, UR15, R47 ;  /* 0x0000000f332f7c24 */ /* 0x000fe4000f8e022f */
[----:B--2---:R-:W-:Y:S01]  /*d900*/  FFMA.FTZ R45, R46, R45, UR13 ;  /* 0x0000000d2e2d7e23 */ /* 0x004fe2000801002d */
[----:B------:R-:W-:-:S03]  /*d910*/  MOV R46, UR5 ;  /* 0x00000005002e7c02 */ /* 0x000fc60008000f00 */
[----:B------:R-:W-:Y:S01]  /*d920*/  FFMA.FTZ R70, R76, R70, -R45 ;  /* 0x000000464c467223 */ /* 0x000fe2000001082d */
[----:B------:R-:W-:Y:S01]  /*d930*/  MOV R45, R5 ;  /* 0x00000005002d7202 */ /* 0x000fe20000000f00 */
[----:B---3--:R-:W-:Y:S01]  /*d940*/  FFMA.FTZ R46, R44, R46, UR13 ;  /* 0x0000000d2c2e7e23 */ /* 0x008fe2000801002e */
[----:B------:R-:W-:-:S03]  /*d950*/  MOV R44, R2 ;  /* 0x00000002002c7202 */ /* 0x000fc60000000f00 */
[----:B------:R-:W-:Y:S02]  /*d960*/  FFMA.FTZ R71, R77, R71, -R46 ;  /* 0x000000474d477223 */ /* 0x000fe4000001082e */
        /* <DEDUP_REMOVED lines=8> */
.L_x_2341:
[----:B------:R-:W-:Y:S05]  /*d9f0*/  BSYNC B0 ;  /* 0x0000000000007941 */ /* 0x000fea0003800000 */
.L_x_2340:
[----:B------:R0:W5:Y:S04]  /*da00*/  LDL R59, [R1+0x1c] ;  /* 0x00001c00013b7983 */ /* 0x0001680000100800 */
[----:B------:R0:W5:Y:S01]  /*da10*/  LDL R58, [R1+0x18] ;  /* 0x00001800013a7983 */ /* 0x0001620000100800 */
[C---:B------:R-:W-:Y:S02]  /*da20*/  IADD3 R54, R80.reuse, 0xe0, RZ ;  /* 0x000000e050367810 */ /* 0x040fe40007ffe0ff */
[C---:B01234-:R-:W-:Y:S02]  /*da30*/  IADD3 R46, R80.reuse, 0xf0, RZ ;  /* 0x000000f0502e7810 */ /* 0x05ffe40007ffe0ff */
[----:B-----5:R-:W-:Y:S02]  /*da40*/  IADD3 R47, R80, 0x100, RZ ;  /* 0x00000100502f7810 */ /* 0x020fe40007ffe0ff */
[----:B------:R-:W-:-:S02]  /*da50*/  ISETP.GE.U32.AND P6, PT, R48, UR6, PT ;  /* 0x0000000630007c0c */ /* 0x000fc4000bfc6070 */
[----:B------:R-:W-:Y:S02]  /*da60*/  ISETP.GE.U32.AND P0, PT, R49, UR6, PT ;  /* 0x0000000631007c0c */ /* 0x000fe4000bf06070 */
[----:B------:R-:W-:Y:S02]  /*da70*/  ISETP.GE.U32.AND P2, PT, R54, UR6, PT ;  /* 0x0000000636007c0c */ /* 0x000fe4000bf46070 */
[----:B------:R-:W-:Y:S02]  /*da80*/  ISETP.GE.U32.AND P3, PT, R46, UR6, PT ;  /* 0x000000062e007c0c */ /* 0x000fe4000bf66070 */
[----:B------:R-:W-:Y:S02]  /*da90*/  ISETP.GE.U32.AND P4, PT, R47, UR6, PT ;  /* 0x000000062f007c0c */ /* 0x000fe4000bf86070 */
[----:B------:R-:W-:Y:S02]  /*daa0*/  SHF.R.S32.HI R44, RZ, 0x1f, R48 ;  /* 0x0000001fff2c7819 */ /* 0x000fe40000011430 */
[----:B------:R-:W-:-:S02]  /*dab0*/  SHF.R.S32.HI R56, RZ, 0x1f, R49 ;  /* 0x0000001fff387819 */ /* 0x000fc40000011431 */
[----:B------:R-:W-:Y:S02]  /*dac0*/  SHF.R.S32.HI R55, RZ, 0x1f, R54 ;  /* 0x0000001fff377819 */ /* 0x000fe40000011436 */
[----:B------:R-:W-:Y:S02]  /*dad0*/  SHF.R.S32.HI R53, RZ, 0x1f, R46 ;  /* 0x0000001fff357819 */ /* 0x000fe4000001142e */
[----:B------:R-:W-:Y:S02]  /*dae0*/  SHF.R.S32.HI R50, RZ, 0x1f, R47 ;  /* 0x0000001fff327819 */ /* 0x000fe4000001142f */
        /* <DEDUP_REMOVED lines=9> */
[----:B------:R-:W-:Y:S02]  /*db80*/  ISETP.GT.U32.OR P4, PT, R0, 0x1df, P4 ;  /* 0x000001df0000780c */ /* 0x000fe40002784470 */
[C---:B------:R-:W-:Y:S02]  /*db90*/  IADD3 R51, R80.reuse, 0x110, RZ ;  /* 0x0000011050337810 */ /* 0x040fe40007ffe0ff */
[----:B------:R-:W-:Y:S01]  /*dba0*/  IADD3 R52, R80, 0x120, RZ ;  /* 0x0000012050347810 */ /* 0x000fe20007ffe0ff */
[----:B------:R-:W-:Y:S08]  /*dbb0*/  @!P5 BRA `(.L_x_2342) ;  /* 0x000000000048d947 */ /* 0x000ff00003800000 */
        /* <DEDUP_REMOVED lines=18> */
.L_x_2342:
[----:B------:R-:W-:Y:S04]  /*dce0*/  BSSY B0, `(.L_x_2343) ;  /* 0x0000015000007945 */ /* 0x000fe80003800000 */
[----:B------:R-:W-:Y:S05]  /*dcf0*/  @P6 BRA `(.L_x_2344) ;  /* 0x00000000004c6947 */ /* 0x000fea0003800000 */
[----:B------:R-:W-:Y:S01]  /*dd00*/  MOV R45, UR5 ;  /* 0x00000005002d7c02 */ /* 0x000fe20008000f00 */
[----:B------:R-:W-:-:S04]  /*dd10*/  ULDC.64 UR14, c[0x0][0x288] ;  /* 0x0000a200000e7ab9 */ /* 0x000fc80000000a00 */
[----:B------:R-:W-:Y:S01]  /*dd20*/  FFMA.FTZ R45, R59, R45, UR13 ;  /* 0x0000000d3b2d7e23 */ /* 0x000fe2000801002d */
[----:B------:R-:W-:-:S03]  /*dd30*/  IMAD R59, R44, UR14, RZ ;  /* 0x0000000e2c3b7c24 */ /* 0x000fc6000f8e02ff */
[----:B------:R-:W-:Y:S01]  /*dd40*/  FFMA.FTZ R57, R76, R8, -R45 ;  /* 0x000000084c397223 */ /* 0x000fe2000001082d */
[----:B------:R-:W-:Y:S01]  /*dd50*/  MOV R8, UR5 ;  /* 0x0000000500087c02 */ /* 0x000fe20008000f00 */
[----:B------:R-:W-:-:S04]  /*dd60*/  IMAD R59, R48, UR15, R59 ;  /* 0x0000000f303b7c24 */ /* 0x000fc8000f8e023b */
[----:B------:R-:W-:-:S04]  /*dd70*/  FFMA.FTZ R8, R58, R8, UR13 ;  /* 0x0000000d3a087e23 */ /* 0x000fc80008010008 */
[----:B------:R-:W-:Y:S01]  /*dd80*/  FFMA.FTZ R58, R77, R9, -R8 ;  /* 0x000000094d3a7223 */ /* 0x000fe20000010808 */
[----:B------:R-:W-:Y:S02]  /*dd90*/  MOV R8, R2 ;  /* 0x0000000200087202 */ /* 0x000fe40000000f00 */
[----:B------:R-:W-:-:S03]  /*dda0*/  MOV R9, R5 ;  /* 0x0000000500097202 */ /* 0x000fc60000000f00 */
        /* <DEDUP_REMOVED lines=8> */
.L_x_2344:
[----:B------:R-:W-:Y:S05]  /*de30*/  BSYNC B0 ;  /* 0x0000000000007941 */ /* 0x000fea0003800000 */
.L_x_2343:
        /* <DEDUP_REMOVED lines=21> */
.L_x_2345:
[----:B------:R-:W-:Y:S04]  /*df90*/  BSSY B0, `(.L_x_2346) ;  /* 0x0000017000007945 */ /* 0x000fe80003800000 */
[----:B------:R-:W-:Y:S05]  /*dfa0*/  @P0 BRA `(.L_x_2347) ;  /* 0x0000000000540947 */ /* 0x000fea0003800000 */
[----:B0-----:R-:W2:Y:S01]  /*dfb0*/  LDL.LU R9, [R1+0x2c] ;  /* 0x00002c0001097983 */ /* 0x001ea20000300800 */
[----:B------:R-:W-:-:S03]  /*dfc0*/  ULDC.64 UR14, c[0x0][0x288] ;  /* 0x0000a200000e7ab9 */ /* 0x000fc60000000a00 */
[----:B------:R-:W3:Y:S01]  /*dfd0*/  LDL.LU R8, [R1+0x28] ;  /* 0x0000280001087983 */ /* 0x000ee20000300800 */
[----:B------:R-:W-:Y:S01]  /*dfe0*/  MOV R45, UR5 ;  /* 0x00000005002d7c02 */ /* 0x000fe20008000f00 */
[----:B------:R-:W-:Y:S01]  /*dff0*/  IMAD R56, R56, UR14, RZ ;  /* 0x0000000e38387c24 */ /* 0x000fe2000f8e02ff */
[----:B------:R-:W-:-:S03]  /*e000*/  MOV R44, UR5 ;  /* 0x00000005002c7c02 */ /* 0x000fc60008000f00 */
[----:B------:R-:W-:Y:S02]  /*e010*/  IMAD R57, R49, UR15, R56 ;  /* 0x0000000f31397c24 */ /* 0x000fe4000f8e0238 */
[----:B--2---:R-:W-:Y:S01]  /*e020*/  FFMA.FTZ R45, R9, R45, UR13 ;  /* 0x0000000d092d7e23 */ /* 0x004fe2000801002d */
[----:B------:R-:W-:Y:S01]  /*e030*/  MOV R9, R5 ;  /* 0x0000000500097202 */ /* 0x000fe20000000f00 */
[----:B---3--:R-:W-:Y:S01]  /*e040*/  FFMA.FTZ R44, R8, R44, UR13 ;  /* 0x0000000d082c7e23 */ /* 0x008fe2000801002c */
[----:B------:R-:W-:Y:S01]  /*e050*/  MOV R8, R2 ;  /* 0x0000000200087202 */ /* 0x000fe20000000f00 */
[----:B------:R-:W-:Y:S02]  /*e060*/  FFMA.FTZ R45, R76, R10, -R45 ;  /* 0x0000000a4c2d7223 */ /* 0x000fe4000001082d */
        /* <DEDUP_REMOVED lines=9> */
.L_x_2347:
[----:B------:R-:W-:Y:S05]  /*e100*/  BSYNC B0 ;  /* 0x0000000000007941 */ /* 0x000fea0003800000 */
.L_x_2346:
[----:B------:R-:W-:Y:S05]  /*e110*/  @!P5 BRA `(.L_x_2348) ;  /* 0x000000000050d947 */ /* 0x000fea0003800000 */
[----:B01----:R-:W2:Y:S04]  /*e120*/  LDL R8, [R1+0x24] ;  /* 0x0000240001087983 */ /* 0x003ea80000100800 */
[----:B------:R-:W3:Y:S01]  /*e130*/  LDL R9, [R1+0x20] ;  /* 0x0000200001097983 */ /* 0x000ee20000100800 */
[----:B--2---:R-:W-:Y:S01]  /*e140*/  FFMA.FTZ R8, R8, R76, R74 ;  /* 0x0000004c08087223 */ /* 0x004fe2000001004a */
[----:B---3--:R-:W-:-:S03]  /*e150*/  FFMA.FTZ R9, R9, R77, R75 ;  /* 0x0000004d09097223 */ /* 0x008fc6000001004b */
        /* <DEDUP_REMOVED lines=9> */
[----:B-1----:R-:W-:Y:S01]  /*e1f0*/  FMUL.FTZ R49, R13, R48 ;  /* 0x000000300d317220 */ /* 0x002fe20000410000 */
[----:B------:R-:W-:Y:S01]  /*e200*/  FADD.FTZ R13, -R11, 1 ;  /* 0x3f8000000b0d7421 */ /* 0x000fe20000010100 */
[----:B------:R-:W-:-:S03]  /*e210*/  FADD.FTZ R48, -R48, 1 ;  /* 0x3f80000030307421 */ /* 0x000fc60000010100 */
[----:B------:R-:W-:Y:S01]  /*e220*/  FFMA.FTZ R13, R8, R13, 1 ;  /* 0x3f800000080d7423 */ /* 0x000fe2000001000d */
[----:B------:R-:W-:-:S03]  /*e230*/  FFMA.FTZ R48, R9, R48, 1 ;  /* 0x3f80000009307423 */ /* 0x000fc60000010030 */
[----:B------:R-:W-:Y:S01]  /*e240*/  FMUL.FTZ R12, R12, R13 ;  /* 0x0000000d0c0c7220 */ /* 0x000fe20000410000 */
[----:B------:R-:W-:-:S07]  /*e250*/  FMUL.FTZ R13, R49, R48 ;  /* 0x00000030310d7220 */ /* 0x000fce0000410000 */
.L_x_2348:
[----:B------:R-:W-:Y:S04]  /*e260*/  BSSY B0, `(.L_x_2349) ;  /* 0x0000017000007945 */ /* 0x000fe80003800000 */
[----:B------:R-:W-:Y:S05]  /*e270*/  @P2 BRA `(.L_x_2350) ;  /* 0x0000000000542947 */ /* 0x000fea0003800000 */
[----:B01----:R-:W2:Y:S01]  /*e280*/  LDL.LU R9, [R1+0x24] ;  /* 0x0000240001097983 */ /* 0x003ea20000300800 */
[----:B------:R-:W-:Y:S01]  /*e290*/  MOV R11, UR5 ;  /* 0x00000005000b7c02 */ /* 0x000fe20008000f00 */
[----:B------:R-:W-:Y:S02]  /*e2a0*/  ULDC.64 UR14, c[0x0][0x288] ;  /* 0x0000a200000e7ab9 */ /* 0x000fe40000000a00 */
[----:B------:R-:W3:Y:S01]  /*e2b0*/  LDL.LU R8, [R1+0x20] ;  /* 0x0000200001087983 */ /* 0x000ee20000300800 */
[----:B------:R-:W-:Y:S01]  /*e2c0*/  MOV R10, UR5 ;  /* 0x00000005000a7c02 */ /* 0x000fe20008000f00 */
[----:B------:R-:W-:-:S04]  /*e2d0*/  IMAD R55, R55, UR14, RZ ;  /* 0x0000000e37377c24 */ /* 0x000fc8000f8e02ff */
        /* <DEDUP_REMOVED lines=8> */
[----:B------:R-:W-:-:S03]  /*e360*/  ULDC.64 UR14, c[0x0][0x210] ;  /* 0x00008400000e7ab9 */ /* 0x000fc60000000a00 */
[----:B------:R-:W-:Y:S01]  /*e370*/  FMUL.FTZ R12, R12, UR26 ;  /* 0x0000001a0c0c7c20 */ /* 0x000fe20008410000 */
[----:B------:R-:W-:Y:S01]  /*e380*/  FMUL.FTZ R13, R13, UR26 ;  /* 0x0000001a0d0d7c20 */ /* 0x000fe20008410000 */
[----:B------:R-:W-:Y:S02]  /*e390*/  LEA R10, P0, R8, UR14, 0x2 ;  /* 0x0000000e080a7c11 */ /* 0x000fe4000f8010ff */
[----:B------:R-:W-:-:S04]  /*e3a0*/  IADD3 R55, R9, R55, RZ ;  /* 0x0000003709377210 */ /* 0x000fc80007ffe0ff */
[----:B------:R-:W-:-:S05]  /*e3b0*/  LEA.HI.X R11, R8, UR15, R55, 0x2, P0 ;  /* 0x0000000f080b7c11 */ /* 0x000fca00080f1437 */
[----:B------:R2:W-:Y:S02]  /*e3c0*/  STG.E.64 desc[UR22][R10.64], R12 ;  /* 0x0000000c0a007986 */ /* 0x0005e4000c101b16 */
.L_x_2350:
[----:B------:R-:W-:Y:S05]  /*e3d0*/  BSYNC B0 ;  /* 0x0000000000007941 */ /* 0x000fea0003800000 */
.L_x_2349:
[----:B------:R-:W-:Y:S05]  /*e3e0*/  @!P5 BRA `(.L_x_2351) ;  /* 0x000000000050d947 */ /* 0x000fea0003800000 */
[----:B01----:R-:W3:Y:S04]  /*e3f0*/  LDL R8, [R1+0xc] ;  /* 0x00000c0001087983 */ /* 0x003ee80000100800 */
[----:B------:R-:W4:Y:S01]  /*e400*/  LDL R9, [R1+0x8] ;  /* 0x0000080001097983 */ /* 0x000f220000100800 */
[----:B---3--:R-:W-:Y:S01]  /*e410*/  FFMA.FTZ R8, R8, R76, R74 ;  /* 0x0000004c08087223 */ /* 0x008fe2000001004a */
[----:B----4-:R-:W-:-:S03]  /*e420*/  FFMA.FTZ R9, R9, R77, R75 ;  /* 0x0000004d09097223 */ /* 0x010fc6000001004b */
[----:B--2---:R-:W-:Y:S01]  /*e430*/  FMUL.FTZ R10, R8, -1.4426950216293334961 ;  /* 0xbfb8aa3b080a7820 */ /* 0x004fe20000410000 */
        /* <DEDUP_REMOVED lines=15> */
.L_x_2351:
[----:B------:R-:W-:Y:S04]  /*e530*/  BSSY B0, `(.L_x_2352) ;  /* 0x0000017000007945 */ /* 0x000fe80003800000 */
[----:B------:R-:W-:Y:S05]  /*e540*/  @P3 BRA `(.L_x_2353) ;  /* 0x0000000000543947 */ /* 0x000fea0003800000 */
[----:B01----:R-:W3:Y:S01]  /*e550*/  LDL.LU R8, [R1+0xc] ;  /* 0x00000c0001087983 */ /* 0x003ee20000300800 */
[----:B--2---:R-:W-:Y:S01]  /*e560*/  MOV R11, UR5 ;  /* 0x00000005000b7c02 */ /* 0x004fe20008000f00 */
[----:B------:R-:W-:Y:S02]  /*e570*/  ULDC.64 UR14, c[0x0][0x288] ;  /* 0x0000a200000e7ab9 */ /* 0x000fe40000000a00 */
[----:B------:R-:W2:Y:S01]  /*e580*/  LDL.LU R10, [R1+0x8] ;  /* 0x00000800010a7983 */ /* 0x000ea20000300800 */
[----:B------:R-:W-:Y:S01]  /*e590*/  MOV R9, R5 ;  /* 0x0000000500097202 */ /* 0x000fe20000000f00 */
[----:B------:R-:W-:Y:S01]  /*e5a0*/  IMAD R53, R53, UR14, RZ ;  /* 0x0000000e35357c24 */ /* 0x000fe2000f8e02ff */
[----:B------:R-:W-:-:S03]  /*e5b0*/  MOV R12, UR5 ;  /* 0x00000005000c7c02 */ /* 0x000fc60008000f00 */
[----:B------:R-:W-:Y:S02]  /*e5c0*/  IMAD R53, R46, UR15, R53 ;  /* 0x0000000f2e357c24 */ /* 0x000fe4000f8e0235 */
[----:B---3--:R-:W-:Y:S01]  /*e5d0*/  FFMA.FTZ R11, R8, R11, UR13 ;  /* 0x0000000d080b7e23 */ /* 0x008fe2000801000b */
[----:B------:R-:W-:Y:S01]  /*e5e0*/  MOV R8, R2 ;  /* 0x0000000200087202 */ /* 0x000fe20000000f00 */
[----:B--2---:R-:W-:Y:S02]  /*e5f0*/  FFMA.FTZ R12, R10, R12, UR13 ;  /* 0x0000000d0a0c7e23 */ /* 0x004fe4000801000c */
[----:B------:R-:W-:Y:S02]  /*e600*/  FFMA.FTZ R11, R76, R14, -R11 ;  /* 0x0000000e4c0b7223 */ /* 0x000fe4000001080b */
[----:B------:R-:W-:Y:S01]  /*e610*/  IMAD.WIDE.U32 R8, R46, UR14, R8 ;  /* 0x0000000e2e087c25 */ /* 0x000fe2000f8e0008 */
[----:B------:R-:W-:-:S03]  /*e620*/  ULDC.64 UR14, c[0x0][0x210] ;  /* 0x00008400000e7ab9 */ /* 0x000fc60000000a00 */
[----:B------:R-:W-:Y:S01]  /*e630*/  FFMA.FTZ R13, R77, R15, -R12 ;  /* 0x0000000f4d0d7223 */ /* 0x000fe2000001080c */
[----:B------:R-:W-:Y:S01]  /*e640*/  FMUL.FTZ R12, R11, UR26 ;  /* 0x0000001a0b0c7c20 */ /* 0x000fe20008410000 */
[----:B------:R-:W-:Y:S02]  /*e650*/  LEA R10, P0, R8, UR14, 0x2 ;  /* 0x0000000e080a7c11 */ /* 0x000fe4000f8010ff */
[----:B------:R-:W-:Y:S01]  /*e660*/  FMUL.FTZ R13, R13, UR26 ;  /* 0x0000001a0d0d7c20 */ /* 0x000fe20008410000 */
[----:B------:R-:W-:-:S04]  /*e670*/  IADD3 R53, R9, R53, RZ ;  /* 0x0000003509357210 */ /* 0x000fc80007ffe0ff */
[----:B------:R-:W-:-:S05]  /*e680*/  LEA.HI.X R11, R8, UR15, R53, 0x2, P0 ;  /* 0x0000000f080b7c11 */ /* 0x000fca00080f1435 */
[----:B------:R3:W-:Y:S02]  /*e690*/  STG.E.64 desc[UR22][R10.64], R12 ;  /* 0x0000000c0a007986 */ /* 0x0007e4000c101b16 */
.L_x_2353:
[----:B------:R-:W-:Y:S05]  /*e6a0*/  BSYNC B0 ;  /* 0x0000000000007941 */ /* 0x000fea0003800000 */
.L_x_2352:
[----:B------:R-:W-:Y:S05]  /*e6b0*/  @!P5 BRA `(.L_x_2354) ;  /* 0x000000000048d947 */ /* 0x000fea0003800000 */
[----:B01----:R-:W-:Y:S01]  /*e6c0*/  FFMA.FTZ R8, R118, R76, R74 ;  /* 0x0000004c76087223 */ /* 0x003fe2000001004a */
[----:B------:R-:W-:-:S03]  /*e6d0*/  FFMA.FTZ R9, R116, R77, R75 ;  /* 0x0000004d74097223 */ /* 0x000fc6000001004b */
[----:B--23--:R-:W-:Y:S01]  /*e6e0*/  FMUL.FTZ R10, R8, -1.4426950216293334961 ;  /* 0xbfb8aa3b080a7820 */ /* 0x00cfe20000410000 */
        /* <DEDUP_REMOVED lines=15> */
.L_x_2354:
[----:B------:R-:W-:Y:S04]  /*e7e0*/  BSSY B0, `(.L_x_2355) ;  /* 0x0000015000007945 */ /* 0x000fe80003800000 */
[----:B------:R-:W-:Y:S05]  /*e7f0*/  @P4 BRA `(.L_x_2356) ;  /* 0x00000000004c4947 */ /* 0x000fea0003800000 */
[----:B------:R-:W-:Y:S01]  /*e800*/  ULDC.64 UR14, c[0x0][0x288] ;  /* 0x0000a200000e7ab9 */ /* 0x000fe20000000a00 */
[----:B01----:R-:W-:Y:S01]  /*e810*/  MOV R8, R2 ;  /* 0x0000000200087202 */ /* 0x003fe20000000f00 */
[----:B------:R-:W-:Y:S01]  /*e820*/  IMAD R50, R50, UR14, RZ ;  /* 0x0000000e32327c24 */ /* 0x000fe2000f8e02ff */
[----:B------:R-:W-:Y:S02]  /*e830*/  MOV R9, R5 ;  /* 0x0000000500097202 */ /* 0x000fe40000000f00 */
[----:B--23--:R-:W-:Y:S02]  /*e840*/  MOV R11, UR5 ;  /* 0x00000005000b7c02 */ /* 0x00cfe40008000f00 */
[----:B------:R-:W-:Y:S01]  /*e850*/  MOV R13, UR5 ;  /* 0x00000005000d7c02 */ /* 0x000fe20008000f00 */
[----:B------:R-:W-:-:S04]  /*e860*/  IMAD.WIDE.U32 R8, R47, UR14, R8 ;  /* 0x0000000e2f087c25 */ /* 0x000fc8000f8e0008 */
[----:B------:R-:W-:Y:S01]  /*e870*/  FFMA.FTZ R11, R118, R11, UR13 ;  /* 0x0000000d760b7e23 */ /* 0x000fe2000801000b */
[----:B------:R-:W-:Y:S02]  /*e880*/  IMAD R47, R47, UR15, R50 ;  /* 0x0000000f2f2f7c24 */ /* 0x000fe4000f8e0232 */
[----:B------:R-:W-:Y:S01]  /*e890*/  FFMA.FTZ R116, R116, R13, UR13 ;  /* 0x0000000d74747e23 */ /* 0x000fe2000801000d */
[----:B------:R-:W-:Y:S01]  /*e8a0*/  ULDC.64 UR14, c[0x0][0x210] ;  /* 0x00008400000e7ab9 */ /* 0x000fe20000000a00 */
[----:B------:R-:W-:Y:S01]  /*e8b0*/  FFMA.FTZ R11, R76, R16, -R11 ;  /* 0x000000104c0b7223 */ /* 0x000fe2000001080b */
[C---:B------:R-:W-:Y:S01]  /*e8c0*/  LEA R10, P0, R8.reuse, UR14, 0x2 ;  /* 0x0000000e080a7c11 */ /* 0x040fe2000f8010ff */
[----:B------:R-:W-:Y:S01]  /*e8d0*/  FFMA.FTZ R13, R77, R17, -R116 ;  /* 0x000000114d0d7223 */ /* 0x000fe20000010874 */
[----:B------:R-:W-:Y:S01]  /*e8e0*/  IADD3 R47, R9, R47, RZ ;  /* 0x0000002f092f7210 */ /* 0x000fe20007ffe0ff */
[----:B------:R-:W-:Y:S02]  /*e8f0*/  FMUL.FTZ R12, R11, UR26 ;  /* 0x0000001a0b0c7c20 */ /* 0x000fe40008410000 */
[----:B------:R-:W-:Y:S01]  /*e900*/  FMUL.FTZ R13, R13, UR26 ;  /* 0x0000001a0d0d7c20 */ /* 0x000fe20008410000 */
[----:B------:R-:W-:-:S05]  /*e910*/  LEA.HI.X R11, R8, UR15, R47, 0x2, P0 ;  /* 0x0000000f080b7c11 */ /* 0x000fca00080f142f */
[----:B------:R4:W-:Y:S02]  /*e920*/  STG.E.64 desc[UR22][R10.64], R12 ;  /* 0x0000000c0a007986 */ /* 0x0009e4000c101b16 */
.L_x_2356:
[----:B------:R-:W-:Y:S05]  /*e930*/  BSYNC B0 ;  /* 0x0000000000007941 */ /* 0x000fea0003800000 */
.L_x_2355:
[C---:B------:R-:W-:Y:S02]  /*e940*/  IADD3 R47, R80.reuse, 0x130, RZ ;  /* 0x00000130502f7810 */ /* 0x040fe40007ffe0ff */
[C---:B0-----:R-:W-:Y:S02]  /*e950*/  IADD3 R44, R80.reuse, 0x140, RZ ;  /* 0x00000140502c7810 */ /* 0x041fe40007ffe0ff */
[----:B------:R-:W-:Y:S02]  /*e960*/  IADD3 R14, R80, 0x150, RZ ;  /* 0x00000150500e7810 */ /* 0x000fe40007ffe0ff */
[----:B------:R-:W-:Y:S02]  /*e970*/  ISETP.GE.U32.AND P6, PT, R51, UR6, PT ;  /* 0x0000000633007c0c */ /* 0x000fe4000bfc6070 */
[----:B------:R-:W-:Y:S02]  /*e980*/  ISETP.GE.U32.AND P0, PT, R52, UR6, PT ;  /* 0x0000000634007c0c */ /* 0x000fe4000bf06070 */
[----:B------:R-:W-:-:S02]  /*e990*/  ISETP.GE.U32.AND P2, PT, R47, UR6, PT ;  /* 0x000000062f007c0c */ /* 0x000fc4000bf46070 */
[----:B------:R-:W-:Y:S02]  /*e9a0*/  ISETP.GE.U32.AND P3, PT, R44, UR6, PT ;  /* 0x000000062c007c0c */ /* 0x000fe4000bf66070 */
[----:B------:R-:W-:Y:S02]  /*e9b0*/  ISETP.GE.U32.AND P4, PT, R14, UR6, PT ;  /* 0x000000060e007c0c */ /* 0x000fe4000bf86070 */
[----:B------:R-:W-:Y:S02]  /*e9c0*/  SHF.R.S32.HI R53, RZ, 0x1f, R51 ;  /* 0x0000001fff357819 */ /* 0x000fe40000011433 */
[----:B------:R-:W-:Y:S02]  /*e9d0*/  SHF.R.S32.HI R48, RZ, 0x1f, R52 ;  /* 0x0000001fff307819 */ /* 0x000fe40000011434 */
[----:B------:R-:W-:Y:S02]  /*e9e0*/  SHF.R.S32.HI R46, RZ, 0x1f, R47 ;  /* 0x0000001fff2e7819 */ /* 0x000fe4000001142f */
[----:B------:R-:W-:-:S02]  /*e9f0*/  SHF.R.S32.HI R45, RZ, 0x1f, R44 ;  /* 0x0000001fff2d7819 */ /* 0x000fc4000001142c */
[----:B------:R-:W-:Y:S02]  /*ea00*/  SHF.R.S32.HI R15, RZ, 0x1f, R14 ;  /* 0x0000001fff0f7819 */ /* 0x000fe4000001140e */
[----:B------:R-:W-:Y:S02]  /*ea10*/  ISETP.GE.AND.EX P6, PT, R53, UR7, PT, P6 ;  /* 0x0000000735007c0c */ /* 0x000fe4000bfc6360 */
[----:B------:R-:W-:Y:S02]  /*ea20*/  ISETP.GE.AND.EX P0, PT, R48, UR7, PT, P0 ;  /* 0x0000000730007c0c */ /* 0x000fe4000bf06300 */
[----:B------:R-:W-:Y:S02]  /*ea30*/  ISETP.GE.AND.EX P2, PT, R46, UR7, PT, P2 ;  /* 0x000000072e007c0c */ /* 0x000fe4000bf46320 */
[----:B------:R-:W-:Y:S02]  /*ea40*/  ISETP.GE.AND.EX P3, PT, R45, UR7, PT, P3 ;  /* 0x000000072d007c0c */ /* 0x000fe4000bf66330 */
[----:B------:R-:W-:-:S02]  /*ea50*/  ISETP.GE.AND.EX P4, PT, R15, UR7, PT, P4 ;  /* 0x000000070f007c0c */ /* 0x000fc4000bf86340 */
[C---:B------:R-:W-:Y:S02]  /*ea60*/  ISETP.GT.U32.OR P6, PT, R0.reuse, 0x1df, P6 ;  /* 0x000001df0000780c */ /* 0x040fe400037c4470 */
[C---:B------:R-:W-:Y:S02]  /*ea70*/  ISETP.GT.U32.OR P0, PT, R0.reuse, 0x1df, P0 ;  /* 0x000001df0000780c */ /* 0x040fe40000704470 */
[C---:B------:R-:W-:Y:S02]  /*ea80*/  ISETP.GT.U32.OR P2, PT, R0.reuse, 0x1df, P2 ;  /* 0x000001df0000780c */ /* 0x040fe40001744470 */
[C---:B------:R-:W-:Y:S02]  /*ea90*/  ISETP.GT.U32.OR P3, PT, R0.reuse, 0x1df, P3 ;  /* 0x000001df0000780c */ /* 0x040fe40001f64470 */
[----:B------:R-:W-:Y:S02]  /*eaa0*/  ISETP.GT.U32.OR P4, PT, R0, 0x1df, P4 ;  /* 0x000001df0000780c */ /* 0x000fe40002784470 */
[----:B------:R-:W-:-:S02]  /*eab0*/  IADD3 R16, R80, 0x160, RZ ;  /* 0x0000016050107810 */ /* 0x000fc40007ffe0ff */
[----:B------:R-:W-:Y:S01]  /*eac0*/  IADD3 R17, R80, 0x170, RZ ;  /* 0x0000017050117810 */ /* 0x000fe20007ffe0ff */
[----:B------:R-:W-:Y:S08]  /*ead0*/  @!P5 BRA `(.L_x_2357) ;  /* 0x000000000048d947 */ /* 0x000ff00003800000 */
[----:B-1----:R-:W-:Y:S01]  /*eae0*/  FFMA.FTZ R8, R115, R76, R74 ;  /* 0x0000004c73087223 */ /* 0x002fe2000001004a */
[----:B------:R-:W-:-:S03]  /*eaf0*/  FFMA.FTZ R9, R114, R77, R75 ;  /* 0x0000004d72097223 */ /* 0x000fc6000001004b */
[----:B--234-:R-:W-:Y:S01]  /*eb00*/  FMUL.FTZ R10, R8, -1.4426950216293334961 ;  /* 0xbfb8aa3b080a7820 */ /* 0x01cfe20000410000 */
        /* <DEDUP_REMOVED lines=15> */
.L_x_2357:
[----:B------:R-:W-:Y:S04]  /*ec00*/  BSSY B0, `(.L_x_2358) ;  /* 0x0000015000007945 */ /* 0x000fe80003800000 */
[----:B------:R-:W-:Y:S05]  /*ec10*/  @P6 BRA `(.L_x_2359) ;  /* 0x00000000004c6947 */ /* 0x000fea0003800000 */
[----:B-1----:R-:W-:Y:S01]  /*ec20*/  MOV R8, UR5 ;  /* 0x0000000500087c02 */ /* 0x002fe20008000f00 */
[----:B------:R-:W-:Y:S01]  /*ec30*/  ULDC.64 UR14, c[0x0][0x288] ;  /* 0x0000a200000e7ab9 */ /* 0x000fe20000000a00 */
[----:B------:R-:W-:Y:S01]  /*ec40*/  MOV R9, R5 ;  /* 0x0000000500097202 */ /* 0x000fe20000000f00 */
[----:B--234-:R-:W-:Y:S01]  /*ec50*/  IMAD R10, R53, UR14, RZ ;  /* 0x0000000e350a7c24 */ /* 0x01cfe2000f8e02ff */
[----:B------:R-:W-:Y:S01]  /*ec60*/  MOV R11, UR5 ;  /* 0x00000005000b7c02 */ /* 0x000fe20008000f00 */
[----:B------:R-:W-:Y:S01]  /*ec70*/  FFMA.FTZ R115, R115, R8, UR13 ;  /* 0x0000000d73737e23 */ /* 0x000fe20008010008 */
[----:B------:R-:W-:-:S03]  /*ec80*/  MOV R8, R2 ;  /* 0x0000000200087202 */ /* 0x000fc60000000f00 */
[----:B------:R-:W-:Y:S01]  /*ec90*/  FFMA.FTZ R114, R114, R11, UR13 ;  /* 0x0000000d72727e23 */ /* 0x000fe2000801000b */
[----:B------:R-:W-:Y:S01]  /*eca0*/  FFMA.FTZ R12, R76, R18, -R115 ;  /* 0x000000124c0c7223 */ /* 0x000fe20000010873 */
[----:B------:R-:W-:-:S04]  /*ecb0*/  IMAD.WIDE.U32 R8, R51, UR14, R8 ;  /* 0x0000000e33087c25 */ /* 0x000fc8000f8e0008 */
[----:B------:R-:W-:Y:S01]  /*ecc0*/  FFMA.FTZ R13, R77, R19, -R114 ;  /* 0x000000134d0d7223 */ /* 0x000fe20000010872 */
[----:B------:R-:W-:Y:S01]  /*ecd0*/  FMUL.FTZ R12, R12, UR26 ;  /* 0x0000001a0c0c7c20 */ /* 0x000fe20008410000 */
[----:B------:R-:W-:Y:S01]  /*ece0*/  IMAD R51, R51, UR15, R10 ;  /* 0x0000000f33337c24 */ /* 0x000fe2000f8e020a */
[----:B------:R-:W-:Y:S01]  /*ecf0*/  ULDC.64 UR14, c[0x0][0x210] ;  /* 0x00008400000e7ab9 */ /* 0x000fe20000000a00 */
[----:B------:R-:W-:Y:S01]  /*ed00*/  FMUL.FTZ R13, R13, UR26 ;  /* 0x0000001a0d0d7c20 */ /* 0x000fe20008410000 */
[----:B------:R-:W-:Y:S02]  /*ed10*/  LEA R10, P6, R8, UR14, 0x2 ;  /* 0x0000000e080a7c11 */ /* 0x000fe4000f8c10ff */
[----:B------:R-:W-:-:S04]  /*ed20*/  IADD3 R51, R9, R51, RZ ;  /* 0x0000003309337210 */ /* 0x000fc80007ffe0ff */
[----:B------:R-:W-:-:S05]  /*ed30*/  LEA.HI.X R11, R8, UR15, R51, 0x2, P6 ;  /* 0x0000000f080b7c11 */ /* 0x000fca000b0f1433 */
[----:B------:R0:W-:Y:S02]  /*ed40*/  STG.E.64 desc[UR22][R10.64], R12 ;  /* 0x0000000c0a007986 */ /* 0x0001e4000c101b16 */
.L_x_2359:
[----:B------:R-:W-:Y:S05]  /*ed50*/  BSYNC B0 ;  /* 0x0000000000007941 */ /* 0x000fea0003800000 */
.L_x_2358:
[----:B------:R-:W-:Y:S05]  /*ed60*/  @!P5 BRA `(.L_x_2360) ;  /* 0x000000000048d947 */ /* 0x000fea0003800000 */
[----:B-1----:R-:W-:Y:S01]  /*ed70*/  FFMA.FTZ R8, R113, R76, R74 ;  /* 0x0000004c71087223 */ /* 0x002fe2000001004a */
        /* <DEDUP_REMOVED lines=17> */
.L_x_2360:
[----:B------:R-:W-:Y:S04]  /*ee90*/  BSSY B0, `(.L_x_2361) ;  /* 0x0000015000007945 */ /* 0x000fe80003800000 */
[----:B------:R-:W-:Y:S05]  /*eea0*/  @P0 BRA `(.L_x_2362) ;  /* 0x00000000004c0947 */ /* 0x000fea0003800000 */
[----:B-1----:R-:W-:Y:S01]  /*eeb0*/  MOV R8, UR5 ;  /* 0x0000000500087c02 */ /* 0x002fe20008000f00 */
[----:B------:R-:W-:Y:S01]  /*eec0*/  ULDC.64 UR14, c[0x0][0x288] ;  /* 0x0000a200000e7ab9 */ /* 0x000fe20000000a00 */
[----:B------:R-:W-:Y:S01]  /*eed0*/  MOV R9, R5 ;  /* 0x0000000500097202 */ /* 0x000fe20000000f00 */
[----:B0-234-:R-:W-:Y:S01]  /*eee0*/  IMAD R11, R48, UR14, RZ ;  /* 0x0000000e300b7c24 */ /* 0x01dfe2000f8e02ff */
[----:B------:R-:W-:Y:S01]  /*eef0*/  MOV R13, UR5 ;  /* 0x00000005000d7c02 */ /* 0x000fe20008000f00 */
[----:B------:R-:W-:Y:S01]  /*ef00*/  FFMA.FTZ R113, R113, R8, UR13 ;  /* 0x0000000d71717e23 */ /* 0x000fe20008010008 */
[----:B------:R-:W-:Y:S01]  /*ef10*/  MOV R8, R2 ;  /* 0x0000000200087202 */ /* 0x000fe20000000f00 */
[----:B------:R-:W-:Y:S02]  /*ef20*/  IMAD R11, R52, UR15, R11 ;  /* 0x0000000f340b7c24 */ /* 0x000fe4000f8e020b */
[----:B------:R-:W-:Y:S01]  /*ef30*/  FFMA.FTZ R112, R112, R13, UR13 ;  /* 0x0000000d70707e23 */ /* 0x000fe2000801000d */
[----:B------:R-:W-:Y:S01]  /*ef40*/  FFMA.FTZ R12, R76, R20, -R113 ;  /* 0x000000144c0c7223 */ /* 0x000fe20000010871 */
        /* <DEDUP_REMOVED lines=9> */
.L_x_2362:
[----:B------:R-:W-:Y:S05]  /*efe0*/  BSYNC B0 ;  /* 0x0000000000007941 */ /* 0x000fea0003800000 */
.L_x_2361:
        /* <DEDUP_REMOVED lines=19> */
.L_x_2363:
[----:B------:R-:W-:Y:S04]  /*f120*/  BSSY B0, `(.L_x_2364) ;  /* 0x0000015000007945 */ /* 0x000fe80003800000 */
[----:B------:R-:W-:Y:S05]  /*f130*/  @P2 BRA `(.L_x_2365) ;  /* 0x00000000004c2947 */ /* 0x000fea0003800000 */
[----:B-1----:R-:W-:Y:S01]  /*f140*/  MOV R8, UR5 ;  /* 0x0000000500087c02 */ /* 0x002fe20008000f00 */
[----:B------:R-:W-:Y:S01]  /*f150*/  ULDC.64 UR14, c[0x0][0x288] ;  /* 0x0000a200000e7ab9 */ /* 0x000fe20000000a00 */
[----:B------:R-:W-:Y:S01]  /*f160*/  MOV R9, R5 ;  /* 0x0000000500097202 */ /* 0x000fe20000000f00 */
[----:B------:R-:W-:Y:S01]  /*f170*/  IMAD R46, R46, UR14, RZ ;  /* 0x0000000e2e2e7c24 */ /* 0x000fe2000f8e02ff */
[----:B0-234-:R-:W-:Y:S01]  /*f180*/  MOV R11, UR5 ;  /* 0x00000005000b7c02 */ /* 0x01dfe20008000f00 */
        /* <DEDUP_REMOVED lines=14> */
.L_x_2365:
[----:B------:R-:W-:Y:S05]  /*f270*/  BSYNC B0 ;  /* 0x0000000000007941 */ /* 0x000fea0003800000 */
.L_x_2364:
        /* <DEDUP_REMOVED lines=19> */
.L_x_2366:
        /* <DEDUP_REMOVED lines=21> */
.L_x_2368:
[----:B------:R-:W-:Y:S05]  /*f500*/  BSYNC B0 ;  /* 0x0000000000007941 */ /* 0x000fea0003800000 */
.L_x_2367:
[----:B------:R-:W-:Y:S05]  /*f510*/  @!P5 BRA `(.L_x_2369) ;  /* 0x000000000048d947 */ /* 0x000fea0003800000 */
[----:B0-----:R-:W-:Y:S01]  /*f520*/  FFMA.FTZ R6, R107, R76, R74 ;  /* 0x0000004c6b067223 */ /* 0x001fe2000001004a */
[----:B------:R-:W-:-:S03]  /*f530*/  FFMA.FTZ R7, R106, R77, R75 ;  /* 0x0000004d6a077223 */ /* 0x000fc6000001004b */
[----:B-1----:R-:W-:Y:S01]  /*f540*/  FMUL.FTZ R8, R6, -1.4426950216293334961 ;  /* 0xbfb8aa3b06087820 */ /* 0x002fe20000410000 */
[----:B--234-:R-:W-:-:S05]  /*f550*/  FMUL.FTZ R10, R7, -1.4426950216293334961 ;  /* 0xbfb8aa3b070a7820 */ /* 0x01cfca0000410000 */
        /* <DEDUP_REMOVED lines=14> */
.L_x_2369:
[----:B------:R-:W-:Y:S04]  /*f640*/  BSSY B0, `(.L_x_2370) ;  /* 0x0000015000007945 */ /* 0x000fe80003800000 */
[----:B------:R-:W-:Y:S05]  /*f650*/  @P4 BRA `(.L_x_2371) ;  /* 0x00000000004c4947 */ /* 0x000fea0003800000 */
[----:B0-----:R-:W-:Y:S01]  /*f660*/  MOV R6, UR5 ;  /* 0x0000000500067c02 */ /* 0x001fe20008000f00 */
[----:B------:R-:W-:Y:S01]  /*f670*/  ULDC.64 UR14, c[0x0][0x288] ;  /* 0x0000a200000e7ab9 */ /* 0x000fe20000000a00 */
[----:B------:R-:W-:Y:S01]  /*f680*/  MOV R7, R5 ;  /* 0x0000000500077202 */ /* 0x000fe20000000f00 */
[----:B------:R-:W-:Y:S01]  /*f690*/  IMAD R15, R15, UR14, RZ ;  /* 0x0000000e0f0f7c24 */ /* 0x000fe2000f8e02ff */
[----:B-1----:R-:W-:Y:S01]  /*f6a0*/  MOV R9, UR5 ;  /* 0x0000000500097c02 */ /* 0x002fe20008000f00 */
[----:B------:R-:W-:Y:S01]  /*f6b0*/  FFMA.FTZ R107, R107, R6, UR13 ;  /* 0x0000000d6b6b7e23 */ /* 0x000fe20008010006 */
[----:B------:R-:W-:Y:S01]  /*f6c0*/  MOV R6, R2 ;  /* 0x0000000200067202 */ /* 0x000fe20000000f00 */
[----:B------:R-:W-:Y:S02]  /*f6d0*/  IMAD R15, R14, UR15, R15 ;  /* 0x0000000f0e0f7c24 */ /* 0x000fe4000f8e020f */
[----:B------:R-:W-:Y:S01]  /*f6e0*/  FFMA.FTZ R106, R106, R9, UR13 ;  /* 0x0000000d6a6a7e23 */ /* 0x000fe20008010009 */
[----:B--234-:R-:W-:Y:S01]  /*f6f0*/  FFMA.FTZ R10, R76, R24, -R107 ;  /* 0x000000184c0a7223 */ /* 0x01cfe2000001086b */
        /* <DEDUP_REMOVED lines=9> */
.L_x_2371:
[----:B------:R-:W-:Y:S05]  /*f790*/  BSYNC B0 ;  /* 0x0000000000007941 */ /* 0x000fea0003800000 */
.L_x_2370:
[C---:B------:R-:W-:Y:S02]  /*f7a0*/  IADD3 R18, R80.reuse, 0x180, RZ ;  /* 0x0000018050127810 */ /* 0x040fe40007ffe0ff */
[C---:B------:R-:W-:Y:S02]  /*f7b0*/  IADD3 R15, R80.reuse, 0x190, RZ ;  /* 0x00000190500f7810 */ /* 0x040fe40007ffe0ff */
[C---:B------:R-:W-:Y:S02]  /*f7c0*/  IADD3 R14, R80.reuse, 0x1a0, RZ ;  /* 0x000001a0500e7810 */ /* 0x040fe40007ffe0ff */
[C---:B------:R-:W-:Y:S02]  /*f7d0*/  IADD3 R44, R80.reuse, 0x160, RZ ;  /* 0x00000160502c7810 */ /* 0x040fe40007ffe0ff */
[C---:B------:R-:W-:Y:S02]  /*f7e0*/  IADD3 R21, R80.reuse, 0x1a0, RZ ;  /* 0x000001a050157810 */ /* 0x040fe40007ffe0ff */
[----:B------:R-:W-:-:S02]  /*f7f0*/  IADD3 R23, R80, 0x190, RZ ;  /* 0x0000019050177810 */ /* 0x000fc40007ffe0ff */
[C---:B------:R-:W-:Y:S02]  /*f800*/  IADD3 R24, R80.reuse, 0x180, RZ ;  /* 0x0000018050187810 */ /* 0x040fe40007ffe0ff */
[----:B------:R-:W-:Y:S02]  /*f810*/  IADD3 R25, R80, 0x170, RZ ;  /* 0x0000017050197810 */ /* 0x000fe40007ffe0ff */
[----:B------:R-:W-:Y:S02]  /*f820*/  ISETP.GE.U32.AND P6, PT, R16, UR6, PT ;  /* 0x0000000610007c0c */ /* 0x000fe4000bfc6070 */
[----:B------:R-:W-:Y:S02]  /*f830*/  ISETP.GE.U32.AND P0, PT, R17, UR6, PT ;  /* 0x0000000611007c0c */ /* 0x000fe4000bf06070 */
        /* <DEDUP_REMOVED lines=18> */
[C---:B0-234-:R-:W-:Y:S02]  /*f960*/  IADD3 R13, R80.reuse, 0x1b0, RZ ;  /* 0x000001b0500d7810 */ /* 0x05dfe40007ffe0ff */
[----:B------:R-:W-:Y:S01]  /*f970*/  IADD3 R12, R80, 0x1c0, RZ ;  /* 0x000001c0500c7810 */ /* 0x000fe20007ffe0ff */
[----:B------:R-:W-:Y:S08]  /*f980*/  @!P5 BRA `(.L_x_2372) ;  /* 0x000000000048d947 */ /* 0x000ff00003800000 */
        /* <DEDUP_REMOVED lines=18> */
.L_x_2372:
[----:B------:R-:W-:Y:S04]  /*fab0*/  BSSY B0, `(.L_x_2373) ;  /* 0x0000015000007945 */ /* 0x000fe80003800000 */
[----:B------:R-:W-:Y:S05]  /*fac0*/  @P6 BRA `(.L_x_2374) ;  /* 0x00000000004c6947 */ /* 0x000fea0003800000 */
[----:B------:R-:W-:Y:S01]  /*fad0*/  MOV R6, UR5 ;  /* 0x0000000500067c02 */ /* 0x000fe20008000f00 */
[----:B------:R-:W-:Y:S01]  /*fae0*/  ULDC.64 UR14, c[0x0][0x288] ;  /* 0x0000a200000e7ab9 */ /* 0x000fe20000000a00 */
[----:B------:R-:W-:Y:S01]  /*faf0*/  MOV R7, R5 ;  /* 0x0000000500077202 */ /* 0x000fe20000000f00 */
[----:B-1----:R-:W-:Y:S01]  /*fb00*/  IMAD R9, R44, UR14, RZ ;  /* 0x0000000e2c097c24 */ /* 0x002fe2000f8e02ff */
        /* <DEDUP_REMOVED lines=15> */
.L_x_2374:
[----:B------:R-:W-:Y:S05]  /*fc00*/  BSYNC B0 ;  /* 0x0000000000007941 */ /* 0x000fea0003800000 */
.L_x_2373:
[----:B------:R-:W-:Y:S05]  /*fc10*/  @!P5 BRA `(.L_x_2375) ;  /* 0x000000000048d947 */ /* 0x000fea0003800000 */
[----:B------:R-:W-:Y:S01]  /*fc20*/  FFMA.FTZ R6, R103, R76, R74 ;  /* 0x0000004c67067223 */ /* 0x000fe2000001004a */
[----:B------:R-:W-:-:S03]  /*fc30*/  FFMA.FTZ R7, R102, R77, R75 ;  /* 0x0000004d66077223 */ /* 0x000fc6000001004b */
[----:B01----:R-:W-:Y:S01]  /*fc40*/  FMUL.FTZ R8, R6, -1.4426950216293334961 ;  /* 0xbfb8aa3b06087820 */ /* 0x003fe20000410000 */
        /* <DEDUP_REMOVED lines=15> */
.L_x_2375:
[----:B------:R-:W-:Y:S04]  /*fd40*/  BSSY B0, `(.L_x_2376) ;  /* 0x0000015000007945 */ /* 0x000fe80003800000 */
[----:B------:R-:W-:Y:S05]  /*fd50*/  @P0 BRA `(.L_x_2377) ;  /* 0x00000000004c0947 */ /* 0x000fea0003800000 */
[----:B------:R-:W-:Y:S01]  /*fd60*/  MOV R6, UR5 ;  /* 0x0000000500067c02 */ /* 0x000fe20008000f00 */
[----:B------:R-:W-:Y:S01]  /*fd70*/  ULDC.64 UR14, c[0x0][0x288] ;  /* 0x0000a200000e7ab9 */ /* 0x000fe20000000a00 */
[----:B------:R-:W-:Y:S01]  /*fd80*/  MOV R7, R5 ;  /* 0x0000000500077202 */ /* 0x000fe20000000f00 */
[----:B01----:R-:W-:Y:S01]  /*fd90*/  IMAD R8, R25, UR14, RZ ;  /* 0x0000000e19087c24 */ /* 0x003fe2000f8e02ff */
        /* <DEDUP_REMOVED lines=15> */
.L_x_2377:
[----:B------:R-:W-:Y:S05]  /*fe90*/  BSYNC B0 ;  /* 0x0000000000007941 */ /* 0x000fea0003800000 */
.L_x_2376:
[----:B------:R-:W-:Y:S05]  /*fea0*/  @!P5 BRA `(.L_x_2378) ;  /* 0x000000000048d947 */ /* 0x000fea0003800000 */
[----:B------:R-:W-:Y:S01]  /*feb0*/  FFMA.FTZ R6, R101, R76, R74 ;  /* 0x0000004c65067223 */ /* 0x000fe2000001004a */
[----:B------:R-:W-:-:S03]  /*fec0*/  FFMA.FTZ R7, R100, R77, R75 ;  /* 0x0000004d64077223 */ /* 0x000fc6000001004b */
[----:B012---:R-:W-:Y:S01]  /*fed0*/  FMUL.FTZ R8, R6, -1.4426950216293334961 ;  /* 0xbfb8aa3b06087820 */ /* 0x007fe20000410000 */
        /* <DEDUP_REMOVED lines=15> */
.L_x_2378:
[----:B------:R-:W-:Y:S04]  /*ffd0*/  BSSY B0, `(.L_x_2379) ;  /* 0x0000015000007945 */ /* 0x000fe80003800000 */
[----:B------:R-:W-:Y:S05]  /*ffe0*/  @P2 BRA `(.L_x_2380) ;  /* 0x00000000004c2947 */ /* 0x000fea0003800000 */
[----:B------:R-:W-:Y:S01]  /*fff0*/  MOV R6, UR5 ;  /* 0x0000000500067c02 */ /* 0x000fe20008000f00 */
[----:B------:R-:W-:Y:S01]  /*10000*/  ULDC.64 UR14, c[0x0][0x288] ;  /* 0x0000a200000e7ab9 */ /* 0x000fe20000000a00 */
[----:B------:R-:W-:Y:S01]  /*10010*/  MOV R7, R5 ;  /* 0x0000000500077202 */ /* 0x000fe20000000f00 */
[----:B012---:R-:W-:Y:S01]  /*10020*/  IMAD R9, R24, UR14, RZ ;  /* 0x0000000e18097c24 */ /* 0x007fe2000f8e02ff */
        /* <DEDUP_REMOVED lines=15> */
.L_x_2380:
[----:B------:R-:W-:Y:S05]  /*10120*/  BSYNC B0 ;  /* 0x0000000000007941 */ /* 0x000fea0003800000 */
.L_x_2379:
[----:B------:R-:W-:Y:S05]  /*10130*/  @!P5 BRA `(.L_x_2381) ;  /* 0x000000000048d947 */ /* 0x000fea0003800000 */
[----:B------:R-:W-:Y:S01]  /*10140*/  FFMA.FTZ R6, R99, R76, R74 ;  /* 0x0000004c63067223 */ /* 0x000fe2000001004a */
[----:B------:R-:W-:-:S03]  /*10150*/  FFMA.FTZ R7, R98, R77, R75 ;  /* 0x0000004d62077223 */ /* 0x000fc6000001004b */
[----:B0123--:R-:W-:Y:S01]  /*10160*/  FMUL.FTZ R8, R6, -1.4426950216293334961 ;  /* 0xbfb8aa3b06087820 */ /* 0x00ffe20000410000 */
        /* <DEDUP_REMOVED lines=15> */
.L_x_2381:
[----:B------:R-:W-:Y:S04]  /*10260*/  BSSY B0, `(.L_x_2382) ;  /* 0x0000015000007945 */ /* 0x000fe80003800000 */
[----:B------:R-:W-:Y:S05]  /*10270*/  @P3 BRA `(.L_x_2383) ;  /* 0x00000000004c3947 */ /* 0x000fea0003800000 */
[----:B------:R-:W-:Y:S01]  /*10280*/  MOV R6, UR5 ;  /* 0x0000000500067c02 */ /* 0x000fe20008000f00 */
[----:B------:R-:W-:Y:S01]  /*10290*/  ULDC.64 UR14, c[0x0][0x288] ;  /* 0x0000a200000e7ab9 */ /* 0x000fe20000000a00 */
[----:B------:R-:W-:Y:S01]  /*102a0*/  MOV R7, R5 ;  /* 0x0000000500077202 */ /* 0x000fe20000000f00 */
[----:B0123--:R-:W-:Y:S01]  /*102b0*/  IMAD R10, R23, UR14, RZ ;  /* 0x0000000e170a7c24 */ /* 0x00ffe2000f8e02ff */
[----:B------:R-:W-:Y:S01]  /*102c0*/  MOV R11, UR5 ;  /* 0x00000005000b7c02 */ /* 0x000fe20008000f00 */
[----:B------:R-:W-:Y:S01]  /*102d0*/  FFMA.FTZ R99, R99, R6, UR13 ;  /* 0x0000000d63637e23 */ /* 0x000fe20008010006 */
[----:B------:R-:W-:-:S03]  /*102e0*/  MOV R6, R2 ;  /* 0x0000000200067202 */ /* 0x000fc60000000f00 */
[----:B------:R-:W-:Y:S01]  /*102f0*/  FFMA.FTZ R98, R98, R11, UR13 ;  /* 0x0000000d62627e23 */ /* 0x000fe2000801000b */
[----:B------:R-:W-:Y:S01]  /*10300*/  FFMA.FTZ R99, R76, R28, -R99 ;  /* 0x0000001c4c637223 */ /* 0x000fe20000010863 */
[----:B------:R-:W-:-:S04]  /*10310*/  IMAD.WIDE.U32 R8, R15, UR14, R6 ;  /* 0x0000000e0f087c25 */ /* 0x000fc8000f8e0006 */
[----:B------:R-:W-:Y:S01]  /*10320*/  FFMA.FTZ R11, R77, R29, -R98 ;  /* 0x0000001d4d0b7223 */ /* 0x000fe20000010862 */
[----:B------:R-:W-:Y:S01]  /*10330*/  IMAD R15, R15, UR15, R10 ;  /* 0x0000000f0f0f7c24 */ /* 0x000fe2000f8e020a */
[----:B------:R-:W-:Y:S01]  /*10340*/  ULDC.64 UR14, c[0x0][0x210] ;  /* 0x00008400000e7ab9 */ /* 0x000fe20000000a00 */
[----:B------:R-:W-:Y:S01]  /*10350*/  FMUL.FTZ R10, R99, UR26 ;  /* 0x0000001a630a7c20 */ /* 0x000fe20008410000 */
[----:B------:R-:W-:Y:S01]  /*10360*/  LEA R6, P0, R8, UR14, 0x2 ;  /* 0x0000000e08067c11 */ /* 0x000fe2000f8010ff */
[----:B------:R-:W-:Y:S01]  /*10370*/  FMUL.FTZ R11, R11, UR26 ;  /* 0x0000001a0b0b7c20 */ /* 0x000fe20008410000 */
[----:B------:R-:W-:-:S04]  /*10380*/  IADD3 R15, R9, R15, RZ ;  /* 0x0000000f090f7210 */ /* 0x000fc80007ffe0ff */
[----:B------:R-:W-:-:S05]  /*10390*/  LEA.HI.X R7, R8, UR15, R15, 0x2, P0 ;  /* 0x0000000f08077c11 */ /* 0x000fca00080f140f */
[----:B------:R4:W-:Y:S02]  /*103a0*/  STG.E.64 desc[UR22][R6.64], R10 ;  /* 0x0000000a06007986 */ /* 0x0009e4000c101b16 */
.L_x_2383:
[----:B------:R-:W-:Y:S05]  /*103b0*/  BSYNC B0 ;  /* 0x0000000000007941 */ /* 0x000fea0003800000 */
.L_x_2382:
[----:B------:R-:W-:Y:S05]  /*103c0*/  @!P5 BRA `(.L_x_2384) ;  /* 0x000000000048d947 */ /* 0x000fea0003800000 */
[----:B----4-:R-:W-:Y:S01]  /*103d0*/  FFMA.FTZ R6, R95, R76, R74 ;  /* 0x0000004c5f067223 */ /* 0x010fe2000001004a */
        /* <DEDUP_REMOVED lines=17> */
.L_x_2384:
[----:B------:R-:W-:Y:S04]  /*104f0*/  BSSY B0, `(.L_x_2385) ;  /* 0x0000015000007945 */ /* 0x000fe80003800000 */
[----:B------:R-:W-:Y:S05]  /*10500*/  @P4 BRA `(.L_x_2386) ;  /* 0x00000000004c4947 */ /* 0x000fea0003800000 */
[----:B----4-:R-:W-:Y:S01]  /*10510*/  MOV R6, UR5 ;  /* 0x0000000500067c02 */ /* 0x010fe20008000f00 */
[----:B------:R-:W-:Y:S01]  /*10520*/  ULDC.64 UR14, c[0x0][0x288] ;  /* 0x0000a200000e7ab9 */ /* 0x000fe20000000a00 */
[----:B------:R-:W-:Y:S01]  /*10530*/  MOV R7, R5 ;  /* 0x0000000500077202 */ /* 0x000fe20000000f00 */
[----:B0123--:R-:W-:Y:S01]  /*10540*/  IMAD R11, R21, UR14, RZ ;  /* 0x0000000e150b7c24 */ /* 0x00ffe2000f8e02ff */
        /* <DEDUP_REMOVED lines=8> */
[----:B------:R-:W-:Y:S01]  /*105d0*/  FMUL.FTZ R10, R95, UR26 ;  /* 0x0000001a5f0a7c20 */ /* 0x000fe20008410000 */
[----:B------:R-:W-:Y:S01]  /*105e0*/  IADD3 R7, R9, R11, RZ ;  /* 0x0000000b09077210 */ /* 0x000fe20007ffe0ff */
[----:B------:R-:W-:Y:S01]  /*105f0*/  FFMA.FTZ R11, R77, R31, -R94 ;  /* 0x0000001f4d0b7223 */ /* 0x000fe2000001085e */
[----:B------:R-:W-:-:S03]  /*10600*/  LEA R6, P0, R8, UR14, 0x2 ;  /* 0x0000000e08067c11 */ /* 0x000fc6000f8010ff */
[----:B------:R-:W-:Y:S01]  /*10610*/  FMUL.FTZ R11, R11, UR26 ;  /* 0x0000001a0b0b7c20 */ /* 0x000fe20008410000 */
[----:B------:R-:W-:-:S05]  /*10620*/  LEA.HI.X R7, R8, UR15, R7, 0x2, P0 ;  /* 0x0000000f08077c11 */ /* 0x000fca00080f1407 */
[----:B------:R0:W-:Y:S04]  /*10630*/  STG.E.64 desc[UR22][R6.64], R10 ;  /* 0x0000000a06007986 */ /* 0x0001e8000c101b16 */
.L_x_2386:
[----:B------:R-:W-:Y:S05]  /*10640*/  BSYNC B0 ;  /* 0x0000000000007941 */ /* 0x000fea0003800000 */
.L_x_2385:
[C---:B0123--:R-:W-:Y:S02]  /*10650*/  IADD3 R8, R80.reuse, 0x1d0, RZ ;  /* 0x000001d050087810 */ /* 0x04ffe40007ffe0ff */
[C---:B----4-:R-:W-:Y:S02]  /*10660*/  IADD3 R7, R80.reuse, 0x1e0, RZ ;  /* 0x000001e050077810 */ /* 0x050fe40007ffe0ff */
        /* <DEDUP_REMOVED lines=45> */
.L_x_2387:
[----:B------:R-:W-:Y:S04]  /*10940*/  BSSY B0, `(.L_x_2388) ;  /* 0x0000015000007945 */ /* 0x000fe80003800000 */
[----:B------:R-:W-:Y:S05]  /*10950*/  @P6 BRA `(.L_x_2389) ;  /* 0x00000000004c6947 */ /* 0x000fea0003800000 */
[----:B------:R-:W-:Y:S01]  /*10960*/  MOV R10, UR5 ;  /* 0x00000005000a7c02 */ /* 0x000fe20008000f00 */
[----:B------:R-:W-:Y:S01]  /*10970*/  ULDC.64 UR6, c[0x0][0x288] ;  /* 0x0000a20000067ab9 */ /* 0x000fe20000000a00 */
[----:B------:R-:W-:Y:S01]  /*10980*/  MOV R11, R5 ;  /* 0x00000005000b7202 */ /* 0x000fe20000000f00 */
[----:B------:R-:W-:Y:S01]  /*10990*/  IMAD R16, R25, UR6, RZ ;  /* 0x0000000619107c24 */ /* 0x000fe2000f8e02ff */
        /* <DEDUP_REMOVED lines=15> */
.L_x_2389:
[----:B------:R-:W-:Y:S05]  /*10a90*/  BSYNC B0 ;  /* 0x0000000000007941 */ /* 0x000fea0003800000 */
.L_x_2388:
        /* <DEDUP_REMOVED lines=19> */
.L_x_2390:
[----:B------:R-:W-:Y:S04]  /*10bd0*/  BSSY B0, `(.L_x_2391) ;  /* 0x0000015000007945 */ /* 0x000fe80003800000 */
[----:B------:R-:W-:Y:S05]  /*10be0*/  @P0 BRA `(.L_x_2392) ;  /* 0x00000000004c0947 */ /* 0x000fea0003800000 */
[----:B0-----:R-:W-:Y:S01]  /*10bf0*/  MOV R10, UR5 ;  /* 0x00000005000a7c02 */ /* 0x001fe20008000f00 */
[----:B------:R-:W-:Y:S01]  /*10c00*/  ULDC.64 UR6, c[0x0][0x288] ;  /* 0x0000a20000067ab9 */ /* 0x000fe20000000a00 */
[----:B------:R-:W-:Y:S01]  /*10c10*/  MOV R11, R5 ;  /* 0x00000005000b7202 */ /* 0x000fe20000000f00 */
[----:B------:R-:W-:Y:S01]  /*10c20*/  IMAD R9, R24, UR6, RZ ;  /* 0x0000000618097c24 */ /* 0x000fe2000f8e02ff */
        /* <DEDUP_REMOVED lines=15> */
.L_x_2392:
[----:B------:R-:W-:Y:S05]  /*10d20*/  BSYNC B0 ;  /* 0x0000000000007941 */ /* 0x000fea0003800000 */
.L_x_2391:
        /* <DEDUP_REMOVED lines=19> */
.L_x_2393:
[----:B------:R-:W-:Y:S04]  /*10e60*/  BSSY B0, `(.L_x_2394) ;  /* 0x0000015000007945 */ /* 0x000fe80003800000 */
[----:B------:R-:W-:Y:S05]  /*10e70*/  @P2 BRA `(.L_x_2395) ;  /* 0x00000000004c2947 */ /* 0x000fea0003800000 */
[----:B01----:R-:W-:Y:S01]  /*10e80*/  MOV R10, UR5 ;  /* 0x00000005000a7c02 */ /* 0x003fe20008000f00 */
        /* <DEDUP_REMOVED lines=18> */
.L_x_2395:
[----:B------:R-:W-:Y:S05]  /*10fb0*/  BSYNC B0 ;  /* 0x0000000000007941 */ /* 0x000fea0003800000 */
.L_x_2394:
[----:B------:R-:W-:Y:S05]  /*10fc0*/  @!P5 BRA `(.L_x_2396) ;  /* 0x000000000048d947 */ /* 0x000fea0003800000 */
[----:B--2---:R-:W-:Y:S01]  /*10fd0*/  FFMA.FTZ R8, R83, R76, R74 ;  /* 0x0000004c53087223 */ /* 0x004fe2000001004a */
        /* <DEDUP_REMOVED lines=17> */
.L_x_2396:
[----:B------:R-:W-:Y:S04]  /*110f0*/  BSSY B0, `(.L_x_2397) ;  /* 0x0000015000007945 */ /* 0x000fe80003800000 */
[----:B------:R-:W-:Y:S05]  /*11100*/  @P3 BRA `(.L_x_2398) ;  /* 0x00000000004c3947 */ /* 0x000fea0003800000 */
[----:B--2---:R-:W-:Y:S01]  /*11110*/  MOV R8, UR5 ;  /* 0x0000000500087c02 */ /* 0x004fe20008000f00 */
[----:B------:R-:W-:Y:S01]  /*11120*/  ULDC.64 UR6, c[0x0][0x288] ;  /* 0x0000a20000067ab9 */ /* 0x000fe20000000a00 */
[----:B------:R-:W-:Y:S01]  /*11130*/  MOV R9, R5 ;  /* 0x0000000500097202 */ /* 0x000fe20000000f00 */
[----:B-1----:R-:W-:Y:S01]  /*11140*/  IMAD R12, R22, UR6, RZ ;  /* 0x00000006160c7c24 */ /* 0x002fe2000f8e02ff */
[----:B------:R-:W-:Y:S01]  /*11150*/  MOV R13, UR5 ;  /* 0x00000005000d7c02 */ /* 0x000fe20008000f00 */
[----:B------:R-:W-:Y:S01]  /*11160*/  FFMA.FTZ R83, R83, R8, UR13 ;  /* 0x0000000d53537e23 */ /* 0x000fe20008010008 */
[----:B------:R-:W-:-:S03]  /*11170*/  MOV R8, R2 ;  /* 0x0000000200087202 */ /* 0x000fc60000000f00 */
[----:B------:R-:W-:Y:S01]  /*11180*/  FFMA.FTZ R82, R82, R13, UR13 ;  /* 0x0000000d52527e23 */ /* 0x000fe2000801000d */
[----:B------:R-:W-:Y:S01]  /*11190*/  FFMA.FTZ R83, R76, R38, -R83 ;  /* 0x000000264c537223 */ /* 0x000fe20000010853 */
[----:B0-----:R-:W-:-:S04]  /*111a0*/  IMAD.WIDE.U32 R10, R7, UR6, R8 ;  /* 0x00000006070a7c25 */ /* 0x001fc8000f8e0008 */
        /* <DEDUP_REMOVED lines=9> */
.L_x_2398:
[----:B------:R-:W-:Y:S05]  /*11240*/  BSYNC B0 ;  /* 0x0000000000007941 */ /* 0x000fea0003800000 */
.L_x_2397:
[----:B------:R-:W-:Y:S05]  /*11250*/  @!P5 BRA `(.L_x_2399) ;  /* 0x000000000048d947 */ /* 0x000fea0003800000 */
[----:B------:R-:W-:Y:S01]  /*11260*/  FFMA.FTZ R74, R97, R76, R74 ;  /* 0x0000004c614a7223 */ /* 0x000fe2000001004a */
[----:B------:R-:W-:-:S03]  /*11270*/  FFMA.FTZ R75, R96, R77, R75 ;  /* 0x0000004d604b7223 */ /* 0x000fc6000001004b */
[----:B------:R-:W-:Y:S01]  /*11280*/  FMUL.FTZ R7, R74, -1.4426950216293334961 ;  /* 0xbfb8aa3b4a077820 */ /* 0x000fe20000410000 */
[----:B01----:R-:W-:-:S05]  /*11290*/  FMUL.FTZ R10, R75, -1.4426950216293334961 ;  /* 0xbfb8aa3b4b0a7820 */ /* 0x003fca0000410000 */
[----:B------:R-:W2:Y:S08]  /*112a0*/  MUFU.EX2 R7, R7 ;  /* 0x0000000700077308 */ /* 0x000eb00000000800 */
[----:B------:R-:W0:Y:S01]  /*112b0*/  MUFU.EX2 R10, R10 ;  /* 0x0000000a000a7308 */ /* 0x000e220000000800 */
[----:B--23--:R-:W-:-:S07]  /*112c0*/  FADD.FTZ R8, R7, 1 ;  /* 0x3f80000007087421 */ /* 0x00cfce0000010000 */
        /* <DEDUP_REMOVED lines=11> */
.L_x_2399:
[----:B------:R-:W-:Y:S04]  /*11380*/  BSSY B0, `(.L_x_2400) ;  /* 0x0000014000007945 */ /* 0x000fe80003800000 */
[----:B------:R-:W-:Y:S05]  /*11390*/  @P4 BRA `(.L_x_2401) ;  /* 0x0000000000484947 */ /* 0x000fea0003800000 */
[----:B------:R-:W-:Y:S01]  /*113a0*/  MOV R4, UR5 ;  /* 0x0000000500047c02 */ /* 0x000fe20008000f00 */
[----:B------:R-:W-:Y:S01]  /*113b0*/  ULDC.64 UR6, c[0x0][0x288] ;  /* 0x0000a20000067ab9 */ /* 0x000fe20000000a00 */
[----:B------:R-:W-:Y:S01]  /*113c0*/  MOV R3, R5 ;  /* 0x0000000500037202 */ /* 0x000fe20000000f00 */
[----:B------:R-:W-:Y:S01]  /*113d0*/  IMAD R7, R21, UR6, RZ ;  /* 0x0000000615077c24 */ /* 0x000fe2000f8e02ff */
[----:B--23--:R-:W-:Y:S01]  /*113e0*/  MOV R9, UR5 ;  /* 0x0000000500097c02 */ /* 0x00cfe20008000f00 */
[----:B------:R-:W-:Y:S01]  /*113f0*/  FFMA.FTZ R97, R97, R4, UR13 ;  /* 0x0000000d61617e23 */ /* 0x000fe20008010004 */
[----:B------:R-:W-:-:S04]  /*11400*/  IMAD.WIDE.U32 R4, R6, UR6, R2 ;  /* 0x0000000606047c25 */ /* 0x000fc8000f8e0002 */
[----:B------:R-:W-:Y:S01]  /*11410*/  FFMA.FTZ R96, R96, R9, UR13 ;  /* 0x0000000d60607e23 */ /* 0x000fe20008010009 */
[----:B------:R-:W-:Y:S01]  /*11420*/  FFMA.FTZ R97, R76, R72, -R97 ;  /* 0x000000484c617223 */ /* 0x000fe20000010861 */
[----:B------:R-:W-:Y:S01]  /*11430*/  IMAD R7, R6, UR7, R7 ;  /* 0x0000000706077c24 */ /* 0x000fe2000f8e0207 */
[----:B------:R-:W-:Y:S01]  /*11440*/  ULDC.64 UR6, c[0x0][0x210] ;  /* 0x0000840000067ab9 */ /* 0x000fe20000000a00 */
[----:B------:R-:W-:Y:S01]  /*11450*/  FFMA.FTZ R96, R77, R73, -R96 ;  /* 0x000000494d607223 */ /* 0x000fe20000010860 */
[----:B------:R-:W-:Y:S01]  /*11460*/  LEA R2, P0, R4, UR6, 0x2 ;  /* 0x0000000604027c11 */ /* 0x000fe2000f8010ff */
[----:B------:R-:W-:Y:S01]  /*11470*/  FMUL.FTZ R6, R97, UR26 ;  /* 0x0000001a61067c20 */ /* 0x000fe20008410000 */
[----:B------:R-:W-:-:S04]  /*11480*/  IADD3 R7, R5, R7, RZ ;  /* 0x0000000705077210 */ /* 0x000fc80007ffe0ff */
[----:B------:R-:W-:Y:S01]  /*11490*/  LEA.HI.X R3, R4, UR7, R7, 0x2, P0 ;  /* 0x0000000704037c11 */ /* 0x000fe200080f1407 */
[----:B------:R-:W-:-:S05]  /*114a0*/  FMUL.FTZ R7, R96, UR26 ;  /* 0x0000001a60077c20 */ /* 0x000fca0008410000 */
[----:B------:R4:W-:Y:S02]  /*114b0*/  STG.E.64 desc[UR22][R2.64], R6 ;  /* 0x0000000602007986 */ /* 0x0009e4000c101b16 */
.L_x_2401:
[----:B------:R-:W-:Y:S05]  /*114c0*/  BSYNC B0 ;  /* 0x0000000000007941 */ /* 0x000fea0003800000 */
.L_x_2400:
        /* <DEDUP_REMOVED lines=8> */
[----:B------:R-:W-:Y:S05]  /*11550*/  @!P0 BRA `(.L_x_2402) ;  /* 0xfffffeec00948947 */ /* 0x000fea000383ffff */
.L_x_2255:
[----:B----4-:R-:W4:Y:S01]  /*11560*/  LDC R6, c[0x0][0xc] ;  /* 0x00000300ff067b82 */ /* 0x010f220000000800 */
[----:B------:R-:W-:Y:S01]  /*11570*/  ISETP.NE.AND P1, PT, R0, RZ, PT ;  /* 0x000000ff0000720c */ /* 0x000fe20003f25270 */
[----:B------:R-:W-:Y:S06]  /*11580*/  BSSY B0, `(.L_x_2403) ;  /* 0x0000011000007945 */ /* 0x000fec0003800000 */
[----:B------:R-:W5:Y:S08]  /*11590*/  LDC R7, c[0x0][0x10] ;  /* 0x00000400ff077b82 */ /* 0x000f700000000800 */
[----:B------:R-:W0:Y:S01]  /*115a0*/  LDC.64 R2, c[0x0][0x258] ;  /* 0x00009600ff027b82 */ /* 0x000e220000000a00 */
[----:B----4-:R-:W-:-:S02]  /*115b0*/  ISETP.NE.AND P0, PT, R6, 0x1, PT ;  /* 0x000000010600780c */ /* 0x010fc40003f05270 */
[----:B-----5:R-:W-:-:S04]  /*115c0*/  SHF.L.U32 R4, R7, 0x1, RZ ;  /* 0x0000000107047819 */ /* 0x020fc800000006ff */
[----:B------:R-:W-:-:S05]  /*115d0*/  SEL R5, R4, RZ, P0 ;  /* 0x000000ff04057207 */ /* 0x000fca0000000000 */
[----:B0-----:R-:W-:Y:S01]  /*115e0*/  IMAD.WIDE.U32 R2, R5, 0x4, R2 ;  /* 0x0000000405027825 */ /* 0x001fe200078e0002 */
[----:B------:R-:W-:Y:S06]  /*115f0*/  @P1 BRA `(.L_x_2404) ;  /* 0x0000000000241947 */ /* 0x000fec0003800000 */
        /* <DEDUP_REMOVED lines=9> */
.L_x_2404:
[----:B------:R-:W-:Y:S05]  /*11690*/  BSYNC B0 ;  /* 0x0000000000007941 */ /* 0x000fea0003800000 */
.L_x_2403:
[----:B------:R-:W4:Y:S01]  /*116a0*/  S2UR UR4, SR_CTAID.X ;  /* 0x00000000000479c3 */ /* 0x000f220000002500 */
[----:B------:R-:W-:Y:S02]  /*116b0*/  IADD3 R4, R6, -0x1, RZ ;  /* 0xffffffff06047810 */ /* 0x000fe40007ffe0ff */
[----:B0-----:R-:W-:-:S05]  /*116c0*/  IADD3 R5, R7, -0x1, RZ ;  /* 0xffffffff07057810 */ /* 0x001fca0007ffe0ff */
[----:B------:R-:W0:Y:S01]  /*116d0*/  S2UR UR5, SR_CTAID.Y ;  /* 0x00000000000579c3 */ /* 0x000e220000002600 */
[----:B----4-:R-:W-:-:S04]  /*116e0*/  ISETP.NE.AND P0, PT, R4, UR4, PT ;  /* 0x0000000404007c0c */ /* 0x010fc8000bf05270 */
[----:B0-----:R-:W-:-:S13]  /*116f0*/  ISETP.NE.OR P0, PT, R5, UR5, P0 ;  /* 0x0000000505007c0c */ /* 0x001fda0008705670 */
[----:B------:R-:W-:Y:S05]  /*11700*/  @P0 EXIT ;  /* 0x000000000000094d */ /* 0x000fea0003800000 */
[----:B------:R-:W-:Y:S05]  /*11710*/  @P1 BRA `(.L_x_2405) ;  /* 0x0000000000201947 */ /* 0x000fea0003800000 */
[----:B------:R-:W-:-:S05]  /*11720*/  IMAD R4, R6, R7, RZ ;  /* 0x0000000706047224 */ /* 0x000fca00078e02ff */
[----:B------:R-:W-:-:S13]  /*11730*/  ISETP.NE.AND P0, PT, R4, -0x1, PT ;  /* 0xffffffff0400780c */ /* 0x000fda0003f05270 */
[----:B------:R-:W-:Y:S05]  /*11740*/  @!P0 BRA `(.L_x_2405) ;  /* 0x0000000000148947 */ /* 0x000fea0003800000 */
.L_x_2406:
[----:B------:R-:W4:Y:S04]  /*11750*/  LDG.E.STRONG.GPU R5, desc[UR22][R2.64] ;  /* 0x0000001602057981 */ /* 0x000f28000c1ef900 */
[----:B----4-:R-:W-:Y:S01]  /*11760*/  CCTL.IVALL ;  /* 0x00000000ff00798f */ /* 0x010fe20002000000 */
[----:B------:R-:W-:Y:S05]  /*11770*/  YIELD ;  /* 0x0000000000007946 */ /* 0x000fea0003800000 */
[----:B------:R-:W-:-:S13]  /*11780*/  ISETP.NE.AND P0, PT, R5, R4, PT ;  /* 0x000000040500720c */ /* 0x000fda0003f05270 */
[----:B------:R-:W-:Y:S05]  /*11790*/  @P0 BRA `(.L_x_2406) ;  /* 0xfffffffc00ec0947 */ /* 0x000fea000383ffff */
.L_x_2405:
        /* <DEDUP_REMOVED lines=19> */
[----:B------:R-:W4:Y:S01]  /*118d0*/  LDC.64 R16, c[0x0][0x220] ;  /* 0x00008800ff107b82 */ /* 0x000f220000000a00 */
[----:B------:R-:W-:-:S02]  /*118e0*/  SHF.L.U64.HI R31, R25, 0x2, R24 ;  /* 0x00000002191f7819 */ /* 0x000fc40000010218 */
[----:B------:R-:W-:-:S04]  /*118f0*/  IADD3.X R5, RZ, R5, RZ, P0, !PT ;  /* 0x00000005ff057210 */ /* 0x000fc800007fe4ff */
[--C-:B------:R-:W-:Y:S02]  /*11900*/  SHF.R.S64 R27, R2, 0x1, R5.reuse ;  /* 0x00000001021b7819 */ /* 0x100fe40000001005 */
[----:B------:R-:W-:-:S04]  /*11910*/  SHF.R.S32.HI R2, RZ, 0x1, R5 ;  /* 0x00000001ff027819 */ /* 0x000fc80000011405 */
[----:B------:R-:W-:-:S07]  /*11920*/  SHF.L.U64.HI R29, R27, 0x2, R2 ;  /* 0x000000021b1d7819 */ /* 0x000fce0000010202 */
.L_x_2407:
[----:B------:R-:W-:-:S04]  /*11930*/  LEA R6, P0, R0, UR4, 0x2 ;  /* 0x0000000400067c11 */ /* 0x000fc8000f8010ff */
[----:B------:R-:W-:Y:S02]  /*11940*/  LEA.HI.X R7, R0, UR5, R7, 0x2, P0 ;  /* 0x0000000500077c11 */ /* 0x000fe400080f1407 */
[-C--:B--23--:R-:W-:Y:S02]  /*11950*/  LEA R8, P0, R25, R6.reuse, 0x2 ;  /* 0x0000000619087211 */ /* 0x08cfe400078010ff */
[-C--:B-1----:R-:W-:Y:S01]  /*11960*/  LEA R12, P1, R22, R6.reuse, 0x2 ;  /* 0x00000006160c7211 */ /* 0x082fe200078210ff */
[----:B0-----:R1:W2:Y:S01]  /*11970*/  LDG.E R18, desc[UR22][R6.64] ;  /* 0x0000001606127981 */ /* 0x0012a2000c1e1900 */
        /* <DEDUP_REMOVED lines=10> */
[----:B----4-:R-:W-:Y:S01]  /*11a20*/  IMAD.WIDE R4, R5, 0x4, R16 ;  /* 0x0000000405047825 */ /* 0x010fe200078e0210 */
[----:B------:R-:W-:Y:S02]  /*11a30*/  ISETP.GT.U32.AND P0, PT, R25, R0, PT ;  /* 0x000000001900720c */ /* 0x000fe40003f04070 */
[----:B-1----:R-:W-:-:S04]  /*11a40*/  SHF.R.S32.HI R7, RZ, 0x1f, R0 ;  /* 0x0000001fff077819 */ /* 0x002fc80000011400 */
[----:B------:R-:W-:Y:S01]  /*11a50*/  ISETP.GT.AND.EX P0, PT, R24, R7, PT, P0 ;  /* 0x000000071800720c */ /* 0x000fe20003f04300 */
[----:B--2---:R0:W-:Y:S04]  /*11a60*/  STG.E.64 desc[UR22][R2.64], R18 ;  /* 0x0000001202007986 */ /* 0x0041e8000c101b16 */
[----:B---3--:R0:W-:Y:S08]  /*11a70*/  STG.E.64 desc[UR22][R4.64], R20 ;  /* 0x0000001404007986 */ /* 0x0081f0000c101b16 */
[----:B------:R-:W-:Y:S05]  /*11a80*/  @P0 BRA `(.L_x_2407) ;  /* 0xfffffffc00a80947 */ /* 0x000fea000383ffff */
[----:B------:R-:W-:Y:S05]  /*11a90*/  EXIT ;  /* 0x000000000000794d */ /* 0x000fea0003800000 */
.L_x_2408:
        /* <DEDUP_REMOVED lines=14> */
.L_x_5168:


//--------------------- .text._Z35group_norm_nhwc_bwd_one_pass_kernelI11Fp32IOBf16WLi64ELi60ELi480EEv26Group_norm_nhwc_bwd_params --------------------------
	.section	.text._Z35group_norm_nhwc_bwd_one_pass_kernelI11Fp32IOBf16WLi64ELi60ELi480EEv26Group_norm_nhwc_bwd_params,"ax",@progbits
	.align	128
        .global         _Z35group_norm_nhwc_bwd_one_pass_kernelI11Fp32IOBf16WLi64ELi60ELi480EEv26Group_norm_nhwc_bwd_params
        .type           _Z35group_norm_nhwc_bwd_one_pass_kernelI11Fp32IOBf16WLi64ELi60ELi480EEv26Group_norm_nhwc_bwd_params,@function
        .size           _Z35group_norm_nhwc_bwd_one_pass_kernelI11Fp32IOBf16WLi64ELi60ELi480EEv26Group_norm_nhwc_bwd_params,(.L_x_5169 - _Z35group_norm_nhwc_bwd_one_pass_kernelI11Fp32IOBf16WLi64ELi60ELi480EEv26Group_norm_nhwc_bwd_params)
        .other          _Z35group_norm_nhwc_bwd_one_pass_kernelI11Fp32IOBf16WLi64ELi60ELi480EEv26Group_norm_nhwc_bwd_params,@"STO_CUDA_ENTRY STV_DEFAULT"
_Z35group_norm_nhwc_bwd_one_pass_kernelI11Fp32IOBf16WLi64ELi60ELi480EEv26Group_norm_nhwc_bwd_params:
.text._Z35group_norm_nhwc_bwd_one_pass_kernelI11Fp32IOBf16WLi64ELi60ELi480EEv26Group_norm_nhwc_bwd_params:
        /* <DEDUP_REMOVED lines=36> */
[----:B------:R-:W-:Y:S02]  /*0240*/  IADD3.X R6, RZ, R5, RZ, P3, !PT ;  /* 0x00000005ff067210 */ /* 0x000fe40001ffe4ff */
[----:B------:R-:W-:Y:S02]  /*0250*/  IADD3 R41, R42, 0x10, RZ ;  /* 0x000000102a297810 */ /* 0x000fe40007ffe0ff */
[----:B------:R-:W-:Y:S02]  /*0260*/  LEA.HI R0, R0, R43, RZ, 0x5 ;  /* 0x0000002b00007211 */ /* 0x000fe400078f28ff */
[--C-:B------:R-:W-:Y:S02]  /*0270*/  SHF.R.S64 R2, R2, 0x1, R9.reuse ;  /* 0x0000000102027819 */ /* 0x100fe40000001009 */
[----:B------:R-:W-:-:S02]  /*0280*/  SHF.R.S32.HI R5, RZ, 0x1, R9 ;  /* 0x00000001ff057819 */ /* 0x000fc40000011409 */
[----:B------:R-:W-:Y:S02]  /*0290*/  SHF.R.S64 R3, R3, 0x1, R6 ;  /* 0x0000000103037819 */ /* 0x000fe40000001006 */
[----:B------:R-:W-:Y:S01]  /*02a0*/  ISETP.LT.U32.AND P0, PT, R41, UR10, PT ;  /* 0x0000000a29007c0c */ /* 0x000fe2000bf01070 */
[----:B------:R-:W-:Y:S01]  /*02b0*/  ULDC.U8 UR10, c[0x0][0x2a4] ;  /* 0x0000a900000a7ab9 */ /* 0x000fe20000000000 */
[----:B------:R-:W-:Y:S02]  /*02c0*/  SHF.R.S32.HI R7, RZ, 0x1f, R41 ;  /* 0x0000001fff077819 */ /* 0x000fe40000011429 */
[----:B------:R-:W-:Y:S02]  /*02d0*/  SHF.R.S32.HI R0, RZ, 0x5, R0 ;  /* 0x00000005ff007819 */ /* 0x000fe40000011400 */
[----:B------:R-:W-:Y:S02]  /*02e0*/  IADD3 R40, R42, 0x20, RZ ;  /* 0x000000202a287810 */ /* 0x000fe40007ffe0ff */
[----:B------:R-:W-:-:S02]  /*02f0*/  SHF.R.S32.HI R6, RZ, 0x1, R6 ;  /* 0x00000001ff067819 */ /* 0x000fc40000011406 */
[----:B------:R-:W-:Y:S02]  /*0300*/  SHF.L.U64.HI R4, R2, 0x2, R5 ;  /* 0x0000000202047819 */ /* 0x000fe40000010205 */
[----:B------:R-:W-:Y:S02]  /*0310*/  ISETP.LT.AND.EX P2, PT, R7, UR11, !P2, P0 ;  /* 0x0000000b07007c0c */ /* 0x000fe4000d741300 */
[----:B------:R-:W-:Y:S02]  /*0320*/  SHF.L.U32 R44, R44, 0x1, RZ ;  /* 0x000000012c2c7819 */ /* 0x000fe400000006ff */
[----:B------:R-:W-:Y:S02]  /*0330*/  LEA R0, R0, UR5, 0x3 ;  /* 0x0000000500007c11 */ /* 0x000fe4000f8e18ff */
[----:B------:R-:W-:Y:S02]  /*0340*/  IADD3 R39, R42, 0x30, RZ ;  /* 0x000000302a277810 */ /* 0x000fe40007ffe0ff */
[----:B------:R-:W-:-:S02]  /*0350*/  SHF.R.S32.HI R5, RZ, 0x1f, R40 ;  /* 0x0000001fff057819 */ /* 0x000fc40000011428 */
[----:B01----:R-:W-:-:S07]  /*0360*/  SHF.L.U64.HI R6, R3, 0x2, R6 ;  /* 0x0000000203067819 */ /* 0x003fce0000010206 */
.L_x_2444:
[----:B0--3--:R-:W0:Y:S01]  /*0370*/  LDC R15, c[0x0][0x2a0] ;  /* 0x0000a800ff0f7b82 */ /* 0x009e220000000800 */
[----:B--2---:R-:W-:Y:S01]  /*0380*/  IABS R13, R38 ;  /* 0x00000026000d7213 */ /* 0x004fe20000000000 */
[----:B------:R-:W-:Y:S01]  /*0390*/  ULDC.64 UR14, c[0x0][0x290] ;  /* 0x0000a400000e7ab9 */ /* 0x000fe20000000a00 */
[----:B------:R-:W-:Y:S01]  /*03a0*/  ISETP.GE.AND P0, PT, R38, RZ, PT ;  /* 0x000000ff2600720c */ /* 0x000fe20003f06270 */
[----:B------:R-:W-:Y:S01]  /*03b0*/  ULDC.64 UR12, c[0x0][0x298] ;  /* 0x0000a600000c7ab9 */ /* 0x000fe20000000a00 */
[----:B------:R-:W-:Y:S02]  /*03c0*/  SHF.R.S32.HI R14, RZ, 0x1f, R44 ;  /* 0x0000001fff0e7819 */ /* 0x000fe4000001142c */
[----:B------:R-:W-:Y:S01]  /*03d0*/  SHF.R.S32.HI R35, RZ, 0x1f, R39 ;  /* 0x0000001fff237819 */ /* 0x000fe20000011427 */
[----:B-1----:R-:W1:Y:S08]  /*03e0*/  LDC R17, c[0x0][0x2ac] ;  /* 0x0000ab00ff117b82 */ /* 0x002e700000000800 */
[----:B------:R-:W2:Y:S01]  /*03f0*/  LDC.64 R20, c[0x0][0x248] ;  /* 0x00009200ff147b82 */ /* 0x000ea20000000a00 */
[----:B0-----:R-:W-:-:S07]  /*0400*/  IABS R12, R15 ;  /* 0x0000000f000c7213 */ /* 0x001fce0000000000 */
[----:B------:R-:W0:Y:S01]  /*0410*/  @P1 LDC.64 R18, c[0x0][0x230] ;  /* 0x00008c00ff121b82 */ /* 0x000e220000000a00 */
[----:B------:R-:W3:Y:S07]  /*0420*/  I2F.RP R10, R12 ;  /* 0x0000000c000a7306 */ /* 0x000eee0000209400 */
[----:B------:R-:W4:Y:S01]  /*0430*/  @P1 LDC.64 R26, c[0x0][0x228] ;  /* 0x00008a00ff1a1b82 */ /* 0x000f220000000a00 */
[----:B--2---:R-:W-:Y:S01]  /*0440*/  IMAD.WIDE R24, R38, 0x8, R20 ;  /* 0x0000000826187825 */ /* 0x004fe200078e0214 */
[----:B---3--:R-:W2:Y:S05]  /*0450*/  MUFU.RCP R10, R10 ;  /* 0x0000000a000a7308 */ /* 0x008eaa0000001000 */
[----:B------:R-:W3:Y:S01]  /*0460*/  LDG.E.64 R24, desc[UR8][R24.64] ;  /* 0x0000000818187981 */ /* 0x000ee2000c1e1b00 */
[----:B--2---:R-:W-:-:S04]  /*0470*/  IADD3 R8, R10, 0xffffffe, RZ ;  /* 0x0ffffffe0a087810 */ /* 0x004fc80007ffe0ff */
[----:B------:R2:W1:Y:S02]  /*0480*/  F2I.FTZ.U32.TRUNC.NTZ R9, R8 ;  /* 0x0000000800097305 */ /* 0x000464000021f000 */
[----:B--2---:R-:W-:Y:S02]  /*0490*/  MOV R8, RZ ;  /* 0x000000ff00087202 */ /* 0x004fe40000000f00 */
[----:B-1----:R-:W-:-:S05]  /*04a0*/  IADD3 R11, RZ, -R9, RZ ;  /* 0x80000009ff0b7210 */ /* 0x002fca0007ffe0ff */
[----:B------:R-:W-:-:S04]  /*04b0*/  IMAD R11, R11, R12, RZ ;  /* 0x0000000c0b0b7224 */ /* 0x000fc800078e02ff */
[----:B------:R-:W-:Y:S01]  /*04c0*/  IMAD.HI.U32 R9, R9, R11, R8 ;  /* 0x0000000b09097227 */ /* 0x000fe200078e0008 */
[----:B------:R-:W-:-:S04]  /*04d0*/  LOP3.LUT R8, R38, R15, RZ, 0x3c, !PT ;  /* 0x0000000f26087212 */ /* 0x000fc800078e3cff */
[----:B------:R-:W-:Y:S01]  /*04e0*/  ISETP.GE.AND P3, PT, R8, RZ, PT ;  /* 0x000000ff0800720c */ /* 0x000fe20003f66270 */
        /* <DEDUP_REMOVED lines=9> */
[----:B------:R-:W-:-:S04]  /*0580*/  IADD3 R8, R9, -R12, RZ ;  /* 0x8000000c09087210 */ /* 0x000fc80007ffe0ff */
[----:B------:R-:W-:Y:S01]  /*0590*/  SEL R56, R8, R9, !P6 ;  /* 0x0000000908387207 */ /* 0x000fe20007000000 */
[----:B------:R-:W-:-:S03]  /*05a0*/  IMAD.WIDE.U32 R8, R43, -0x77777777, RZ ;  /* 0x888888892b087825 */ /* 0x000fc600078e00ff */
[----:B------:R-:W-:Y:S02]  /*05b0*/  @!P0 IADD3 R56, -R56, RZ, RZ ;  /* 0x000000ff38388210 */ /* 0x000fe40007ffe1ff */
[----:B------:R-:W-:Y:S02]  /*05c0*/  @P4 IADD3 R11, R11, 0x1, RZ ;  /* 0x000000010b0b4810 */ /* 0x000fe40007ffe0ff */
[----:B------:R-:W-:Y:S02]  /*05d0*/  ISETP.NE.AND P4, PT, R15, RZ, PT ;  /* 0x000000ff0f00720c */ /* 0x000fe40003f85270 */
[----:B------:R-:W-:Y:S02]  /*05e0*/  SHF.R.U32.HI R8, RZ, 0x4, R9 ;  /* 0x00000004ff087819 */ /* 0x000fe40000011609 */
[----:B------:R-:W-:Y:S02]  /*05f0*/  SEL R56, R13, R56, !P4 ;  /* 0x000000380d387207 */ /* 0x000fe40006000000 */
[----:B------:R-:W-:Y:S01]  /*0600*/  @!P3 IADD3 R11, -R11, RZ, RZ ;  /* 0x000000ff0b0bb210 */ /* 0x000fe20007ffe1ff */
[----:B------:R-:W-:Y:S01]  /*0610*/  IMAD R10, R17, UR7, R8 ;  /* 0x00000007110a7c24 */ /* 0x000fe2000f8e0208 */
[----:B------:R-:W-:Y:S01]  /*0620*/  ISETP.GE.U32.AND P3, PT, R39, UR14, PT ;  /* 0x0000000e27007c0c */ /* 0x000fe2000bf66070 */
[----:B------:R-:W-:Y:S01]  /*0630*/  IMAD R29, R56, 0x3c, RZ ;  /* 0x0000003c381d7824 */ /* 0x000fe200078e02ff */
[----:B------:R-:W-:Y:S01]  /*0640*/  SEL R11, R13, R11, !P4 ;  /* 0x0000000b0d0b7207 */ /* 0x000fe20006000000 */
[----:B------:R-:W1:Y:S01]  /*0650*/  @P1 LDC.64 R8, c[0x0][0x288] ;  /* 0x0000a200ff081b82 */ /* 0x000e620000000a00 */
[----:B------:R-:W-:-:S02]  /*0660*/  IADD3 R10, R10, 0x20, RZ ;  /* 0x000000200a0a7810 */ /* 0x000fc40007ffe0ff */
[----:B------:R-:W-:Y:S02]  /*0670*/  IADD3 R58, P0, R44, R29, RZ ;  /* 0x0000001d2c3a7210 */ /* 0x000fe40007f1e0ff */
[----:B------:R-:W-:Y:S02]  /*0680*/  SHF.R.S32.HI R12, RZ, 0x1f, R11 ;  /* 0x0000001fff0c7819 */ /* 0x000fe4000001140b */
[----:B------:R-:W-:Y:S01]  /*0690*/  LEA.HI.X.SX32 R59, R29, R14, 0x1, P0 ;  /* 0x0000000e1d3b7211 */ /* 0x000fe200000f0eff */
[----:B------:R-:W2:Y:S01]  /*06a0*/  @P2 LDC.64 R16, c[0x0][0x228] ;  /* 0x00008a00ff102b82 */ /* 0x000ea20000000a00 */
[----:B------:R-:W-:Y:S01]  /*06b0*/  ISETP.GE.U32.AND P0, PT, R10, UR14, PT ;  /* 0x0000000e0a007c0c */ /* 0x000fe2000bf06070 */
[----:B------:R-:W-:Y:S01]  /*06c0*/  IMAD R12, R12, UR12, RZ ;  /* 0x0000000c0c0c7c24 */ /* 0x000fe2000f8e02ff */
[----:B------:R-:W-:Y:S01]  /*06d0*/  SHF.R.S32.HI R10, RZ, 0x1f, R10 ;  /* 0x0000001fff0a7819 */ /* 0x000fe2000001140a */
[----:B------:R-:W-:Y:S01]  /*06e0*/  IMAD.WIDE.U32 R58, R11, UR12, R58 ;  /* 0x0000000c0b3a7c25 */ /* 0x000fe2000f8e003a */
[----:B------:R-:W-:-:S02]  /*06f0*/  ISETP.GE.AND.EX P3, PT, R35, UR15, PT, P3 ;  /* 0x0000000f23007c0c */ /* 0x000fc4000bf66330 */
[----:B------:R-:W-:Y:S01]  /*0700*/  ISETP.GE.AND.EX P0, PT, R10, UR15, PT, P0 ;  /* 0x0000000f0a007c0c */ /* 0x000fe2000bf06300 */
[----:B------:R-:W-:Y:S01]  /*0710*/  IMAD R61, R11, UR13, R12 ;  /* 0x0000000d0b3d7c24 */ /* 0x000fe2000f8e020c */
[----:B------:R-:W-:Y:S01]  /*0720*/  SHF.R.S32.HI R13, RZ, 0x1f, R42 ;  /* 0x0000001fff0d7819 */ /* 0x000fe2000001142a */
[----:B------:R-:W4:Y:S01]  /*0730*/  @P2 LDC.64 R10, c[0x0][0x288] ;  /* 0x0000a200ff0a2b82 */ /* 0x000f220000000a00 */
[C---:B------:R-:W-:Y:S02]  /*0740*/  ISETP.LT.U32.AND P0, PT, R43.reuse, 0x1e0, !P0 ;  /* 0x000001e02b00780c */ /* 0x040fe40004701070 */
[----:B------:R-:W-:Y:S02]  /*0750*/  ISETP.GT.U32.OR P3, PT, R43, 0x1df, P3 ;  /* 0x000001df2b00780c */ /* 0x000fe40001f64470 */
[----:B------:R-:W-:Y:S01]  /*0760*/  IADD3 R61, R59, R61, RZ ;  /* 0x0000003d3b3d7210 */ /* 0x000fe20007ffe0ff */
[----:B-1----:R-:W-:Y:S01]  /*0770*/  @P1 IMAD R12, R13, R8, RZ ;  /* 0x000000080d0c1224 */ /* 0x002fe200078e02ff */
[----:B------:R-:W-:-:S02]  /*0780*/  @P1 MOV R60, R58 ;  /* 0x0000003a003c1202 */ /* 0x000fc40000000f00 */
[----:B------:R-:W-:Y:S01]  /*0790*/  @P2 MOV R46, R58 ;  /* 0x0000003a002e2202 */ /* 0x000fe20000000f00 */
[C---:B------:R-:W-:Y:S01]  /*07a0*/  @P1 IMAD R13, R42.reuse, R9, R12 ;  /* 0x000000092a0d1224 */ /* 0x040fe200078e020c */
[----:B------:R-:W-:Y:S01]  /*07b0*/  @P2 MOV R47, R61 ;  /* 0x0000003d002f2202 */ /* 0x000fe20000000f00 */
[----:B------:R-:W-:Y:S02]  /*07c0*/  @P1 IMAD.WIDE.U32 R14, R42, R8, R60 ;  /* 0x000000082a0e1225 */ /* 0x000fe400078e003c */
[----:B------:R-:W1:Y:S01]  /*07d0*/  @P0 LDC.64 R8, c[0x0][0x288] ;  /* 0x0000a200ff080b82 */ /* 0x000e620000000a00 */
[----:B------:R-:W-:Y:S02]  /*07e0*/  @P1 SHF.L.U32 R23, R14, 0x2, RZ ;  /* 0x000000020e171819 */ /* 0x000fe400000006ff */
[----:B------:R-:W-:Y:S02]  /*07f0*/  @P1 IADD3 R15, R15, R13, RZ ;  /* 0x0000000d0f0f1210 */ /* 0x000fe40007ffe0ff */
[----:B0-----:R-:W-:-:S03]  /*0800*/  @P1 IADD3 R30, P4, R23, R18, RZ ;  /* 0x00000012171e1210 */ /* 0x001fc60007f9e0ff */
[----:B------:R-:W0:Y:S01]  /*0810*/  @!P3 LDC.64 R12, c[0x0][0x288] ;  /* 0x0000a200ff0cbb82 */ /* 0x000e220000000a00 */
[----:B------:R-:W-:Y:S01]  /*0820*/  @P1 SHF.L.U64.HI R22, R14, 0x2, R15 ;  /* 0x000000020e161819 */ /* 0x000fe2000001020f */
[----:B----4-:R-:W-:Y:S01]  /*0830*/  @P2 IMAD R18, R7, R10, RZ ;  /* 0x0000000a07122224 */ /* 0x010fe200078e02ff */
[----:B------:R-:W-:Y:S01]  /*0840*/  @P1 IADD3 R26, P5, R23, R26, RZ ;  /* 0x0000001a171a1210 */ /* 0x000fe20007fbe0ff */
[C---:B------:R-:W-:Y:S01]  /*0850*/  @P2 IMAD.WIDE.U32 R46, R41.reuse, R10, R46 ;  /* 0x0000000a292e2225 */ /* 0x040fe200078e002e */
[C---:B------:R-:W-:Y:S02]  /*0860*/  @P1 IADD3.X R31, R22.reuse, R19, RZ, P4, !PT ;  /* 0x00000013161f1210 */ /* 0x040fe400027fe4ff */
[----:B------:R-:W-:Y:S01]  /*0870*/  @P1 IADD3.X R27, R22, R27, RZ, P5, !PT ;  /* 0x0000001b161b1210 */ /* 0x000fe20002ffe4ff */
[----:B------:R-:W4:Y:S01]  /*0880*/  @P2 LDC.64 R14, c[0x0][0x230] ;  /* 0x00008c00ff0e2b82 */ /* 0x000f220000000a00 */
[----:B------:R-:W-:-:S07]  /*0890*/  @P2 IMAD R11, R41, R11, R18 ;  /* 0x0000000b290b2224 */ /* 0x000fce00078e0212 */
[----:B------:R-:W4:Y:S01]  /*08a0*/  @P0 LDC.64 R18, c[0x0][0x230] ;  /* 0x00008c00ff120b82 */ /* 0x000f220000000a00 */
[----:B------:R-:W-:Y:S01]  /*08b0*/  @P2 IADD3 R45, R47, R11, RZ ;  /* 0x0000000b2f2d2210 */ /* 0x000fe20007ffe0ff */
[----:B-1----:R-:W-:Y:S01]  /*08c0*/  @P0 IMAD R36, R5, R8, RZ ;  /* 0x0000000805240224 */ /* 0x002fe200078e02ff */
[----:B------:R-:W-:-:S05]  /*08d0*/  @P0 MOV R48, R58 ;  /* 0x0000003a00300202 */ /* 0x000fca0000000f00 */
[----:B------:R-:W1:Y:S01]  /*08e0*/  @P0 LDC.64 R20, c[0x0][0x228] ;  /* 0x00008a00ff140b82 */ /* 0x000e620000000a00 */
[----:B------:R-:W-:-:S07]  /*08f0*/  @P0 MOV R49, R61 ;  /* 0x0000003d00310202 */ /* 0x000fce0000000f00 */
[----:B------:R-:W1:Y:S08]  /*0900*/  @!P3 LDC.64 R22, c[0x0][0x230] ;  /* 0x00008c00ff16bb82 */ /* 0x000e700000000a00 */
[----:B------:R-:W1:Y:S01]  /*0910*/  @!P3 LDC.64 R10, c[0x0][0x228] ;  /* 0x00008a00ff0abb82 */ /* 0x000e620000000a00 */
[----:B------:R-:W-:Y:S01]  /*0920*/  @P2 SHF.L.U64.HI R28, R46, 0x2, R45 ;  /* 0x000000022e1c2819 */ /* 0x000fe2000001022d */
[----:B------:R-:W-:Y:S01]  /*0930*/  @P0 IMAD R45, R40, R9, R36 ;  /* 0x00000009282d0224 */ /* 0x000fe200078e0224 */
[----:B------:R-:W-:Y:S01]  /*0940*/  @P2 SHF.L.U32 R47, R46, 0x2, RZ ;  /* 0x000000022e2f2819 */ /* 0x000fe200000006ff */
[----:B------:R-:W-:Y:S01]  /*0950*/  @P0 IMAD.WIDE.U32 R48, R40, R8, R48 ;  /* 0x0000000828300225 */ /* 0x000fe200078e0030 */
[----:B------:R-:W-:-:S02]  /*0960*/  @!P3 MOV R8, R58 ;  /* 0x0000003a0008b202 */ /* 0x000fc40000000f00 */
[----:B------:R-:W-:Y:S01]  /*0970*/  @!P3 MOV R9, R61 ;  /* 0x0000003d0009b202 */ /* 0x000fe20000000f00 */
[----:B0-----:R-:W-:Y:S01]  /*0980*/  @!P3 IMAD R36, R35, R12, RZ ;  /* 0x0000000c2324b224 */ /* 0x001fe200078e02ff */
[----:B--2---:R-:W-:Y:S02]  /*0990*/  @P2 IADD3 R46, P5, R47, R16, RZ ;  /* 0x000000102f2e2210 */ /* 0x004fe40007fbe0ff */
[----:B------:R-:W-:Y:S01]  /*09a0*/  @P0 IADD3 R45, R49, R45, RZ ;  /* 0x0000002d312d0210 */ /* 0x000fe20007ffe0ff */
[C---:B------:R-:W-:Y:S01]  /*09b0*/  @!P3 IMAD R13, R39.reuse, R13, R36 ;  /* 0x0000000d270db224 */ /* 0x040fe200078e0224 */
[----:B------:R-:W-:Y:S01]  /*09c0*/  @P0 SHF.L.U32 R51, R48, 0x2, RZ ;  /* 0x0000000230330819 */ /* 0x000fe200000006ff */
[----:B------:R-:W-:Y:S01]  /*09d0*/  @!P3 IMAD.WIDE.U32 R8, R39, R12, R8 ;  /* 0x0000000c2708b225 */ /* 0x000fe200078e0008 */
[----:B----4-:R-:W-:Y:S02]  /*09e0*/  @P2 IADD3 R52, P4, R47, R14, RZ ;  /* 0x0000000e2f342210 */ /* 0x010fe40007f9e0ff */
[----:B------:R-:W-:-:S02]  /*09f0*/  @P2 IADD3.X R47, R28, R17, RZ, P5, !PT ;  /* 0x000000111c2f2210 */ /* 0x000fc40002ffe4ff */
[----:B------:R-:W-:Y:S02]  /*0a00*/  @P0 SHF.L.U64.HI R16, R48, 0x2, R45 ;  /* 0x0000000230100819 */ /* 0x000fe4000001022d */
[----:B------:R-:W-:Y:S02]  /*0a10*/  @P0 IADD3 R12, P5, R51, R18, RZ ;  /* 0x00000012330c0210 */ /* 0x000fe40007fbe0ff */
[----:B------:R-:W-:Y:S02]  /*0a20*/  @!P3 IADD3 R9, R9, R13, RZ ;  /* 0x0000000d0909b210 */ /* 0x000fe40007ffe0ff */
[----:B------:R-:W-:Y:S02]  /*0a30*/  @!P3 SHF.L.U32 R55, R8, 0x2, RZ ;  /* 0x000000020837b819 */ /* 0x000fe400000006ff */
[----:B------:R-:W-:Y:S02]  /*0a40*/  @P2 IADD3.X R53, R28, R15, RZ, P4, !PT ;  /* 0x0000000f1c352210 */ /* 0x000fe400027fe4ff */
[----:B------:R-:W-:-:S02]  /*0a50*/  @P0 IADD3.X R13, R16, R19, RZ, P5, !PT ;  /* 0x00000013100d0210 */ /* 0x000fc40002ffe4ff */
[----:B-1----:R-:W-:Y:S02]  /*0a60*/  @P0 IADD3 R50, P6, R51, R20, RZ ;  /* 0x0000001433320210 */ /* 0x002fe40007fde0ff */
[----:B------:R-:W-:Y:S02]  /*0a70*/  @!P3 SHF.L.U64.HI R14, R8, 0x2, R9 ;  /* 0x00000002080eb819 */ /* 0x000fe40000010209 */
[C---:B------:R-:W-:Y:S02]  /*0a80*/  @!P3 IADD3 R48, P4, R55.reuse, R22, RZ ;  /* 0x000000163730b210 */ /* 0x040fe40007f9e0ff */
[----:B------:R-:W-:Y:S02]  /*0a90*/  @!P3 IADD3 R54, P5, R55, R10, RZ ;  /* 0x0000000a3736b210 */ /* 0x000fe40007fbe0ff */
[----:B------:R-:W-:Y:S02]  /*0aa0*/  @P0 IADD3.X R51, R16, R21, RZ, P6, !PT ;  /* 0x0000001510330210 */ /* 0x000fe400037fe4ff */
[----:B------:R-:W-:-:S02]  /*0ab0*/  CS2R R20, SRZ ;  /* 0x0000000000147805 */ /* 0x000fc4000001ff00 */
[C---:B------:R-:W-:Y:S02]  /*0ac0*/  @!P3 IADD3.X R49, R14.reuse, R23, RZ, P4, !PT ;  /* 0x000000170e31b210 */ /* 0x040fe400027fe4ff */
[----:B------:R-:W-:Y:S02]  /*0ad0*/  CS2R R22, SRZ ;  /* 0x0000000000167805 */ /* 0x000fe4000001ff00 */
[----:B------:R-:W-:Y:S02]  /*0ae0*/  @!P3 IADD3.X R55, R14, R11, RZ, P5, !PT ;  /* 0x0000000b0e37b210 */ /* 0x000fe40002ffe4ff */
[----:B------:R-:W-:Y:S02]  /*0af0*/  CS2R R16, SRZ ;  /* 0x0000000000107805 */ /* 0x000fe4000001ff00 */
[----:B------:R-:W-:Y:S01]  /*0b00*/  CS2R R14, SRZ ;  /* 0x00000000000e7805 */ /* 0x000fe2000001ff00 */
[----:B------:R-:W5:Y:S04]  /*0b10*/  @P2 LDG.E.64 R20, desc[UR8][R52.64] ;  /* 0x0000000834142981 */ /* 0x000f68000c1e1b00 */
[----:B------:R-:W5:Y:S04]  /*0b20*/  @P1 LDG.E.64 R22, desc[UR8][R30.64] ;  /* 0x000000081e161981 */ /* 0x000f68000c1e1b00 */
[----:B------:R-:W5:Y:S04]  /*0b30*/  @!P3 LDG.E.64 R16, desc[UR8][R48.64] ;  /* 0x000000083010b981 */ /* 0x000f68000c1e1b00 */
[----:B------:R-:W5:Y:S01]  /*0b40*/  @!P3 LDG.E.64 R14, desc[UR8][R54.64] ;  /* 0x00000008360eb981 */ /* 0x000f62000c1e1b00 */
[----:B------:R-:W-:-:S02]  /*0b50*/  CS2R R18, SRZ ;  /* 0x0000000000127805 */ /* 0x000fc4000001ff00 */
[----:B------:R-:W-:Y:S02]  /*0b60*/  MOV R9, RZ ;  /* 0x000000ff00097202 */ /* 0x000fe40000000f00 */
[----:B------:R-:W-:Y:S02]  /*0b70*/  MOV R8, RZ ;  /* 0x000000ff00087202 */ /* 0x000fe40000000f00 */
[----:B------:R0:W5:Y:S04]  /*0b80*/  @P0 LDG.E.64 R18, desc[UR8][R12.64] ;  /* 0x000000080c120981 */ /* 0x000168000c1e1b00 */
[----:B------:R3:W5:Y:S01]  /*0b90*/  @P1 LDG.E.64 R8, desc[UR8][R26.64] ;  /* 0x000000081a081981 */ /* 0x000762000c1e1b00 */
[----:B0-----:R-:W-:-:S06]  /*0ba0*/  CS2R R12, SRZ ;  /* 0x00000000000c7805 */ /* 0x001fcc000001ff00 */
[----:B------:R-:W5:Y:S01]  /*0bb0*/  @P0 LDG.E.64 R12, desc[UR8][R50.64] ;  /* 0x00000008320c0981 */ /* 0x000f62000c1e1b00 */
[----:B---3--:R-:W-:-:S05]  /*0bc0*/  FFMA.FTZ R26, -R24, R24, R25 ;  /* 0x00000018181a7223 */ /* 0x008fca0000010119 */
[----:B------:R-:W-:-:S13]  /*0bd0*/  FSETP.GTU.FTZ.AND P0, PT, R26, RZ, PT ;  /* 0x000000ff1a00720b */ /* 0x000fda0003f1c000 */
[----:B------:R-:W0:Y:S01]  /*0be0*/  @P0 LDC R25, c[0x0][0x250] ;  /* 0x00009400ff190b82 */ /* 0x000e220000000800 */
[----:B------:R-:W-:Y:S02]  /*0bf0*/  MOV R45, 0x3f800000 ;  /* 0x3f800000002d7802 */ /* 0x000fe40000000f00 */
[----:B------:R-:W-:Y:S01]  /*0c00*/  CS2R R10, SRZ ;  /* 0x00000000000a7805 */ /* 0x000fe2000001ff00 */
[----:B------:R-:W-:Y:S01]  /*0c10*/  BSSY B0, `(.L_x_2410) ;  /* 0x0000019000007945 */ /* 0x000fe20003800000 */
[----:B------:R-:W-:Y:S02]  /*0c20*/  MOV R36, RZ ;  /* 0x000000ff00247202 */ /* 0x000fe40000000f00 */
[----:B------:R-:W-:Y:S02]  /*0c30*/  MOV R35, RZ ;  /* 0x000000ff00237202 */ /* 0x000fe40000000f00 */
[----:B------:R1:W5:Y:S01]  /*0c40*/  @P2 LDG.E.64 R10, desc[UR8][R46.64] ;  /* 0x000000082e0a2981 */ /* 0x000362000c1e1b00 */
[----:B0-----:R-:W-:-:S04]  /*0c50*/  @P0 FADD.FTZ R25, R26, R25 ;  /* 0x000000191a190221 */ /* 0x001fc80000010000 */
[----:B------:R0:W2:Y:S01]  /*0c60*/  @P0 MUFU.RSQ R45, R25 ;  /* 0x00000019002d0308 */ /* 0x0000a20000001400 */
[----:B------:R-:W-:Y:S02]  /*0c70*/  ISETP.GT.U32.AND P0, PT, R43, 0x1df, PT ;  /* 0x000001df2b00780c */ /* 0x000fe40003f04070 */
[----:B-1----:R-:W-:-:S11]  /*0c80*/  CS2R R46, SRZ ;  /* 0x00000000002e7805 */ /* 0x002fd6000001ff00 */
[----:B0-----:R-:W-:Y:S05]  /*0c90*/  @P0 BRA `(.L_x_2411) ;  /* 0x0000000000400947 */ /* 0x001fea0003800000 */
[----:B------:R-:W-:Y:S01]  /*0ca0*/  ISETP.NE.AND P0, PT, RZ, UR10, PT ;  /* 0x0000000aff007c0c */ /* 0x000fe2000bf05270 */
[----:B------:R-:W0:Y:S01]  /*0cb0*/  LDC.64 R30, c[0x0][0x238] ;  /* 0x00008e00ff1e7b82 */ /* 0x000e220000000a00 */
[----:B------:R-:W-:-:S04]  /*0cc0*/  IADD3 R29, R44, R29, RZ ;  /* 0x0000001d2c1d7210 */ /* 0x000fc80007ffe0ff */
[----:B------:R-:W-:-:S07]  /*0cd0*/  SHF.R.S32.HI R28, RZ, 0x1f, R29 ;  /* 0x0000001fff1c7819 */ /* 0x000fce000001141d */
[----:B------:R-:W1:Y:S01]  /*0ce0*/  @P0 LDC.64 R26, c[0x0][0x240] ;  /* 0x00009000ff1a0b82 */ /* 0x000e620000000a00 */
[----:B0-----:R-:W-:-:S05]  /*0cf0*/  IMAD.WIDE R30, R29, 0x2, R30 ;  /* 0x000000021d1e7825 */ /* 0x001fca00078e021e */
[----:B------:R-:W3:Y:S04]  /*0d00*/  LDG.E.U16 R47, desc[UR8][R30.64] ;  /* 0x000000081e2f7981 */ /* 0x000ee8000c1e1500 */
[----:B------:R-:W4:Y:S01]  /*0d10*/  LDG.E.U16 R46, desc[UR8][R30.64+0x2] ;  /* 0x000002081e2e7981 */ /* 0x000f22000c1e1500 */
[----:B-1----:R-:W-:-:S04]  /*0d20*/  @P0 LEA R26, P3, R29, R26, 0x1 ;  /* 0x0000001a1d1a0211 */ /* 0x002fc800078608ff */
[----:B------:R-:W-:-:S05]  /*0d30*/  @P0 LEA.HI.X R27, R29, R27, R28, 0x1, P3 ;  /* 0x0000001b1d1b0211 */ /* 0x000fca00018f0c1c */
[----:B------:R-:W2:Y:S04]  /*0d40*/  @P0 LDG.E.U16 R28, desc[UR8][R26.64] ;  /* 0x000000081a1c0981 */ /* 0x000ea8000c1e1500 */
[----:B------:R-:W2:Y:S01]  /*0d50*/  @P0 LDG.E.U16 R25, desc[UR8][R26.64+0x2] ;  /* 0x000002081a190981 */ /* 0x000ea2000c1e1500 */
[----:B---3--:R-:W-:Y:S02]  /*0d60*/  SHF.L.U32 R47, R47, 0x10, RZ ;  /* 0x000000102f2f7819 */ /* 0x008fe400000006ff */
[----:B----4-:R-:W-:Y:S02]  /*0d70*/  SHF.L.U32 R46, R46, 0x10, RZ ;  /* 0x000000102e2e7819 */ /* 0x010fe400000006ff */
[----:B--2---:R-:W-:Y:S02]  /*0d80*/  @P0 SHF.L.U32 R36, R28, 0x10, RZ ;  /* 0x000000101c240819 */ /* 0x004fe400000006ff */
[----:B------:R-:W-:-:S07]  /*0d90*/  @P0 SHF.L.U32 R35, R25, 0x10, RZ ;  /* 0x0000001019230819 */ /* 0x000fce00000006ff */
.L_x_2411:
[----:B------:R-:W-:Y:S05]  /*0da0*/  BSYNC B0 ;  /* 0x0000000000007941 */ /* 0x000fea0003800000 */
.L_x_2410:
[----:B------:R-:W-:Y:S01]  /*0db0*/  ISETP.NE.AND P3, PT, RZ, UR10, PT ;  /* 0x0000000aff007c0c */ /* 0x000fe2000bf65270 */
[C---:B-----5:R-:W-:Y:S01]  /*0dc0*/  FADD.FTZ R28, -R24.reuse, R22 ;  /* 0x00000016181c7221 */ /* 0x060fe20000010100 */
[C---:B------:R-:W-:Y:S01]  /*0dd0*/  FADD.FTZ R52, -R24.reuse, R23 ;  /* 0x0000001718347221 */ /* 0x040fe20000010100 */
[C---:B------:R-:W-:Y:S01]  /*0de0*/  FADD.FTZ R26, -R24.reuse, R20 ;  /* 0x00000014181a7221 */ /* 0x040fe20000010100 */
[----:B------:R-:W-:Y:S01]  /*0df0*/  FADD.FTZ R48, -R24, R21 ;  /* 0x0000001518307221 */ /* 0x000fe20000010100 */
[----:B------:R-:W-:Y:S01]  /*0e00*/  MOV R22, R8 ;  /* 0x0000000800167202 */ /* 0x000fe20000000f00 */
[----:B--2---:R-:W-:Y:S01]  /*0e10*/  FMUL.FTZ R53, R28, R45 ;  /* 0x0000002d1c357220 */ /* 0x004fe20000410000 */
        /* <DEDUP_REMOVED lines=22> */
.L_x_2412:
[----:B------:R-:W-:Y:S01]  /*0f80*/  FMUL.FTZ R28, R22, R47 ;  /* 0x0000002f161c7220 */ /* 0x000fe20000410000 */
[----:B------:R-:W-:Y:S01]  /*0f90*/  FMUL.FTZ R49, R26, R45 ;  /* 0x0000002d1a317220 */ /* 0x000fe20000410000 */
[----:B------:R-:W-:Y:S01]  /*0fa0*/  MOV R21, R11 ;  /* 0x0000000b00157202 */ /* 0x000fe20000000f00 */
        /* <DEDUP_REMOVED lines=23> */
.L_x_2413:
        /* <DEDUP_REMOVED lines=31> */
.L_x_2414:
        /* <DEDUP_REMOVED lines=8> */
[----:B------:R-:W-:Y:S01]  /*1390*/  FMUL.FTZ R55, R30, R45 ;  /* 0x0000002d1e377220 */ /* 0x000fe20000410000 */
        /* <DEDUP_REMOVED lines=22> */
.L_x_2415:
[----:B------:R-:W-:Y:S01]  /*1500*/  FFMA.FTZ R28, R50, R27, R25 ;  /* 0x0000001b321c7223 */ /* 0x000fe20000010019 */
[----:B------:R-:W-:Y:S01]  /*1510*/  FMUL.FTZ R24, R26, R47 ;  /* 0x0000002f1a187220 */ /* 0x000fe20000410000 */
[----:B------:R-:W-:Y:S01]  /*1520*/  FADD.FTZ R27, R27, R16 ;  /* 0x000000101b1b7221 */ /* 0x000fe20000010000 */
[----:B------:R-:W-:Y:S01]  /*1530*/  ISETP.GT.AND P0, PT, R32, 0x1e, PT ;  /* 0x0000001e2000780c */ /* 0x000fe20003f04270 */
[----:B------:R-:W0:Y:S01]  /*1540*/  S2UR UR11, SR_CgaCtaId ;  /* 0x00000000000b79c3 */ /* 0x000e220000008800 */
[----:B------:R-:W-:Y:S01]  /*1550*/  FFMA.FTZ R25, R55, R24, R28 ;  /* 0x0000001837197223 */ /* 0x000fe2000001001c */
[----:B------:R-:W-:Y:S01]  /*1560*/  FMUL.FTZ R28, R17, R46 ;  /* 0x0000002e111c7220 */ /* 0x000fe20000410000 */
[----:B------:R-:W-:Y:S01]  /*1570*/  FADD.FTZ R27, R27, R24 ;  /* 0x000000181b1b7221 */ /* 0x000fe20000010000 */
[----:B------:R-:W-:Y:S01]  /*1580*/  FFMA.FTZ R24, R53, R22, RZ ;  /* 0x0000001635187223 */ /* 0x000fe200000100ff */
[----:B------:R-:W-:Y:S01]  /*1590*/  FADD.FTZ R29, RZ, R22 ;  /* 0x00000016ff1d7221 */ /* 0x000fe20000010000 */
[----:B------:R-:W-:Y:S01]  /*15a0*/  FFMA.FTZ R16, R54, R28, R25 ;  /* 0x0000001c36107223 */ /* 0x000fe20000010019 */
[----:B------:R-:W-:Y:S01]  /*15b0*/  FADD.FTZ R28, R28, R27 ;  /* 0x0000001b1c1c7221 */ /* 0x000fe20000010000 */
[----:B------:R-:W-:Y:S01]  /*15c0*/  FFMA.FTZ R22, R49, R20, R24 ;  /* 0x0000001431167223 */ /* 0x000fe20000010018 */
[----:B------:R-:W-:Y:S01]  /*15d0*/  FADD.FTZ R29, R29, R20 ;  /* 0x000000141d1d7221 */ /* 0x000fe20000010000 */
[----:B------:R-:W-:Y:S01]  /*15e0*/  FADD.FTZ R20, RZ, R23 ;  /* 0x00000017ff147221 */ /* 0x000fe20000010000 */
[----:B------:R-:W1:Y:S01]  /*15f0*/  SHFL.DOWN PT, R25, R16, 0x1, 0x1f ;  /* 0x08201f0010197f89 */ /* 0x000e6200000e0000 */
[----:B------:R-:W-:Y:S01]  /*1600*/  FFMA.FTZ R23, R52, R23, RZ ;  /* 0x0000001734177223 */ /* 0x000fe200000100ff */
[----:B------:R-:W-:Y:S01]  /*1610*/  UMOV UR6, 0x400 ;  /* 0x0000040000067882 */ /* 0x000fe20000000000 */
[----:B------:R-:W-:Y:S01]  /*1620*/  FADD.FTZ R20, R20, R21 ;  /* 0x0000001514147221 */ /* 0x000fe20000010000 */
[----:B------:R-:W2:Y:S01]  /*1630*/  SHFL.DOWN PT, R27, R28, 0x1, 0x1f ;  /* 0x08201f001c1b7f89 */ /* 0x000ea200000e0000 */
[----:B------:R-:W-:Y:S01]  /*1640*/  UIADD3 UR5, UR6, 0xa0, URZ ;  /* 0x000000a006057890 */ /* 0x000fe2000fffe03f */
[----:B------:R-:W-:Y:S01]  /*1650*/  FFMA.FTZ R23, R48, R21, R23 ;  /* 0x0000001530177223 */ /* 0x000fe20000010017 */
[----:B------:R-:W-:Y:S01]  /*1660*/  FFMA.FTZ R22, R51, R18, R22 ;  /* 0x0000001233167223 */ /* 0x000fe20000010016 */
[----:B------:R-:W-:Y:S01]  /*1670*/  ISETP.NE.AND P4, PT, R43, RZ, PT ;  /* 0x000000ff2b00720c */ /* 0x000fe20003f85270 */
[----:B------:R-:W-:Y:S01]  /*1680*/  FADD.FTZ R29, R29, R18 ;  /* 0x000000121d1d7221 */ /* 0x000fe20000010000 */
[----:B------:R-:W-:Y:S01]  /*1690*/  FADD.FTZ R20, R20, R19 ;  /* 0x0000001314147221 */ /* 0x000fe20000010000 */
[----:B------:R-:W-:Y:S01]  /*16a0*/  FFMA.FTZ R23, R50, R19, R23 ;  /* 0x0000001332177223 */ /* 0x000fe20000010017 */
[----:B------:R-:W-:Y:S01]  /*16b0*/  FFMA.FTZ R24, R55, R26, R22 ;  /* 0x0000001a37187223 */ /* 0x000fe20000010016 */
[----:B0-----:R-:W-:Y:S01]  /*16c0*/  ULEA UR5, UR11, UR5, 0x18 ;  /* 0x000000050b057291 */ /* 0x001fe2000f8ec03f */
[----:B------:R-:W-:Y:S01]  /*16d0*/  FADD.FTZ R26, R29, R26 ;  /* 0x0000001a1d1a7221 */ /* 0x000fe20000010000 */
[----:B------:R-:W-:Y:S01]  /*16e0*/  BSSY B0, `(.L_x_2416) ;  /* 0x0000046000007945 */ /* 0x000fe20003800000 */
[----:B------:R-:W-:-:S03]  /*16f0*/  ISETP.GT.U32.AND P5, PT, R43, 0x1d, PT ;  /* 0x0000001d2b00780c */ /* 0x000fc60003fa4070 */
[----:B------:R-:W-:Y:S01]  /*1700*/  LEA R57, R43, UR5, 0x4 ;  /* 0x000000052b397c11 */ /* 0x000fe2000f8e20ff */
        /* <DEDUP_REMOVED lines=21> */
[----:B------:R-:W-:Y:S01]  /*1860*/  FFMA.FTZ R25, R54, R17, R23 ;  /* 0x0000001136197223 */ /* 0x000fe20000010017 */
[----:B-1----:R-:W-:Y:S01]  /*1870*/  @!P0 FADD.FTZ R28, R28, R27 ;  /* 0x0000001b1c1c8221 */ /* 0x002fe20000010000 */
[----:B------:R-:W-:Y:S01]  /*1880*/  ISETP.NE.AND P0, PT, R32, RZ, PT ;  /* 0x000000ff2000720c */ /* 0x000fe20003f05270 */
[----:B------:R-:W-:-:S03]  /*1890*/  FADD.FTZ R27, R20, R17 ;  /* 0x00000011141b7221 */ /* 0x000fc60000010000 */
[----:B------:R-:W-:Y:S02]  /*18a0*/  MOV R17, R28 ;  /* 0x0000001c00117202 */ /* 0x000fe40000000f00 */
[----:B------:R0:W-:Y:S07]  /*18b0*/  STS.128 [R57], R24 ;  /* 0x0000001839007388 */ /* 0x0001ee0000000c00 */
        /* <DEDUP_REMOVED lines=9> */
[----:B------:R-:W-:Y:S02]  /*1950*/  FADD.FTZ R20, R16, R21 ;  /* 0x0000001510147221 */ /* 0x000fe40000010000 */
[----:B------:R-:W0:Y:S01]  /*1960*/  LDS.128 R16, [UR5+0x30] ;  /* 0x00003005ff107984 */ /* 0x000e220008000c00 */
        /* <DEDUP_REMOVED lines=29> */
.L_x_2417:
[----:B------:R-:W-:Y:S05]  /*1b40*/  BSYNC B0 ;  /* 0x0000000000007941 */ /* 0x000fea0003800000 */
.L_x_2416:
        /* <DEDUP_REMOVED lines=10> */
[----:B0-----:R-:W0:Y:S01]  /*1bf0*/  LDS.128 R24, [R57+0x5a0] ;  /* 0x0005a00039187984 */ /* 0x001e220000000c00 */
        /* <DEDUP_REMOVED lines=53> */
[----:B0-----:R-:W-:Y:S01]  /*1f50*/  FADD.FTZ R19, R19, R24 ;  /* 0x0000001813137221 */ /* 0x001fe20000010000 */
[----:B------:R-:W-:Y:S01]  /*1f60*/  FADD.FTZ R24, R20, R25 ;  /* 0x0000001914187221 */ /* 0x000fe20000010000 */
[----:B------:R-:W-:Y:S01]  /*1f70*/  FADD.FTZ R25, R29, R26 ;  /* 0x0000001a1d197221 */ /* 0x000fe20000010000 */
[----:B------:R-:W0:Y:S01]  /*1f80*/  LDS.128 R20, [R57+0x1a40] ;  /* 0x001a400039147984 */ /* 0x000e220000000c00 */
[----:B------:R-:W-:-:S03]  /*1f90*/  FADD.FTZ R18, R18, R27 ;  /* 0x0000001b12127221 */ /* 0x000fc60000010000 */
        /* <DEDUP_REMOVED lines=9> */
.L_x_2419:
[----:B------:R-:W-:Y:S05]  /*2030*/  BSYNC B0 ;  /* 0x0000000000007941 */ /* 0x000fea0003800000 */
.L_x_2418:
        /* <DEDUP_REMOVED lines=12> */
[----:B0-----:R-:W-:-:S03]  /*2100*/  IADD3.X R57, R21, R6, RZ, P6, !PT ;  /* 0x0000000615397210 */ /* 0x001fc600037fe4ff */
[----:B------:R2:W-:Y:S01]  /*2110*/  REDG.E.ADD.F32.FTZ.RN.STRONG.GPU desc[UR8][R30.64], R25 ;  /* 0x000000191e0079a6 */ /* 0x0005e2000c10f388 */
[----:B-1----:R-:W-:-:S04]  /*2120*/  LEA R22, P5, R18, R20, 0x2 ;  /* 0x0000001412167211 */ /* 0x002fc800078a10ff */
[----:B------:R-:W-:-:S05]  /*2130*/  LEA.HI.X R23, R18, R21, R19, 0x2, P5 ;  /* 0x0000001512177211 */ /* 0x000fca00028f1413 */
[----:B------:R2:W-:Y:S04]  /*2140*/  REDG.E.ADD.F32.FTZ.RN.STRONG.GPU desc[UR8][R22.64], R26 ;  /* 0x0000001a160079a6 */ /* 0x0005e8000c10f388 */
[----:B------:R2:W-:Y:S02]  /*2150*/  REDG.E.ADD.F32.FTZ.RN.STRONG.GPU desc[UR8][R56.64], R27 ;  /* 0x0000001b380079a6 */ /* 0x0005e4000c10f388 */
.L_x_2421:
[----:B------:R-:W-:Y:S05]  /*2160*/  BSYNC B0 ;  /* 0x0000000000007941 */ /* 0x000fea0003800000 */
.L_x_2420:
[----:B------:R-:W-:Y:S05]  /*2170*/  @!P0 BRA `(.L_x_2422) ;  /* 0x0000001000888947 */ /* 0x000fea0003800000 */
[----:B------:R-:W1:Y:S01]  /*2180*/  LDC.64 R18, c[0x0][0x258] ;  /* 0x00009600ff127b82 */ /* 0x000e620000000a00 */
[----:B--2---:R-:W-:-:S05]  /*2190*/  LOP3.LUT R20, R37, 0x1, RZ, 0xc0, !PT ;  /* 0x0000000125147812 */ /* 0x004fca00078ec0ff */
[----:B------:R-:W-:Y:S02]  /*21a0*/  IMAD R21, R20, R33, RZ ;  /* 0x0000002114157224 */ /* 0x000fe400078e02ff */
[----:B0-----:R-:W0:Y:S02]  /*21b0*/  LDC.64 R26, c[0x0][0x260] ;  /* 0x00009800ff1a7b82 */ /* 0x001e240000000a00 */
[C---:B------:R-:W-:Y:S01]  /*21c0*/  IMAD R20, R21.reuse, R28, RZ ;  /* 0x0000001c15147224 */ /* 0x040fe200078e02ff */
[----:B------:R-:W-:-:S04]  /*21d0*/  IADD3 R21, R21, R34, RZ ;  /* 0x0000002215157210 */ /* 0x000fc80007ffe0ff */
[----:B------:R-:W-:Y:S01]  /*21e0*/  SHF.L.U32 R23, R20, 0x1, RZ ;  /* 0x0000000114177819 */ /* 0x000fe200000006ff */
[----:B-1----:R-:W-:-:S04]  /*21f0*/  IMAD.WIDE.U32 R18, R21, 0x4, R18 ;  /* 0x0000000415127825 */ /* 0x002fc800078e0012 */
[----:B0-----:R-:W-:Y:S01]  /*2200*/  IMAD.WIDE R26, R23, 0x4, R26 ;  /* 0x00000004171a7825 */ /* 0x001fe200078e021a */
[----:B------:R-:W-:Y:S06]  /*2210*/  @P4 BRA `(.L_x_2423) ;  /* 0x0000000000684947 */ /* 0x000fec0003800000 */
[----:B------:R-:W0:Y:S01]  /*2220*/  S2R R32, SR_LANEID ;  /* 0x0000000000207919 */ /* 0x000e220000000000 */
[----:B------:R-:W1:Y:S01]  /*2230*/  S2UR UR11, SR_CTAID.Y ;  /* 0x00000000000b79c3 */ /* 0x000e620000002600 */
        /* <DEDUP_REMOVED lines=9> */
[----:B-1----:R-:W-:-:S05]  /*22d0*/  MOV R34, UR11 ;  /* 0x0000000b00227c02 */ /* 0x002fca0008000f00 */
[----:B------:R-:W-:Y:S01]  /*22e0*/  IMAD R21, R33, UR7, R34 ;  /* 0x0000000721157c24 */ /* 0x000fe2000f8e0222 */
[----:B0-----:R-:W-:-:S03]  /*22f0*/  ISETP.EQ.U32.AND P5, PT, R32, UR6, PT ;  /* 0x0000000620007c0c */ /* 0x001fc6000bfa2070 */
[----:B------:R-:W-:-:S05]  /*2300*/  IMAD.WIDE.U32 R20, R21, 0x8, R26 ;  /* 0x0000000815147825 */ /* 0x000fca00078e001a */
[----:B------:R0:W-:Y:S05]  /*2310*/  STG.E.64 desc[UR8][R20.64], R16 ;  /* 0x0000001014007986 */ /* 0x0001ea000c101b08 */
[----:B------:R-:W-:Y:S06]  /*2320*/  @P5 MEMBAR.ALL.GPU ;  /* 0x0000000000005992 */ /* 0x000fec000000a000 */
[----:B------:R-:W-:-:S00]  /*2330*/  @P5 ERRBAR ;  /* 0x00000000000059ab */ /* 0x000fc00000000000 */
[----:B------:R-:W-:Y:S06]  /*2340*/  @P5 CGAERRBAR ;  /* 0x00000000000055ab */ /* 0x000fec0000000000 */
[----:B------:R0:W-:Y:S01]  /*2350*/  @P5 REDG.E.ADD.S32.STRONG.GPU desc[UR8][R18.64], R23 ;  /* 0x000000171200598e */ /* 0x0001e2000c10e388 */
[----:B------:R-:W-:Y:S05]  /*2360*/  @!P0 BRA `(.L_x_2423) ;  /* 0x0000000000148947 */ /* 0x000fea0003800000 */
.L_x_2424:
[----:B0-----:R-:W2:Y:S04]  /*2370*/  LDG.E.STRONG.GPU R20, desc[UR8][R18.64] ;  /* 0x0000000812147981 */ /* 0x001ea8000c1ef900 */
[----:B--2---:R-:W-:Y:S01]  /*2380*/  CCTL.IVALL ;  /* 0x00000000ff00798f */ /* 0x004fe20002000000 */
[----:B------:R-:W-:Y:S05]  /*2390*/  YIELD ;  /* 0x0000000000007946 */ /* 0x000fea0003800000 */
[----:B------:R-:W-:-:S13]  /*23a0*/  ISETP.NE.AND P0, PT, R20, R25, PT ;  /* 0x000000191400720c */ /* 0x000fda0003f05270 */
[----:B------:R-:W-:Y:S05]  /*23b0*/  @P0 BRA `(.L_x_2424) ;  /* 0xfffffffc00ec0947 */ /* 0x000fea000383ffff */
.L_x_2423:
[----:B------:R-:W-:Y:S01]  /*23c0*/  ISETP.NE.AND P0, PT, R28, RZ, PT ;  /* 0x000000ff1c00720c */ /* 0x000fe20003f05270 */
[----:B------:R-:W-:Y:S05]  /*23d0*/  WARPSYNC.ALL ;  /* 0x0000000000007948 */ /* 0x000fea0003800000 */
[----:B------:R-:W-:Y:S07]  /*23e0*/  BAR.SYNC.DEFER_BLOCKING 0x0 ;  /* 0x0000000000007b1d */ /* 0x000fee0000010000 */
[----:B------:R-:W-:Y:S05]  /*23f0*/  @!P0 BRA `(.L_x_2422) ;  /* 0x0000000c00e88947 */ /* 0x000fea0003800000 */
[----:B0-----:R-:W-:Y:S02]  /*2400*/  IADD3 R18, R28, -0x1, RZ ;  /* 0xffffffff1c127810 */ /* 0x001fe40007ffe0ff */
        /* <DEDUP_REMOVED lines=12> */
.L_x_2428:
        /* <DEDUP_REMOVED lines=115> */
.L_x_2427:
        /* <DEDUP_REMOVED lines=61> */
.L_x_2429:
[----:B------:R-:W-:-:S13]  /*2fd0*/  ISETP.NE.OR P0, PT, R24, RZ, P0 ;  /* 0x000000ff1800720c */ /* 0x000fda0000705670 */
[----:B------:R-:W-:Y:S05]  /*2fe0*/  @!P0 BRA `(.L_x_2425) ;  /* 0x00000000007c8947 */ /* 0x000fea0003800000 */
.L_x_2426:
[----:B------:R-:W-:-:S13]  /*2ff0*/  ISETP.EQ.OR P6, PT, R25, UR7, P4 ;  /* 0x0000000719007c0c */ /* 0x000fda000a7c2670 */
[----:B------:R-:W-:-:S04]  /*3000*/  @!P6 IMAD R19, R33, R25, R34 ;  /* 0x000000192113e224 */ /* 0x000fc800078e0222 */
[----:B------:R-:W-:-:S06]  /*3010*/  @!P6 IMAD.WIDE.U32 R18, R19, 0x8, R26 ;  /* 0x000000081312e825 */ /* 0x000fcc00078e001a */
[----:B------:R-:W2:Y:S01]  /*3020*/  @!P6 LDG.E.64 R18, desc[UR8][R18.64] ;  /* 0x000000081212e981 */ /* 0x000ea2000c1e1b00 */
[C---:B------:R-:W-:Y:S02]  /*3030*/  IADD3 R21, R25.reuse, 0x1, RZ ;  /* 0x0000000119157810 */ /* 0x040fe40007ffe0ff */
[----:B------:R-:W-:Y:S02]  /*3040*/  IADD3 R23, R25, 0x2, RZ ;  /* 0x0000000219177810 */ /* 0x000fe40007ffe0ff */
        /* <DEDUP_REMOVED lines=25> */
.L_x_2425:
        /* <DEDUP_REMOVED lines=11> */
.L_x_2431:
[----:B------:R-:W-:Y:S05]  /*3290*/  BSYNC B0 ;  /* 0x0000000000007941 */ /* 0x000fea0003800000 */
.L_x_2430:
        /* <DEDUP_REMOVED lines=16> */
.L_x_2422:
[----:B------:R-:W1:Y:S01]  /*33a0*/  S2UR UR6, SR_CgaCtaId ;  /* 0x00000000000679c3 */ /* 0x000e620000008800 */
[----:B------:R-:W-:Y:S01]  /*33b0*/  UMOV UR5, 0x400 ;  /* 0x0000040000057882 */ /* 0x000fe20000000000 */
[----:B0-2---:R-:W-:Y:S01]  /*33c0*/  IMAD.WIDE.U32 R20, R43, -0x77777777, RZ ;  /* 0x888888892b147825 */ /* 0x005fe200078e00ff */
[----:B------:R-:W-:-:S04]  /*33d0*/  ULDC.64 UR12, c[0x0][0x290] ;  /* 0x0000a400000c7ab9 */ /* 0x000fc80000000a00 */
[----:B------:R-:W-:Y:S01]  /*33e0*/  SHF.R.U32.HI R20, RZ, 0x4, R21 ;  /* 0x00000004ff147819 */ /* 0x000fe20000011615 */
[----:B------:R-:W0:Y:S01]  /*33f0*/  LDC R23, c[0x0][0x2ac] ;  /* 0x0000ab00ff177b82 */ /* 0x000e220000000800 */
[----:B-1----:R-:W-:-:S03]  /*3400*/  ULEA UR5, UR6, UR5, 0x18 ;  /* 0x0000000506057291 */ /* 0x002fc6000f8ec03f */
[----:B0-----:R-:W-:-:S06]  /*3410*/  IMAD R20, R23, UR7, R20 ;  /* 0x0000000717147c24 */ /* 0x001fcc000f8e0214 */
        /* <DEDUP_REMOVED lines=11> */
[----:B------:R-:W0:Y:S01]  /*34d0*/  LDS.64 R18, [UR5+0x90] ;  /* 0x00009005ff127984 */ /* 0x000e220008000a00 */
[----:B------:R-:W-:Y:S02]  /*34e0*/  ULDC UR5, c[0x0][0x2bc] ;  /* 0x0000af0000057ab9 */ /* 0x000fe40000000800 */
[----:B0-----:R-:W-:Y:S01]  /*34f0*/  FMUL.FTZ R21, R18, UR5 ;  /* 0x0000000512157c20 */ /* 0x001fe20008410000 */
[----:B------:R-:W-:Y:S01]  /*3500*/  FMUL.FTZ R22, R19, UR5 ;  /* 0x0000000513167c20 */ /* 0x000fe20008410000 */
[----:B------:R-:W-:Y:S07]  /*3510*/  @!P3 BRA `(.L_x_2432) ;  /* 0x000000000048b947 */ /* 0x000fee0003800000 */
        /* <DEDUP_REMOVED lines=18> */
.L_x_2432:
[----:B------:R-:W-:Y:S04]  /*3640*/  BSSY B0, `(.L_x_2433) ;  /* 0x0000014000007945 */ /* 0x000fe80003800000 */
[----:B------:R-:W-:Y:S05]  /*3650*/  @!P1 BRA `(.L_x_2434) ;  /* 0x0000000000489947 */ /* 0x000fea0003800000 */
[----:B------:R-:W-:Y:S01]  /*3660*/  SHF.R.S32.HI R19, RZ, 0x1f, R42 ;  /* 0x0000001fff137819 */ /* 0x000fe2000001142a */
[----:B------:R-:W-:Y:S01]  /*3670*/  ULDC.64 UR12, c[0x0][0x288] ;  /* 0x0000a200000c7ab9 */ /* 0x000fe20000000a00 */
[----:B------:R-:W-:Y:S01]  /*3680*/  MOV R16, R58 ;  /* 0x0000003a00107202 */ /* 0x000fe20000000f00 */
[----:B------:R-:W-:Y:S01]  /*3690*/  FFMA.FTZ R18, R53, R21, R22 ;  /* 0x0000001535127223 */ /* 0x000fe20000010016 */
[----:B------:R-:W-:Y:S01]  /*36a0*/  MOV R17, R61 ;  /* 0x0000003d00117202 */ /* 0x000fe20000000f00 */
[----:B------:R-:W-:Y:S02]  /*36b0*/  IMAD R19, R19, UR12, RZ ;  /* 0x0000000c13137c24 */ /* 0x000fe4000f8e02ff */
[----:B------:R-:W-:Y:S01]  /*36c0*/  FFMA.FTZ R8, R47, R8, -R18 ;  /* 0x000000082f087223 */ /* 0x000fe20000010812 */
[----:B------:R-:W-:-:S04]  /*36d0*/  IMAD.WIDE.U32 R16, R42, UR12, R16 ;  /* 0x0000000c2a107c25 */ /* 0x000fc8000f8e0010 */
[----:B------:R-:W-:Y:S01]  /*36e0*/  FMUL.FTZ R8, R8, R45 ;  /* 0x0000002d08087220 */ /* 0x000fe20000410000 */
[----:B------:R-:W-:Y:S02]  /*36f0*/  IMAD R23, R42, UR13, R19 ;  /* 0x0000000d2a177c24 */ /* 0x000fe4000f8e0213 */
[----:B------:R-:W-:Y:S01]  /*3700*/  FFMA.FTZ R19, R52, R21, R22 ;  /* 0x0000001534137223 */ /* 0x000fe20000010016 */
[----:B------:R-:W-:Y:S02]  /*3710*/  ULDC.64 UR12, c[0x0][0x210] ;  /* 0x00008400000c7ab9 */ /* 0x000fe40000000a00 */
[----:B------:R-:W-:Y:S01]  /*3720*/  LEA R18, P5, R16, UR12, 0x2 ;  /* 0x0000000c10127c11 */ /* 0x000fe2000f8a10ff */
[----:B------:R-:W-:Y:S01]  /*3730*/  FFMA.FTZ R24, R46, R9, -R19 ;  /* 0x000000092e187223 */ /* 0x000fe20000010813 */
[----:B------:R-:W-:-:S03]  /*3740*/  IADD3 R23, R17, R23, RZ ;  /* 0x0000001711177210 */ /* 0x000fc60007ffe0ff */
[----:B------:R-:W-:Y:S01]  /*3750*/  FMUL.FTZ R9, R24, R45 ;  /* 0x0000002d18097220 */ /* 0x000fe20000410000 */
[----:B------:R-:W-:-:S05]  /*3760*/  LEA.HI.X R19, R16, UR13, R23, 0x2, P5 ;  /* 0x0000000d10137c11 */ /* 0x000fca000a8f1417 */
[----:B------:R0:W-:Y:S02]  /*3770*/  STG.E.64 desc[UR8][R18.64], R8 ;  /* 0x0000000812007986 */ /* 0x0001e4000c101b08 */
.L_x_2434:
[----:B------:R-:W-:Y:S05]  /*3780*/  BSYNC B0 ;  /* 0x0000000000007941 */ /* 0x000fea0003800000 */
.L_x_2433:
        /* <DEDUP_REMOVED lines=19> */
.L_x_2435:
[----:B------:R-:W-:Y:S04]  /*38c0*/  BSSY B0, `(.L_x_2436) ;  /* 0x0000013000007945 */ /* 0x000fe80003800000 */
[----:B------:R-:W-:Y:S05]  /*38d0*/  @!P2 BRA `(.L_x_2437) ;  /* 0x000000000044a947 */ /* 0x000fea0003800000 */
[----:B------:R-:W-:Y:S01]  /*38e0*/  ULDC.64 UR12, c[0x0][0x288] ;  /* 0x0000a200000c7ab9 */ /* 0x000fe20000000a00 */
[----:B------:R-:W-:Y:S01]  /*38f0*/  MOV R16, R58 ;  /* 0x0000003a00107202 */ /* 0x000fe20000000f00 */
[----:B0-----:R-:W-:Y:S01]  /*3900*/  IMAD R18, R7, UR12, RZ ;  /* 0x0000000c07127c24 */ /* 0x001fe2000f8e02ff */
        /* <DEDUP_REMOVED lines=9> */
[----:B------:R-:W-:Y:S01]  /*39a0*/  FMUL.FTZ R8, R8, R45 ;  /* 0x0000002d08087220 */ /* 0x000fe20000410000 */
[----:B------:R-:W-:Y:S01]  /*39b0*/  IADD3 R19, R17, R19, RZ ;  /* 0x0000001311137210 */ /* 0x000fe20007ffe0ff */
[----:B------:R-:W-:-:S03]  /*39c0*/  FMUL.FTZ R9, R18, R45 ;  /* 0x0000002d12097220 */ /* 0x000fc60000410000 */
[----:B------:R-:W-:-:S05]  /*39d0*/  LEA.HI.X R11, R16, UR13, R19, 0x2, P5 ;  /* 0x0000000d100b7c11 */ /* 0x000fca000a8f1413 */
[----:B------:R1:W-:Y:S02]  /*39e0*/  STG.E.64 desc[UR8][R10.64], R8 ;  /* 0x000000080a007986 */ /* 0x0003e4000c101b08 */
.L_x_2437:
[----:B------:R-:W-:Y:S05]  /*39f0*/  BSYNC B0 ;  /* 0x0000000000007941 */ /* 0x000fea0003800000 */
.L_x_2436:
        /* <DEDUP_REMOVED lines=19> */
.L_x_2438:
[----:B------:R-:W-:Y:S04]  /*3b30*/  BSSY B0, `(.L_x_2439) ;  /* 0x0000013000007945 */ /* 0x000fe80003800000 */
[----:B------:R-:W-:Y:S05]  /*3b40*/  @!P4 BRA `(.L_x_2440) ;  /* 0x000000000044c947 */ /* 0x000fea0003800000 */
[----:B------:R-:W-:Y:S01]  /*3b50*/  ULDC.64 UR12, c[0x0][0x288] ;  /* 0x0000a200000c7ab9 */ /* 0x000fe20000000a00 */
[----:B-1----:R-:W-:Y:S01]  /*3b60*/  MOV R10, R58 ;  /* 0x0000003a000a7202 */ /* 0x002fe20000000f00 */
[----:B0-----:R-:W-:Y:S01]  /*3b70*/  IMAD R9, R5, UR12, RZ ;  /* 0x0000000c05097c24 */ /* 0x001fe2000f8e02ff */
[----:B------:R-:W-:Y:S01]  /*3b80*/  MOV R11, R61 ;  /* 0x0000003d000b7202 */ /* 0x000fe20000000f00 */
[-CC-:B------:R-:W-:Y:S02]  /*3b90*/  FFMA.FTZ R8, R51, R21.reuse, R22.reuse ;  /* 0x0000001533087223 */ /* 0x180fe40000010016 */
[----:B------:R-:W-:Y:S02]  /*3ba0*/  IMAD R17, R40, UR13, R9 ;  /* 0x0000000d28117c24 */ /* 0x000fe4000f8e0209 */
[----:B------:R-:W-:Y:S01]  /*3bb0*/  FFMA.FTZ R9, R50, R21, R22 ;  /* 0x0000001532097223 */ /* 0x000fe20000010016 */
        /* <DEDUP_REMOVED lines=10> */
.L_x_2440:
[----:B------:R-:W-:Y:S05]  /*3c60*/  BSYNC B0 ;  /* 0x0000000000007941 */ /* 0x000fea0003800000 */
.L_x_2439:
        /* <DEDUP_REMOVED lines=19> */
.L_x_2441:
[----:B------:R-:W-:Y:S04]  /*3da0*/  BSSY B0, `(.L_x_2442) ;  /* 0x0000013000007945 */ /* 0x000fe80003800000 */
[----:B------:R-:W-:Y:S05]  /*3db0*/  @P0 BRA `(.L_x_2443) ;  /* 0x0000000000440947 */ /* 0x000fea0003800000 */
[----:B------:R-:W-:Y:S01]  /*3dc0*/  ULDC.64 UR12, c[0x0][0x288] ;  /* 0x0000a200000c7ab9 */ /* 0x000fe20000000a00 */
[----:B012---:R-:W-:Y:S01]  /*3dd0*/  MOV R8, R58 ;  /* 0x0000003a00087202 */ /* 0x007fe20000000f00 */
        /* <DEDUP_REMOVED lines=15> */
.L_x_2443:
[----:B------:R-:W-:Y:S05]  /*3ed0*/  BSYNC B0 ;  /* 0x0000000000007941 */ /* 0x000fea0003800000 */
.L_x_2442:
[----:B------:R-:W-:Y:S02]  /*3ee0*/  IADD3 R38, R33, R38, RZ ;  /* 0x0000002621267210 */ /* 0x000fe40007ffe0ff */
[----:B------:R-:W-:Y:S02]  /*3ef0*/  IADD3 R37, R37, 0x1, RZ ;  /* 0x0000000125257810 */ /* 0x000fe40007ffe0ff */
[----:B------:R-:W-:-:S13]  /*3f00*/  ISETP.GE.AND P0, PT, R38, UR4, PT ;  /* 0x0000000426007c0c */ /* 0x000fda000bf06270 */
[----:B------:R-:W-:Y:S05]  /*3f10*/  @!P0 BRA `(.L_x_2444) ;  /* 0xffffffc400148947 */ /* 0x000fea000383ffff */
.L_x_2409:
        /* <DEDUP_REMOVED lines=8> */
[C---:B-----5:R-:W-:Y:S02]  /*3fa0*/  IADD3 R5, R7.reuse, -0x1, RZ ;  /* 0xffffffff07057810 */ /* 0x060fe40007ffe0ff */
[----:B------:R-:W-:Y:S02]  /*3fb0*/  SHF.L.U32 R0, R7, 0x1, RZ ;  /* 0x0000000107007819 */ /* 0x000fe400000006ff */
[----:B------:R-:W-:Y:S02]  /*3fc0*/  ISETP.NE.OR P0, PT, R34, R5, P0 ;  /* 0x000000052200720c */ /* 0x000fe40000705670 */
        /* <DEDUP_REMOVED lines=12> */
.L_x_2446:
[----:B------:R-:W-:Y:S05]  /*4090*/  BSYNC B0 ;  /* 0x0000000000007941 */ /* 0x000fea0003800000 */
.L_x_2445:
[----:B------:R-:W-:Y:S05]  /*40a0*/  @P0 EXIT ;  /* 0x000000000000094d */ /* 0x000fea0003800000 */
[----:B------:R-:W-:Y:S05]  /*40b0*/  @P2 BRA `(.L_x_2447) ;  /* 0x0000000000202947 */ /* 0x000fea0003800000 */
[----:B------:R-:W-:-:S05]  /*40c0*/  IMAD R0, R4, R7, RZ ;  /* 0x0000000704007224 */ /* 0x000fca00078e02ff */
[----:B------:R-:W-:-:S13]  /*40d0*/  ISETP.NE.AND P0, PT, R0, -0x1, PT ;  /* 0xffffffff0000780c */ /* 0x000fda0003f05270 */
[----:B------:R-:W-:Y:S05]  /*40e0*/  @!P0 BRA `(.L_x_2447) ;  /* 0x0000000000148947 */ /* 0x000fea0003800000 */
.L_x_2448:
[----:B0-----:R-:W4:Y:S04]  /*40f0*/  LDG.E.STRONG.GPU R5, desc[UR8][R2.64] ;  /* 0x0000000802057981 */ /* 0x001f28000c1ef900 */
[----:B----4-:R-:W-:Y:S01]  /*4100*/  CCTL.IVALL ;  /* 0x00000000ff00798f */ /* 0x010fe20002000000 */
[----:B------:R-:W-:Y:S05]  /*4110*/  YIELD ;  /* 0x0000000000007946 */ /* 0x000fea0003800000 */
[----:B------:R-:W-:-:S13]  /*4120*/  ISETP.NE.AND P0, PT, R5, R0, PT ;  /* 0x000000000500720c */ /* 0x000fda0003f05270 */
[----:B------:R-:W-:Y:S05]  /*4130*/  @P0 BRA `(.L_x_2448) ;  /* 0xfffffffc00ec0947 */ /* 0x000fea000383ffff */
.L_x_2447:
        /* <DEDUP_REMOVED lines=11> */
[C---:B-12---:R-:W-:Y:S01]  /*41f0*/  IMAD.WIDE.U32 R8, R2.reuse, 0x3, RZ ;  /* 0x0000000302087825 */ /* 0x046fe200078e00ff */
[----:B---3--:R-:W-:Y:S01]  /*4200*/  LEA R11, R3, R3, 0x1 ;  /* 0x00000003030b7211 */ /* 0x008fe200078e08ff */
        /* <DEDUP_REMOVED lines=11> */
.L_x_2449:
        /* <DEDUP_REMOVED lines=25> */
.L_x_2450:
        /* <DEDUP_REMOVED lines=11> */
.L_x_5169:


//--------------------- .text._Z35group_norm_nhwc_bwd_one_pass_kernelI11Fp32IOBf16WLi128ELi60ELi480EEv26Group_norm_nhwc_bwd_params --------------------------
	.section	.text._Z35group_norm_nhwc_bwd_one_pass_kernelI11Fp32IOBf16WLi128ELi60ELi480EEv26Group_norm_nhwc_bwd_params,"ax",@progbits
	.align	128
        .global         _Z35group_norm_nhwc_bwd_one_pass_kernelI11Fp32IOBf16WLi128ELi60ELi480EEv26Group_norm_nhwc_bwd_params
        .type           _Z35group_norm_nhwc_bwd_one_pass_kernelI11Fp32IOBf16WLi128ELi60ELi480EEv26Group_norm_nhwc_bwd_params,@function
        .size           _Z35group_norm_nhwc_bwd_one_pass_kernelI11Fp32IOBf16WLi128ELi60ELi480EEv26Group_norm_nhwc_bwd_params,(.L_x_5170 - _Z35group_norm_nhwc_bwd_one_pass_kernelI11Fp32IOBf16WLi128ELi60ELi480EEv26Group_norm_nhwc_bwd_params)
        .other          _Z35group_norm_nhwc_bwd_one_pass_kernelI11Fp32IOBf16WLi128ELi60ELi480EEv26Group_norm_nhwc_bwd_params,@"STO_CUDA_ENTRY STV_DEFAULT"
_Z35group_norm_nhwc_bwd_one_pass_kernelI11Fp32IOBf16WLi128ELi60ELi480EEv26Group_norm_nhwc_bwd_params:
.text._Z35group_norm_nhwc_bwd_one_pass_kernelI11Fp32IOBf16WLi128ELi60ELi480EEv26Group_norm_nhwc_bwd_params:
        /* <DEDUP_REMOVED lines=12> */
[----:B------:R-:W-:Y:S01]  /*00c0*/  UMOV UR5, 0x400 ;  /* 0x0000040000057882 */ /* 0x000fe20000000000 */
[----:B------:R-:W-:Y:S01]  /*00d0*/  ULDC.64 UR10, c[0x0][0x290] ;  /* 0x0000a400000a7ab9 */ /* 0x000fe20000000a00 */
[----:B------:R-:W-:Y:S01]  /*00e0*/  HFMA2.MMA R70, -RZ, RZ, 0, 0 ;  /* 0x00000000ff467435 */ /* 0x000fe200000001ff */
[----:B------:R-:W-:Y:S02]  /*00f0*/  SHF.R.U32.HI R3, RZ, 0x4, R3 ;  /* 0x00000004ff037819 */ /* 0x000fe40000011603 */
[----:B------:R-:W2:Y:S03]  /*0100*/  S2UR UR7, SR_CTAID.X ;  /* 0x00000000000779c3 */ /* 0x000ea60000002500 */
[----:B------:R-:W-:-:S05]  /*0110*/  IMAD R85, R3, -0x1e, R86 ;  /* 0xffffffe203557824 */ /* 0x000fca00078e0256 */
[----:B------:R-:W2:Y:S01]  /*0120*/  LDC R0, c[0x0][0x2ac] ;  /* 0x0000ab00ff007b82 */ /* 0x000ea20000000800 */
[----:B------:R-:W-:-:S07]  /*0130*/  SHF.L.U32 R85, R85, 0x1, RZ ;  /* 0x0000000155557819 */ /* 0x000fce00000006ff */
[----:B------:R-:W3:Y:S01]  /*0140*/  S2UR UR6, SR_CgaCtaId ;  /* 0x00000000000679c3 */ /* 0x000ee20000008800 */
[----:B0-----:R-:W-:Y:S01]  /*0150*/  IMAD.WIDE.U32 R4, R8, 0x3, RZ ;  /* 0x0000000308047825 */ /* 0x001fe200078e00ff */
[----:B------:R-:W-:-:S04]  /*0160*/  LEA R7, R9, R9, 0x1 ;  /* 0x0000000909077211 */ /* 0x000fc800078e08ff */
[----:B------:R-:W-:-:S04]  /*0170*/  IADD3 R5, R5, R7, RZ ;  /* 0x0000000705057210 */ /* 0x000fc80007ffe0ff */
[----:B------:R-:W-:-:S04]  /*0180*/  LEA.HI R58, P2, R5, R4, RZ, 0x1 ;  /* 0x00000004053a7211 */ /* 0x000fc800078508ff */
[----:B------:R-:W-:Y:S01]  /*0190*/  IADD3.X R5, RZ, R5, RZ, P2, !PT ;  /* 0x00000005ff057210 */ /* 0x000fe200017fe4ff */
[----:B--2---:R-:W-:Y:S01]  /*01a0*/  IMAD R83, R0, UR7, R3 ;  /* 0x0000000700537c24 */ /* 0x004fe2000f8e0203 */
[----:B------:R-:W-:Y:S02]  /*01b0*/  SHF.R.S32.HI R3, RZ, 0x1f, R86 ;  /* 0x0000001fff037819 */ /* 0x000fe40000011456 */
[----:B------:R-:W-:Y:S02]  /*01c0*/  LEA.HI R0, P0, R9, R8, RZ, 0x1 ;  /* 0x0000000809007211 */ /* 0x000fe400078108ff */
[----:B------:R-:W-:Y:S02]  /*01d0*/  LEA.HI R3, R3, R86, RZ, 0x5 ;  /* 0x0000005603037211 */ /* 0x000fe400078f28ff */
[----:B------:R-:W-:Y:S01]  /*01e0*/  IADD3.X R7, RZ, R9, RZ, P0, !PT ;  /* 0x00000009ff077210 */ /* 0x000fe200007fe4ff */
[----:B---3--:R-:W-:Y:S01]  /*01f0*/  ULEA UR5, UR6, UR5, 0x18 ;  /* 0x0000000506057291 */ /* 0x008fe2000f8ec03f */
[----:B------:R-:W-:-:S02]  /*0200*/  SHF.R.S32.HI R3, RZ, 0x5, R3 ;  /* 0x00000005ff037819 */ /* 0x000fc40000011403 */
[----:B------:R-:W-:Y:S01]  /*0210*/  ISETP.GE.U32.AND P1, PT, R83, UR10, PT ;  /* 0x0000000a53007c0c */ /* 0x000fe2000bf26070 */
[----:B------:R-:W-:Y:S01]  /*0220*/  ULDC.U8 UR10, c[0x0][0x2a4] ;  /* 0x0000a900000a7ab9 */ /* 0x000fe20000000000 */
[----:B------:R-:W-:Y:S02]  /*0230*/  SHF.R.S32.HI R75, RZ, 0x1f, R83 ;  /* 0x0000001fff4b7819 */ /* 0x000fe40000011453 */
[----:B------:R-:W-:Y:S02]  /*0240*/  LEA R4, R3, UR5, 0x3 ;  /* 0x0000000503047c11 */ /* 0x000fe4000f8e18ff */
[----:B------:R-:W-:Y:S02]  /*0250*/  SHF.R.S64 R3, R0, 0x1, R7 ;  /* 0x0000000100037819 */ /* 0x000fe40000001007 */
[----:B------:R-:W-:Y:S02]  /*0260*/  SHF.R.S64 R58, R58, 0x1, R5 ;  /* 0x000000013a3a7819 */ /* 0x000fe40000001005 */
[----:B------:R-:W-:-:S02]  /*0270*/  ISETP.GE.AND.EX P1, PT, R75, UR11, PT, P1 ;  /* 0x0000000b4b007c0c */ /* 0x000fc4000bf26310 */
[----:B------:R-:W-:Y:S02]  /*0280*/  SHF.R.S32.HI R0, RZ, 0x1, R7 ;  /* 0x00000001ff007819 */ /* 0x000fe40000011407 */
[----:B------:R-:W-:Y:S02]  /*0290*/  SHF.R.S32.HI R5, RZ, 0x1, R5 ;  /* 0x00000001ff057819 */ /* 0x000fe40000011405 */
[C---:B------:R-:W-:Y:S02]  /*02a0*/  IADD3 R82, R83.reuse, 0x10, RZ ;  /* 0x0000001053527810 */ /* 0x040fe40007ffe0ff */
[C---:B------:R-:W-:Y:S02]  /*02b0*/  IADD3 R81, R83.reuse, 0x20, RZ ;  /* 0x0000002053517810 */ /* 0x040fe40007ffe0ff */
[C---:B------:R-:W-:Y:S02]  /*02c0*/  IADD3 R80, R83.reuse, 0x30, RZ ;  /* 0x0000003053507810 */ /* 0x040fe40007ffe0ff */
[----:B------:R-:W-:-:S02]  /*02d0*/  IADD3 R78, R83, 0x40, RZ ;  /* 0x00000040534e7810 */ /* 0x000fc40007ffe0ff */
[C---:B------:R-:W-:Y:S02]  /*02e0*/  IADD3 R76, R83.reuse, 0x50, RZ ;  /* 0x00000050534c7810 */ /* 0x040fe40007ffe0ff */
[----:B------:R-:W-:Y:S02]  /*02f0*/  ISETP.LT.U32.AND P1, PT, R86, 0x1e0, !P1 ;  /* 0x000001e05600780c */ /* 0x000fe40004f21070 */
[C---:B------:R-:W-:Y:S02]  /*0300*/  IADD3 R74, R83.reuse, 0x60, RZ ;  /* 0x00000060534a7810 */ /* 0x040fe40007ffe0ff */
[----:B------:R-:W-:Y:S02]  /*0310*/  IADD3 R72, R83, 0x70, RZ ;  /* 0x0000007053487810 */ /* 0x000fe40007ffe0ff */
[----:B------:R-:W-:Y:S02]  /*0320*/  SHF.L.U64.HI R59, R3, 0x2, R0 ;  /* 0x00000002033b7819 */ /* 0x000fe40000010200 */
[----:B-1----:R-:W-:-:S07]  /*0330*/  SHF.L.U64.HI R60, R58, 0x2, R5 ;  /* 0x000000023a3c7819 */ /* 0x002fce0000010205 */
.L_x_2502:
[----:B01-34-:R-:W0:Y:S01]  /*0340*/  LDC R11, c[0x0][0x2a0] ;  /* 0x0000a800ff0b7b82 */ /* 0x01be220000000800 */
[----:B------:R-:W-:Y:S01]  /*0350*/  ISETP.GE.AND P4, PT, R84, RZ, PT ;  /* 0x000000ff5400720c */ /* 0x000fe20003f86270 */
[----:B------:R-:W-:Y:S01]  /*0360*/  ULDC.64 UR14, c[0x0][0x290] ;  /* 0x0000a400000e7ab9 */ /* 0x000fe20000000a00 */
[----:B------:R-:W-:Y:S01]  /*0370*/  SHF.R.S32.HI R73, RZ, 0x1f, R82 ;  /* 0x0000001fff497819 */ /* 0x000fe20000011452 */
[----:B------:R-:W-:Y:S01]  /*0380*/  ULDC.64 UR12, c[0x0][0x298] ;  /* 0x0000a600000c7ab9 */ /* 0x000fe20000000a00 */
[----:B------:R-:W-:Y:S02]  /*0390*/  SHF.R.S32.HI R71, RZ, 0x1f, R81 ;  /* 0x0000001fff477819 */ /* 0x000fe40000011451 */
[----:B------:R-:W-:Y:S02]  /*03a0*/  CS2R R38, SRZ ;  /* 0x0000000000267805 */ /* 0x000fe4000001ff00 */
[----:B------:R-:W-:Y:S01]  /*03b0*/  SHF.R.S32.HI R69, RZ, 0x1f, R80 ;  /* 0x0000001fff457819 */ /* 0x000fe20000011450 */
[----:B------:R-:W1:Y:S01]  /*03c0*/  @P1 LDC.64 R12, c[0x0][0x228] ;  /* 0x00008a00ff0c1b82 */ /* 0x000e620000000a00 */
[----:B------:R-:W-:-:S02]  /*03d0*/  SHF.R.S32.HI R67, RZ, 0x1f, R78 ;  /* 0x0000001fff437819 */ /* 0x000fc4000001144e */
[----:B------:R-:W-:-:S05]  /*03e0*/  SHF.R.S32.HI R65, RZ, 0x1f, R76 ;  /* 0x0000001fff417819 */ /* 0x000fca000001144c */
[----:B--2---:R-:W2:Y:S01]  /*03f0*/  @P1 LDC.64 R14, c[0x0][0x230] ;  /* 0x00008c00ff0e1b82 */ /* 0x004ea20000000a00 */
[----:B0-----:R-:W-:-:S04]  /*0400*/  IABS R5, R11 ;  /* 0x0000000b00057213 */ /* 0x001fc80000000000 */
[----:B------:R-:W0:Y:S08]  /*0410*/  I2F.RP R0, R5 ;  /* 0x0000000500007306 */ /* 0x000e300000209400 */
[----:B0-----:R-:W0:Y:S02]  /*0420*/  MUFU.RCP R0, R0 ;  /* 0x0000000000007308 */ /* 0x001e240000001000 */
[----:B0-----:R-:W-:-:S06]  /*0430*/  IADD3 R6, R0, 0xffffffe, RZ ;  /* 0x0ffffffe00067810 */ /* 0x001fcc0007ffe0ff */
[----:B------:R0:W3:Y:S02]  /*0440*/  F2I.FTZ.U32.TRUNC.NTZ R7, R6 ;  /* 0x0000000600077305 */ /* 0x0000e4000021f000 */
[----:B0-----:R-:W-:Y:S02]  /*0450*/  MOV R6, RZ ;  /* 0x000000ff00067202 */ /* 0x001fe40000000f00 */
[----:B---3--:R-:W-:-:S05]  /*0460*/  IADD3 R2, RZ, -R7, RZ ;  /* 0x80000007ff027210 */ /* 0x008fca0007ffe0ff */
[----:B------:R-:W-:Y:S01]  /*0470*/  IMAD R9, R2, R5, RZ ;  /* 0x0000000502097224 */ /* 0x000fe200078e02ff */
[----:B------:R-:W-:-:S03]  /*0480*/  IABS R2, R84 ;  /* 0x0000005400027213 */ /* 0x000fc60000000000 */
[----:B------:R-:W-:Y:S01]  /*0490*/  IMAD.HI.U32 R7, R7, R9, R6 ;  /* 0x0000000907077227 */ /* 0x000fe200078e0006 */
[----:B------:R-:W-:-:S05]  /*04a0*/  SHF.R.S32.HI R9, RZ, 0x1f, R85 ;  /* 0x0000001fff097819 */ /* 0x000fca0000011455 */
[----:B------:R-:W-:-:S05]  /*04b0*/  IMAD.HI.U32 R7, R7, R2, RZ ;  /* 0x0000000207077227 */ /* 0x000fca00078e00ff */
[----:B------:R-:W-:-:S05]  /*04c0*/  IADD3 R0, -R7, RZ, RZ ;  /* 0x000000ff07007210 */ /* 0x000fca0007ffe1ff */
[----:B------:R-:W-:Y:S01]  /*04d0*/  IMAD R0, R5, R0, R2 ;  /* 0x0000000005007224 */ /* 0x000fe200078e0202 */
[----:B------:R-:W-:-:S04]  /*04e0*/  LOP3.LUT R2, R84, R11, RZ, 0x3c, !PT ;  /* 0x0000000b54027212 */ /* 0x000fc800078e3cff */
[----:B------:R-:W-:Y:S02]  /*04f0*/  ISETP.GT.U32.AND P0, PT, R5, R0, PT ;  /* 0x000000000500720c */ /* 0x000fe40003f04070 */
[----:B------:R-:W-:Y:S02]  /*0500*/  ISETP.GE.AND P5, PT, R2, RZ, PT ;  /* 0x000000ff0200720c */ /* 0x000fe40003fa6270 */
[----:B------:R-:W-:-:S09]  /*0510*/  LOP3.LUT R2, RZ, R11, RZ, 0x33, !PT ;  /* 0x0000000bff027212 */ /* 0x000fd200078e33ff */
[-C--:B------:R-:W-:Y:S02]  /*0520*/  @!P0 IADD3 R0, R0, -R5.reuse, RZ ;  /* 0x8000000500008210 */ /* 0x080fe40007ffe0ff */
[----:B------:R-:W-:Y:S02]  /*0530*/  @!P0 IADD3 R7, R7, 0x1, RZ ;  /* 0x0000000107078810 */ /* 0x000fe40007ffe0ff */
[CC--:B------:R-:W-:Y:S02]  /*0540*/  ISETP.GE.U32.AND P2, PT, R0.reuse, R5.reuse, PT ;  /* 0x000000050000720c */ /* 0x0c0fe40003f46070 */
[----:B------:R-:W-:Y:S02]  /*0550*/  ISETP.GT.U32.AND P3, PT, R5, R0, PT ;  /* 0x000000000500720c */ /* 0x000fe40003f64070 */
[----:B------:R-:W-:Y:S02]  /*0560*/  IADD3 R5, R0, -R5, RZ ;  /* 0x8000000500057210 */ /* 0x000fe40007ffe0ff */
[----:B------:R-:W-:-:S02]  /*0570*/  ISETP.NE.AND P0, PT, R11, RZ, PT ;  /* 0x000000ff0b00720c */ /* 0x000fc40003f05270 */
[----:B------:R-:W-:Y:S01]  /*0580*/  SEL R5, R5, R0, !P3 ;  /* 0x0000000005057207 */ /* 0x000fe20005800000 */
[----:B------:R-:W0:Y:S01]  /*0590*/  @P1 LDC.64 R10, c[0x0][0x288] ;  /* 0x0000a200ff0a1b82 */ /* 0x000e220000000a00 */
[----:B------:R-:W-:Y:S02]  /*05a0*/  ISETP.GE.U32.AND P3, PT, R78, UR14, PT ;  /* 0x0000000e4e007c0c */ /* 0x000fe4000bf66070 */
[----:B------:R-:W-:Y:S02]  /*05b0*/  @!P4 IADD3 R5, -R5, RZ, RZ ;  /* 0x000000ff0505c210 */ /* 0x000fe40007ffe1ff */
[----:B------:R-:W-:Y:S02]  /*05c0*/  ISETP.GE.U32.AND P4, PT, R82, UR14, PT ;  /* 0x0000000e52007c0c */ /* 0x000fe4000bf86070 */
[----:B------:R-:W-:Y:S02]  /*05d0*/  @P2 IADD3 R7, R7, 0x1, RZ ;  /* 0x0000000107072810 */ /* 0x000fe40007ffe0ff */
[----:B------:R-:W-:-:S02]  /*05e0*/  ISETP.GE.AND.EX P4, PT, R73, UR15, PT, P4 ;  /* 0x0000000f49007c0c */ /* 0x000fc4000bf86340 */
[----:B------:R-:W-:Y:S02]  /*05f0*/  SEL R5, R2, R5, !P0 ;  /* 0x0000000502057207 */ /* 0x000fe40004000000 */
[----:B------:R-:W-:Y:S02]  /*0600*/  @!P5 IADD3 R7, -R7, RZ, RZ ;  /* 0x000000ff0707d210 */ /* 0x000fe40007ffe1ff */
[----:B------:R-:W-:Y:S01]  /*0610*/  ISETP.GT.U32.OR P4, PT, R86, 0x1df, P4 ;  /* 0x000001df5600780c */ /* 0x000fe20002784470 */
[----:B------:R-:W-:Y:S01]  /*0620*/  IMAD R0, R5, 0x3c, RZ ;  /* 0x0000003c05007824 */ /* 0x000fe200078e02ff */
[----:B------:R-:W-:Y:S02]  /*0630*/  SEL R7, R2, R7, !P0 ;  /* 0x0000000702077207 */ /* 0x000fe40004000000 */
[----:B------:R-:W-:Y:S02]  /*0640*/  ISETP.GE.U32.AND P2, PT, R80, UR14, PT ;  /* 0x0000000e50007c0c */ /* 0x000fe4000bf46070 */
[----:B------:R-:W-:-:S02]  /*0650*/  IADD3 R88, P0, R85, R0, RZ ;  /* 0x0000000055587210 */ /* 0x000fc40007f1e0ff */
[----:B------:R-:W-:Y:S02]  /*0660*/  SHF.R.S32.HI R2, RZ, 0x1f, R7 ;  /* 0x0000001fff027819 */ /* 0x000fe40000011407 */
[----:B------:R-:W-:Y:S02]  /*0670*/  LEA.HI.X.SX32 R89, R0, R9, 0x1, P0 ;  /* 0x0000000900597211 */ /* 0x000fe400000f0eff */
[----:B------:R-:W-:Y:S01]  /*0680*/  ISETP.GE.U32.AND P0, PT, R81, UR14, PT ;  /* 0x0000000e51007c0c */ /* 0x000fe2000bf06070 */
[----:B------:R-:W-:Y:S01]  /*0690*/  IMAD R2, R2, UR12, RZ ;  /* 0x0000000c02027c24 */ /* 0x000fe2000f8e02ff */
[----:B------:R-:W3:Y:S01]  /*06a0*/  @!P4 LDC.64 R16, c[0x0][0x288] ;  /* 0x0000a200ff10cb82 */ /* 0x000ee20000000a00 */
[----:B------:R-:W-:Y:S01]  /*06b0*/  IMAD.WIDE.U32 R88, R7, UR12, R88 ;  /* 0x0000000c07587c25 */ /* 0x000fe2000f8e0058 */
[----:B------:R-:W-:Y:S02]  /*06c0*/  ISETP.GE.AND.EX P0, PT, R71, UR15, PT, P0 ;  /* 0x0000000f47007c0c */ /* 0x000fe4000bf06300 */
[----:B------:R-:W-:Y:S01]  /*06d0*/  ISETP.GE.AND.EX P2, PT, R69, UR15, PT, P2 ;  /* 0x0000000f45007c0c */ /* 0x000fe2000bf46320 */
[----:B------:R-:W-:Y:S01]  /*06e0*/  IMAD R91, R7, UR13, R2 ;  /* 0x0000000d075b7c24 */ /* 0x000fe2000f8e0202 */
[C---:B------:R-:W-:Y:S01]  /*06f0*/  ISETP.GT.U32.OR P0, PT, R86.reuse, 0x1df, P0 ;  /* 0x000001df5600780c */ /* 0x040fe20000704470 */
[----:B0-----:R-:W-:Y:S01]  /*0700*/  @P1 IMAD R2, R75, R10, RZ ;  /* 0x0000000a4b021224 */ /* 0x001fe200078e02ff */
[----:B------:R-:W-:Y:S01]  /*0710*/  @P1 MOV R90, R88 ;  /* 0x00000058005a1202 */ /* 0x000fe20000000f00 */
[----:B------:R-:W0:Y:S01]  /*0720*/  @!P4 LDC.64 R18, c[0x0][0x230] ;  /* 0x00008c00ff12cb82 */ /* 0x000e220000000a00 */
[----:B------:R-:W-:Y:S01]  /*0730*/  IADD3 R91, R89, R91, RZ ;  /* 0x0000005b595b7210 */ /* 0x000fe20007ffe0ff */
[----:B------:R-:W-:Y:S01]  /*0740*/  @P1 IMAD R9, R83, R11, R2 ;  /* 0x0000000b53091224 */ /* 0x000fe200078e0202 */
[----:B------:R-:W-:-:S02]  /*0750*/  ISETP.GT.U32.OR P2, PT, R86, 0x1df, P2 ;  /* 0x000001df5600780c */ /* 0x000fc40001744470 */
[----:B------:R-:W-:Y:S01]  /*0760*/  ISETP.GE.AND.EX P3, PT, R67, UR15, PT, P3 ;  /* 0x0000000f43007c0c */ /* 0x000fe2000bf66330 */
[----:B------:R-:W-:Y:S02]  /*0770*/  @P1 IMAD.WIDE.U32 R6, R83, R10, R90 ;  /* 0x0000000a53061225 */ /* 0x000fe400078e005a */
[----:B------:R-:W4:Y:S01]  /*0780*/  @!P4 LDC.64 R20, c[0x0][0x228] ;  /* 0x00008a00ff14cb82 */ /* 0x000f220000000a00 */
[----:B------:R-:W-:Y:S02]  /*0790*/  ISETP.GT.U32.OR P3, PT, R86, 0x1df, P3 ;  /* 0x000001df5600780c */ /* 0x000fe40001f64470 */
[----:B------:R-:W-:Y:S02]  /*07a0*/  @P1 IADD3 R7, R7, R9, RZ ;  /* 0x0000000907071210 */ /* 0x000fe40007ffe0ff */
[C---:B------:R-:W-:Y:S02]  /*07b0*/  @P1 SHF.L.U32 R29, R6.reuse, 0x2, RZ ;  /* 0x00000002061d1819 */ /* 0x040fe400000006ff */
[----:B------:R-:W-:Y:S01]  /*07c0*/  @P1 SHF.L.U64.HI R2, R6, 0x2, R7 ;  /* 0x0000000206021819 */ /* 0x000fe20000010207 */
[----:B------:R-:W4:Y:S01]  /*07d0*/  @!P0 LDC.64 R22, c[0x0][0x288] ;  /* 0x0000a200ff168b82 */ /* 0x000f220000000a00 */
[----:B---3--:R-:W-:Y:S01]  /*07e0*/  @!P4 IMAD R6, R73, R16, RZ ;  /* 0x000000104906c224 */ /* 0x008fe200078e02ff */
[----:B------:R-:W-:-:S02]  /*07f0*/  @!P4 MOV R7, R91 ;  /* 0x0000005b0007c202 */ /* 0x000fc40000000f00 */
[C---:B-1----:R-:W-:Y:S01]  /*0800*/  @P1 IADD3 R28, P5, R29.reuse, R12, RZ ;  /* 0x0000000c1d1c1210 */ /* 0x042fe20007fbe0ff */
[C---:B------:R-:W-:Y:S01]  /*0810*/  @!P4 IMAD R9, R82.reuse, R17, R6 ;  /* 0x000000115209c224 */ /* 0x040fe200078e0206 */
[----:B------:R-:W-:Y:S02]  /*0820*/  @!P4 MOV R6, R88 ;  /* 0x000000580006c202 */ /* 0x000fe40000000f00 */
[----:B------:R-:W1:Y:S01]  /*0830*/  @!P2 LDC.64 R30, c[0x0][0x288] ;  /* 0x0000a200ff1eab82 */ /* 0x000e620000000a00 */
[----:B--2---:R-:W-:Y:S02]  /*0840*/  @P1 IADD3 R14, P6, R29, R14, RZ ;  /* 0x0000000e1d0e1210 */ /* 0x004fe40007fde0ff */
[----:B------:R-:W-:Y:S01]  /*0850*/  @!P4 IMAD.WIDE.U32 R6, R82, R16, R6 ;  /* 0x000000105206c225 */ /* 0x000fe200078e0006 */
[C---:B------:R-:W-:Y:S02]  /*0860*/  @P1 IADD3.X R29, R2.reuse, R13, RZ, P5, !PT ;  /* 0x0000000d021d1210 */ /* 0x040fe40002ffe4ff */
[----:B------:R-:W-:-:S02]  /*0870*/  @P1 IADD3.X R15, R2, R15, RZ, P6, !PT ;  /* 0x0000000f020f1210 */ /* 0x000fc400037fe4ff */
[----:B------:R-:W2:Y:S01]  /*0880*/  @!P0 LDC.64 R24, c[0x0][0x230] ;  /* 0x00008c00ff188b82 */ /* 0x000ea20000000a00 */
[----:B------:R-:W-:Y:S02]  /*0890*/  @!P4 IADD3 R7, R7, R9, RZ ;  /* 0x000000090707c210 */ /* 0x000fe40007ffe0ff */
[C---:B------:R-:W-:Y:S02]  /*08a0*/  @!P4 SHF.L.U32 R11, R6.reuse, 0x2, RZ ;  /* 0x00000002060bc819 */ /* 0x040fe400000006ff */
[----:B------:R-:W-:Y:S02]  /*08b0*/  @!P4 SHF.L.U64.HI R6, R6, 0x2, R7 ;  /* 0x000000020606c819 */ /* 0x000fe40000010207 */
[----:B0-----:R-:W-:Y:S01]  /*08c0*/  @!P4 IADD3 R8, P5, R11, R18, RZ ;  /* 0x000000120b08c210 */ /* 0x001fe20007fbe0ff */
[----:B----4-:R-:W-:Y:S01]  /*08d0*/  @!P0 IMAD R2, R71, R22, RZ ;  /* 0x0000001647028224 */ /* 0x010fe200078e02ff */
[----:B------:R-:W-:Y:S01]  /*08e0*/  @!P0 MOV R12, R88 ;  /* 0x00000058000c8202 */ /* 0x000fe20000000f00 */
[----:B------:R-:W0:Y:S01]  /*08f0*/  @!P0 LDC.64 R26, c[0x0][0x228] ;  /* 0x00008a00ff1a8b82 */ /* 0x000e220000000a00 */
[----:B------:R-:W-:Y:S01]  /*0900*/  @!P0 MOV R13, R91 ;  /* 0x0000005b000d8202 */ /* 0x000fe20000000f00 */
[----:B------:R-:W-:Y:S01]  /*0910*/  @!P0 IMAD R17, R81, R23, R2 ;  /* 0x0000001751118224 */ /* 0x000fe200078e0202 */
[----:B------:R-:W-:-:S02]  /*0920*/  @!P4 IADD3.X R9, R6, R19, RZ, P5, !PT ;  /* 0x000000130609c210 */ /* 0x000fc40002ffe4ff */
[----:B------:R-:W-:Y:S01]  /*0930*/  @!P4 IADD3 R10, P6, R11, R20, RZ ;  /* 0x000000140b0ac210 */ /* 0x000fe20007fde0ff */
[----:B------:R-:W-:Y:S01]  /*0940*/  @!P0 IMAD.WIDE.U32 R12, R81, R22, R12 ;  /* 0x00000016510c8225 */ /* 0x000fe200078e000c */
[----:B------:R-:W-:Y:S01]  /*0950*/  @!P2 MOV R18, R88 ;  /* 0x000000580012a202 */ /* 0x000fe20000000f00 */
[----:B------:R3:W5:Y:S01]  /*0960*/  @!P4 LDG.E.64 R38, desc[UR8][R8.64] ;  /* 0x000000080826c981 */ /* 0x000762000c1e1b00 */
[----:B------:R-:W-:Y:S01]  /*0970*/  @!P2 MOV R19, R91 ;  /* 0x0000005b0013a202 */ /* 0x000fe20000000f00 */
[-C--:B-1----:R-:W-:Y:S01]  /*0980*/  @!P2 IMAD R2, R69, R30.reuse, RZ ;  /* 0x0000001e4502a224 */ /* 0x082fe200078e02ff */
[----:B------:R-:W-:Y:S01]  /*0990*/  @!P4 IADD3.X R11, R6, R21, RZ, P6, !PT ;  /* 0x00000015060bc210 */ /* 0x000fe200037fe4ff */
[----:B------:R-:W1:Y:S01]  /*09a0*/  @!P2 LDC.64 R34, c[0x0][0x230] ;  /* 0x00008c00ff22ab82 */ /* 0x000e620000000a00 */
[----:B------:R-:W-:Y:S01]  /*09b0*/  @!P0 IADD3 R13, R13, R17, RZ ;  /* 0x000000110d0d8210 */ /* 0x000fe20007ffe0ff */
[----:B------:R-:W-:Y:S01]  /*09c0*/  @!P2 IMAD R21, R80, R31, R2 ;  /* 0x0000001f5015a224 */ /* 0x000fe200078e0202 */
[----:B------:R-:W-:Y:S01]  /*09d0*/  @!P0 SHF.L.U32 R23, R12, 0x2, RZ ;  /* 0x000000020c178819 */ /* 0x000fe200000006ff */
[----:B------:R-:W-:Y:S01]  /*09e0*/  @!P2 IMAD.WIDE.U32 R18, R80, R30, R18 ;  /* 0x0000001e5012a225 */ /* 0x000fe200078e0012 */
[----:B------:R-:W-:-:S02]  /*09f0*/  @!P0 SHF.L.U64.HI R12, R12, 0x2, R13 ;  /* 0x000000020c0c8819 */ /* 0x000fc4000001020d */
[----:B--2---:R-:W-:Y:S01]  /*0a00*/  @!P0 IADD3 R16, P5, R23, R24, RZ ;  /* 0x0000001817108210 */ /* 0x004fe20007fbe0ff */
[----:B------:R-:W2:Y:S01]  /*0a10*/  @!P3 LDC.64 R6, c[0x0][0x288] ;  /* 0x0000a200ff06bb82 */ /* 0x000ea20000000a00 */
[----:B------:R-:W-:Y:S02]  /*0a20*/  @!P2 IADD3 R13, R19, R21, RZ ;  /* 0x00000015130da210 */ /* 0x000fe40007ffe0ff */
[----:B------:R-:W-:Y:S02]  /*0a30*/  @!P0 IADD3.X R17, R12, R25, RZ, P5, !PT ;  /* 0x000000190c118210 */ /* 0x000fe40002ffe4ff */
[C---:B------:R-:W-:Y:S02]  /*0a40*/  @!P2 SHF.L.U32 R31, R18.reuse, 0x2, RZ ;  /* 0x00000002121fa819 */ /* 0x040fe400000006ff */
[----:B------:R-:W-:Y:S02]  /*0a50*/  @!P2 SHF.L.U64.HI R2, R18, 0x2, R13 ;  /* 0x000000021202a819 */ /* 0x000fe4000001020d */
[----:B------:R-:W-:-:S02]  /*0a60*/  CS2R R18, SRZ ;  /* 0x0000000000127805 */ /* 0x000fc4000001ff00 */
[----:B------:R-:W-:Y:S01]  /*0a70*/  ISETP.GE.U32.AND P5, PT, R76, UR14, PT ;  /* 0x0000000e4c007c0c */ /* 0x000fe2000bfa6070 */
[----:B------:R-:W4:Y:S01]  /*0a80*/  @!P3 LDC.64 R32, c[0x0][0x230] ;  /* 0x00008c00ff20bb82 */ /* 0x000f220000000a00 */
[----:B0-----:R-:W-:Y:S02]  /*0a90*/  @!P0 IADD3 R22, P6, R23, R26, RZ ;  /* 0x0000001a17168210 */ /* 0x001fe40007fde0ff */
[----:B------:R-:W-:Y:S01]  /*0aa0*/  ISETP.GE.AND.EX P5, PT, R65, UR15, PT, P5 ;  /* 0x0000000f41007c0c */ /* 0x000fe2000bfa6350 */
[----:B------:R0:W5:Y:S01]  /*0ab0*/  @!P4 LDG.E.64 R18, desc[UR8][R10.64] ;  /* 0x000000080a12c981 */ /* 0x000162000c1e1b00 */
[----:B------:R-:W-:Y:S02]  /*0ac0*/  @!P0 IADD3.X R23, R12, R27, RZ, P6, !PT ;  /* 0x0000001b0c178210 */ /* 0x000fe400037fe4ff */
[----:B------:R-:W-:Y:S01]  /*0ad0*/  ISETP.GT.U32.OR P4, PT, R86, 0x1df, P5 ;  /* 0x000001df5600780c */ /* 0x000fe20002f84470 */
[----:B------:R-:W4:Y:S01]  /*0ae0*/  @!P2 LDC.64 R26, c[0x0][0x228] ;  /* 0x00008a00ff1aab82 */ /* 0x000f220000000a00 */
[----:B--2---:R-:W-:Y:S01]  /*0af0*/  @!P3 IMAD R12, R67, R6, RZ ;  /* 0x00000006430cb224 */ /* 0x004fe200078e02ff */
[----:B------:R-:W-:-:S06]  /*0b00*/  SHF.R.S32.HI R63, RZ, 0x1f, R74 ;  /* 0x0000001fff3f7819 */ /* 0x000fcc000001144a */
[----:B------:R-:W2:Y:S01]  /*0b10*/  @!P3 LDC.64 R36, c[0x0][0x228] ;  /* 0x00008a00ff24bb82 */ /* 0x000ea20000000a00 */
[----:B------:R-:W-:Y:S01]  /*0b20*/  ISETP.GE.U32.AND P5, PT, R74, UR14, PT ;  /* 0x0000000e4a007c0c */ /* 0x000fe2000bfa6070 */
[----:B------:R-:W-:-:S06]  /*0b30*/  @!P3 IMAD R25, R78, R7, R12 ;  /* 0x000000074e19b224 */ /* 0x000fcc00078e020c */
[----:B------:R-:W4:Y:S01]  /*0b40*/  @!P4 LDC.64 R12, c[0x0][0x288] ;  /* 0x0000a200ff0ccb82 */ /* 0x000f220000000a00 */
[----:B------:R-:W-:-:S04]  /*0b50*/  ISETP.GE.AND.EX P5, PT, R63, UR15, PT, P5 ;  /* 0x0000000f3f007c0c */ /* 0x000fc8000bfa6350 */
[----:B------:R-:W-:Y:S02]  /*0b60*/  ISETP.GT.U32.OR P5, PT, R86, 0x1df, P5 ;  /* 0x000001df5600780c */ /* 0x000fe40002fa4470 */
[----:B------:R-:W-:Y:S02]  /*0b70*/  SHF.R.S32.HI R61, RZ, 0x1f, R72 ;  /* 0x0000001fff3d7819 */ /* 0x000fe40000011448 */
[----:B---3--:R-:W-:Y:S02]  /*0b80*/  CS2R R8, SRZ ;  /* 0x0000000000087805 */ /* 0x008fe4000001ff00 */
[----:B------:R-:W-:Y:S02]  /*0b90*/  ISETP.GE.U32.AND P6, PT, R72, UR14, PT ;  /* 0x0000000e48007c0c */ /* 0x000fe4000bfc6070 */
[----:B------:R-:W-:Y:S02]  /*0ba0*/  CS2R R20, SRZ ;  /* 0x0000000000147805 */ /* 0x000fe4000001ff00 */
[----:B0-----:R-:W-:Y:S01]  /*0bb0*/  @!P3 MOV R10, R88 ;  /* 0x00000058000ab202 */ /* 0x001fe20000000f00 */
[----:B------:R-:W0:Y:S01]  /*0bc0*/  @!P4 LDC.64 R40, c[0x0][0x230] ;  /* 0x00008c00ff28cb82 */ /* 0x000e220000000a00 */
[----:B------:R-:W-:Y:S01]  /*0bd0*/  @!P3 MOV R11, R91 ;  /* 0x0000005b000bb202 */ /* 0x000fe20000000f00 */
[----:B------:R4:W5:Y:S01]  /*0be0*/  @!P0 LDG.E.64 R8, desc[UR8][R16.64] ;  /* 0x0000000810088981 */ /* 0x000962000c1e1b00 */
[----:B------:R-:W-:Y:S01]  /*0bf0*/  ISETP.GE.AND.EX P6, PT, R61, UR15, PT, P6 ;  /* 0x0000000f3d007c0c */ /* 0x000fe2000bfc6360 */
[----:B------:R-:W-:-:S02]  /*0c00*/  @!P3 IMAD.WIDE.U32 R10, R78, R6, R10 ;  /* 0x000000064e0ab225 */ /* 0x000fc400078e000a */
[----:B------:R3:W5:Y:S02]  /*0c10*/  @!P0 LDG.E.64 R20, desc[UR8][R22.64] ;  /* 0x0000000816148981 */ /* 0x000764000c1e1b00 */
[----:B------:R-:W0:Y:S01]  /*0c20*/  @!P5 LDC.64 R6, c[0x0][0x288] ;  /* 0x0000a200ff06db82 */ /* 0x000e220000000a00 */
[----:B------:R-:W-:Y:S02]  /*0c30*/  ISETP.GT.U32.OR P6, PT, R86, 0x1df, P6 ;  /* 0x000001df5600780c */ /* 0x000fe400037c4470 */
[----:B-1----:R-:W-:Y:S01]  /*0c40*/  @!P2 IADD3 R34, P0, R31, R34, RZ ;  /* 0x000000221f22a210 */ /* 0x002fe20007f1e0ff */
[----:B----4-:R-:W-:Y:S01]  /*0c50*/  @!P4 IMAD R16, R65, R12, RZ ;  /* 0x0000000c4110c224 */ /* 0x010fe200078e02ff */
[----:B------:R-:W-:Y:S02]  /*0c60*/  @!P3 IADD3 R11, R11, R25, RZ ;  /* 0x000000190b0bb210 */ /* 0x000fe40007ffe0ff */
[----:B------:R-:W-:Y:S01]  /*0c70*/  @!P2 IADD3.X R35, R2, R35, RZ, P0, !PT ;  /* 0x000000230223a210 */ /* 0x000fe200007fe4ff */
[----:B------:R-:W1:Y:S01]  /*0c80*/  @!P4 LDC.64 R42, c[0x0][0x228] ;  /* 0x00008a00ff2acb82 */ /* 0x000e620000000a00 */
[----:B------:R-:W-:Y:S01]  /*0c90*/  @!P2 IADD3 R30, P0, R31, R26, RZ ;  /* 0x0000001a1f1ea210 */ /* 0x000fe20007f1e0ff */
[----:B---3--:R-:W-:Y:S01]  /*0ca0*/  @!P4 IMAD R23, R76, R13, R16 ;  /* 0x0000000d4c17c224 */ /* 0x008fe200078e0210 */
[----:B------:R-:W-:-:S02]  /*0cb0*/  @!P3 SHF.L.U32 R25, R10, 0x2, RZ ;  /* 0x000000020a19b819 */ /* 0x000fc400000006ff */
[----:B------:R-:W-:Y:S02]  /*0cc0*/  @!P4 MOV R16, R88 ;  /* 0x000000580010c202 */ /* 0x000fe40000000f00 */
[----:B------:R-:W-:Y:S01]  /*0cd0*/  @!P4 MOV R17, R91 ;  /* 0x0000005b0011c202 */ /* 0x000fe20000000f00 */
[----:B------:R-:W3:Y:S01]  /*0ce0*/  @!P5 LDC.64 R44, c[0x0][0x230] ;  /* 0x00008c00ff2cdb82 */ /* 0x000ee20000000a00 */
[----:B------:R-:W-:Y:S02]  /*0cf0*/  @!P2 IADD3.X R31, R2, R27, RZ, P0, !PT ;  /* 0x0000001b021fa210 */ /* 0x000fe400007fe4ff */
[----:B------:R-:W-:Y:S01]  /*0d00*/  @!P3 SHF.L.U64.HI R2, R10, 0x2, R11 ;  /* 0x000000020a02b819 */ /* 0x000fe2000001020b */
[----:B------:R-:W-:Y:S01]  /*0d10*/  @!P4 IMAD.WIDE.U32 R16, R76, R12, R16 ;  /* 0x0000000c4c10c225 */ /* 0x000fe200078e0010 */
[----:B------:R-:W-:-:S03]  /*0d20*/  @!P3 IADD3 R32, P0, R25, R32, RZ ;  /* 0x000000201920b210 */ /* 0x000fc60007f1e0ff */
[----:B------:R-:W4:Y:S01]  /*0d30*/  @!P6 LDC.64 R10, c[0x0][0x288] ;  /* 0x0000a200ff0aeb82 */ /* 0x000f220000000a00 */
[----:B------:R-:W-:Y:S02]  /*0d40*/  @!P3 IADD3.X R33, R2, R33, RZ, P0, !PT ;  /* 0x000000210221b210 */ /* 0x000fe400007fe4ff */
[----:B--2---:R-:W-:Y:S02]  /*0d50*/  @!P3 IADD3 R36, P0, R25, R36, RZ ;  /* 0x000000241924b210 */ /* 0x004fe40007f1e0ff */
[----:B------:R-:W-:-:S03]  /*0d60*/  @!P4 IADD3 R17, R17, R23, RZ ;  /* 0x000000171111c210 */ /* 0x000fc60007ffe0ff */
[----:B------:R-:W2:Y:S01]  /*0d70*/  LDC.64 R12, c[0x0][0x248] ;  /* 0x00009200ff0c7b82 */ /* 0x000ea20000000a00 */
[----:B------:R-:W-:Y:S02]  /*0d80*/  @!P3 IADD3.X R37, R2, R37, RZ, P0, !PT ;  /* 0x000000250225b210 */ /* 0x000fe400007fe4ff */
[C---:B------:R-:W-:Y:S02]  /*0d90*/  @!P4 SHF.L.U32 R23, R16.reuse, 0x2, RZ ;  /* 0x000000021017c819 */ /* 0x040fe400000006ff */
[----:B------:R-:W-:Y:S01]  /*0da0*/  @!P4 SHF.L.U64.HI R2, R16, 0x2, R17 ;  /* 0x000000021002c819 */ /* 0x000fe20000010211 */
[----:B0-----:R-:W-:Y:S01]  /*0db0*/  @!P5 IMAD R22, R63, R6, RZ ;  /* 0x000000063f16d224 */ /* 0x001fe200078e02ff */
[----:B------:R-:W-:Y:S01]  /*0dc0*/  @!P5 MOV R16, R88 ;  /* 0x000000580010d202 */ /* 0x000fe20000000f00 */
[----:B------:R-:W0:Y:S01]  /*0dd0*/  @!P5 LDC.64 R46, c[0x0][0x228] ;  /* 0x00008a00ff2edb82 */ /* 0x000e220000000a00 */
[----:B------:R-:W-:Y:S01]  /*0de0*/  @!P5 MOV R17, R91 ;  /* 0x0000005b0011d202 */ /* 0x000fe20000000f00 */
[C---:B------:R-:W-:Y:S01]  /*0df0*/  @!P5 IMAD R25, R74.reuse, R7, R22 ;  /* 0x000000074a19d224 */ /* 0x040fe200078e0216 */
[----:B------:R-:W-:Y:S01]  /*0e00*/  @!P4 IADD3 R40, P0, R23, R40, RZ ;  /* 0x000000281728c210 */ /* 0x000fe20007f1e0ff */
[----:B------:R-:W-:-:S03]  /*0e10*/  @!P5 IMAD.WIDE.U32 R16, R74, R6, R16 ;  /* 0x000000064a10d225 */ /* 0x000fc600078e0010 */
[C---:B------:R-:W-:Y:S01]  /*0e20*/  @!P4 IADD3.X R41, R2.reuse, R41, RZ, P0, !PT ;  /* 0x000000290229c210 */ /* 0x040fe200007fe4ff */
[----:B------:R-:W0:Y:S01]  /*0e30*/  @!P6 LDC.64 R48, c[0x0][0x230] ;  /* 0x00008c00ff30eb82 */ /* 0x000e220000000a00 */
[----:B-1----:R-:W-:Y:S02]  /*0e40*/  @!P4 IADD3 R42, P0, R23, R42, RZ ;  /* 0x0000002a172ac210 */ /* 0x002fe40007f1e0ff */
[----:B------:R-:W-:Y:S02]  /*0e50*/  @!P5 IADD3 R17, R17, R25, RZ ;  /* 0x000000191111d210 */ /* 0x000fe40007ffe0ff */
[----:B------:R-:W-:Y:S01]  /*0e60*/  @!P4 IADD3.X R43, R2, R43, RZ, P0, !PT ;  /* 0x0000002b022bc210 */ /* 0x000fe200007fe4ff */
[----:B----4-:R-:W-:Y:S01]  /*0e70*/  @!P6 IMAD R22, R61, R10, RZ ;  /* 0x0000000a3d16e224 */ /* 0x010fe200078e02ff */
[----:B------:R-:W-:Y:S01]  /*0e80*/  @!P5 SHF.L.U32 R23, R16, 0x2, RZ ;  /* 0x000000021017d819 */ /* 0x000fe200000006ff */
[----:B--2---:R-:W-:Y:S01]  /*0e90*/  IMAD.WIDE R12, R84, 0x8, R12 ;  /* 0x00000008540c7825 */ /* 0x004fe200078e020c */
[----:B------:R-:W-:Y:S01]  /*0ea0*/  @!P5 SHF.L.U64.HI R2, R16, 0x2, R17 ;  /* 0x000000021002d819 */ /* 0x000fe20000010211 */
[----:B------:R-:W1:Y:S01]  /*0eb0*/  @!P6 LDC.64 R6, c[0x0][0x228] ;  /* 0x00008a00ff06eb82 */ /* 0x000e620000000a00 */
[----:B------:R-:W-:-:S02]  /*0ec0*/  @!P6 MOV R16, R88 ;  /* 0x000000580010e202 */ /* 0x000fc40000000f00 */
[----:B------:R-:W-:Y:S01]  /*0ed0*/  @!P6 MOV R17, R91 ;  /* 0x0000005b0011e202 */ /* 0x000fe20000000f00 */
[C---:B------:R-:W-:Y:S02]  /*0ee0*/  @!P6 IMAD R25, R72.reuse, R11, R22 ;  /* 0x0000000b4819e224 */ /* 0x040fe400078e0216 */
[----:B------:R-:W-:-:S03]  /*0ef0*/  @!P6 IMAD.WIDE.U32 R10, R72, R10, R16 ;  /* 0x0000000a480ae225 */ /* 0x000fc600078e0010 */
[----:B------:R2:W4:Y:S01]  /*0f00*/  LDG.E.64 R16, desc[UR8][R12.64] ;  /* 0x000000080c107981 */ /* 0x000522000c1e1b00 */
[----:B---3--:R-:W-:Y:S02]  /*0f10*/  @!P5 IADD3 R44, P0, R23, R44, RZ ;  /* 0x0000002c172cd210 */ /* 0x008fe40007f1e0ff */
[----:B------:R-:W-:Y:S02]  /*0f20*/  @!P6 IADD3 R11, R11, R25, RZ ;  /* 0x000000190b0be210 */ /* 0x000fe40007ffe0ff */
[----:B------:R-:W-:Y:S02]  /*0f30*/  @!P5 IADD3.X R45, R2, R45, RZ, P0, !PT ;  /* 0x0000002d022dd210 */ /* 0x000fe400007fe4ff */
[----:B0-----:R-:W-:Y:S02]  /*0f40*/  @!P5 IADD3 R46, P0, R23, R46, RZ ;  /* 0x0000002e172ed210 */ /* 0x001fe40007f1e0ff */
[----:B------:R-:W-:Y:S02]  /*0f50*/  @!P6 SHF.L.U32 R51, R10, 0x2, RZ ;  /* 0x000000020a33e819 */ /* 0x000fe400000006ff */
[----:B------:R-:W-:-:S02]  /*0f60*/  @!P5 IADD3.X R47, R2, R47, RZ, P0, !PT ;  /* 0x0000002f022fd210 */ /* 0x000fc400007fe4ff */
[----:B------:R-:W-:Y:S02]  /*0f70*/  @!P6 SHF.L.U64.HI R10, R10, 0x2, R11 ;  /* 0x000000020a0ae819 */ /* 0x000fe4000001020b */
[----:B------:R-:W-:-:S04]  /*0f80*/  @!P6 IADD3 R48, P0, R51, R48, RZ ;  /* 0x000000303330e210 */ /* 0x000fc80007f1e0ff */
[C---:B------:R-:W-:Y:S02]  /*0f90*/  @!P6 IADD3.X R49, R10.reuse, R49, RZ, P0, !PT ;  /* 0x000000310a31e210 */ /* 0x040fe400007fe4ff */
[----:B-1----:R-:W-:Y:S02]  /*0fa0*/  @!P6 IADD3 R50, P0, R51, R6, RZ ;  /* 0x000000063332e210 */ /* 0x002fe40007f1e0ff */
[----:B------:R-:W-:Y:S02]  /*0fb0*/  CS2R R22, SRZ ;  /* 0x0000000000167805 */ /* 0x000fe4000001ff00 */
[----:B------:R-:W-:Y:S02]  /*0fc0*/  MOV R6, RZ ;  /* 0x000000ff00067202 */ /* 0x000fe40000000f00 */
[----:B------:R-:W-:Y:S02]  /*0fd0*/  CS2R R24, SRZ ;  /* 0x0000000000187805 */ /* 0x000fe4000001ff00 */
[----:B------:R-:W-:-:S02]  /*0fe0*/  @!P6 IADD3.X R51, R10, R7, RZ, P0, !PT ;  /* 0x000000070a33e210 */ /* 0x000fc400007fe4ff */
[----:B------:R-:W-:Y:S02]  /*0ff0*/  CS2R R10, SRZ ;  /* 0x00000000000a7805 */ /* 0x000fe4000001ff00 */
[----:B------:R-:W-:Y:S02]  /*1000*/  MOV R7, RZ ;  /* 0x000000ff00077202 */ /* 0x000fe40000000f00 */
[----:B--2---:R-:W-:Y:S02]  /*1010*/  CS2R R12, SRZ ;  /* 0x00000000000c7805 */ /* 0x004fe4000001ff00 */
[----:B------:R-:W-:Y:S01]  /*1020*/  CS2R R26, SRZ ;  /* 0x00000000001a7805 */ /* 0x000fe2000001ff00 */
[----:B------:R0:W5:Y:S04]  /*1030*/  @P1 LDG.E.64 R22, desc[UR8][R28.64] ;  /* 0x000000081c161981 */ /* 0x000168000c1e1b00 */
[----:B------:R1:W5:Y:S04]  /*1040*/  @P1 LDG.E.64 R6, desc[UR8][R14.64] ;  /* 0x000000080e061981 */ /* 0x000368000c1e1b00 */
[----:B------:R2:W5:Y:S01]  /*1050*/  @!P2 LDG.E.64 R10, desc[UR8][R34.64] ;  /* 0x00000008220aa981 */ /* 0x000562000c1e1b00 */
[----:B0-----:R-:W-:-:S03]  /*1060*/  CS2R R28, SRZ ;  /* 0x00000000001c7805 */ /* 0x001fc6000001ff00 */
[----:B------:R0:W5:Y:S01]  /*1070*/  @!P2 LDG.E.64 R24, desc[UR8][R30.64] ;  /* 0x000000081e18a981 */ /* 0x000162000c1e1b00 */
[----:B-1----:R-:W-:-:S03]  /*1080*/  CS2R R14, SRZ ;  /* 0x00000000000e7805 */ /* 0x002fc6000001ff00 */
[----:B------:R1:W5:Y:S01]  /*1090*/  @!P3 LDG.E.64 R12, desc[UR8][R32.64] ;  /* 0x00000008200cb981 */ /* 0x000362000c1e1b00 */
[----:B--2---:R-:W-:-:S03]  /*10a0*/  CS2R R34, SRZ ;  /* 0x0000000000227805 */ /* 0x004fc6000001ff00 */
[----:B------:R2:W5:Y:S01]  /*10b0*/  @!P3 LDG.E.64 R26, desc[UR8][R36.64] ;  /* 0x00000008241ab981 */ /* 0x000562000c1e1b00 */
[----:B0-----:R-:W-:-:S03]  /*10c0*/  CS2R R30, SRZ ;  /* 0x00000000001e7805 */ /* 0x001fc6000001ff00 */
[----:B------:R0:W5:Y:S01]  /*10d0*/  @!P4 LDG.E.64 R14, desc[UR8][R40.64] ;  /* 0x00000008280ec981 */ /* 0x000162000c1e1b00 */
[----:B-1----:R-:W-:-:S03]  /*10e0*/  CS2R R32, SRZ ;  /* 0x0000000000207805 */ /* 0x002fc6000001ff00 */
[----:B------:R0:W5:Y:S01]  /*10f0*/  @!P4 LDG.E.64 R28, desc[UR8][R42.64] ;  /* 0x000000082a1cc981 */ /* 0x000162000c1e1b00 */
[----:B--2---:R-:W-:-:S03]  /*1100*/  CS2R R36, SRZ ;  /* 0x0000000000247805 */ /* 0x004fc6000001ff00 */
[----:B------:R0:W5:Y:S04]  /*1110*/  @!P5 LDG.E.64 R34, desc[UR8][R44.64] ;  /* 0x000000082c22d981 */ /* 0x000168000c1e1b00 */
[----:B------:R0:W5:Y:S04]  /*1120*/  @!P5 LDG.E.64 R30, desc[UR8][R46.64] ;  /* 0x000000082e1ed981 */ /* 0x000168000c1e1b00 */
[----:B------:R0:W5:Y:S04]  /*1130*/  @!P6 LDG.E.64 R36, desc[UR8][R48.64] ;  /* 0x000000083024e981 */ /* 0x000168000c1e1b00 */
[----:B------:R0:W5:Y:S01]  /*1140*/  @!P6 LDG.E.64 R32, desc[UR8][R50.64] ;  /* 0x000000083220e981 */ /* 0x000162000c1e1b00 */
[----:B------:R-:W-:Y:S01]  /*1150*/  MOV R68, 0x3f800000 ;  /* 0x3f80000000447802 */ /* 0x000fe20000000f00 */
[----:B------:R-:W-:Y:S01]  /*1160*/  BSSY B0, `(.L_x_2452) ;  /* 0x000001c000007945 */ /* 0x000fe20003800000 */
[----:B------:R-:W-:-:S02]  /*1170*/  MOV R79, RZ ;  /* 0x000000ff004f7202 */ /* 0x000fc40000000f00 */
[----:B------:R-:W-:Y:S02]  /*1180*/  MOV R77, RZ ;  /* 0x000000ff004d7202 */ /* 0x000fe40000000f00 */
[----:B------:R-:W-:Y:S02]  /*1190*/  MOV R66, RZ ;  /* 0x000000ff00427202 */ /* 0x000fe40000000f00 */
[----:B------:R-:W-:Y:S01]  /*11a0*/  MOV R64, RZ ;  /* 0x000000ff00407202 */ /* 0x000fe20000000f00 */
[----:B----4-:R-:W-:-:S05]  /*11b0*/  FFMA.FTZ R17, -R16, R16, R17 ;  /* 0x0000001010117223 */ /* 0x010fca0000010111 */
[----:B------:R-:W-:-:S13]  /*11c0*/  FSETP.GTU.FTZ.AND P0, PT, R17, RZ, PT ;  /* 0x000000ff1100720b */ /* 0x000fda0003f1c000 */
[----:B------:R-:W1:Y:S02]  /*11d0*/  @P0 LDC R2, c[0x0][0x250] ;  /* 0x00009400ff020b82 */ /* 0x000e640000000800 */
[----:B-1----:R-:W-:-:S04]  /*11e0*/  @P0 FADD.FTZ R2, R17, R2 ;  /* 0x0000000211020221 */ /* 0x002fc80000010000 */
        /* <DEDUP_REMOVED lines=8> */
[----:B0-----:R-:W-:-:S05]  /*1270*/  IMAD.WIDE R40, R17, 0x2, R40 ;  /* 0x0000000211287825 */ /* 0x001fca00078e0228 */
        /* <DEDUP_REMOVED lines=10> */
.L_x_2453:
[----:B------:R-:W-:Y:S05]  /*1320*/  BSYNC B0 ;  /* 0x0000000000007941 */ /* 0x000fea0003800000 */
.L_x_2452:
[----:B------:R-:W-:Y:S01]  /*1330*/  ISETP.NE.AND P5, PT, RZ, UR10, PT ;  /* 0x0000000aff007c0c */ /* 0x000fe2000bfa5270 */
[C---:B-----5:R-:W-:Y:S01]  /*1340*/  FADD.FTZ R17, -R16.reuse, R6 ;  /* 0x0000000610117221 */ /* 0x060fe20000010100 */
[C---:B------:R-:W-:Y:S01]  /*1350*/  FADD.FTZ R7, -R16.reuse, R7 ;  /* 0x0000000710077221 */ /* 0x040fe20000010100 */
[C---:B------:R-:W-:Y:S01]  /*1360*/  FADD.FTZ R45, -R16.reuse, R38 ;  /* 0x00000026102d7221 */ /* 0x040fe20000010100 */
[----:B------:R-:W-:Y:S01]  /*1370*/  FADD.FTZ R47, -R16, R39 ;  /* 0x00000027102f7221 */ /* 0x000fe20000010100 */
[----:B------:R-:W-:Y:S01]  /*1380*/  MOV R39, R22 ;  /* 0x0000001600277202 */ /* 0x000fe20000000f00 */
        /* <DEDUP_REMOVED lines=23> */
.L_x_2454:
        /* <DEDUP_REMOVED lines=26> */
.L_x_2455:
[----:B------:R-:W-:Y:S01]  /*16a0*/  FFMA.FTZ R45, R2, R42, R17 ;  /* 0x0000002a022d7223 */ /* 0x000fe20000010011 */
[----:B------:R-:W-:Y:S01]  /*16b0*/  FMUL.FTZ R17, R38, R79 ;  /* 0x0000004f26117220 */ /* 0x000fe20000410000 */
[----:B------:R-:W-:Y:S01]  /*16c0*/  FADD.FTZ R46, R42, R43 ;  /* 0x0000002b2a2e7221 */ /* 0x000fe20000010000 */
[----:B------:R-:W-:Y:S01]  /*16d0*/  FADD.FTZ R9, -R16, R9 ;  /* 0x0000000910097221 */ /* 0x000fe20000010100 */
[----:B------:R-:W-:Y:S01]  /*16e0*/  MOV R42, R20 ;  /* 0x00000014002a7202 */ /* 0x000fe20000000f00 */
[----:B------:R-:W-:Y:S01]  /*16f0*/  FFMA.FTZ R44, R6, R17, R45 ;  /* 0x00000011062c7223 */ /* 0x000fe2000001002d */
[----:B------:R-:W-:Y:S01]  /*1700*/  FADD.FTZ R46, R46, R17 ;  /* 0x000000112e2e7221 */ /* 0x000fe20000010000 */
[----:B------:R-:W-:Y:S01]  /*1710*/  FADD.FTZ R17, -R16, R8 ;  /* 0x0000000810117221 */ /* 0x000fe20000010100 */
[----:B------:R-:W-:Y:S01]  /*1720*/  MOV R43, R21 ;  /* 0x00000015002b7202 */ /* 0x000fe20000000f00 */
[-C--:B------:R-:W-:Y:S02]  /*1730*/  FMUL.FTZ R9, R9, R68.reuse ;  /* 0x0000004409097220 */ /* 0x080fe40000410000 */
        /* <DEDUP_REMOVED lines=21> */
.L_x_2456:
[----:B------:R-:W-:Y:S01]  /*1890*/  FFMA.FTZ R47, R7, R17, R44 ;  /* 0x00000011072f7223 */ /* 0x000fe2000001002c */
[----:B------:R-:W-:Y:S01]  /*18a0*/  FADD.FTZ R48, R17, R46 ;  /* 0x0000002e11307221 */ /* 0x000fe20000010000 */
[----:B------:R-:W-:Y:S01]  /*18b0*/  FMUL.FTZ R45, R42, R79 ;  /* 0x0000004f2a2d7220 */ /* 0x000fe20000410000 */
[C---:B------:R-:W-:Y:S01]  /*18c0*/  FADD.FTZ R17, -R16.reuse, R10 ;  /* 0x0000000a10117221 */ /* 0x040fe20000010100 */
[----:B------:R-:W-:Y:S01]  /*18d0*/  FADD.FTZ R11, -R16, R11 ;  /* 0x0000000b100b7221 */ /* 0x000fe20000010100 */
[----:B------:R-:W-:Y:S01]  /*18e0*/  MOV R44, R24 ;  /* 0x00000018002c7202 */ /* 0x000fe20000000f00 */
[----:B------:R-:W-:Y:S01]  /*18f0*/  FFMA.FTZ R46, R8, R45, R47 ;  /* 0x0000002d082e7223 */ /* 0x000fe2000001002f */
[----:B------:R-:W-:Y:S01]  /*1900*/  FADD.FTZ R48, R48, R45 ;  /* 0x0000002d30307221 */ /* 0x000fe20000010000 */
        /* <DEDUP_REMOVED lines=23> */
.L_x_2457:
        /* <DEDUP_REMOVED lines=31> */
.L_x_2458:
[----:B------:R-:W-:Y:S01]  /*1c70*/  FFMA.FTZ R51, R11, R17, R48 ;  /* 0x000000110b337223 */ /* 0x000fe20000010030 */
[----:B------:R-:W-:Y:S01]  /*1c80*/  FMUL.FTZ R49, R46, R79 ;  /* 0x0000004f2e317220 */ /* 0x000fe20000410000 */
[----:B------:R-:W-:Y:S01]  /*1c90*/  FADD.FTZ R50, R17, R50 ;  /* 0x0000003211327221 */ /* 0x000fe20000010000 */
[----:B------:R-:W-:Y:S01]  /*1ca0*/  FMUL.FTZ R17, R47, R64 ;  /* 0x000000402f117220 */ /* 0x000fe20000410000 */
[----:B------:R-:W-:Y:S01]  /*1cb0*/  FADD.FTZ R15, -R16, R15 ;  /* 0x0000000f100f7221 */ /* 0x000fe20000010100 */
[----:B------:R-:W-:Y:S01]  /*1cc0*/  FFMA.FTZ R48, R12, R49, R51 ;  /* 0x000000310c307223 */ /* 0x000fe20000010033 */
[----:B------:R-:W-:Y:S01]  /*1cd0*/  FADD.FTZ R50, R50, R49 ;  /* 0x0000003132327221 */ /* 0x000fe20000010000 */
[----:B------:R-:W-:Y:S01]  /*1ce0*/  MOV R49, R29 ;  /* 0x0000001d00317202 */ /* 0x000fe20000000f00 */
[----:B------:R-:W-:Y:S01]  /*1cf0*/  FMUL.FTZ R15, R15, R68 ;  /* 0x000000440f0f7220 */ /* 0x000fe20000410000 */
[----:B------:R-:W-:Y:S01]  /*1d00*/  FFMA.FTZ R57, R13, R17, R48 ;  /* 0x000000110d397223 */ /* 0x000fe20000010030 */
[----:B------:R-:W-:Y:S01]  /*1d10*/  FADD.FTZ R92, R17, R50 ;  /* 0x00000032115c7221 */ /* 0x000fe20000010000 */
[----:B------:R-:W-:Y:S01]  /*1d20*/  FADD.FTZ R17, -R16, R14 ;  /* 0x0000000e10117221 */ /* 0x000fe20000010100 */
[----:B------:R-:W-:-:S03]  /*1d30*/  MOV R48, R28 ;  /* 0x0000001c00307202 */ /* 0x000fc60000000f00 */
        /* <DEDUP_REMOVED lines=20> */
.L_x_2459:
[----:B------:R-:W-:Y:S01]  /*1e80*/  FMUL.FTZ R17, R48, R79 ;  /* 0x0000004f30117220 */ /* 0x000fe20000410000 */
[C---:B------:R-:W-:Y:S01]  /*1e90*/  FADD.FTZ R51, -R16.reuse, R34 ;  /* 0x0000002210337221 */ /* 0x040fe20000010100 */
[C---:B------:R-:W-:Y:S01]  /*1ea0*/  FADD.FTZ R53, -R16.reuse, R35 ;  /* 0x0000002310357221 */ /* 0x040fe20000010100 */
[----:B------:R-:W-:Y:S01]  /*1eb0*/  FADD.FTZ R55, -R16, R36 ;  /* 0x0000002410377221 */ /* 0x000fe20000010100 */
[----:B------:R-:W-:Y:S01]  /*1ec0*/  FFMA.FTZ R50, R14, R17, R57 ;  /* 0x000000110e327223 */ /* 0x000fe20000010039 */
[----:B------:R-:W-:Y:S01]  /*1ed0*/  FADD.FTZ R52, R92, R17 ;  /* 0x000000115c347221 */ /* 0x000fe20000010000 */
[----:B------:R-:W-:Y:S01]  /*1ee0*/  FMUL.FTZ R17, R49, R64 ;  /* 0x0000004031117220 */ /* 0x000fe20000410000 */
[----:B------:R-:W-:Y:S01]  /*1ef0*/  FADD.FTZ R57, -R16, R37 ;  /* 0x0000002510397221 */ /* 0x000fe20000010100 */
[----:B------:R-:W-:Y:S01]  /*1f00*/  MOV R34, R30 ;  /* 0x0000001e00227202 */ /* 0x000fe20000000f00 */
[-C--:B------:R-:W-:Y:S01]  /*1f10*/  FMUL.FTZ R16, R51, R68.reuse ;  /* 0x0000004433107220 */ /* 0x080fe20000410000 */
        /* <DEDUP_REMOVED lines=23> */
.L_x_2460:
[----:B------:R-:W-:Y:S01]  /*2090*/  FMUL.FTZ R37, R34, R79 ;  /* 0x0000004f22257220 */ /* 0x000fe20000410000 */
[-C--:B------:R-:W-:Y:S01]  /*20a0*/  FMUL.FTZ R56, R55, R68.reuse ;  /* 0x0000004437387220 */ /* 0x080fe20000410000 */
[----:B------:R-:W-:Y:S02]  /*20b0*/  FMUL.FTZ R57, R57, R68 ;  /* 0x0000004439397220 */ /* 0x000fe40000410000 */
[----:B------:R-:W-:Y:S01]  /*20c0*/  FFMA.FTZ R36, R16, R37, R87 ;  /* 0x0000002510247223 */ /* 0x000fe20000010057 */
[----:B------:R-:W-:Y:S01]  /*20d0*/  FADD.FTZ R50, R54, R37 ;  /* 0x0000002536327221 */ /* 0x000fe20000010000 */
[----:B------:R-:W-:-:S04]  /*20e0*/  FMUL.FTZ R37, R35, R64 ;  /* 0x0000004023257220 */ /* 0x000fc80000410000 */
[----:B------:R-:W-:Y:S01]  /*20f0*/  FFMA.FTZ R87, R17, R37, R36 ;  /* 0x0000002511577223 */ /* 0x000fe20000010024 */
[----:B------:R-:W-:Y:S01]  /*2100*/  FADD.FTZ R94, R37, R50 ;  /* 0x00000032255e7221 */ /* 0x000fe20000010000 */
[----:B------:R-:W-:Y:S02]  /*2110*/  MOV R37, R32 ;  /* 0x0000002000257202 */ /* 0x000fe40000000f00 */
        /* <DEDUP_REMOVED lines=20> */
.L_x_2461:
        /* <DEDUP_REMOVED lines=36> */
[----:B------:R-:W-:Y:S01]  /*24a0*/  FADD.FTZ R40, R55, R34 ;  /* 0x0000002237287221 */ /* 0x000fe20000010000 */
[----:B0-----:R-:W-:Y:S01]  /*24b0*/  @!P0 FADD.FTZ R51, R51, R36 ;  /* 0x0000002433338221 */ /* 0x001fe20000010000 */
[----:B-1----:R-:W-:Y:S01]  /*24c0*/  ULEA UR5, UR11, UR5, 0x18 ;  /* 0x000000050b057291 */ /* 0x002fe2000f8ec03f */
[----:B------:R-:W-:Y:S01]  /*24d0*/  FFMA.FTZ R87, R16, R34, R87 ;  /* 0x0000002210577223 */ /* 0x000fe20000010057 */
[----:B------:R-:W-:Y:S01]  /*24e0*/  ISETP.NE.AND P2, PT, R86, RZ, PT ;  /* 0x000000ff5600720c */ /* 0x000fe20003f45270 */
[----:B--2---:R-:W-:Y:S01]  /*24f0*/  @!P0 FADD.FTZ R52, R52, R53 ;  /* 0x0000003534348221 */ /* 0x004fe20000010000 */
[----:B------:R-:W0:Y:S01]  /*2500*/  SHFL.DOWN PT, R36, R51, 0x2, 0x1f ;  /* 0x08401f0033247f89 */ /* 0x000e2200000e0000 */
[----:B------:R-:W-:Y:S01]  /*2510*/  ISETP.GT.AND P0, PT, R62, 0x1d, PT ;  /* 0x0000001d3e00780c */ /* 0x000fe20003f04270 */
[----:B------:R-:W-:Y:S01]  /*2520*/  FADD.FTZ R41, R38, R35 ;  /* 0x0000002326297221 */ /* 0x000fe20000010000 */
[----:B------:R-:W-:Y:S01]  /*2530*/  FFMA.FTZ R54, R17, R35, R54 ;  /* 0x0000002311367223 */ /* 0x000fe20000010036 */
[----:B------:R-:W1:Y:S01]  /*2540*/  SHFL.DOWN PT, R53, R52, 0x2, 0x1f ;  /* 0x08401f0034357f89 */ /* 0x000e6200000e0000 */
[----:B------:R-:W-:Y:S01]  /*2550*/  FADD.FTZ R38, R40, R37 ;  /* 0x0000002528267221 */ /* 0x000fe20000010000 */
[----:B------:R-:W-:Y:S01]  /*2560*/  BSSY B0, `(.L_x_2462) ;  /* 0x0000043000007945 */ /* 0x000fe20003800000 */
[----:B------:R-:W-:-:S07]  /*2570*/  ISETP.GT.U32.AND P3, PT, R86, 0x1d, PT ;  /* 0x0000001d5600780c */ /* 0x000fce0003f64070 */
        /* <DEDUP_REMOVED lines=17> */
[----:B------:R-:W-:Y:S01]  /*2690*/  FFMA.FTZ R37, R57, R50, R54 ;  /* 0x0000003239257223 */ /* 0x000fe20000010036 */
[----:B------:R-:W-:Y:S01]  /*26a0*/  LEA R87, R86, UR5, 0x4 ;  /* 0x0000000556577c11 */ /* 0x000fe2000f8e20ff */
[----:B-1----:R-:W-:Y:S01]  /*26b0*/  @!P0 FADD.FTZ R52, R52, R39 ;  /* 0x0000002734348221 */ /* 0x002fe20000010000 */
[----:B------:R-:W-:Y:S01]  /*26c0*/  ISETP.NE.AND P0, PT, R62, RZ, PT ;  /* 0x000000ff3e00720c */ /* 0x000fe20003f05270 */
[----:B------:R-:W-:Y:S01]  /*26d0*/  FADD.FTZ R39, R41, R50 ;  /* 0x0000003229277221 */ /* 0x000fe20000010000 */
[----:B------:R-:W-:-:S02]  /*26e0*/  MOV R34, R51 ;  /* 0x0000003300227202 */ /* 0x000fc40000000f00 */
[----:B------:R-:W-:Y:S02]  /*26f0*/  MOV R35, R52 ;  /* 0x0000003400237202 */ /* 0x000fe40000000f00 */
        /* <DEDUP_REMOVED lines=22> */
[----:B------:R-:W-:Y:S02]  /*2860*/  FADD.FTZ R44, R34, R45 ;  /* 0x0000002d222c7221 */ /* 0x000fe40000010000 */
[----:B------:R-:W-:Y:S01]  /*2870*/  LDS.64 R34, [UR5+0x80] ;  /* 0x00008005ff227984 */ /* 0x000fe20008000a00 */
        /* <DEDUP_REMOVED lines=17> */
.L_x_2463:
[----:B------:R-:W-:Y:S05]  /*2990*/  BSYNC B0 ;  /* 0x0000000000007941 */ /* 0x000fea0003800000 */
.L_x_2462:
        /* <DEDUP_REMOVED lines=78> */
.L_x_2465:
[----:B------:R-:W-:Y:S05]  /*2e80*/  BSYNC B0 ;  /* 0x0000000000007941 */ /* 0x000fea0003800000 */
.L_x_2464:
        /* <DEDUP_REMOVED lines=18> */
.L_x_2467:
[----:B------:R-:W-:Y:S05]  /*2fb0*/  BSYNC B0 ;  /* 0x0000000000007941 */ /* 0x000fea0003800000 */
.L_x_2466:
[----:B------:R-:W-:Y:S05]  /*2fc0*/  @!P0 BRA `(.L_x_2468) ;  /* 0x0000001000888947 */ /* 0x000fea0003800000 */
[----:B--2---:R-:W1:Y:S01]  /*2fd0*/  LDC R46, c[0x0][0x10] ;  /* 0x00000400ff2e7b82 */ /* 0x004e620000000800 */
[----:B------:R-:W2:Y:S01]  /*2fe0*/  S2R R5, SR_CTAID.Y ;  /* 0x0000000000057919 */ /* 0x000ea20000002600 */
[----:B0-----:R-:W-:-:S06]  /*2ff0*/  LOP3.LUT R39, R70, 0x1, RZ, 0xc0, !PT ;  /* 0x0000000146277812 */ /* 0x001fcc00078ec0ff */
[----:B------:R-:W0:Y:S08]  /*3000*/  LDC.64 R36, c[0x0][0x258] ;  /* 0x00009600ff247b82 */ /* 0x000e300000000a00 */
[----:B------:R-:W3:Y:S01]  /*3010*/  LDC.64 R48, c[0x0][0x260] ;  /* 0x00009800ff307b82 */ /* 0x000ee20000000a00 */
[----:B-1----:R-:W-:-:S04]  /*3020*/  IMAD R39, R39, R46, RZ ;  /* 0x0000002e27277224 */ /* 0x002fc800078e02ff */
[C---:B------:R-:W-:Y:S01]  /*3030*/  IMAD R38, R39.reuse, R44, RZ ;  /* 0x0000002c27267224 */ /* 0x040fe200078e02ff */
[----:B--2---:R-:W-:-:S04]  /*3040*/  IADD3 R39, R39, R5, RZ ;  /* 0x0000000527277210 */ /* 0x004fc80007ffe0ff */
[----:B------:R-:W-:Y:S01]  /*3050*/  SHF.L.U32 R41, R38, 0x1, RZ ;  /* 0x0000000126297819 */ /* 0x000fe200000006ff */
[----:B0-----:R-:W-:-:S04]  /*3060*/  IMAD.WIDE.U32 R36, R39, 0x4, R36 ;  /* 0x0000000427247825 */ /* 0x001fc800078e0024 */
        /* <DEDUP_REMOVED lines=21> */
.L_x_2470:
[----:B-1----:R-:W2:Y:S04]  /*31c0*/  LDG.E.STRONG.GPU R38, desc[UR8][R36.64] ;  /* 0x0000000824267981 */ /* 0x002ea8000c1ef900 */
[----:B--2---:R-:W-:Y:S01]  /*31d0*/  CCTL.IVALL ;  /* 0x00000000ff00798f */ /* 0x004fe20002000000 */
[----:B------:R-:W-:Y:S05]  /*31e0*/  YIELD ;  /* 0x0000000000007946 */ /* 0x000fea0003800000 */
[----:B------:R-:W-:-:S13]  /*31f0*/  ISETP.NE.AND P0, PT, R38, R43, PT ;  /* 0x0000002b2600720c */ /* 0x000fda0003f05270 */
[----:B------:R-:W-:Y:S05]  /*3200*/  @P0 BRA `(.L_x_2470) ;  /* 0xfffffffc00ec0947 */ /* 0x000fea000383ffff */
.L_x_2469:
        /* <DEDUP_REMOVED lines=17> */
.L_x_2474:
        /* <DEDUP_REMOVED lines=115> */
.L_x_2473:
[----:B------:R-:W-:-:S13]  /*3a50*/  ISETP.GT.AND P3, PT, R45, 0x4, PT ;  /* 0x000000042d00780c */ /* 0x000fda0003f64270 */
[----:B------:R-:W-:Y:S05]  /*3a60*/  @!P3 BRA `(.L_x_2475) ;  /* 0x0000000000ecb947 */ /* 0x000fea0003800000 */
[C---:B------:R-:W-:Y:S02]  /*3a70*/  IADD3 R39, R47.reuse, 0x1, RZ ;  /* 0x000000012f277810 */ /* 0x040fe40007ffe0ff */
[----:B------:R-:W-:Y:S02]  /*3a80*/  ISETP.EQ.OR P0, PT, R47, UR7, P2 ;  /* 0x000000072f007c0c */ /* 0x000fe40009702670 */
        /* <DEDUP_REMOVED lines=57> */
.L_x_2475:
[----:B------:R-:W-:-:S13]  /*3e20*/  ISETP.NE.OR P0, PT, R45, RZ, P0 ;  /* 0x000000ff2d00720c */ /* 0x000fda0000705670 */
[----:B------:R-:W-:Y:S05]  /*3e30*/  @!P0 BRA `(.L_x_2471) ;  /* 0x00000000007c8947 */ /* 0x000fea0003800000 */
.L_x_2472:
[C---:B------:R-:W-:Y:S02]  /*3e40*/  ISETP.EQ.OR P4, PT, R47.reuse, UR7, P2 ;  /* 0x000000072f007c0c */ /* 0x040fe40009782670 */
[C---:B------:R-:W-:Y:S02]  /*3e50*/  IADD3 R39, R47.reuse, 0x1, RZ ;  /* 0x000000012f277810 */ /* 0x040fe40007ffe0ff */
[----:B------:R-:W-:Y:S02]  /*3e60*/  IADD3 R41, R47, 0x2, RZ ;  /* 0x000000022f297810 */ /* 0x000fe40007ffe0ff */
        /* <DEDUP_REMOVED lines=28> */
.L_x_2471:
        /* <DEDUP_REMOVED lines=11> */
.L_x_2477:
[----:B------:R-:W-:Y:S05]  /*40e0*/  BSYNC B0 ;  /* 0x0000000000007941 */ /* 0x000fea0003800000 */
.L_x_2476:
        /* <DEDUP_REMOVED lines=16> */
.L_x_2468:
        /* <DEDUP_REMOVED lines=14> */
[----:B012---:R-:W0:Y:S01]  /*42d0*/  LDS.64 R36, [UR5+0x90] ;  /* 0x00009005ff247984 */ /* 0x007e220008000a00 */
        /* <DEDUP_REMOVED lines=22> */
.L_x_2478:
[----:B------:R-:W-:Y:S04]  /*4440*/  BSSY B0, `(.L_x_2479) ;  /* 0x0000013000007945 */ /* 0x000fe80003800000 */
        /* <DEDUP_REMOVED lines=18> */
.L_x_2480:
[----:B------:R-:W-:Y:S05]  /*4570*/  BSYNC B0 ;  /* 0x0000000000007941 */ /* 0x000fea0003800000 */
.L_x_2479:
        /* <DEDUP_REMOVED lines=19> */
.L_x_2481:
        /* <DEDUP_REMOVED lines=19> */
.L_x_2483:
[----:B------:R-:W-:Y:S05]  /*47e0*/  BSYNC B0 ;  /* 0x0000000000007941 */ /* 0x000fea0003800000 */
.L_x_2482:
[----:B------:R-:W-:Y:S05]  /*47f0*/  @!P5 BRA `(.L_x_2484) ;  /* 0x000000000048d947 */ /* 0x000fea0003800000 */
[----:B------:R-:W-:Y:S01]  /*4800*/  FFMA.FTZ R0, R8, R79, R77 ;  /* 0x0000004f08007223 */ /* 0x000fe2000001004d */
[----:B------:R-:W-:-:S03]  /*4810*/  FFMA.FTZ R2, R9, R64, R66 ;  /* 0x0000004009027223 */ /* 0x000fc60000010042 */
[----:B-1----:R-:W-:Y:S01]  /*4820*/  FMUL.FTZ R6, R0, -1.4426950216293334961 ;  /* 0xbfb8aa3b00067820 */ /* 0x002fe20000410000 */
        /* <DEDUP_REMOVED lines=15> */
.L_x_2484:
[----:B------:R-:W-:Y:S04]  /*4920*/  BSSY B0, `(.L_x_2485) ;  /* 0x0000013000007945 */ /* 0x000fe80003800000 */
[----:B------:R-:W-:Y:S05]  /*4930*/  @P3 BRA `(.L_x_2486) ;  /* 0x0000000000443947 */ /* 0x000fea0003800000 */
[----:B------:R-:W-:Y:S01]  /*4940*/  ULDC.64 UR12, c[0x0][0x288] ;  /* 0x0000a200000c7ab9 */ /* 0x000fe20000000a00 */
[----:B-1----:R-:W-:Y:S01]  /*4950*/  MOV R6, R88 ;  /* 0x0000005800067202 */ /* 0x002fe20000000f00 */
[----:B------:R-:W-:Y:S01]  /*4960*/  IMAD R0, R71, UR12, RZ ;  /* 0x0000000c47007c24 */ /* 0x000fe2000f8e02ff */
[----:B------:R-:W-:Y:S01]  /*4970*/  MOV R7, R91 ;  /* 0x0000005b00077202 */ /* 0x000fe20000000f00 */
[-CC-:B------:R-:W-:Y:S01]  /*4980*/  FFMA.FTZ R8, R8, R5.reuse, R36.reuse ;  /* 0x0000000508087223 */ /* 0x180fe20000010024 */
[----:B------:R-:W-:Y:S01]  /*4990*/  FFMA.FTZ R9, R9, R5, R36 ;  /* 0x0000000509097223 */ /* 0x000fe20000010024 */
[C---:B0-----:R-:W-:Y:S02]  /*49a0*/  IMAD R23, R81.reuse, UR13, R0 ;  /* 0x0000000d51177c24 */ /* 0x041fe4000f8e0200 */
        /* <DEDUP_REMOVED lines=10> */
.L_x_2486:
[----:B------:R-:W-:Y:S05]  /*4a50*/  BSYNC B0 ;  /* 0x0000000000007941 */ /* 0x000fea0003800000 */
.L_x_2485:
        /* <DEDUP_REMOVED lines=15> */
[----:B------:R-:W-:-:S03]  /*4b50*/  FFMA.FTZ R2, R11, R64, R66 ;  /* 0x000000400b027223 */ /* 0x000fc60000010042 */
[----:B-12---:R-:W-:Y:S01]  /*4b60*/  FMUL.FTZ R6, R0, -1.4426950216293334961 ;  /* 0xbfb8aa3b00067820 */ /* 0x006fe20000410000 */
[----:B------:R-:W-:-:S05]  /*4b70*/  FMUL.FTZ R8, R2, -1.4426950216293334961 ;  /* 0xbfb8aa3b02087820 */ /* 0x000fca0000410000 */
[----:B------:R-:W1:Y:S08]  /*4b80*/  MUFU.EX2 R6, R6 ;  /* 0x0000000600067308 */ /* 0x000e700000000800 */
[----:B------:R-:W2:Y:S01]  /*4b90*/  MUFU.EX2 R8, R8 ;  /* 0x0000000800087308 */ /* 0x000ea20000000800 */
[----:B-1----:R-:W-:-:S07]  /*4ba0*/  FADD.FTZ R7, R6, 1 ;  /* 0x3f80000006077421 */ /* 0x002fce0000010000 */
[----:B------:R-:W1:Y:S01]  /*4bb0*/  MUFU.RCP R7, R7 ;  /* 0x0000000700077308 */ /* 0x000e620000001000 */
[----:B--2---:R-:W-:-:S07]  /*4bc0*/  FADD.FTZ R9, R8, 1 ;  /* 0x3f80000008097421 */ /* 0x004fce0000010000 */
[----:B------:R-:W2:Y:S01]  /*4bd0*/  MUFU.RCP R18, R9 ;  /* 0x0000000900127308 */ /* 0x000ea20000001000 */
[----:B-1----:R-:W-:Y:S01]  /*4be0*/  FADD.FTZ R19, -R7, 1 ;  /* 0x3f80000007137421 */ /* 0x002fe20000010100 */
[----:B------:R-:W-:-:S03]  /*4bf0*/  FMUL.FTZ R24, R24, R7 ;  /* 0x0000000718187220 */ /* 0x000fc60000410000 */
[----:B------:R-:W-:Y:S01]  /*4c00*/  FFMA.FTZ R19, R0, R19, 1 ;  /* 0x3f80000000137423 */ /* 0x000fe20000010013 */
[----:B--2---:R-:W-:Y:S01]  /*4c10*/  FADD.FTZ R21, -R18, 1 ;  /* 0x3f80000012157421 */ /* 0x004fe20000010100 */
[----:B------:R-:W-:Y:S02]  /*4c20*/  FMUL.FTZ R25, R25, R18 ;  /* 0x0000001219197220 */ /* 0x000fe40000410000 */
[----:B------:R-:W-:Y:S01]  /*4c30*/  FMUL.FTZ R24, R24, R19 ;  /* 0x0000001318187220 */ /* 0x000fe20000410000 */
[----:B------:R-:W-:-:S04]  /*4c40*/  FFMA.FTZ R2, R2, R21, 1 ;  /* 0x3f80000002027423 */ /* 0x000fc80000010015 */
[----:B------:R-:W-:-:S07]  /*4c50*/  FMUL.FTZ R25, R25, R2 ;  /* 0x0000000219197220 */ /* 0x000fce0000410000 */
.L_x_2487:
[----:B------:R-:W-:Y:S04]  /*4c60*/  BSSY B0, `(.L_x_2488) ;  /* 0x0000013000007945 */ /* 0x000fe80003800000 */
[----:B------:R-:W-:Y:S05]  /*4c70*/  @P4 BRA `(.L_x_2489) ;  /* 0x0000000000444947 */ /* 0x000fea0003800000 */
[----:B------:R-:W-:Y:S01]  /*4c80*/  ULDC.64 UR12, c[0x0][0x288] ;  /* 0x0000a200000c7ab9 */ /* 0x000fe20000000a00 */
[----:B-12---:R-:W-:Y:S01]  /*4c90*/  MOV R6, R88 ;  /* 0x0000005800067202 */ /* 0x006fe20000000f00 */
        /* <DEDUP_REMOVED lines=15> */
.L_x_2489:
[----:B------:R-:W-:Y:S05]  /*4d90*/  BSYNC B0 ;  /* 0x0000000000007941 */ /* 0x000fea0003800000 */
.L_x_2488:
[----:B------:R-:W-:Y:S05]  /*4da0*/  @!P5 BRA `(.L_x_2490) ;  /* 0x000000000048d947 */ /* 0x000fea0003800000 */
[----:B------:R-:W-:Y:S01]  /*4db0*/  FFMA.FTZ R0, R12, R79, R77 ;  /* 0x0000004f0c007223 */ /* 0x000fe2000001004d */
[----:B------:R-:W-:-:S03]  /*4dc0*/  FFMA.FTZ R2, R13, R64, R66 ;  /* 0x000000400d027223 */ /* 0x000fc60000010042 */
[----:B-123--:R-:W-:Y:S01]  /*4dd0*/  FMUL.FTZ R6, R0, -1.4426950216293334961 ;  /* 0xbfb8aa3b00067820 */ /* 0x00efe20000410000 */
        /* <DEDUP_REMOVED lines=15> */
.L_x_2490:
        /* <DEDUP_REMOVED lines=19> */
.L_x_2492:
[----:B------:R-:W-:Y:S05]  /*5000*/  BSYNC B0 ;  /* 0x0000000000007941 */ /* 0x000fea0003800000 */
.L_x_2491:
[----:B------:R-:W-:Y:S05]  /*5010*/  @!P5 BRA `(.L_x_2493) ;  /* 0x000000000048d947 */ /* 0x000fea0003800000 */
[----:B------:R-:W-:Y:S01]  /*5020*/  FFMA.FTZ R0, R14, R79, R77 ;  /* 0x0000004f0e007223 */ /* 0x000fe2000001004d */
[----:B------:R-:W-:-:S03]  /*5030*/  FFMA.FTZ R2, R15, R64, R66 ;  /* 0x000000400f027223 */ /* 0x000fc60000010042 */
[----:B-1234-:R-:W-:Y:S01]  /*5040*/  FMUL.FTZ R6, R0, -1.4426950216293334961 ;  /* 0xbfb8aa3b00067820 */ /* 0x01efe20000410000 */
        /* <DEDUP_REMOVED lines=15> */
.L_x_2493:
[----:B------:R-:W-:Y:S04]  /*5140*/  BSSY B0, `(.L_x_2494) ;  /* 0x0000013000007945 */ /* 0x000fe80003800000 */
[----:B------:R-:W-:Y:S05]  /*5150*/  @P2 BRA `(.L_x_2495) ;  /* 0x0000000000442947 */ /* 0x000fea0003800000 */
[----:B------:R-:W-:Y:S01]  /*5160*/  ULDC.64 UR12, c[0x0][0x288] ;  /* 0x0000a200000c7ab9 */ /* 0x000fe20000000a00 */
[----:B-1234-:R-:W-:Y:S01]  /*5170*/  MOV R6, R88 ;  /* 0x0000005800067202 */ /* 0x01efe20000000f00 */
        /* <DEDUP_REMOVED lines=15> */
.L_x_2495:
[----:B------:R-:W-:Y:S05]  /*5270*/  BSYNC B0 ;  /* 0x0000000000007941 */ /* 0x000fea0003800000 */
.L_x_2494:
        /* <DEDUP_REMOVED lines=19> */
.L_x_2496:
        /* <DEDUP_REMOVED lines=19> */
.L_x_2498:
[----:B------:R-:W-:Y:S05]  /*54e0*/  BSYNC B0 ;  /* 0x0000000000007941 */ /* 0x000fea0003800000 */
.L_x_2497:
        /* <DEDUP_REMOVED lines=19> */
.L_x_2499:
        /* <DEDUP_REMOVED lines=12> */
[-C--:B--2---:R-:W-:Y:S01]  /*56e0*/  FMUL.FTZ R8, R79, R68.reuse ;  /* 0x000000444f087220 */ /* 0x084fe20000410000 */
[----:B-1-34-:R-:W-:Y:S01]  /*56f0*/  LEA R6, P0, R88, UR12, 0x2 ;  /* 0x0000000c58067c11 */ /* 0x01afe2000f8010ff */
[----:B------:R-:W-:Y:S01]  /*5700*/  FMUL.FTZ R9, R5, R68 ;  /* 0x0000004405097220 */ /* 0x000fe20000410000 */
[----:B------:R-:W-:-:S04]  /*5710*/  IADD3 R61, R89, R61, RZ ;  /* 0x0000003d593d7210 */ /* 0x000fc80007ffe0ff */
[----:B------:R-:W-:-:S05]  /*5720*/  LEA.HI.X R7, R88, UR13, R61, 0x2, P0 ;  /* 0x0000000d58077c11 */ /* 0x000fca00080f143d */
[----:B------:R1:W-:Y:S02]  /*5730*/  STG.E.64 desc[UR8][R6.64], R8 ;  /* 0x0000000806007986 */ /* 0x0003e4000c101b08 */
.L_x_2501:
[----:B------:R-:W-:Y:S05]  /*5740*/  BSYNC B0 ;  /* 0x0000000000007941 */ /* 0x000fea0003800000 */
.L_x_2500:
[----:B------:R-:W5:Y:S01]  /*5750*/  LDC R5, c[0x0][0x10] ;  /* 0x00000400ff057b82 */ /* 0x000f620000000800 */
[----:B------:R-:W-:Y:S02]  /*5760*/  IADD3 R70, R70, 0x1, RZ ;  /* 0x0000000146467810 */ /* 0x000fe40007ffe0ff */
[----:B-----5:R-:W-:-:S04]  /*5770*/  IADD3 R84, R5, R84, RZ ;  /* 0x0000005405547210 */ /* 0x020fc80007ffe0ff */
[----:B------:R-:W-:-:S13]  /*5780*/  ISETP.GE.AND P0, PT, R84, UR4, PT ;  /* 0x0000000454007c0c */ /* 0x000fda000bf06270 */
[----:B------:R-:W-:Y:S05]  /*5790*/  @!P0 BRA `(.L_x_2502) ;  /* 0xffffffa800e88947 */ /* 0x000fea000383ffff */
.L_x_2451:
[----:B------:R-:W5:Y:S01]  /*57a0*/  LDC R4, c[0x0][0xc] ;  /* 0x00000300ff047b82 */ /* 0x000f620000000800 */
[----:B------:R-:W-:Y:S01]  /*57b0*/  ISETP.NE.AND P1, PT, R86, RZ, PT ;  /* 0x000000ff5600720c */ /* 0x000fe20003f25270 */
[----:B------:R-:W-:Y:S06]  /*57c0*/  BSSY B0, `(.L_x_2503) ;  /* 0x0000011000007945 */ /* 0x000fec0003800000 */
[----:B-1234-:R-:W1:Y:S08]  /*57d0*/  LDC R7, c[0x0][0x10] ;  /* 0x00000400ff077b82 */ /* 0x01ee700000000800 */
[----:B------:R-:W2:Y:S01]  /*57e0*/  LDC.64 R2, c[0x0][0x258] ;  /* 0x00009600ff027b82 */ /* 0x000ea20000000a00 */
[----:B-----5:R-:W-:-:S02]  /*57f0*/  ISETP.NE.AND P0, PT, R4, 0x1, PT ;  /* 0x000000010400780c */ /* 0x020fc40003f05270 */
[----:B-1----:R-:W-:-:S04]  /*5800*/  SHF.L.U32 R0, R7, 0x1, RZ ;  /* 0x0000000107007819 */ /* 0x002fc800000006ff */
[----:B------:R-:W-:-:S05]  /*5810*/  SEL R5, R0, RZ, P0 ;  /* 0x000000ff00057207 */ /* 0x000fca0000000000 */
[----:B--2---:R-:W-:Y:S01]  /*5820*/  IMAD.WIDE.U32 R2, R5, 0x4, R2 ;  /* 0x0000000405027825 */ /* 0x004fe200078e0002 */
[----:B------:R-:W-:Y:S06]  /*5830*/  @P1 BRA `(.L_x_2504) ;  /* 0x0000000000241947 */ /* 0x000fec0003800000 */
        /* <DEDUP_REMOVED lines=9> */
.L_x_2504:
[----:B------:R-:W-:Y:S05]  /*58d0*/  BSYNC B0 ;  /* 0x0000000000007941 */ /* 0x000fea0003800000 */
.L_x_2503:
[----:B------:R-:W2:Y:S01]  /*58e0*/  S2UR UR4, SR_CTAID.X ;  /* 0x00000000000479c3 */ /* 0x000ea20000002500 */
[----:B------:R-:W-:Y:S02]  /*58f0*/  IADD3 R0, R4, -0x1, RZ ;  /* 0xffffffff04007810 */ /* 0x000fe40007ffe0ff */
[----:B-1----:R-:W-:-:S05]  /*5900*/  IADD3 R5, R7, -0x1, RZ ;  /* 0xffffffff07057810 */ /* 0x002fca0007ffe0ff */
[----:B------:R-:W1:Y:S01]  /*5910*/  S2UR UR5, SR_CTAID.Y ;  /* 0x00000000000579c3 */ /* 0x000e620000002600 */
[----:B--2---:R-:W-:-:S04]  /*5920*/  ISETP.NE.AND P0, PT, R0, UR4, PT ;  /* 0x0000000400007c0c */ /* 0x004fc8000bf05270 */
[----:B-1----:R-:W-:-:S13]  /*5930*/  ISETP.NE.OR P0, PT, R5, UR5, P0 ;  /* 0x0000000505007c0c */ /* 0x002fda0008705670 */
[----:B------:R-:W-:Y:S05]  /*5940*/  @P0 EXIT ;  /* 0x000000000000094d */ /* 0x000fea0003800000 */
[----:B------:R-:W-:Y:S05]  /*5950*/  @P1 BRA `(.L_x_2505) ;  /* 0x0000000000201947 */ /* 0x000fea0003800000 */
[----:B------:R-:W-:-:S05]  /*5960*/  IMAD R0, R4, R7, RZ ;  /* 0x0000000704007224 */ /* 0x000fca00078e02ff */
[----:B------:R-:W-:-:S13]  /*5970*/  ISETP.NE.AND P0, PT, R0, -0x1, PT ;  /* 0xffffffff0000780c */ /* 0x000fda0003f05270 */
[----:B------:R-:W-:Y:S05]  /*5980*/  @!P0 BRA `(.L_x_2505) ;  /* 0x0000000000148947 */ /* 0x000fea0003800000 */
.L_x_2506:
[----:B------:R-:W2:Y:S04]  /*5990*/  LDG.E.STRONG.GPU R5, desc[UR8][R2.64] ;  /* 0x0000000802057981 */ /* 0x000ea8000c1ef900 */
[----:B--2---:R-:W-:Y:S01]  /*59a0*/  CCTL.IVALL ;  /* 0x00000000ff00798f */ /* 0x004fe20002000000 */
[----:B------:R-:W-:Y:S05]  /*59b0*/  YIELD ;  /* 0x0000000000007946 */ /* 0x000fea0003800000 */
[----:B------:R-:W-:-:S13]  /*59c0*/  ISETP.NE.AND P0, PT, R5, R0, PT ;  /* 0x000000000500720c */ /* 0x000fda0003f05270 */
[----:B------:R-:W-:Y:S05]  /*59d0*/  @P0 BRA `(.L_x_2506) ;  /* 0xfffffffc00ec0947 */ /* 0x000fea000383ffff */
.L_x_2505:
[----:B------:R-:W-:Y:S05]  /*59e0*/  WARPSYNC.ALL ;  /* 0x0000000000007948 */ /* 0x000fea0003800000 */
[----:B0-----:R-:W0:Y:S08]  /*59f0*/  LDC.64 R22, c[0x0][0x288] ;  /* 0x0000a200ff167b82 */ /* 0x001e300000000a00 */
        /* <DEDUP_REMOVED lines=22> */
.L_x_2507:
        /* <DEDUP_REMOVED lines=25> */
.L_x_2508:
        /* <DEDUP_REMOVED lines=9> */
.L_x_5170:


//--------------------- .text._Z35group_norm_nhwc_bwd_one_pass_kernelI11Fp32IOBf16WLi256ELi60ELi480EEv26Group_norm_nhwc_bwd_params --------------------------
	.section	.text._Z35group_norm_nhwc_bwd_one_pass_kernelI11Fp32IOBf16WLi256ELi60ELi480EEv26Group_norm_nhwc_bwd_params,"ax",@progbits
	.align	128
        .global         _Z35group_norm_nhwc_bwd_one_pass_kernelI11Fp32IOBf16WLi256ELi60ELi480EEv26Group_norm_nhwc_bwd_params
        .type           _Z35group_norm_nhwc_bwd_one_pass_kernelI11Fp32IOBf16WLi256ELi60ELi480EEv26Group_norm_nhwc_bwd_params,@function
        .size           _Z35group_norm_nhwc_bwd_one_pass_kernelI11Fp32IOBf16WLi256ELi60ELi480EEv26Group_norm_nhwc_bwd_params,(.L_x_5171 - _Z35group_norm_nhwc_bwd_one_pass_kernelI11Fp32IOBf16WLi256ELi60ELi480EEv26Group_norm_nhwc_bwd_params)
        .other          _Z35group_norm_nhwc_bwd_one_pass_kernelI11Fp32IOBf16WLi256ELi60ELi480EEv26Group_norm_nhwc_bwd_params,@"STO_CUDA_ENTRY STV_DEFAULT"
_Z35group_norm_nhwc_bwd_one_pass_kernelI11Fp32IOBf16WLi256ELi60ELi480EEv26Group_norm_nhwc_bwd_params:
.text._Z35group_norm_nhwc_bwd_one_pass_kernelI11Fp32IOBf16WLi256ELi60ELi480EEv26Group_norm_nhwc_bwd_params:
        /* <DEDUP_REMOVED lines=18> */
[----:B------:R-:W2:Y:S01]  /*0120*/  LDC.64 R8, c[0x0][0x288] ;  /* 0x0000a200ff087b82 */ /* 0x000ea20000000a00 */
[----:B------:R-:W-:Y:S01]  /*0130*/  HFMA2.MMA R72, -RZ, RZ, 0, 0 ;  /* 0x00000000ff487435 */ /* 0x000fe200000001ff */
[----:B------:R-:W-:-:S06]  /*0140*/  MOV R73, R67 ;  /* 0x0000004300497202 */ /* 0x000fcc0000000f00 */
[----:B------:R-:W3:Y:S01]  /*0150*/  S2UR UR6, SR_CgaCtaId ;  /* 0x00000000000679c3 */ /* 0x000ee20000008800 */
[----:B0-----:R-:W-:-:S07]  /*0160*/  IMAD R80, R5, UR7, R82 ;  /* 0x0000000705507c24 */ /* 0x001fce000f8e0252 */
[----:B------:R-:W0:Y:S01]  /*0170*/  LDC R66, c[0x0][0x10] ;  /* 0x00000400ff427b82 */ /* 0x000e220000000800 */
[----:B------:R-:W-:Y:S01]  /*0180*/  IMAD R82, R82, -0x1e, R81 ;  /* 0xffffffe252527824 */ /* 0x000fe200078e0251 */
[C---:B------:R-:W-:Y:S02]  /*0190*/  IADD3 R0, R80.reuse, 0x30, RZ ;  /* 0x0000003050007810 */ /* 0x040fe40007ffe0ff */
[----:B------:R-:W-:Y:S02]  /*01a0*/  IADD3 R2, R80, 0x40, RZ ;  /* 0x0000004050027810 */ /* 0x000fe40007ffe0ff */
[----:B------:R-:W-:Y:S02]  /*01b0*/  ISETP.LT.U32.AND P0, PT, R0, UR10, PT ;  /* 0x0000000a00007c0c */ /* 0x000fe4000bf01070 */
[----:B------:R-:W4:Y:S01]  /*01c0*/  LDC R65, c[0x0][0xc] ;  /* 0x00000300ff417b82 */ /* 0x000f220000000800 */
[----:B------:R-:W-:Y:S02]  /*01d0*/  SHF.R.S32.HI R0, RZ, 0x1f, R0 ;  /* 0x0000001fff007819 */ /* 0x000fe40000011400 */
[----:B------:R-:W-:-:S02]  /*01e0*/  ISETP.LT.U32.AND P1, PT, R2, UR10, PT ;  /* 0x0000000a02007c0c */ /* 0x000fc4000bf21070 */
[----:B------:R-:W-:Y:S01]  /*01f0*/  ISETP.LT.AND.EX P0, PT, R0, UR11, !P4, P0 ;  /* 0x0000000b00007c0c */ /* 0x000fe2000e701300 */
[----:B---3--:R-:W-:Y:S01]  /*0200*/  ULEA UR5, UR6, UR5, 0x18 ;  /* 0x0000000506057291 */ /* 0x008fe2000f8ec03f */
[----:B------:R-:W-:Y:S02]  /*0210*/  SHF.R.S32.HI R2, RZ, 0x1f, R2 ;  /* 0x0000001fff027819 */ /* 0x000fe40000011402 */
[----:B------:R-:W-:Y:S02]  /*0220*/  IADD3 R3, R80, 0x50, RZ ;  /* 0x0000005050037810 */ /* 0x000fe40007ffe0ff */
[----:B------:R-:W-:Y:S02]  /*0230*/  ISETP.LT.AND.EX P1, PT, R2, UR11, !P4, P1 ;  /* 0x0000000b02007c0c */ /* 0x000fe4000e721310 */
[----:B------:R-:W-:Y:S02]  /*0240*/  ISETP.LT.U32.AND P2, PT, R3, UR10, PT ;  /* 0x0000000a03007c0c */ /* 0x000fe4000bf41070 */
[----:B------:R-:W-:Y:S01]  /*0250*/  SHF.R.S32.HI R3, RZ, 0x1f, R3 ;  /* 0x0000001fff037819 */ /* 0x000fe20000011403 */
[----:B0-----:R-:W-:Y:S01]  /*0260*/  IMAD R79, R66, UR7, R67 ;  /* 0x00000007424f7c24 */ /* 0x001fe2000f8e0243 */
        /* <DEDUP_REMOVED lines=28> */
[----:B------:R-:W-:Y:S02]  /*0430*/  ISETP.LT.U32.AND P1, PT, R2, UR10, PT ;  /* 0x0000000a02007c0c */ /* 0x000fe4000bf21070 */
[----:B------:R-:W-:Y:S02]  /*0440*/  ISETP.LT.AND.EX P0, PT, R3, UR11, !P4, P0 ;  /* 0x0000000b03007c0c */ /* 0x000fe4000e701300 */
[----:B------:R-:W-:-:S02]  /*0450*/  SHF.R.S32.HI R3, RZ, 0x1f, R2 ;  /* 0x0000001fff037819 */ /* 0x000fc40000011402 */
[C---:B------:R-:W-:Y:S02]  /*0460*/  ISETP.LT.U32.AND P3, PT, R80.reuse, UR10, PT ;  /* 0x0000000a50007c0c */ /* 0x040fe4000bf61070 */
[----:B------:R-:W-:Y:S02]  /*0470*/  ISETP.LT.AND.EX P1, PT, R3, UR11, !P4, P1 ;  /* 0x0000000b03007c0c */ /* 0x000fe4000e721310 */
[----:B------:R-:W-:Y:S02]  /*0480*/  SHF.R.S32.HI R3, RZ, 0x1f, R80 ;  /* 0x0000001fff037819 */ /* 0x000fe40000011450 */
[----:B------:R-:W-:Y:S02]  /*0490*/  LOP3.LUT R83, R83, 0xfffffdff, RZ, 0xc0, !PT ;  /* 0xfffffdff53537812 */ /* 0x000fe400078ec0ff */
[----:B------:R-:W-:Y:S02]  /*04a0*/  ISETP.LT.AND.EX P3, PT, R3, UR11, !P4, P3 ;  /* 0x0000000b03007c0c */ /* 0x000fe4000e761330 */
[----:B------:R-:W-:-:S02]  /*04b0*/  IADD3 R0, R80, 0xb0, RZ ;  /* 0x000000b050007810 */ /* 0x000fc40007ffe0ff */
[C---:B------:R-:W-:Y:S02]  /*04c0*/  IADD3 R78, R80.reuse, 0x10, RZ ;  /* 0x00000010504e7810 */ /* 0x040fe40007ffe0ff */
[----:B------:R-:W-:Y:S02]  /*04d0*/  IADD3 R77, R80, 0x20, RZ ;  /* 0x00000020504d7810 */ /* 0x000fe40007ffe0ff */
[----:B------:R-:W-:Y:S02]  /*04e0*/  SHF.R.S32.HI R2, RZ, 0x1f, R0 ;  /* 0x0000001fff027819 */ /* 0x000fe40000011400 */
[----:B------:R-:W-:Y:S02]  /*04f0*/  ISETP.LT.U32.AND P2, PT, R0, UR10, PT ;  /* 0x0000000a00007c0c */ /* 0x000fe4000bf41070 */
[----:B------:R-:W-:Y:S02]  /*0500*/  SHF.R.S32.HI R5, RZ, 0x1f, R78 ;  /* 0x0000001fff057819 */ /* 0x000fe4000001144e */
[----:B------:R-:W-:-:S02]  /*0510*/  @P3 LOP3.LUT R83, R83, 0x200, RZ, 0xfc, !PT ;  /* 0x0000020053533812 */ /* 0x000fc400078efcff */
[----:B------:R-:W-:Y:S02]  /*0520*/  ISETP.LT.U32.AND P3, PT, R78, UR10, PT ;  /* 0x0000000a4e007c0c */ /* 0x000fe4000bf61070 */
[----:B------:R-:W-:Y:S02]  /*0530*/  SHF.R.S32.HI R7, RZ, 0x1f, R77 ;  /* 0x0000001fff077819 */ /* 0x000fe4000001144d */
[----:B------:R-:W-:Y:S01]  /*0540*/  ISETP.LT.U32.AND P5, PT, R77, UR10, PT ;  /* 0x0000000a4d007c0c */ /* 0x000fe2000bfa1070 */
[----:B------:R-:W-:Y:S01]  /*0550*/  ULDC.U8 UR10, c[0x0][0x2a4] ;  /* 0x0000a900000a7ab9 */ /* 0x000fe20000000000 */
[----:B------:R-:W-:Y:S02]  /*0560*/  ISETP.LT.AND.EX P2, PT, R2, UR11, !P4, P2 ;  /* 0x0000000b02007c0c */ /* 0x000fe4000e741320 */
[----:B------:R-:W-:Y:S02]  /*0570*/  ISETP.LT.AND.EX P3, PT, R5, UR11, !P4, P3 ;  /* 0x0000000b05007c0c */ /* 0x000fe4000e761330 */
[----:B------:R-:W-:-:S02]  /*0580*/  ISETP.LT.AND.EX P4, PT, R7, UR11, !P4, P5 ;  /* 0x0000000b07007c0c */ /* 0x000fc4000e781350 */
[C---:B--2---:R-:W-:Y:S02]  /*0590*/  LEA.HI R2, P5, R9.reuse, R8, RZ, 0x1 ;  /* 0x0000000809027211 */ /* 0x044fe400078b08ff */
[-C--:B------:R-:W-:Y:S02]  /*05a0*/  LEA R11, R9, R9.reuse, 0x1 ;  /* 0x00000009090b7211 */ /* 0x080fe400078e08ff */
[----:B------:R-:W-:Y:S01]  /*05b0*/  IADD3.X R13, RZ, R9, RZ, P5, !PT ;  /* 0x00000009ff0d7210 */ /* 0x000fe20002ffe4ff */
[----:B------:R-:W-:Y:S01]  /*05c0*/  IMAD.WIDE.U32 R8, R8, 0x3, RZ ;  /* 0x0000000308087825 */ /* 0x000fe200078e00ff */
[----:B------:R-:W-:Y:S02]  /*05d0*/  SHF.R.S32.HI R0, RZ, 0x1f, R81 ;  /* 0x0000001fff007819 */ /* 0x000fe40000011451 */
[----:B------:R-:W-:Y:S02]  /*05e0*/  SHF.R.S64 R2, R2, 0x1, R13 ;  /* 0x0000000102027819 */ /* 0x000fe4000000100d */
[----:B------:R-:W-:-:S02]  /*05f0*/  IADD3 R11, R9, R11, RZ ;  /* 0x0000000b090b7210 */ /* 0x000fc40007ffe0ff */
[----:B------:R-:W-:Y:S02]  /*0600*/  LEA.HI R0, R0, R81, RZ, 0x5 ;  /* 0x0000005100007211 */ /* 0x000fe400078f28ff */
[----:B------:R-:W-:Y:S02]  /*0610*/  LEA.HI R4, P5, R11, R8, RZ, 0x1 ;  /* 0x000000080b047211 */ /* 0x000fe400078b08ff */
[----:B------:R-:W-:Y:S02]  /*0620*/  SHF.R.S32.HI R0, RZ, 0x5, R0 ;  /* 0x00000005ff007819 */ /* 0x000fe40000011400 */
[----:B------:R-:W-:Y:S02]  /*0630*/  IADD3.X R11, RZ, R11, RZ, P5, !PT ;  /* 0x0000000bff0b7210 */ /* 0x000fe40002ffe4ff */
[----:B----4-:R-:W-:Y:S02]  /*0640*/  LOP3.LUT R76, R65, 0x3, RZ, 0xc0, !PT ;  /* 0x00000003414c7812 */ /* 0x010fe400078ec0ff */
[----:B------:R-:W-:-:S02]  /*0650*/  SHF.R.S64 R4, R4, 0x1, R11 ;  /* 0x0000000104047819 */ /* 0x000fc4000000100b */
[----:B------:R-:W-:Y:S02]  /*0660*/  IADD3 R75, R80, 0xf0, RZ ;  /* 0x000000f0504b7810 */ /* 0x000fe40007ffe0ff */
[----:B------:R-:W-:Y:S02]  /*0670*/  SHF.R.S32.HI R13, RZ, 0x1, R13 ;  /* 0x00000001ff0d7819 */ /* 0x000fe4000001140d */
[----:B------:R-:W-:Y:S02]  /*0680*/  SHF.R.S32.HI R11, RZ, 0x1, R11 ;  /* 0x00000001ff0b7819 */ /* 0x000fe4000001140b */
[----:B------:R-:W-:Y:S02]  /*0690*/  SHF.L.U32 R82, R82, 0x1, RZ ;  /* 0x0000000152527819 */ /* 0x000fe400000006ff */
[----:B------:R-:W-:Y:S02]  /*06a0*/  LEA R0, R0, UR5, 0x3 ;  /* 0x0000000500007c11 */ /* 0x000fe4000f8e18ff */
[----:B------:R-:W-:-:S02]  /*06b0*/  IADD3 R74, -R76, R65, RZ ;  /* 0x000000414c4a7210 */ /* 0x000fc40007ffe1ff */
[----:B------:R-:W-:Y:S02]  /*06c0*/  SHF.R.S32.HI R9, RZ, 0x1f, R75 ;  /* 0x0000001fff097819 */ /* 0x000fe4000001144b */
[----:B------:R-:W-:Y:S02]  /*06d0*/  SHF.L.U64.HI R6, R2, 0x2, R13 ;  /* 0x0000000202067819 */ /* 0x000fe4000001020d */
[----:B-1----:R-:W-:-:S07]  /*06e0*/  SHF.L.U64.HI R8, R4, 0x2, R11 ;  /* 0x0000000204087819 */ /* 0x002fce000001020b */
.L_x_2592:
[----:B0-----:R-:W0:Y:S01]  /*06f0*/  LDC R16, c[0x0][0x2a0] ;  /* 0x0000a800ff107b82 */ /* 0x001e220000000800 */
[----:B------:R-:W-:Y:S01]  /*0700*/  LOP3.LUT P6, RZ, R83, 0x200, RZ, 0xc0, !PT ;  /* 0x0000020053ff7812 */ /* 0x000fe200078cc0ff */
[----:B------:R-:W-:Y:S01]  /*0710*/  ULDC.64 UR12, c[0x0][0x298] ;  /* 0x0000a600000c7ab9 */ /* 0x000fe20000000a00 */
[----:B------:R-:W-:Y:S02]  /*0720*/  P2R R108, PR, RZ, 0x4 ;  /* 0x00000004ff6c7803 */ /* 0x000fe40000000000 */
[C---:B-1----:R-:W-:Y:S02]  /*0730*/  IADD3 R19, R80.reuse, 0xc0, RZ ;  /* 0x000000c050137810 */ /* 0x042fe40007ffe0ff */
[----:B------:R-:W-:Y:S01]  /*0740*/  P2R R107, PR, RZ, 0x2 ;  /* 0x00000002ff6b7803 */ /* 0x000fe20000000000 */
[----:B------:R-:W1:Y:S01]  /*0750*/  @P3 LDC.64 R24, c[0x0][0x230] ;  /* 0x00008c00ff183b82 */ /* 0x000e620000000a00 */
[----:B------:R-:W-:Y:S02]  /*0760*/  IADD3 R21, R80, 0xd0, RZ ;  /* 0x000000d050157810 */ /* 0x000fe40007ffe0ff */
[----:B------:R-:W-:-:S05]  /*0770*/  P2R R106, PR, RZ, 0x1 ;  /* 0x00000001ff6a7803 */ /* 0x000fca0000000000 */
[----:B--2---:R-:W2:Y:S01]  /*0780*/  @P6 LDC.64 R60, c[0x0][0x230] ;  /* 0x00008c00ff3c6b82 */ /* 0x004ea20000000a00 */
        /* <DEDUP_REMOVED lines=13> */
[----:B------:R-:W-:Y:S01]  /*0860*/  IMAD.HI.U32 R11, R11, R13, R10 ;  /* 0x0000000d0b0b7227 */ /* 0x000fe200078e000a */
[----:B------:R-:W-:-:S05]  /*0870*/  LOP3.LUT R10, R73, R16, RZ, 0x3c, !PT ;  /* 0x00000010490a7212 */ /* 0x000fca00078e3cff */
[----:B------:R-:W-:-:S05]  /*0880*/  IMAD.HI.U32 R11, R11, R14, RZ ;  /* 0x0000000e0b0b7227 */ /* 0x000fca00078e00ff */
[----:B------:R-:W-:-:S05]  /*0890*/  IADD3 R12, -R11, RZ, RZ ;  /* 0x000000ff0b0c7210 */ /* 0x000fca0007ffe1ff */
[----:B------:R-:W-:Y:S01]  /*08a0*/  IMAD R12, R15, R12, R14 ;  /* 0x0000000c0f0c7224 */ /* 0x000fe200078e020e */
[----:B------:R-:W-:-:S04]  /*08b0*/  P2R R14, PR, RZ, 0x8 ;  /* 0x00000008ff0e7803 */ /* 0x000fc80000000000 */
        /* <DEDUP_REMOVED lines=42> */
[----:B------:R-:W-:-:S13]  /*0b60*/  LOP3.LUT P6, RZ, R83, 0x40, RZ, 0xc0, !PT ;  /* 0x0000004053ff7812 */ /* 0x000fda00078cc0ff */
[----:B------:R-:W2:Y:S01]  /*0b70*/  @P6 LDC.64 R30, c[0x0][0x230] ;  /* 0x00008c00ff1e6b82 */ /* 0x000ea20000000a00 */
[----:B-1----:R-:W-:-:S04]  /*0b80*/  @P3 IMAD R10, R5, R12, RZ ;  /* 0x0000000c050a3224 */ /* 0x002fc800078e02ff */
[----:B------:R-:W-:Y:S01]  /*0b90*/  @P3 IMAD R13, R78, R13, R10 ;  /* 0x0000000d4e0d3224 */ /* 0x000fe200078e020a */
[----:B------:R-:W-:-:S05]  /*0ba0*/  @P3 MOV R10, R120 ;  /* 0x00000078000a3202 */ /* 0x000fca0000000f00 */
[----:B------:R-:W-:-:S05]  /*0bb0*/  @P3 IMAD.WIDE.U32 R10, R78, R12, R10 ;  /* 0x0000000c4e0a3225 */ /* 0x000fca00078e000a */
[----:B------:R-:W-:Y:S02]  /*0bc0*/  @P3 IADD3 R11, R11, R13, RZ ;  /* 0x0000000d0b0b3210 */ /* 0x000fe40007ffe0ff */
[----:B------:R-:W1:Y:S01]  /*0bd0*/  @P3 LDC.64 R12, c[0x0][0x228] ;  /* 0x00008a00ff0c3b82 */ /* 0x000e620000000a00 */
[C---:B------:R-:W-:Y:S02]  /*0be0*/  @P3 SHF.L.U32 R63, R10.reuse, 0x2, RZ ;  /* 0x000000020a3f3819 */ /* 0x040fe400000006ff */
[----:B------:R-:W-:Y:S02]  /*0bf0*/  @P3 SHF.L.U64.HI R10, R10, 0x2, R11 ;  /* 0x000000020a0a3819 */ /* 0x000fe4000001020b */
[----:B------:R-:W-:Y:S02]  /*0c00*/  @P3 IADD3 R24, P5, R63, R24, RZ ;  /* 0x000000183f183210 */ /* 0x000fe40007fbe0ff */
[----:B------:R-:W-:Y:S02]  /*0c10*/  @P4 MOV R11, R123 ;  /* 0x0000007b000b4202 */ /* 0x000fe40000000f00 */
[----:B------:R-:W-:-:S02]  /*0c20*/  @P3 IADD3.X R25, R10, R25, RZ, P5, !PT ;  /* 0x000000190a193210 */ /* 0x000fc40002ffe4ff */
[----:B-1----:R-:W-:-:S04]  /*0c30*/  @P3 IADD3 R62, P5, R63, R12, RZ ;  /* 0x0000000c3f3e3210 */ /* 0x002fc80007fbe0ff */
[----:B------:R-:W-:Y:S02]  /*0c40*/  @P3 IADD3.X R63, R10, R13, RZ, P5, !PT ;  /* 0x0000000d0a3f3210 */ /* 0x000fe40002ffe4ff */
[----:B------:R-:W1:Y:S01]  /*0c50*/  @P4 LDC.64 R12, c[0x0][0x288] ;  /* 0x0000a200ff0c4b82 */ /* 0x000e620000000a00 */
[----:B------:R-:W-:-:S13]  /*0c60*/  LOP3.LUT P3, RZ, R83, 0x80, RZ, 0xc0, !PT ;  /* 0x0000008053ff7812 */ /* 0x000fda000786c0ff */
[----:B------:R-:W3:Y:S01]  /*0c70*/  @P3 LDC.64 R86, c[0x0][0x230] ;  /* 0x00008c00ff563b82 */ /* 0x000ee20000000a00 */
        /* <DEDUP_REMOVED lines=8> */
[----:B0-----:R-:W-:Y:S02]  /*0d00*/  @P4 IADD3 R26, P5, R29, R26, RZ ;  /* 0x0000001a1d1a4210 */ /* 0x001fe40007fbe0ff */
[----:B------:R-:W-:Y:S02]  /*0d10*/  SHF.R.S32.HI R11, RZ, 0x1f, R15 ;  /* 0x0000001fff0b7819 */ /* 0x000fe4000001140f */
[----:B------:R-:W-:-:S02]  /*0d20*/  @P4 IADD3.X R27, R10, R27, RZ, P5, !PT ;  /* 0x0000001b0a1b4210 */ /* 0x000fc40002ffe4ff */
[----:B-1----:R-:W-:-:S04]  /*0d30*/  @P4 IADD3 R28, P5, R29, R12, RZ ;  /* 0x0000000c1d1c4210 */ /* 0x002fc80007fbe0ff */
        /* <DEDUP_REMOVED lines=19> */
[----:B------:R-:W1:Y:S01]  /*0e70*/  @P3 LDC.64 R32, c[0x0][0x230] ;  /* 0x00008c00ff203b82 */ /* 0x000e620000000a00 */
        /* <DEDUP_REMOVED lines=69> */
[----:B------:R-:W1:Y:S08]  /*12d0*/  @P3 LDC.64 R102, c[0x0][0x230] ;  /* 0x00008c00ff663b82 */ /* 0x000e700000000a00 */
        /* <DEDUP_REMOVED lines=27> */
[----:B------:R-:W-:Y:S02]  /*1490*/  @P1 IADD3 R104, P5, R71, R104, RZ ;  /* 0x0000006847681210 */ /* 0x000fe40007fbe0ff */
        /* <DEDUP_REMOVED lines=9> */
[----:B------:R-:W-:Y:S02]  /*1530*/  @P2 IMAD.WIDE.U32 R10, R15, R12, R10 ;  /* 0x0000000c0f0a2225 */ /* 0x000fe400078e000a */
[----:B------:R-:W0:Y:S03]  /*1540*/  LDC R15, c[0x0][0x2ac] ;  /* 0x0000ab00ff0f7b82 */ /* 0x000e260000000800 */
[----:B------:R-:W-:Y:S02]  /*1550*/  @P2 IADD3 R11, R11, R13, RZ ;  /* 0x0000000d0b0b2210 */ /* 0x000fe40007ffe0ff */
[C---:B------:R-:W-:Y:S02]  /*1560*/  @P2 SHF.L.U32 R99, R10.reuse, 0x2, RZ ;  /* 0x000000020a632819 */ /* 0x040fe400000006ff */
[----:B------:R-:W-:Y:S01]  /*1570*/  @P2 SHF.L.U64.HI R10, R10, 0x2, R11 ;  /* 0x000000020a0a2819 */ /* 0x000fe2000001020b */
[----:B------:R-:W3:Y:S01]  /*1580*/  @P2 LDC.64 R12, c[0x0][0x228] ;  /* 0x00008a00ff0c2b82 */ /* 0x000ee20000000a00 */
[----:B------:R-:W-:-:S04]  /*1590*/  @P2 IADD3 R68, P5, R99, R68, RZ ;  /* 0x0000004463442210 */ /* 0x000fc80007fbe0ff */
[----:B------:R-:W-:Y:S02]  /*15a0*/  @P2 IADD3.X R69, R10, R69, RZ, P5, !PT ;  /* 0x000000450a452210 */ /* 0x000fe40002ffe4ff */
[----:B---3--:R-:W-:-:S04]  /*15b0*/  @P2 IADD3 R98, P5, R99, R12, RZ ;  /* 0x0000000c63622210 */ /* 0x008fc80007fbe0ff */
[----:B------:R-:W-:Y:S01]  /*15c0*/  @P2 IADD3.X R99, R10, R13, RZ, P5, !PT ;  /* 0x0000000d0a632210 */ /* 0x000fe20002ffe4ff */
[----:B------:R-:W-:Y:S01]  /*15d0*/  IMAD.WIDE.U32 R10, R81, -0x77777777, RZ ;  /* 0x88888889510a7825 */ /* 0x000fe200078e00ff */
[----:B------:R-:W-:-:S04]  /*15e0*/  SHF.R.S32.HI R13, RZ, 0x1f, R19 ;  /* 0x0000001fff0d7819 */ /* 0x000fc80000011413 */
        /* <DEDUP_REMOVED lines=8> */
[----:B------:R-:W3:Y:S01]  /*1670*/  @P2 LDC.64 R50, c[0x0][0x230] ;  /* 0x00008c00ff322b82 */ /* 0x000ee20000000a00 */
        /* <DEDUP_REMOVED lines=9> */
[----:B---3--:R-:W-:-:S04]  /*1710*/  @P2 IADD3 R50, P5, R17, R50, RZ ;  /* 0x0000003211322210 */ /* 0x008fc80007fbe0ff */
[----:B------:R-:W-:Y:S02]  /*1720*/  @P2 IADD3.X R51, R10, R51, RZ, P5, !PT ;  /* 0x000000330a332210 */ /* 0x000fe40002ffe4ff */
[----:B0-----:R-:W-:-:S04]  /*1730*/  @P2 IADD3 R16, P5, R17, R12, RZ ;  /* 0x0000000c11102210 */ /* 0x001fc80007fbe0ff */
[----:B------:R-:W-:Y:S02]  /*1740*/  @P2 IADD3.X R17, R10, R13, RZ, P5, !PT ;  /* 0x0000000d0a112210 */ /* 0x000fe40002ffe4ff */
[----:B------:R-:W-:Y:S02]  /*1750*/  IADD3 R10, R15, 0xd0, RZ ;  /* 0x000000d00f0a7810 */ /* 0x000fe40007ffe0ff */
[----:B------:R-:W-:Y:S02]  /*1760*/  SHF.R.S32.HI R13, RZ, 0x1f, R21 ;  /* 0x0000001fff0d7819 */ /* 0x000fe40000011415 */
        /* <DEDUP_REMOVED lines=21> */
[C---:B------:R-:W-:Y:S02]  /*18c0*/  IADD3 R10, R15.reuse, 0xe0, RZ ;  /* 0x000000e00f0a7810 */ /* 0x040fe40007ffe0ff */
[----:B------:R-:W-:Y:S02]  /*18d0*/  IADD3 R15, R15, 0xf0, RZ ;  /* 0x000000f00f0f7810 */ /* 0x000fe40007ffe0ff */
[----:B------:R-:W-:Y:S02]  /*18e0*/  SHF.R.S32.HI R11, RZ, 0x1f, R10 ;  /* 0x0000001fff0b7819 */ /* 0x000fe4000001140a */
[----:B------:R-:W-:-:S04]  /*18f0*/  ISETP.GE.U32.AND P5, PT, R10, UR12, PT ;  /* 0x0000000c0a007c0c */ /* 0x000fc8000bfa6070 */
[----:B------:R-:W-:-:S04]  /*1900*/  ISETP.GE.AND.EX P5, PT, R11, UR13, PT, P5 ;  /* 0x0000000d0b007c0c */ /* 0x000fc8000bfa6350 */
[----:B------:R-:W-:-:S13]  /*1910*/  ISETP.LT.U32.AND P5, PT, R81, 0x1e0, !P5 ;  /* 0x000001e05100780c */ /* 0x000fda0006fa1070 */
[----:B------:R-:W0:Y:S08]  /*1920*/  @P5 LDC.64 R10, c[0x0][0x288] ;  /* 0x0000a200ff0a5b82 */ /* 0x000e300000000a00 */
[----:B------:R-:W3:Y:S08]  /*1930*/  @P5 LDC.64 R56, c[0x0][0x230] ;  /* 0x00008c00ff385b82 */ /* 0x000ef00000000a00 */
[----:B------:R-:W4:Y:S01]  /*1940*/  @P5 LDC.64 R54, c[0x0][0x228] ;  /* 0x00008a00ff365b82 */ /* 0x000f220000000a00 */
[----:B0-----:R-:W-:Y:S01]  /*1950*/  @P5 IMAD R12, R13, R10, RZ ;  /* 0x0000000a0d0c5224 */ /* 0x001fe200078e02ff */
        /* <DEDUP_REMOVED lines=16> */
[----:B------:R-:W0:Y:S01]  /*1a60*/  @P6 LDC.64 R10, c[0x0][0x288] ;  /* 0x0000a200ff0a6b82 */ /* 0x000e220000000a00 */
[----:B------:R-:W-:-:S07]  /*1a70*/  @P6 MOV R13, R123 ;  /* 0x0000007b000d6202 */ /* 0x000fce0000000f00 */
[----:B------:R-:W3:Y:S08]  /*1a80*/  @P6 LDC.64 R20, c[0x0][0x230] ;  /* 0x00008c00ff146b82 */ /* 0x000ef00000000a00 */
[----:B------:R-:W4:Y:S01]  /*1a90*/  @P6 LDC.64 R22, c[0x0][0x228] ;  /* 0x00008a00ff166b82 */ /* 0x000f220000000a00 */
[----:B0-----:R-:W-:-:S04]  /*1aa0*/  @P6 IMAD R12, R9, R10, RZ ;  /* 0x0000000a090c6224 */ /* 0x001fc800078e02ff */
        /* <DEDUP_REMOVED lines=10> */
[----:B------:R-:W0:Y:S02]  /*1b50*/  @P3 LDC.64 R10, c[0x0][0x288] ;  /* 0x0000a200ff0a3b82 */ /* 0x000e240000000a00 */
[----:B------:R-:W-:Y:S01]  /*1b60*/  @P6 IADD3.X R23, R12, R23, RZ, P0, !PT ;  /* 0x000000170c176210 */ /* 0x000fe200007fe4ff */
        /* <DEDUP_REMOVED lines=10> */
[----:B--2---:R-:W-:Y:S02]  /*1c10*/  @P3 IADD3 R100, P0, R11, R100, RZ ;  /* 0x000000640b643210 */ /* 0x004fe40007f1e0ff */
[----:B------:R-:W0:Y:S02]  /*1c20*/  LDC.64 R10, c[0x0][0x248] ;  /* 0x00009200ff0a7b82 */ /* 0x000e240000000a00 */
[----:B------:R-:W-:Y:S02]  /*1c30*/  @P3 IADD3.X R101, R12, R101, RZ, P0, !PT ;  /* 0x000000650c653210 */ /* 0x000fe400007fe4ff */
[----:B------:R-:W-:Y:S01]  /*1c40*/  ISETP.NE.AND P3, PT, R14, RZ, PT ;  /* 0x000000ff0e00720c */ /* 0x000fe20003f65270 */
[----:B0-----:R-:W-:-:S06]  /*1c50*/  IMAD.WIDE R42, R73, 0x8, R10 ;  /* 0x00000008492a7825 */ /* 0x001fcc00078e020a */
[----:B------:R-:W2:Y:S01]  /*1c60*/  LDG.E.64 R42, desc[UR8][R42.64] ;  /* 0x000000082a2a7981 */ /* 0x000ea2000c1e1b00 */
[----:B------:R-:W-:Y:S02]  /*1c70*/  MOV R96, 0x3f800000 ;  /* 0x3f80000000607802 */ /* 0x000fe40000000f00 */
[----:B------:R-:W-:Y:S02]  /*1c80*/  CS2R R44, SRZ ;  /* 0x00000000002c7805 */ /* 0x000fe4000001ff00 */
[----:B------:R-:W-:Y:S02]  /*1c90*/  MOV R10, RZ ;  /* 0x000000ff000a7202 */ /* 0x000fe40000000f00 */
[----:B------:R-:W-:Y:S02]  /*1ca0*/  CS2R R46, SRZ ;  /* 0x00000000002e7805 */ /* 0x000fe4000001ff00 */
[----:B------:R-:W-:Y:S01]  /*1cb0*/  CS2R R12, SRZ ;  /* 0x00000000000c7805 */ /* 0x000fe2000001ff00 */
[----:B------:R-:W5:Y:S04]  /*1cc0*/  @P2 LDG.E.64 R44, desc[UR8][R50.64] ;  /* 0x00000008322c2981 */ /* 0x000f68000c1e1b00 */
[----:B------:R0:W5:Y:S04]  /*1cd0*/  @P1 LDG.E.64 R46, desc[UR8][R52.64] ;  /* 0x00000008342e1981 */ /* 0x000168000c1e1b00 */
[----:B------:R1:W5:Y:S01]  /*1ce0*/  @P1 LDG.E.64 R12, desc[UR8][R18.64] ;  /* 0x00000008120c1981 */ /* 0x000362000c1e1b00 */
[----:B------:R-:W-:-:S02]  /*1cf0*/  LOP3.LUT P1, RZ, R83, 0x40, RZ, 0xc0, !PT ;  /* 0x0000004053ff7812 */ /* 0x000fc4000782c0ff */
[----:B0-----:R-:W-:Y:S02]  /*1d00*/  CS2R R52, SRZ ;  /* 0x0000000000347805 */ /* 0x001fe4000001ff00 */
[----:B-1----:R-:W-:Y:S02]  /*1d10*/  CS2R R18, SRZ ;  /* 0x0000000000127805 */ /* 0x002fe4000001ff00 */
[----:B------:R-:W-:-:S06]  /*1d20*/  CS2R R48, SRZ ;  /* 0x0000000000307805 */ /* 0x000fcc000001ff00 */
[----:B------:R0:W5:Y:S02]  /*1d30*/  @P5 LDG.E.64 R48, desc[UR8][R56.64] ;  /* 0x0000000838305981 */ /* 0x000164000c1e1b00 */
[----:B0-----:R-:W-:-:S06]  /*1d40*/  CS2R R56, SRZ ;  /* 0x0000000000387805 */ /* 0x001fcc000001ff00 */
[----:B------:R0:W5:Y:S02]  /*1d50*/  @P4 LDG.E.64 R56, desc[UR8][R26.64] ;  /* 0x000000081a384981 */ /* 0x000164000c1e1b00 */
[----:B0-----:R-:W-:-:S06]  /*1d60*/  CS2R R26, SRZ ;  /* 0x00000000001a7805 */ /* 0x001fcc000001ff00 */
[----:B------:R0:W5:Y:S02]  /*1d70*/  @P1 LDG.E.64 R26, desc[UR8][R88.64] ;  /* 0x00000008581a1981 */ /* 0x000164000c1e1b00 */
[----:B0-----:R-:W-:Y:S01]  /*1d80*/  CS2R R88, SRZ ;  /* 0x0000000000587805 */ /* 0x001fe2000001ff00 */
[----:B--2---:R-:W-:-:S05]  /*1d90*/  FFMA.FTZ R11, -R42, R42, R43 ;  /* 0x0000002a2a0b7223 */ /* 0x004fca000001012b */
[----:B------:R-:W-:-:S13]  /*1da0*/  FSETP.GTU.FTZ.AND P0, PT, R11, RZ, PT ;  /* 0x000000ff0b00720b */ /* 0x000fda0003f1c000 */
[----:B------:R-:W0:Y:S02]  /*1db0*/  @P0 LDC R14, c[0x0][0x250] ;  /* 0x00009400ff0e0b82 */ /* 0x000e240000000800 */
[----:B0-----:R-:W-:Y:S01]  /*1dc0*/  @P0 FADD.FTZ R14, R11, R14 ;  /* 0x0000000e0b0e0221 */ /* 0x001fe20000010000 */
[----:B------:R-:W-:-:S03]  /*1dd0*/  MOV R11, RZ ;  /* 0x000000ff000b7202 */ /* 0x000fc60000000f00 */
[----:B------:R0:W1:Y:S01]  /*1de0*/  @P0 MUFU.RSQ R96, R14 ;  /* 0x0000000e00600308 */ /* 0x0000620000001400 */
[C---:B------:R-:W-:Y:S02]  /*1df0*/  LOP3.LUT P0, RZ, R83.reuse, 0x200, RZ, 0xc0, !PT ;  /* 0x0000020053ff7812 */ /* 0x040fe4000780c0ff */
[----:B------:R-:W5:Y:S01]  /*1e00*/  @P2 LDG.E.64 R10, desc[UR8][R16.64] ;  /* 0x00000008100a2981 */ /* 0x000f62000c1e1b00 */
[----:B0-----:R-:W-:Y:S02]  /*1e10*/  CS2R R14, SRZ ;  /* 0x00000000000e7805 */ /* 0x001fe4000001ff00 */
[----:B------:R-:W-:-:S08]  /*1e20*/  LOP3.LUT P2, RZ, R83, 0x80, RZ, 0xc0, !PT ;  /* 0x0000008053ff7812 */ /* 0x000fd0000784c0ff */
[----:B------:R-:W5:Y:S04]  /*1e30*/  @P0 LDG.E.64 R52, desc[UR8][R60.64] ;  /* 0x000000083c340981 */ /* 0x000f68000c1e1b00 */
[----:B------:R0:W5:Y:S04]  /*1e40*/  @P5 LDG.E.64 R14, desc[UR8][R54.64] ;  /* 0x00000008360e5981 */ /* 0x000168000c1e1b00 */
[----:B------:R-:W5:Y:S01]  /*1e50*/  @P0 LDG.E.64 R18, desc[UR8][R58.64] ;  /* 0x000000083a120981 */ /* 0x000f62000c1e1b00 */
[----:B0-----:R-:W-:Y:S02]  /*1e60*/  CS2R R54, SRZ ;  /* 0x0000000000367805 */ /* 0x001fe4000001ff00 */
[----:B------:R-:W-:-:S02]  /*1e70*/  LOP3.LUT P0, RZ, R83, 0x10, RZ, 0xc0, !PT ;  /* 0x0000001053ff7812 */ /* 0x000fc4000780c0ff */
[----:B------:R-:W-:Y:S02]  /*1e80*/  CS2R R60, SRZ ;  /* 0x00000000003c7805 */ /* 0x000fe4000001ff00 */
[----:B------:R0:W5:Y:S04]  /*1e90*/  @P3 LDG.E.64 R54, desc[UR8][R24.64] ;  /* 0x0000000818363981 */ /* 0x000168000c1e1b00 */
[----:B------:R2:W5:Y:S01]  /*1ea0*/  @P1 LDG.E.64 R60, desc[UR8][R30.64] ;  /* 0x000000081e3c1981 */ /* 0x000562000c1e1b00 */
[----:B0-----:R-:W-:Y:S02]  /*1eb0*/  CS2R R24, SRZ ;  /* 0x0000000000187805 */ /* 0x001fe4000001ff00 */
[----:B--2---:R-:W-:-:S04]  /*1ec0*/  CS2R R30, SRZ ;  /* 0x00000000001e7805 */ /* 0x004fc8000001ff00 */
[----:B------:R0:W5:Y:S01]  /*1ed0*/  @P2 LDG.E.64 R24, desc[UR8][R84.64] ;  /* 0x0000000854182981 */ /* 0x000162000c1e1b00 */
[----:B------:R-:W-:-:S03]  /*1ee0*/  CS2R R58, SRZ ;  /* 0x00000000003a7805 */ /* 0x000fc6000001ff00 */
[----:B------:R2:W5:Y:S01]  /*1ef0*/  @P0 LDG.E.64 R30, desc[UR8][R90.64] ;  /* 0x000000085a1e0981 */ /* 0x000562000c1e1b00 */
[----:B------:R-:W-:-:S03]  /*1f00*/  ISETP.NE.AND P1, PT, R107, RZ, PT ;  /* 0x000000ff6b00720c */ /* 0x000fc60003f25270 */
[----:B------:R-:W5:Y:S01]  /*1f10*/  @P2 LDG.E.64 R58, desc[UR8][R86.64] ;  /* 0x00000008563a2981 */ /* 0x000f62000c1e1b00 */
[----:B0-----:R-:W-:-:S06]  /*1f20*/  CS2R R84, SRZ ;  /* 0x0000000000547805 */ /* 0x001fcc000001ff00 */
[----:B------:R-:W5:Y:S01]  /*1f30*/  @P0 LDG.E.64 R84, desc[UR8][R92.64] ;  /* 0x000000085c540981 */ /* 0x000f62000c1e1b00 */
[----:B------:R-:W-:Y:S02]  /*1f40*/  ISETP.NE.AND P0, PT, R106, RZ, PT ;  /* 0x000000ff6a00720c */ /* 0x000fe40003f05270 */
[----:B------:R-:W-:Y:S02]  /*1f50*/  ISETP.NE.AND P2, PT, R108, RZ, PT ;  /* 0x000000ff6c00720c */ /* 0x000fe40003f45270 */
[----:B--2---:R-:W-:-:S06]  /*1f60*/  CS2R R90, SRZ ;  /* 0x00000000005a7805 */ /* 0x004fcc000001ff00 */
        /* <DEDUP_REMOVED lines=38> */
[----:B------:R-:W-:Y:S01]  /*21d0*/  ISETP.NE.AND P5, PT, RZ, UR10, PT ;  /* 0x0000000aff007c0c */ /* 0x000fe2000bfa5270 */
[----:B------:R-:W0:Y:S01]  /*21e0*/  LDC.64 R100, c[0x0][0x238] ;  /* 0x00008e00ff647b82 */ /* 0x000e220000000a00 */
[----:B------:R-:W-:-:S04]  /*21f0*/  IADD3 R97, R82, R97, RZ ;  /* 0x0000006152617210 */ /* 0x000fc80007ffe0ff */
[----:B------:R-:W-:-:S07]  /*2200*/  SHF.R.S32.HI R68, RZ, 0x1f, R97 ;  /* 0x0000001fff447819 */ /* 0x000fce0000011461 */
[----:B------:R-:W1:Y:S02]  /*2210*/  @P5 LDC.64 R98, c[0x0][0x240] ;  /* 0x00009000ff625b82 */ /* 0x000e640000000a00 */
[----:B-1----:R-:W-:-:S04]  /*2220*/  @P5 LEA R98, P6, R97, R98, 0x1 ;  /* 0x0000006261625211 */ /* 0x002fc800078c08ff */
[----:B------:R-:W-:-:S05]  /*2230*/  @P5 LEA.HI.X R99, R97, R99, R68, 0x1, P6 ;  /* 0x0000006361635211 */ /* 0x000fca00030f0c44 */
[----:B------:R-:W2:Y:S01]  /*2240*/  @P5 LDG.E.U16 R68, desc[UR8][R98.64] ;  /* 0x0000000862445981 */ /* 0x000ea2000c1e1500 */
[----:B0-----:R-:W-:-:S03]  /*2250*/  IMAD.WIDE R100, R97, 0x2, R100 ;  /* 0x0000000261647825 */ /* 0x001fc600078e0264 */
[----:B------:R-:W3:Y:S04]  /*2260*/  @P5 LDG.E.U16 R43, desc[UR8][R98.64+0x2] ;  /* 0x00000208622b5981 */ /* 0x000ee8000c1e1500 */
[----:B------:R-:W4:Y:S01]  /*2270*/  LDG.E.U16 R71, desc[UR8][R100.64] ;  /* 0x0000000864477981 */ /* 0x000f22000c1e1500 */
[----:B--2---:R-:W-:-:S03]  /*2280*/  @P5 SHF.L.U32 R70, R68, 0x10, RZ ;  /* 0x0000001044465819 */ /* 0x004fc600000006ff */
[----:B------:R-:W2:Y:S01]  /*2290*/  LDG.E.U16 R68, desc[UR8][R100.64+0x2] ;  /* 0x0000020864447981 */ /* 0x000ea2000c1e1500 */
[----:B---3--:R-:W-:Y:S02]  /*22a0*/  @P5 SHF.L.U32 R69, R43, 0x10, RZ ;  /* 0x000000102b455819 */ /* 0x008fe400000006ff */
[----:B----4-:R-:W-:Y:S02]  /*22b0*/  SHF.L.U32 R71, R71, 0x10, RZ ;  /* 0x0000001047477819 */ /* 0x010fe400000006ff */
[----:B--2---:R-:W-:-:S07]  /*22c0*/  SHF.L.U32 R68, R68, 0x10, RZ ;  /* 0x0000001044447819 */ /* 0x004fce00000006ff */
.L_x_2511:
[----:B------:R-:W-:Y:S05]  /*22d0*/  BSYNC B0 ;  /* 0x0000000000007941 */ /* 0x000fea0003800000 */
.L_x_2510:
        /* <DEDUP_REMOVED lines=31> */
.L_x_2512:
        /* <DEDUP_REMOVED lines=26> */
.L_x_2513:
        /* <DEDUP_REMOVED lines=31> */
.L_x_2514:
        /* <DEDUP_REMOVED lines=8> */
[----:B------:R-:W-:Y:S01]  /*28e0*/  MOV R54, R40 ;  /* 0x0000002800367202 */ /* 0x000fe20000000f00 */
[----:B------:R-:W-:Y:S01]  /*28f0*/  FMUL.FTZ R57, R55, R68 ;  /* 0x0000004437397220 */ /* 0x000fe20000410000 */
        /* <DEDUP_REMOVED lines=21> */
.L_x_2515:
        /* <DEDUP_REMOVED lines=31> */
.L_x_2516:
[----:B------:R-:W-:Y:S01]  /*2c40*/  FFMA.FTZ R112, R94, R58, R57 ;  /* 0x0000003a5e707223 */ /* 0x000fe20000010039 */
[----:B------:R-:W-:Y:S01]  /*2c50*/  FMUL.FTZ R110, R52, R71 ;  /* 0x00000047346e7220 */ /* 0x000fe20000410000 */
[----:B------:R-:W-:Y:S01]  /*2c60*/  FADD.FTZ R109, R58, R109 ;  /* 0x0000006d3a6d7221 */ /* 0x000fe20000010000 */
[C---:B------:R-:W-:Y:S01]  /*2c70*/  FADD.FTZ R115, -R42.reuse, R60 ;  /* 0x0000003c2a737221 */ /* 0x040fe20000010100 */
[C---:B------:R-:W-:Y:S01]  /*2c80*/  FADD.FTZ R116, -R42.reuse, R61 ;  /* 0x0000003d2a747221 */ /* 0x040fe20000010100 */
[----:B------:R-:W-:Y:S01]  /*2c90*/  FFMA.FTZ R57, R103, R110, R112 ;  /* 0x0000006e67397223 */ /* 0x000fe20000010070 */
[C---:B------:R-:W-:Y:S01]  /*2ca0*/  FADD.FTZ R112, -R42.reuse, R85 ;  /* 0x000000552a707221 */ /* 0x040fe20000010100 */
[C---:B------:R-:W-:Y:S01]  /*2cb0*/  FADD.FTZ R85, -R42.reuse, R93 ;  /* 0x0000005d2a557221 */ /* 0x040fe20000010100 */
[----:B------:R-:W-:Y:S01]  /*2cc0*/  FADD.FTZ R58, R109, R110 ;  /* 0x0000006e6d3a7221 */ /* 0x000fe20000010000 */
[----:B------:R-:W-:Y:S01]  /*2cd0*/  FMUL.FTZ R93, R43, R68 ;  /* 0x000000442b5d7220 */ /* 0x000fe20000410000 */
        /* <DEDUP_REMOVED lines=43> */
.L_x_2517:
[----:B------:R-:W-:Y:S01]  /*2f90*/  FMUL.FTZ R46, R42, R71 ;  /* 0x000000472a2e7220 */ /* 0x000fe20000410000 */
[----:B------:R-:W-:Y:S01]  /*2fa0*/  FMUL.FTZ R60, R93, R68 ;  /* 0x000000445d3c7220 */ /* 0x000fe20000410000 */
[----:B------:R-:W-:Y:S01]  /*2fb0*/  FFMA.FTZ R62, R99, R108, RZ ;  /* 0x0000006c633e7223 */ /* 0x000fe200000100ff */
[----:B------:R-:W-:Y:S01]  /*2fc0*/  FADD.FTZ R57, RZ, R108 ;  /* 0x0000006cff397221 */ /* 0x000fe20000010000 */
        /* <DEDUP_REMOVED lines=31> */
.L_x_2518:
[----:B------:R-:W-:Y:S01]  /*31c0*/  FMUL.FTZ R86, R48, R71 ;  /* 0x0000004730567220 */ /* 0x000fe20000410000 */
[----:B------:R-:W-:Y:S01]  /*31d0*/  FFMA.FTZ R107, R98, R105, R62 ;  /* 0x00000069626b7223 */ /* 0x000fe2000001003e */
[----:B------:R-:W-:Y:S01]  /*31e0*/  FMUL.FTZ R62, R44, R68 ;  /* 0x000000442c3e7220 */ /* 0x000fe20000410000 */
[----:B------:R-:W-:Y:S01]  /*31f0*/  FADD.FTZ R84, R84, R105 ;  /* 0x0000006954547221 */ /* 0x000fe20000010000 */
[----:B------:R-:W-:Y:S01]  /*3200*/  FFMA.FTZ R58, R113, R86, R58 ;  /* 0x00000056713a7223 */ /* 0x000fe2000001003a */
[----:B------:R-:W-:Y:S01]  /*3210*/  FADD.FTZ R86, R60, R86 ;  /* 0x000000563c567221 */ /* 0x000fe20000010000 */
[----:B------:R-:W-:Y:S01]  /*3220*/  FADD.FTZ R105, R57, R56 ;  /* 0x0000003839697221 */ /* 0x000fe20000010000 */
[----:B------:R-:W-:Y:S01]  /*3230*/  FFMA.FTZ R46, R101, R56, R46 ;  /* 0x00000038652e7223 */ /* 0x000fe2000001002e */
        /* <DEDUP_REMOVED lines=25> */
.L_x_2519:
        /* <DEDUP_REMOVED lines=33> */
.L_x_2520:
[----:B------:R-:W-:Y:S01]  /*35e0*/  FMUL.FTZ R84, R46, R71 ;  /* 0x000000472e547220 */ /* 0x000fe20000410000 */
[----:B------:R-:W-:Y:S01]  /*35f0*/  FFMA.FTZ R87, R94, R53, R107 ;  /* 0x000000355e577223 */ /* 0x000fe2000001006b */
[----:B------:R-:W-:Y:S01]  /*3600*/  FADD.FTZ R58, R58, R53 ;  /* 0x000000353a3a7221 */ /* 0x000fe20000010000 */
[----:B------:R-:W-:Y:S01]  /*3610*/  FADD.FTZ R105, R105, R52 ;  /* 0x0000003469697221 */ /* 0x000fe20000010000 */
[----:B------:R-:W-:Y:S01]  /*3620*/  FADD.FTZ R107, R62, R84 ;  /* 0x000000543e6b7221 */ /* 0x000fe20000010000 */
[----:B------:R-:W-:Y:S01]  /*3630*/  FFMA.FTZ R53, R109, R84, R60 ;  /* 0x000000546d357223 */ /* 0x000fe2000001003c */
        /* <DEDUP_REMOVED lines=27> */
.L_x_2521:
        /* <DEDUP_REMOVED lines=27> */
[----:B-1----:R-:W-:-:S04]  /*39a0*/  FADD.FTZ R90, -R89, 1 ;  /* 0x3f800000595a7421 */ /* 0x002fc80000010100 */
[----:B------:R-:W-:Y:S01]  /*39b0*/  FFMA.FTZ R43, R43, R90, 1 ;  /* 0x3f8000002b2b7423 */ /* 0x000fe2000001005a */
[----:B------:R-:W-:Y:S01]  /*39c0*/  FFMA.FTZ R90, R42, R91, 1 ;  /* 0x3f8000002a5a7423 */ /* 0x000fe2000001005b */
[----:B------:R-:W-:-:S04]  /*39d0*/  FMUL.FTZ R42, R36, R89 ;  /* 0x00000059242a7220 */ /* 0x000fc80000410000 */
[----:B------:R-:W-:Y:S01]  /*39e0*/  FMUL.FTZ R42, R42, R43 ;  /* 0x0000002b2a2a7220 */ /* 0x000fe20000410000 */
[----:B------:R-:W-:-:S07]  /*39f0*/  FMUL.FTZ R43, R61, R90 ;  /* 0x0000005a3d2b7220 */ /* 0x000fce0000410000 */
.L_x_2522:
        /* <DEDUP_REMOVED lines=33> */
.L_x_2523:
[----:B------:R-:W-:Y:S01]  /*3c10*/  FMUL.FTZ R85, R48, R71 ;  /* 0x0000004730557220 */ /* 0x000fe20000410000 */
[----:B------:R-:W-:Y:S01]  /*3c20*/  FFMA.FTZ R63, R114, R44, R87 ;  /* 0x0000002c723f7223 */ /* 0x000fe20000010057 */
[----:B------:R-:W-:Y:S01]  /*3c30*/  FADD.FTZ R54, R61, R44 ;  /* 0x0000002c3d367221 */ /* 0x000fe20000010000 */
        /* <DEDUP_REMOVED lines=30> */
.L_x_2524:
        /* <DEDUP_REMOVED lines=29> */
.L_x_2525:
        /* <DEDUP_REMOVED lines=29> */
.L_x_2526:
        /* <DEDUP_REMOVED lines=29> */
.L_x_2527:
[----:B------:R-:W-:Y:S01]  /*4390*/  FMUL.FTZ R47, R50, R71 ;  /* 0x00000047322f7220 */ /* 0x000fe20000410000 */
[----:B------:R-:W-:Y:S01]  /*43a0*/  ISETP.GT.AND P5, PT, R64, 0x1e, PT ;  /* 0x0000001e4000780c */ /* 0x000fe20003fa4270 */
[----:B------:R-:W-:Y:S01]  /*43b0*/  FFMA.FTZ R63, R112, R57, R63 ;  /* 0x00000039703f7223 */ /* 0x000fe2000001003f */
[----:B------:R-:W-:Y:S01]  /*43c0*/  FADD.FTZ R54, R54, R57 ;  /* 0x0000003936367221 */ /* 0x000fe20000010000 */
[----:B------:R-:W-:Y:S01]  /*43d0*/  FFMA.FTZ R119, R85, R47, R124 ;  /* 0x0000002f55777223 */ /* 0x000fe2000001007c */
[----:B------:R-:W-:Y:S01]  /*43e0*/  FADD.FTZ R124, R45, R47 ;  /* 0x0000002f2d7c7221 */ /* 0x000fe20000010000 */
[----:B------:R-:W-:Y:S01]  /*43f0*/  FMUL.FTZ R45, R51, R68 ;  /* 0x00000044332d7220 */ /* 0x000fe20000410000 */
[----:B------:R-:W-:Y:S01]  /*4400*/  FADD.FTZ R61, R61, R46 ;  /* 0x0000002e3d3d7221 */ /* 0x000fe20000010000 */
[----:B------:R-:W0:Y:S01]  /*4410*/  S2UR UR11, SR_CgaCtaId ;  /* 0x00000000000b79c3 */ /* 0x000e220000008800 */
[----:B------:R-:W-:Y:S01]  /*4420*/  FFMA.FTZ R63, R110, R55, R63 ;  /* 0x000000376e3f7223 */ /* 0x000fe2000001003f */
[----:B------:R-:W-:Y:S01]  /*4430*/  FFMA.FTZ R47, R84, R45, R119 ;  /* 0x0000002d542f7223 */ /* 0x000fe20000010077 */
[----:B------:R-:W-:Y:S01]  /*4440*/  FADD.FTZ R45, R45, R124 ;  /* 0x0000007c2d2d7221 */ /* 0x000fe20000010000 */
[----:B------:R-:W-:Y:S01]  /*4450*/  FFMA.FTZ R58, R109, R46, R58 ;  /* 0x0000002e6d3a7223 */ /* 0x000fe2000001003a */
[----:B------:R-:W-:Y:S01]  /*4460*/  FADD.FTZ R54, R54, R55 ;  /* 0x0000003736367221 */ /* 0x000fe20000010000 */
[----:B------:R-:W-:Y:S01]  /*4470*/  FADD.FTZ R61, R61, R52 ;  /* 0x000000343d3d7221 */ /* 0x000fe20000010000 */
[----:B------:R-:W1:Y:S01]  /*4480*/  SHFL.DOWN PT, R124, R47, 0x1, 0x1f ;  /* 0x08201f002f7c7f89 */ /* 0x000e6200000e0000 */
[----:B------:R-:W-:Y:S01]  /*4490*/  FFMA.FTZ R63, R108, R53, R63 ;  /* 0x000000356c3f7223 */ /* 0x000fe2000001003f */
[----:B------:R-:W-:Y:S01]  /*44a0*/  FFMA.FTZ R58, R107, R52, R58 ;  /* 0x000000346b3a7223 */ /* 0x000fe2000001003a */
[----:B------:R-:W-:Y:S01]  /*44b0*/  FADD.FTZ R54, R54, R53 ;  /* 0x0000003536367221 */ /* 0x000fe20000010000 */
[----:B------:R-:W2:Y:S01]  /*44c0*/  SHFL.DOWN PT, R119, R45, 0x1, 0x1f ;  /* 0x08201f002d777f89 */ /* 0x000ea200000e0000 */
        /* <DEDUP_REMOVED lines=13> */
[----:B------:R-:W-:Y:S01]  /*45a0*/  FADD.FTZ R61, R61, R60 ;  /* 0x0000003c3d3d7221 */ /* 0x000fe20000010000 */
[----:B------:R-:W-:Y:S01]  /*45b0*/  UIADD3 UR5, UR6, 0xa0, URZ ;  /* 0x000000a006057890 */ /* 0x000fe2000fffe03f */
[----:B------:R-:W-:Y:S01]  /*45c0*/  FFMA.FTZ R63, R88, R117, R63 ;  /* 0x00000075583f7223 */ /* 0x000fe2000001003f */
[----:B------:R-:W-:Y:S01]  /*45d0*/  FFMA.FTZ R58, R89, R60, R58 ;  /* 0x0000003c593a7223 */ /* 0x000fe2000001003a */
[----:B------:R-:W-:Y:S01]  /*45e0*/  FADD.FTZ R42, R42, R117 ;  /* 0x000000752a2a7221 */ /* 0x000fe20000010000 */
[----:B------:R-:W-:Y:S01]  /*45f0*/  FADD.FTZ R61, R61, R62 ;  /* 0x0000003e3d3d7221 */ /* 0x000fe20000010000 */
[----:B-1----:R-:W-:Y:S01]  /*4600*/  @!P5 FADD.FTZ R47, R47, R124 ;  /* 0x0000007c2f2fd221 */ /* 0x002fe20000010000 */
[----:B0-----:R-:W-:Y:S01]  /*4610*/  ULEA UR5, UR11, UR5, 0x18 ;  /* 0x000000050b057291 */ /* 0x001fe2000f8ec03f */
[----:B------:R-:W-:Y:S01]  /*4620*/  FFMA.FTZ R63, R86, R49, R63 ;  /* 0x00000031563f7223 */ /* 0x000fe2000001003f */
[----:B------:R-:W-:Y:S01]  /*4630*/  FFMA.FTZ R58, R87, R62, R58 ;  /* 0x0000003e573a7223 */ /* 0x000fe2000001003a */
[----:B--2---:R-:W-:Y:S01]  /*4640*/  @!P5 FADD.FTZ R45, R45, R119 ;  /* 0x000000772d2dd221 */ /* 0x004fe20000010000 */
[----:B------:R-:W0:Y:S01]  /*4650*/  SHFL.DOWN PT, R124, R47, 0x2, 0x1f ;  /* 0x08401f002f7c7f89 */ /* 0x000e2200000e0000 */
[----:B------:R-:W-:Y:S01]  /*4660*/  ISETP.GT.AND P5, PT, R64, 0x1d, PT ;  /* 0x0000001d4000780c */ /* 0x000fe20003fa4270 */
[----:B------:R-:W-:Y:S01]  /*4670*/  FADD.FTZ R42, R42, R49 ;  /* 0x000000312a2a7221 */ /* 0x000fe20000010000 */
[----:B------:R-:W-:Y:S01]  /*4680*/  FADD.FTZ R62, R61, R50 ;  /* 0x000000323d3e7221 */ /* 0x000fe20000010000 */
[----:B------:R-:W1:Y:S01]  /*4690*/  SHFL.DOWN PT, R119, R45, 0x2, 0x1f ;  /* 0x08401f002d777f89 */ /* 0x000e6200000e0000 */
[----:B------:R-:W-:Y:S01]  /*46a0*/  FFMA.FTZ R61, R84, R51, R63 ;  /* 0x00000033543d7223 */ /* 0x000fe2000001003f */
[----:B------:R-:W-:Y:S01]  /*46b0*/  FFMA.FTZ R60, R85, R50, R58 ;  /* 0x00000032553c7223 */ /* 0x000fe2000001003a */
[----:B------:R-:W-:Y:S01]  /*46c0*/  FADD.FTZ R63, R42, R51 ;  /* 0x000000332a3f7221 */ /* 0x000fe20000010000 */
[----:B------:R-:W-:Y:S01]  /*46d0*/  LEA R117, R81, UR5, 0x4 ;  /* 0x0000000551757c11 */ /* 0x000fe2000f8e20ff */
[----:B------:R-:W-:Y:S04]  /*46e0*/  BSSY B0, `(.L_x_2528) ;  /* 0x000003f000007945 */ /* 0x000fe80003800000 */
[----:B------:R-:W-:Y:S01]  /*46f0*/  STS.128 [R117], R60 ;  /* 0x0000003c75007388 */ /* 0x000fe20000000c00 */
        /* <DEDUP_REMOVED lines=28> */
[----:B------:R-:W-:Y:S01]  /*48c0*/  LDS.128 R56, [UR5+0x50] ;  /* 0x00005005ff387984 */ /* 0x000fe20008000c00 */
        /* <DEDUP_REMOVED lines=12> */
[----:B------:R-:W2:Y:S04]  /*4990*/  LDS.128 R44, [UR5+0x70] ;  /* 0x00007005ff2c7984 */ /* 0x000ea80008000c00 */
[----:B------:R-:W3:Y:S01]  /*49a0*/  LDS.64 R42, [UR5+0x80] ;  /* 0x00008005ff2a7984 */ /* 0x000ee20008000a00 */
[----:B0-----:R-:W-:Y:S01]  /*49b0*/  FADD.FTZ R119, R119, R48 ;  /* 0x0000003077777221 */ /* 0x001fe20000010000 */
[----:B------:R-:W-:-:S03]  /*49c0*/  FADD.FTZ R124, R124, R49 ;  /* 0x000000317c7c7221 */ /* 0x000fc60000010000 */
[----:B------:R-:W-:Y:S01]  /*49d0*/  FADD.FTZ R119, R119, R50 ;  /* 0x0000003277777221 */ /* 0x000fe20000010000 */
[----:B------:R-:W-:-:S03]  /*49e0*/  FADD.FTZ R124, R124, R51 ;  /* 0x000000337c7c7221 */ /* 0x000fc60000010000 */
[----:B------:R-:W-:Y:S01]  /*49f0*/  FADD.FTZ R119, R119, R56 ;  /* 0x0000003877777221 */ /* 0x000fe20000010000 */
        /* <DEDUP_REMOVED lines=12> */
[----:B------:R-:W-:-:S07]  /*4ac0*/  FADD.FTZ R43, R124, R43 ;  /* 0x0000002b7c2b7221 */ /* 0x000fce0000010000 */
.L_x_2529:
[----:B------:R-:W-:Y:S05]  /*4ad0*/  BSYNC B0 ;  /* 0x0000000000007941 */ /* 0x000fea0003800000 */
.L_x_2528:
        /* <DEDUP_REMOVED lines=81> */
.L_x_2531:
[----:B------:R-:W-:Y:S05]  /*4ff0*/  BSYNC B0 ;  /* 0x0000000000007941 */ /* 0x000fea0003800000 */
.L_x_2530:
        /* <DEDUP_REMOVED lines=16> */
.L_x_2533:
[----:B------:R-:W-:Y:S05]  /*5100*/  BSYNC B0 ;  /* 0x0000000000007941 */ /* 0x000fea0003800000 */
.L_x_2532:
        /* <DEDUP_REMOVED lines=33> */
.L_x_2536:
[----:B-1----:R-:W2:Y:S04]  /*5320*/  LDG.E.STRONG.GPU R46, desc[UR8][R44.64] ;  /* 0x000000082c2e7981 */ /* 0x002ea8000c1ef900 */
[----:B--2---:R-:W-:Y:S01]  /*5330*/  CCTL.IVALL ;  /* 0x00000000ff00798f */ /* 0x004fe20002000000 */
[----:B------:R-:W-:Y:S05]  /*5340*/  YIELD ;  /* 0x0000000000007946 */ /* 0x000fea0003800000 */
[----:B------:R-:W-:-:S13]  /*5350*/  ISETP.NE.AND P6, PT, R46, R53, PT ;  /* 0x000000352e00720c */ /* 0x000fda0003fc5270 */
[----:B------:R-:W-:Y:S05]  /*5360*/  @P6 BRA `(.L_x_2536) ;  /* 0xfffffffc00ec6947 */ /* 0x000fea000383ffff */
.L_x_2535:
        /* <DEDUP_REMOVED lines=22> */
.L_x_2540:
        /* <DEDUP_REMOVED lines=115> */
.L_x_2539:
        /* <DEDUP_REMOVED lines=63> */
.L_x_2541:
[----:B------:R-:W-:-:S04]  /*5ff0*/  LOP3.LUT P6, RZ, R83, 0x1, RZ, 0xc0, !PT ;  /* 0x0000000153ff7812 */ /* 0x000fc800078cc0ff */
[----:B------:R-:W-:-:S13]  /*6000*/  ISETP.NE.OR P6, PT, R46, RZ, P6 ;  /* 0x000000ff2e00720c */ /* 0x000fda00037c5670 */
[----:B------:R-:W-:Y:S05]  /*6010*/  @!P6 BRA `(.L_x_2537) ;  /* 0x00000000007ce947 */ /* 0x000fea0003800000 */
.L_x_2538:
        /* <DEDUP_REMOVED lines=31> */
.L_x_2537:
        /* <DEDUP_REMOVED lines=10> */
.L_x_2543:
[----:B------:R-:W-:Y:S05]  /*62b0*/  BSYNC B0 ;  /* 0x0000000000007941 */ /* 0x000fea0003800000 */
.L_x_2542:
        /* <DEDUP_REMOVED lines=17> */
.L_x_2534:
        /* <DEDUP_REMOVED lines=36> */
.L_x_2544:
        /* <DEDUP_REMOVED lines=12> */
[----:B------:R-:W-:-:S03]  /*66d0*/  IADD3 R43, R45, R43, RZ ;  /* 0x0000002b2d2b7210 */ /* 0x000fc60007ffe0ff */
[----:B------:R-:W-:Y:S01]  /*66e0*/  FMUL.FTZ R19, R19, R96 ;  /* 0x0000006013137220 */ /* 0x000fe20000410000 */
[----:B------:R-:W-:-:S04]  /*66f0*/  LEA R42, P5, R44, UR14, 0x2 ;  /* 0x0000000e2c2a7c11 */ /* 0x000fc8000f8a10ff */
[----:B------:R-:W-:Y:S01]  /*6700*/  LEA.HI.X R43, R44, UR15, R43, 0x2, P5 ;  /* 0x0000000f2c2b7c11 */ /* 0x000fe2000a8f142b */
[----:B------:R-:W-:-:S04]  /*6710*/  FFMA.FTZ R44, R99, R49, R50 ;  /* 0x00000031632c7223 */ /* 0x000fc80000010032 */
[----:B------:R-:W-:-:S04]  /*6720*/  FFMA.FTZ R45, R71, R18, -R44 ;  /* 0x00000012472d7223 */ /* 0x000fc8000001082c */
[----:B------:R-:W-:-:S05]  /*6730*/  FMUL.FTZ R18, R45, R96 ;  /* 0x000000602d127220 */ /* 0x000fca0000410000 */
[----:B------:R0:W-:Y:S02]  /*6740*/  STG.E.64 desc[UR8][R42.64], R18 ;  /* 0x000000122a007986 */ /* 0x0001e4000c101b08 */
.L_x_2546:
[----:B------:R-:W-:Y:S05]  /*6750*/  BSYNC B0 ;  /* 0x0000000000007941 */ /* 0x000fea0003800000 */
.L_x_2545:
[----:B------:R-:W-:-:S13]  /*6760*/  ISETP.NE.AND P6, PT, RZ, UR10, PT ;  /* 0x0000000aff007c0c */ /* 0x000fda000bfc5270 */
        /* <DEDUP_REMOVED lines=19> */
.L_x_2547:
        /* <DEDUP_REMOVED lines=15> */
[----:B------:R-:W-:-:S04]  /*6990*/  FFMA.FTZ R19, R71, R20, -R18 ;  /* 0x0000001447137223 */ /* 0x000fc80000010812 */
[-C--:B------:R-:W-:Y:S01]  /*69a0*/  FMUL.FTZ R18, R19, R96.reuse ;  /* 0x0000006013127220 */ /* 0x080fe20000410000 */
[----:B------:R-:W-:-:S05]  /*69b0*/  FMUL.FTZ R19, R45, R96 ;  /* 0x000000602d137220 */ /* 0x000fca0000410000 */
[----:B------:R1:W-:Y:S02]  /*69c0*/  STG.E.64 desc[UR8][R42.64], R18 ;  /* 0x000000122a007986 */ /* 0x0003e4000c101b08 */
.L_x_2549:
[----:B------:R-:W-:Y:S05]  /*69d0*/  BSYNC B0 ;  /* 0x0000000000007941 */ /* 0x000fea0003800000 */
.L_x_2548:
        /* <DEDUP_REMOVED lines=19> */
.L_x_2550:
[----:B------:R-:W-:Y:S04]  /*6b10*/  BSSY B0, `(.L_x_2551) ;  /* 0x0000013000007945 */ /* 0x000fe80003800000 */
[----:B------:R-:W-:Y:S05]  /*6b20*/  @!P4 BRA `(.L_x_2552) ;  /* 0x000000000044c947 */ /* 0x000fea0003800000 */
[----:B------:R-:W-:Y:S01]  /*6b30*/  ULDC.64 UR14, c[0x0][0x288] ;  /* 0x0000a200000e7ab9 */ /* 0x000fe20000000a00 */
[----:B01----:R-:W-:Y:S01]  /*6b40*/  MOV R18, R120 ;  /* 0x0000007800127202 */ /* 0x003fe20000000f00 */
        /* <DEDUP_REMOVED lines=15> */
.L_x_2552:
[----:B------:R-:W-:Y:S05]  /*6c40*/  BSYNC B0 ;  /* 0x0000000000007941 */ /* 0x000fea0003800000 */
.L_x_2551:
[----:B------:R-:W-:Y:S05]  /*6c50*/  @!P6 BRA `(.L_x_2553) ;  /* 0x000000000048e947 */ /* 0x000fea0003800000 */
        /* <DEDUP_REMOVED lines=18> */
.L_x_2553:
[----:B------:R-:W-:Y:S01]  /*6d80*/  LOP3.LUT P5, RZ, R83, 0x100, RZ, 0xc0, !PT ;  /* 0x0000010053ff7812 */ /* 0x000fe200078ac0ff */
[----:B------:R-:W-:-:S12]  /*6d90*/  BSSY B0, `(.L_x_2554) ;  /* 0x0000015000007945 */ /* 0x000fd80003800000 */
[----:B------:R-:W-:Y:S05]  /*6da0*/  @!P5 BRA `(.L_x_2555) ;  /* 0x00000000004cd947 */ /* 0x000fea0003800000 */
[----:B--2---:R-:W-:Y:S01]  /*6db0*/  IADD3 R21, R80, 0x30, RZ ;  /* 0x0000003050157810 */ /* 0x004fe20007ffe0ff */
[----:B------:R-:W-:Y:S01]  /*6dc0*/  ULDC.64 UR14, c[0x0][0x288] ;  /* 0x0000a200000e7ab9 */ /* 0x000fe20000000a00 */
[----:B01----:R-:W-:Y:S01]  /*6dd0*/  MOV R18, R120 ;  /* 0x0000007800127202 */ /* 0x003fe20000000f00 */
        /* <DEDUP_REMOVED lines=9> */
[----:B------:R-:W-:-:S04]  /*6e70*/  IADD3 R21, R19, R21, RZ ;  /* 0x0000001513157210 */ /* 0x000fc80007ffe0ff */
[----:B------:R-:W-:Y:S01]  /*6e80*/  LEA.HI.X R21, R18, UR15, R21, 0x2, P5 ;  /* 0x0000000f12157c11 */ /* 0x000fe2000a8f1415 */
[----:B------:R-:W-:-:S04]  /*6e90*/  FFMA.FTZ R18, R95, R49, R50 ;  /* 0x000000315f127223 */ /* 0x000fc80000010032 */
[----:B------:R-:W-:-:S04]  /*6ea0*/  FFMA.FTZ R19, R71, R40, -R18 ;  /* 0x0000002847137223 */ /* 0x000fc80000010812 */
[-C--:B------:R-:W-:Y:S01]  /*6eb0*/  FMUL.FTZ R18, R19, R96.reuse ;  /* 0x0000006013127220 */ /* 0x080fe20000410000 */
[----:B------:R-:W-:-:S05]  /*6ec0*/  FMUL.FTZ R19, R23, R96 ;  /* 0x0000006017137220 */ /* 0x000fca0000410000 */
[----:B------:R3:W-:Y:S02]  /*6ed0*/  STG.E.64 desc[UR8][R20.64], R18 ;  /* 0x0000001214007986 */ /* 0x0007e4000c101b08 */
.L_x_2555:
[----:B------:R-:W-:Y:S05]  /*6ee0*/  BSYNC B0 ;  /* 0x0000000000007941 */ /* 0x000fea0003800000 */
.L_x_2554:
[----:B------:R-:W-:-:S13]  /*6ef0*/  ISETP.NE.AND P5, PT, RZ, UR10, PT ;  /* 0x0000000aff007c0c */ /* 0x000fda000bfa5270 */
[----:B------:R-:W-:Y:S05]  /*6f00*/  @!P5 BRA `(.L_x_2556) ;  /* 0x000000000048d947 */ /* 0x000fea0003800000 */
        /* <DEDUP_REMOVED lines=18> */
.L_x_2556:
[----:B------:R-:W-:Y:S01]  /*7030*/  LOP3.LUT P5, RZ, R83, 0x80, RZ, 0xc0, !PT ;  /* 0x0000008053ff7812 */ /* 0x000fe200078ac0ff */
[----:B------:R-:W-:-:S12]  /*7040*/  BSSY B0, `(.L_x_2557) ;  /* 0x0000015000007945 */ /* 0x000fd80003800000 */
[----:B------:R-:W-:Y:S05]  /*7050*/  @!P5 BRA `(.L_x_2558) ;  /* 0x00000000004cd947 */ /* 0x000fea0003800000 */
[----:B--23--:R-:W-:Y:S01]  /*7060*/  IADD3 R21, R80, 0x40, RZ ;  /* 0x0000004050157810 */ /* 0x00cfe20007ffe0ff */
        /* <DEDUP_REMOVED lines=18> */
.L_x_2558:
[----:B------:R-:W-:Y:S05]  /*7190*/  BSYNC B0 ;  /* 0x0000000000007941 */ /* 0x000fea0003800000 */
.L_x_2557:
[----:B------:R-:W-:-:S13]  /*71a0*/  ISETP.NE.AND P5, PT, RZ, UR10, PT ;  /* 0x0000000aff007c0c */ /* 0x000fda000bfa5270 */
[----:B------:R-:W-:Y:S05]  /*71b0*/  @!P5 BRA `(.L_x_2559) ;  /* 0x000000000048d947 */ /* 0x000fea0003800000 */
        /* <DEDUP_REMOVED lines=18> */
.L_x_2559:
[----:B------:R-:W-:Y:S01]  /*72e0*/  LOP3.LUT P5, RZ, R83, 0x40, RZ, 0xc0, !PT ;  /* 0x0000004053ff7812 */ /* 0x000fe200078ac0ff */
[----:B------:R-:W-:-:S12]  /*72f0*/  BSSY B0, `(.L_x_2560) ;  /* 0x0000015000007945 */ /* 0x000fd80003800000 */
[----:B------:R-:W-:Y:S05]  /*7300*/  @!P5 BRA `(.L_x_2561) ;  /* 0x00000000004cd947 */ /* 0x000fea0003800000 */
[----:B--234-:R-:W-:Y:S01]  /*7310*/  IADD3 R21, R80, 0x50, RZ ;  /* 0x0000005050157810 */ /* 0x01cfe20007ffe0ff */
        /* <DEDUP_REMOVED lines=18> */
.L_x_2561:
[----:B------:R-:W-:Y:S05]  /*7440*/  BSYNC B0 ;  /* 0x0000000000007941 */ /* 0x000fea0003800000 */
.L_x_2560:
        /* <DEDUP_REMOVED lines=20> */
.L_x_2562:
[----:B------:R-:W-:Y:S01]  /*7590*/  LOP3.LUT P5, RZ, R83, 0x20, RZ, 0xc0, !PT ;  /* 0x0000002053ff7812 */ /* 0x000fe200078ac0ff */
[----:B------:R-:W-:-:S12]  /*75a0*/  BSSY B0, `(.L_x_2563) ;  /* 0x0000015000007945 */ /* 0x000fd80003800000 */
[----:B------:R-:W-:Y:S05]  /*75b0*/  @!P5 BRA `(.L_x_2564) ;  /* 0x00000000004cd947 */ /* 0x000fea0003800000 */
[----:B0-234-:R-:W-:Y:S01]  /*75c0*/  IADD3 R21, R80, 0x60, RZ ;  /* 0x0000006050157810 */ /* 0x01dfe20007ffe0ff */
[----:B------:R-:W-:Y:S01]  /*75d0*/  ULDC.64 UR14, c[0x0][0x288] ;  /* 0x0000a200000e7ab9 */ /* 0x000fe20000000a00 */
[----:B-1----:R-:W-:Y:S01]  /*75e0*/  MOV R18, R120 ;  /* 0x0000007800127202 */ /* 0x002fe20000000f00 */
        /* <DEDUP_REMOVED lines=16> */
.L_x_2564:
[----:B------:R-:W-:Y:S05]  /*76f0*/  BSYNC B0 ;  /* 0x0000000000007941 */ /* 0x000fea0003800000 */
.L_x_2563:
        /* <DEDUP_REMOVED lines=20> */
.L_x_2565:
        /* <DEDUP_REMOVED lines=22> */
.L_x_2567:
[----:B------:R-:W-:Y:S05]  /*79a0*/  BSYNC B0 ;  /* 0x0000000000007941 */ /* 0x000fea0003800000 */
.L_x_2566:
        /* <DEDUP_REMOVED lines=20> */
.L_x_2568:
        /* <DEDUP_REMOVED lines=22> */
.L_x_2570:
[----:B------:R-:W-:Y:S05]  /*7c50*/  BSYNC B0 ;  /* 0x0000000000007941 */ /* 0x000fea0003800000 */
.L_x_2569:
        /* <DEDUP_REMOVED lines=20> */
.L_x_2571:
        /* <DEDUP_REMOVED lines=21> */
.L_x_2573:
[----:B------:R-:W-:Y:S05]  /*7ef0*/  BSYNC B0 ;  /* 0x0000000000007941 */ /* 0x000fea0003800000 */
.L_x_2572:
        /* <DEDUP_REMOVED lines=19> */
.L_x_2574:
[----:B------:R-:W-:Y:S04]  /*8030*/  BSSY B0, `(.L_x_2575) ;  /* 0x0000015000007945 */ /* 0x000fe80003800000 */
        /* <DEDUP_REMOVED lines=9> */
[----:B------:R-:W-:Y:S01]  /*80d0*/  ULDC.64 UR14, c[0x0][0x210] ;  /* 0x00008400000e7ab9 */ /* 0x000fe20000000a00 */
[----:B------:R-:W-:Y:S01]  /*80e0*/  FFMA.FTZ R23, R106, R49, R50 ;  /* 0x000000316a177223 */ /* 0x000fe20000010032 */
[----:B------:R-:W-:Y:S02]  /*80f0*/  LEA R18, P5, R20, UR14, 0x2 ;  /* 0x0000000e14127c11 */ /* 0x000fe4000f8a10ff */
[----:B------:R-:W-:Y:S01]  /*8100*/  IADD3 R19, R21, R19, RZ ;  /* 0x0000001315137210 */ /* 0x000fe20007ffe0ff */
[----:B------:R-:W-:-:S03]  /*8110*/  FFMA.FTZ R23, R68, R37, -R23 ;  /* 0x0000002544177223 */ /* 0x000fc60000010817 */
[----:B------:R-:W-:Y:S01]  /*8120*/  LEA.HI.X R19, R20, UR15, R19, 0x2, P5 ;  /* 0x0000000f14137c11 */ /* 0x000fe2000a8f1413 */
[----:B------:R-:W-:-:S04]  /*8130*/  FFMA.FTZ R20, R105, R49, R50 ;  /* 0x0000003169147223 */ /* 0x000fc80000010032 */
[----:B------:R-:W-:-:S04]  /*8140*/  FFMA.FTZ R21, R71, R36, -R20 ;  /* 0x0000002447157223 */ /* 0x000fc80000010814 */
[-C--:B------:R-:W-:Y:S01]  /*8150*/  FMUL.FTZ R20, R21, R96.reuse ;  /* 0x0000006015147220 */ /* 0x080fe20000410000 */
[----:B------:R-:W-:-:S05]  /*8160*/  FMUL.FTZ R21, R23, R96 ;  /* 0x0000006017157220 */ /* 0x000fca0000410000 */
[----:B------:R0:W-:Y:S02]  /*8170*/  STG.E.64 desc[UR8][R18.64], R20 ;  /* 0x0000001412007986 */ /* 0x0001e4000c101b08 */
.L_x_2576:
[----:B------:R-:W-:Y:S05]  /*8180*/  BSYNC B0 ;  /* 0x0000000000007941 */ /* 0x000fea0003800000 */
.L_x_2575:
        /* <DEDUP_REMOVED lines=19> */
.L_x_2577:
        /* <DEDUP_REMOVED lines=21> */
.L_x_2579:
[----:B------:R-:W-:Y:S05]  /*8410*/  BSYNC B0 ;  /* 0x0000000000007941 */ /* 0x000fea0003800000 */
.L_x_2578:
        /* <DEDUP_REMOVED lines=19> */
.L_x_2580:
        /* <DEDUP_REMOVED lines=21> */
[----:B------:R-:W-:Y:S01]  /*86a0*/  FFMA.FTZ R20, R91, R49, R50 ;  /* 0x000000315b147223 */ /* 0x000fe20000010032 */
[----:B------:R-:W-:-:S03]  /*86b0*/  FMUL.FTZ R11, R11, R96 ;  /* 0x000000600b0b7220 */ /* 0x000fc60000410000 */
[----:B------:R-:W-:-:S04]  /*86c0*/  FFMA.FTZ R21, R71, R10, -R20 ;  /* 0x0000000a47157223 */ /* 0x000fc80000010814 */
[----:B------:R-:W-:-:S05]  /*86d0*/  FMUL.FTZ R10, R21, R96 ;  /* 0x00000060150a7220 */ /* 0x000fca0000410000 */
[----:B------:R0:W-:Y:S02]  /*86e0*/  STG.E.64 desc[UR8][R18.64], R10 ;  /* 0x0000000a12007986 */ /* 0x0001e4000c101b08 */
.L_x_2582:
[----:B------:R-:W-:Y:S05]  /*86f0*/  BSYNC B0 ;  /* 0x0000000000007941 */ /* 0x000fea0003800000 */
.L_x_2581:
[----:B------:R-:W-:Y:S05]  /*8700*/  @!P6 BRA `(.L_x_2583) ;  /* 0x000000000048e947 */ /* 0x000fea0003800000 */
[----:B0-----:R-:W-:Y:S01]  /*8710*/  FFMA.FTZ R10, R89, R71, R70 ;  /* 0x00000047590a7223 */ /* 0x001fe20000010046 */
[----:B------:R-:W-:-:S03]  /*8720*/  FFMA.FTZ R11, R88, R68, R69 ;  /* 0x00000044580b7223 */ /* 0x000fc60000010045 */
[----:B-1234-:R-:W-:Y:S01]  /*8730*/  FMUL.FTZ R18, R10, -1.4426950216293334961 ;  /* 0xbfb8aa3b0a127820 */ /* 0x01efe20000410000 */
        /* <DEDUP_REMOVED lines=15> */
.L_x_2583:
[----:B------:R-:W-:Y:S01]  /*8830*/  ISETP.GE.U32.AND P5, PT, R25, UR12, PT ;  /* 0x0000000c19007c0c */ /* 0x000fe2000bfa6070 */
[----:B------:R-:W-:Y:S01]  /*8840*/  BSSY B0, `(.L_x_2584) ;  /* 0x0000019000007945 */ /* 0x000fe20003800000 */
[----:B------:R-:W-:Y:S02]  /*8850*/  IADD3 R23, R48, 0xe0, RZ ;  /* 0x000000e030177810 */ /* 0x000fe40007ffe0ff */
[----:B------:R-:W-:Y:S02]  /*8860*/  ISETP.GE.AND.EX P5, PT, R26, UR13, PT, P5 ;  /* 0x0000000d1a007c0c */ /* 0x000fe4000bfa6350 */
[----:B------:R-:W-:Y:S02]  /*8870*/  SHF.R.S32.HI R24, RZ, 0x1f, R23 ;  /* 0x0000001fff187819 */ /* 0x000fe40000011417 */
[----:B------:R-:W-:-:S13]  /*8880*/  ISETP.LT.U32.AND P5, PT, R81, 0x1e0, !P5 ;  /* 0x000001e05100780c */ /* 0x000fda0006fa1070 */
[----:B------:R-:W-:Y:S05]  /*8890*/  @!P5 BRA `(.L_x_2585) ;  /* 0x00000000004cd947 */ /* 0x000fea0003800000 */
[----:B0-234-:R-:W-:Y:S01]  /*88a0*/  IADD3 R21, R80, 0xd0, RZ ;  /* 0x000000d050157810 */ /* 0x01dfe20007ffe0ff */
[----:B------:R-:W-:Y:S01]  /*88b0*/  ULDC.64 UR14, c[0x0][0x288] ;  /* 0x0000a200000e7ab9 */ /* 0x000fe20000000a00 */
[----:B------:R-:W-:Y:S02]  /*88c0*/  MOV R10, R120 ;  /* 0x00000078000a7202 */ /* 0x000fe40000000f00 */
[----:B------:R-:W-:Y:S02]  /*88d0*/  SHF.R.S32.HI R20, RZ, 0x1f, R21 ;  /* 0x0000001fff147819 */ /* 0x000fe40000011415 */
[----:B------:R-:W-:-:S03]  /*88e0*/  MOV R11, R123 ;  /* 0x0000007b000b7202 */ /* 0x000fc60000000f00 */
[----:B------:R-:W-:Y:S02]  /*88f0*/  IMAD R20, R20, UR14, RZ ;  /* 0x0000000e14147c24 */ /* 0x000fe4000f8e02ff */
[----:B-1----:R-:W-:-:S04]  /*8900*/  IMAD.WIDE.U32 R18, R21, UR14, R10 ;  /* 0x0000000e15127c25 */ /* 0x002fc8000f8e000a */
        /* <DEDUP_REMOVED lines=12> */
.L_x_2585:
[----:B------:R-:W-:Y:S05]  /*89d0*/  BSYNC B0 ;  /* 0x0000000000007941 */ /* 0x000fea0003800000 */
.L_x_2584:
[----:B------:R-:W-:Y:S05]  /*89e0*/  @!P6 BRA `(.L_x_2586) ;  /* 0x000000000048e947 */ /* 0x000fea0003800000 */
[----:B0-----:R-:W-:Y:S01]  /*89f0*/  FFMA.FTZ R10, R87, R71, R70 ;  /* 0x00000047570a7223 */ /* 0x001fe20000010046 */
[----:B------:R-:W-:-:S03]  /*8a00*/  FFMA.FTZ R11, R86, R68, R69 ;  /* 0x00000044560b7223 */ /* 0x000fc60000010045 */
[----:B------:R-:W-:Y:S01]  /*8a10*/  FMUL.FTZ R12, R10, -1.4426950216293334961 ;  /* 0xbfb8aa3b0a0c7820 */ /* 0x000fe20000410000 */
[----:B-1234-:R-:W-:-:S05]  /*8a20*/  FMUL.FTZ R18, R11, -1.4426950216293334961 ;  /* 0xbfb8aa3b0b127820 */ /* 0x01efca0000410000 */
        /* <DEDUP_REMOVED lines=14> */
.L_x_2586:
[----:B------:R-:W-:Y:S01]  /*8b10*/  ISETP.GE.U32.AND P5, PT, R23, UR12, PT ;  /* 0x0000000c17007c0c */ /* 0x000fe2000bfa6070 */
[----:B------:R-:W-:Y:S01]  /*8b20*/  BSSY B0, `(.L_x_2587) ;  /* 0x0000019000007945 */ /* 0x000fe20003800000 */
[----:B------:R-:W-:Y:S02]  /*8b30*/  IADD3 R48, R48, 0xf0, RZ ;  /* 0x000000f030307810 */ /* 0x000fe40007ffe0ff */
[----:B------:R-:W-:Y:S02]  /*8b40*/  ISETP.GE.AND.EX P5, PT, R24, UR13, PT, P5 ;  /* 0x0000000d18007c0c */ /* 0x000fe4000bfa6350 */
[----:B0-234-:R-:W-:Y:S02]  /*8b50*/  SHF.R.S32.HI R20, RZ, 0x1f, R48 ;  /* 0x0000001fff147819 */ /* 0x01dfe40000011430 */
[----:B------:R-:W-:-:S13]  /*8b60*/  ISETP.LT.U32.AND P5, PT, R81, 0x1e0, !P5 ;  /* 0x000001e05100780c */ /* 0x000fda0006fa1070 */
[----:B------:R-:W-:Y:S05]  /*8b70*/  @!P5 BRA `(.L_x_2588) ;  /* 0x00000000004cd947 */ /* 0x000fea0003800000 */
[----:B-1----:R-:W-:Y:S01]  /*8b80*/  IADD3 R19, R80, 0xe0, RZ ;  /* 0x000000e050137810 */ /* 0x002fe20007ffe0ff */
[----:B------:R-:W-:Y:S01]  /*8b90*/  ULDC.64 UR14, c[0x0][0x288] ;  /* 0x0000a200000e7ab9 */ /* 0x000fe20000000a00 */
[----:B------:R-:W-:Y:S02]  /*8ba0*/  MOV R10, R120 ;  /* 0x00000078000a7202 */ /* 0x000fe40000000f00 */
        /* <DEDUP_REMOVED lines=16> */
.L_x_2588:
[----:B------:R-:W-:Y:S05]  /*8cb0*/  BSYNC B0 ;  /* 0x0000000000007941 */ /* 0x000fea0003800000 */
.L_x_2587:
[----:B------:R-:W-:Y:S05]  /*8cc0*/  @!P6 BRA `(.L_x_2589) ;  /* 0x000000000048e947 */ /* 0x000fea0003800000 */
[----:B------:R-:W-:Y:S01]  /*8cd0*/  FFMA.FTZ R70, R85, R71, R70 ;  /* 0x0000004755467223 */ /* 0x000fe20000010046 */
[----:B------:R-:W-:-:S03]  /*8ce0*/  FFMA.FTZ R69, R84, R68, R69 ;  /* 0x0000004454457223 */ /* 0x000fc60000010045 */
[----:B0-----:R-:W-:Y:S01]  /*8cf0*/  FMUL.FTZ R10, R70, -1.4426950216293334961 ;  /* 0xbfb8aa3b460a7820 */ /* 0x001fe20000410000 */
[----:B------:R-:W-:-:S05]  /*8d00*/  FMUL.FTZ R12, R69, -1.4426950216293334961 ;  /* 0xbfb8aa3b450c7820 */ /* 0x000fca0000410000 */
[----:B------:R-:W0:Y:S08]  /*8d10*/  MUFU.EX2 R10, R10 ;  /* 0x0000000a000a7308 */ /* 0x000e300000000800 */
[----:B------:R-:W2:Y:S01]  /*8d20*/  MUFU.EX2 R12, R12 ;  /* 0x0000000c000c7308 */ /* 0x000ea20000000800 */
[----:B0-----:R-:W-:-:S07]  /*8d30*/  FADD.FTZ R11, R10, 1 ;  /* 0x3f8000000a0b7421 */ /* 0x001fce0000010000 */
[----:B------:R-:W0:Y:S01]  /*8d40*/  MUFU.RCP R11, R11 ;  /* 0x0000000b000b7308 */ /* 0x000e220000001000 */
[----:B--2---:R-:W-:-:S07]  /*8d50*/  FADD.FTZ R13, R12, 1 ;  /* 0x3f8000000c0d7421 */ /* 0x004fce0000010000 */
        /* <DEDUP_REMOVED lines=9> */
.L_x_2589:
[----:B------:R-:W-:Y:S01]  /*8df0*/  ISETP.GE.U32.AND P5, PT, R48, UR12, PT ;  /* 0x0000000c30007c0c */ /* 0x000fe2000bfa6070 */
[----:B------:R-:W-:Y:S03]  /*8e00*/  BSSY B0, `(.L_x_2590) ;  /* 0x0000014000007945 */ /* 0x000fe60003800000 */
[----:B------:R-:W-:-:S04]  /*8e10*/  ISETP.GE.AND.EX P5, PT, R20, UR13, PT, P5 ;  /* 0x0000000d14007c0c */ /* 0x000fc8000bfa6350 */
[----:B------:R-:W-:-:S13]  /*8e20*/  ISETP.LT.U32.AND P5, PT, R81, 0x1e0, !P5 ;  /* 0x000001e05100780c */ /* 0x000fda0006fa1070 */
[----:B------:R-:W-:Y:S05]  /*8e30*/  @!P5 BRA `(.L_x_2591) ;  /* 0x000000000040d947 */ /* 0x000fea0003800000 */
[----:B------:R-:W-:Y:S01]  /*8e40*/  ULDC.64 UR12, c[0x0][0x288] ;  /* 0x0000a200000c7ab9 */ /* 0x000fe20000000a00 */
[----:B------:R-:W-:Y:S01]  /*8e50*/  MOV R121, R123 ;  /* 0x0000007b00797202 */ /* 0x000fe20000000f00 */
[----:B0-----:R-:W-:Y:S02]  /*8e60*/  IMAD R10, R9, UR12, RZ ;  /* 0x0000000c090a7c24 */ /* 0x001fe4000f8e02ff */
        /* <DEDUP_REMOVED lines=13> */
.L_x_2591:
[----:B------:R-:W-:Y:S05]  /*8f40*/  BSYNC B0 ;  /* 0x0000000000007941 */ /* 0x000fea0003800000 */
.L_x_2590:
[----:B------:R-:W-:Y:S02]  /*8f50*/  IADD3 R73, R66, R73, RZ ;  /* 0x0000004942497210 */ /* 0x000fe40007ffe0ff */
[----:B------:R-:W-:Y:S02]  /*8f60*/  IADD3 R72, R72, 0x1, RZ ;  /* 0x0000000148487810 */ /* 0x000fe40007ffe0ff */
[----:B------:R-:W-:-:S13]  /*8f70*/  ISETP.GE.AND P5, PT, R73, UR4, PT ;  /* 0x0000000449007c0c */ /* 0x000fda000bfa6270 */
[----:B------:R-:W-:Y:S05]  /*8f80*/  @!P5 BRA `(.L_x_2592) ;  /* 0xffffff7400d8d947 */ /* 0x000fea000383ffff */
.L_x_2509:
[----:B------:R-:W3:Y:S01]  /*8f90*/  LDC R6, c[0x0][0xc] ;  /* 0x00000300ff067b82 */ /* 0x000ee20000000800 */
[----:B------:R-:W-:Y:S01]  /*8fa0*/  ISETP.NE.AND P2, PT, R81, RZ, PT ;  /* 0x000000ff5100720c */ /* 0x000fe20003f45270 */
[----:B------:R-:W-:Y:S06]  /*8fb0*/  BSSY B0, `(.L_x_2593) ;  /* 0x0000015000007945 */ /* 0x000fec0003800000 */
[----:B------:R-:W4:Y:S08]  /*8fc0*/  LDC R7, c[0x0][0x10] ;  /* 0x00000400ff077b82 */ /* 0x000f300000000800 */
[----:B------:R-:W5:Y:S01]  /*8fd0*/  LDC.64 R2, c[0x0][0x258] ;  /* 0x00009600ff027b82 */ /* 0x000f620000000a00 */
[----:B---3--:R-:W-:-:S02]  /*8fe0*/  IADD3 R0, R6, -0x1, RZ ;  /* 0xffffffff06007810 */ /* 0x008fc40007ffe0ff */
[----:B------:R-:W-:Y:S02]  /*8ff0*/  ISETP.NE.AND P1, PT, R6, 0x1, PT ;  /* 0x000000010600780c */ /* 0x000fe40003f25270 */
[----:B------:R-:W-:Y:S02]  /*9000*/  ISETP.NE.AND P0, PT, R0, UR7, PT ;  /* 0x0000000700007c0c */ /* 0x000fe4000bf05270 */
[C---:B----4-:R-:W-:Y:S02]  /*9010*/  SHF.L.U32 R0, R7.reuse, 0x1, RZ ;  /* 0x0000000107007819 */ /* 0x050fe400000006ff */
[----:B------:R-:W-:Y:S02]  /*9020*/  IADD3 R4, R7, -0x1, RZ ;  /* 0xffffffff07047810 */ /* 0x000fe40007ffe0ff */
[----:B------:R-:W-:Y:S02]  /*9030*/  SEL R5, R0, RZ, P1 ;  /* 0x000000ff00057207 */ /* 0x000fe40000800000 */
[----:B------:R-:W-:-:S03]  /*9040*/  ISETP.NE.OR P0, PT, R67, R4, P0 ;  /* 0x000000044300720c */ /* 0x000fc60000705670 */
[----:B-----5:R-:W-:Y:S01]  /*9050*/  IMAD.WIDE.U32 R2, R5, 0x4, R2 ;  /* 0x0000000405027825 */ /* 0x020fe200078e0002 */
[----:B------:R-:W-:Y:S09]  /*9060*/  @P2 BRA `(.L_x_2594) ;  /* 0x0000000000242947 */ /* 0x000ff20003800000 */
[----:B------:R-:W3:Y:S01]  /*9070*/  S2R R0, SR_LANEID ;  /* 0x0000000000007919 */ /* 0x000ee20000000000 */
[----:B------:R-:W-:Y:S02]  /*9080*/  VOTEU.ANY UR4, UPT, PT ;  /* 0x0000000000047886 */ /* 0x000fe400038e0100 */
[----:B------:R-:W-:Y:S02]  /*9090*/  UFLO.U32 UR5, UR4 ;  /* 0x00000004000572bd */ /* 0x000fe400080e0000 */
[----:B------:R-:W4:Y:S04]  /*90a0*/  POPC R5, UR4 ;  /* 0x0000000400057d09 */ /* 0x000f280008000000 */
[----:B---3--:R-:W-:-:S13]  /*90b0*/  ISETP.EQ.U32.AND P1, PT, R0, UR5, PT ;  /* 0x0000000500007c0c */ /* 0x008fda000bf22070 */
[----:B------:R-:W-:Y:S06]  /*90c0*/  @P1 MEMBAR.ALL.GPU ;  /* 0x0000000000001992 */ /* 0x000fec000000a000 */
[----:B------:R-:W-:-:S00]  /*90d0*/  @P1 ERRBAR ;  /* 0x00000000000019ab */ /* 0x000fc00000000000 */
[----:B------:R-:W-:Y:S06]  /*90e0*/  @P1 CGAERRBAR ;  /* 0x00000000000015ab */ /* 0x000fec0000000000 */
[----:B----4-:R3:W-:Y:S02]  /*90f0*/  @P1 REDG.E.ADD.S32.STRONG.GPU desc[UR8][R2.64], R5 ;  /* 0x000000050200198e */ /* 0x0107e4000c10e388 */
.L_x_2594:
[----:B------:R-:W-:Y:S05]  /*9100*/  BSYNC B0 ;  /* 0x0000000000007941 */ /* 0x000fea0003800000 */
.L_x_2593:
[----:B------:R-:W-:Y:S05]  /*9110*/  @P0 EXIT ;  /* 0x000000000000094d */ /* 0x000fea0003800000 */
[----:B------:R-:W-:Y:S05]  /*9120*/  @P2 BRA `(.L_x_2595) ;  /* 0x0000000000202947 */ /* 0x000fea0003800000 */
[----:B------:R-:W-:-:S05]  /*9130*/  IMAD R0, R6, R7, RZ ;  /* 0x0000000706007224 */ /* 0x000fca00078e02ff */
[----:B------:R-:W-:-:S13]  /*9140*/  ISETP.NE.AND P0, PT, R0, -0x1, PT ;  /* 0xffffffff0000780c */ /* 0x000fda0003f05270 */
[----:B------:R-:W-:Y:S05]  /*9150*/  @!P0 BRA `(.L_x_2595) ;  /* 0x0000000000148947 */ /* 0x000fea0003800000 */
.L_x_2596:
[----:B---3--:R-:W3:Y:S04]  /*9160*/  LDG.E.STRONG.GPU R5, desc[UR8][R2.64] ;  /* 0x0000000802057981 */ /* 0x008ee8000c1ef900 */
[----:B---3--:R-:W-:Y:S01]  /*9170*/  CCTL.IVALL ;  /* 0x00000000ff00798f */ /* 0x008fe20002000000 */
[----:B------:R-:W-:Y:S05]  /*9180*/  YIELD ;  /* 0x0000000000007946 */ /* 0x000fea0003800000 */
[----:B------:R-:W-:-:S13]  /*9190*/  ISETP.NE.AND P0, PT, R5, R0, PT ;  /* 0x000000000500720c */ /* 0x000fda0003f05270 */
[----:B------:R-:W-:Y:S05]  /*91a0*/  @P0 BRA `(.L_x_2596) ;  /* 0xfffffffc00ec0947 */ /* 0x000fea000383ffff */
.L_x_2595:
[----:B------:R-:W-:Y:S05]  /*91b0*/  WARPSYNC.ALL ;  /* 0x0000000000007948 */ /* 0x000fea0003800000 */
[----:B------:R-:W4:Y:S08]  /*91c0*/  LDC.64 R22, c[0x0][0x288] ;  /* 0x0000a200ff167b82 */ /* 0x000f300000000a00 */
[----:B------:R-:W-:Y:S01]  /*91d0*/  BAR.SYNC.DEFER_BLOCKING 0x0 ;  /* 0x0000000000007b1d */ /* 0x000fe20000010000 */
[----:B----4-:R-:W-:-:S04]  /*91e0*/  LEA.HI R0, P0, R23, R22, RZ, 0x1 ;  /* 0x0000001617007211 */ /* 0x010fc800078108ff */
[----:B---3--:R-:W-:-:S04]  /*91f0*/  IADD3.X R3, RZ, R23, RZ, P0, !PT ;  /* 0x00000017ff037210 */ /* 0x008fc800007fe4ff */
[----:B-1----:R-:W-:Y:S02]  /*9200*/  SHF.R.S64 R18, R0, 0x1, R3 ;  /* 0x0000000100127819 */ /* 0x002fe40000001003 */
[----:B------:R-:W-:Y:S02]  /*9210*/  SHF.R.S32.HI R0, RZ, 0x1f, R81 ;  /* 0x0000001fff007819 */ /* 0x000fe40000011451 */
[----:B------:R-:W-:Y:S02]  /*9220*/  SHF.R.S32.HI R25, RZ, 0x1, R3 ;  /* 0x00000001ff197819 */ /* 0x000fe40000011403 */
[----:B------:R-:W-:-:S04]  /*9230*/  ISETP.GT.U32.AND P0, PT, R18, R81, PT ;  /* 0x000000511200720c */ /* 0x000fc80003f04070 */
[----:B------:R-:W-:-:S13]  /*9240*/  ISETP.GT.AND.EX P0, PT, R25, R0, PT, P0 ;  /* 0x000000001900720c */ /* 0x000fda0003f04300 */
[----:B------:R-:W-:Y:S05]  /*9250*/  @!P0 EXIT ;  /* 0x000000000000894d */ /* 0x000fea0003800000 */
[C---:B------:R-:W-:Y:S01]  /*9260*/  IMAD.WIDE.U32 R2, R22.reuse, 0x3, RZ ;  /* 0x0000000316027825 */ /* 0x040fe200078e00ff */
[----:B------:R-:W-:Y:S01]  /*9270*/  LEA R5, R23, R23, 0x1 ;  /* 0x0000001717057211 */ /* 0x000fe200078e08ff */
[----:B------:R-:W1:Y:S01]  /*9280*/  LDC.64 R14, c[0x0][0x218] ;  /* 0x00008600ff0e7b82 */ /* 0x000e620000000a00 */
        /* <DEDUP_REMOVED lines=10> */
.L_x_2597:
[----:B------:R-:W-:-:S04]  /*9330*/  LEA R6, P0, R81, UR4, 0x2 ;  /* 0x0000000451067c11 */ /* 0x000fc8000f8010ff */
[----:B------:R-:W-:Y:S02]  /*9340*/  LEA.HI.X R7, R81, UR5, R0, 0x2, P0 ;  /* 0x0000000551077c11 */ /* 0x000fe400080f1400 */
[-C--:B------:R-:W-:Y:S02]  /*9350*/  LEA R8, P0, R18, R6.reuse, 0x2 ;  /* 0x0000000612087211 */ /* 0x080fe400078010ff */
[-C--:B0-----:R-:W-:Y:S01]  /*9360*/  LEA R12, P2, R27, R6.reuse, 0x2 ;  /* 0x000000061b0c7211 */ /* 0x081fe200078410ff */
[----:B------:R-:W4:Y:S01]  /*9370*/  LDG.E R0, desc[UR8][R6.64] ;  /* 0x0000000806007981 */ /* 0x000f22000c1e1900 */
[----:B--2---:R-:W-:Y:S02]  /*9380*/  LEA R10, P1, R22, R6, 0x2 ;  /* 0x00000006160a7211 */ /* 0x004fe400078210ff */
[C---:B------:R-:W-:Y:S02]  /*9390*/  IADD3.X R9, R7.reuse, R31, RZ, P0, !PT ;  /* 0x0000001f07097210 */ /* 0x040fe400007fe4ff */
[----:B------:R-:W-:-:S02]  /*93a0*/  IADD3.X R13, R7, R29, RZ, P2, !PT ;  /* 0x0000001d070d7210 */ /* 0x000fc400017fe4ff */
[----:B------:R-:W-:Y:S02]  /*93b0*/  IADD3.X R11, R23, R7, RZ, P1, !PT ;  /* 0x00000007170b7210 */ /* 0x000fe40000ffe4ff */
[----:B------:R-:W4:Y:S04]  /*93c0*/  LDG.E R9, desc[UR8][R8.64] ;  /* 0x0000000808097981 */ /* 0x000f28000c1e1900 */
[----:B------:R-:W2:Y:S04]  /*93d0*/  LDG.E R10, desc[UR8][R10.64] ;  /* 0x000000080a0a7981 */ /* 0x000ea8000c1e1900 */
[----:B------:R-:W2:Y:S01]  /*93e0*/  LDG.E R13, desc[UR8][R12.64] ;  /* 0x000000080c0d7981 */ /* 0x000ea2000c1e1900 */
[----:B------:R-:W-:-:S02]  /*93f0*/  SHF.L.U32 R5, R81, 0x1, RZ ;  /* 0x0000000151057819 */ /* 0x000fc400000006ff */
[----:B------:R-:W-:-:S03]  /*9400*/  IADD3 R81, R81, 0x1e0, RZ ;  /* 0x000001e051517810 */ /* 0x000fc60007ffe0ff */
[----:B-1----:R-:W-:-:S04]  /*9410*/  IMAD.WIDE R2, R5, 0x2, R14 ;  /* 0x0000000205027825 */ /* 0x002fc800078e020e */
[----:B---3--:R-:W-:Y:S01]  /*9420*/  IMAD.WIDE R4, R5, 0x2, R16 ;  /* 0x0000000205047825 */ /* 0x008fe200078e0210 */
[----:B------:R-:W-:Y:S02]  /*9430*/  ISETP.GT.U32.AND P0, PT, R18, R81, PT ;  /* 0x000000511200720c */ /* 0x000fe40003f04070 */
[----:B----4-:R-:W-:Y:S02]  /*9440*/  F2FP.BF16.F32.PACK_AB R19, R9, R0 ;  /* 0x000000000913723e */ /* 0x010fe400000010ff */
[----:B------:R-:W-:Y:S02]  /*9450*/  SHF.R.S32.HI R0, RZ, 0x1f, R81 ;  /* 0x0000001fff007819 */ /* 0x000fe40000011451 */
[----:B--2---:R-:W-:Y:S01]  /*9460*/  F2FP.BF16.F32.PACK_AB R21, R13, R10 ;  /* 0x0000000a0d15723e */ /* 0x004fe200000010ff */
[----:B------:R4:W-:Y:S04]  /*9470*/  STG.E desc[UR8][R2.64], R19 ;  /* 0x0000001302007986 */ /* 0x0009e8000c101908 */
[----:B------:R4:W-:Y:S01]  /*9480*/  STG.E desc[UR8][R4.64], R21 ;  /* 0x0000001504007986 */ /* 0x0009e2000c101908 */
[----:B------:R-:W-:-:S13]  /*9490*/  ISETP.GT.AND.EX P0, PT, R25, R0, PT, P0 ;  /* 0x000000001900720c */ /* 0x000fda0003f04300 */
[----:B----4-:R-:W-:Y:S05]  /*94a0*/  @P0 BRA `(.L_x_2597) ;  /* 0xfffffffc00a00947 */ /* 0x010fea000383ffff */
[----:B------:R-:W-:Y:S05]  /*94b0*/  EXIT ;  /* 0x000000000000794d */ /* 0x000fea0003800000 */
.L_x_2598:
        /* <DEDUP_REMOVED lines=12> */
.L_x_5171:


//--------------------- .text._Z35group_norm_nhwc_bwd_one_pass_kernelI11Fp32IOBf16WLi512ELi60ELi480EEv26Group_norm_nhwc_bwd_params --------------------------
	.section	.text._Z35group_norm_nhwc_bwd_one_pass_kernelI11Fp32IOBf16WLi512ELi60ELi480EEv26Group_norm_nhwc_bwd_params,"ax",@progbits
	.align	128
        .global         _Z35group_norm_nhwc_bwd_one_pass_kernelI11Fp32IOBf16WLi512ELi60ELi480EEv26Group_norm_nhwc_bwd_params
        .type           _Z35group_norm_nhwc_bwd_one_pass_kernelI11Fp32IOBf16WLi512ELi60ELi480EEv26Group_norm_nhwc_bwd_params,@function
        .size           _Z35group_norm_nhwc_bwd_one_pass_kernelI11Fp32IOBf16WLi512ELi60ELi480EEv26Group_norm_nhwc_bwd_params,(.L_x_5172 - _Z35group_norm_nhwc_bwd_one_pass_kernelI11Fp32IOBf16WLi512ELi60ELi480EEv26Group_norm_nhwc_bwd_params)
        .other          _Z35group_norm_nhwc_bwd_one_pass_kernelI11Fp32IOBf16WLi512ELi60ELi480EEv26Group_norm_nhwc_bwd_params,@"STO_CUDA_ENTRY STV_DEFAULT"
_Z35group_norm_nhwc_bwd_one_pass_kernelI11Fp32IOBf16WLi512ELi60ELi480EEv26Group_norm_nhwc_bwd_params:
.text._Z35group_norm_nhwc_bwd_one_pass_kernelI11Fp32IOBf16WLi512ELi60ELi480EEv26Group_norm_nhwc_bwd_params:
        /* <DEDUP_REMOVED lines=25> */
[----:B------:R-:W-:Y:S01]  /*0190*/  ULEA.HI UR10, UP0, UR12, UR4, URZ, 0x1 ;  /* 0x000000040c0a7291 */ /* 0x000fe2000f81083f */
[----:B------:R-:W-:Y:S01]  /*01a0*/  SHF.L.U32 R6, R3, 0x1, RZ ;  /* 0x0000000103067819 */ /* 0x000fe200000006ff */
[----:B------:R-:W-:Y:S02]  /*01b0*/  USHF.R.S64 UR9, UR9, 0x1, UR11 ;  /* 0x0000000109097899 */ /* 0x000fe4000800100b */
[----:B------:R-:W-:Y:S02]  /*01c0*/  UIADD3.X UR12, URZ, UR12, URZ, UP0, !UPT ;  /* 0x0000000c3f0c7290 */ /* 0x000fe400087fe43f */
[----:B------:R-:W-:Y:S01]  /*01d0*/  STL [R1+0x8c], R6 ;  /* 0x00008c0601007387 */ /* 0x000fe20000100800 */
[----:B------:R-:W-:-:S02]  /*01e0*/  USHF.R.S32.HI UR11, URZ, 0x1, UR11 ;  /* 0x000000013f0b7899 */ /* 0x000fc4000801140b */
[----:B------:R-:W-:Y:S02]  /*01f0*/  USHF.R.S64 UR10, UR10, 0x1, UR12 ;  /* 0x000000010a0a7899 */ /* 0x000fe4000800100c */
[----:B------:R-:W-:Y:S02]  /*0200*/  USHF.R.S32.HI UR12, URZ, 0x1, UR12 ;  /* 0x000000013f0c7899 */ /* 0x000fe4000801140c */
[----:B------:R-:W-:Y:S01]  /*0210*/  USHF.L.U64.HI UR11, UR9, 0x2, UR11 ;  /* 0x00000002090b7899 */ /* 0x000fe2000801020b */
[----:B0-----:R-:W-:Y:S01]  /*0220*/  IMAD R2, R4, UR24, R5 ;  /* 0x0000001804027c24 */ /* 0x001fe2000f8e0205 */
[----:B------:R-:W-:Y:S01]  /*0230*/  SHF.R.S32.HI R5, RZ, 0x1f, R0 ;  /* 0x0000001fff057819 */ /* 0x000fe20000011400 */
[----:B------:R-:W-:Y:S01]  /*0240*/  USHF.L.U64.HI UR12, UR10, 0x2, UR12 ;  /* 0x000000020a0c7899 */ /* 0x000fe2000801020c */
[----:B------:R-:W-:Y:S02]  /*0250*/  ULDC.U8 UR25, c[0x0][0x2a4] ;  /* 0x0000a90000197ab9 */ /* 0x000fe40000000000 */
[----:B------:R-:W-:Y:S01]  /*0260*/  LEA.HI R5, R5, R0, RZ, 0x5 ;  /* 0x0000000005057211 */ /* 0x000fe200078f28ff */
[----:B------:R-:W-:Y:S01]  /*0270*/  UMOV UR4, URZ ;  /* 0x0000003f00047c82 */ /* 0x000fe20008000000 */
[----:B------:R-:W-:Y:S01]  /*0280*/  ISETP.GE.U32.AND P1, PT, R2, UR14, PT ;  /* 0x0000000e02007c0c */ /* 0x000fe2000bf26070 */
[----:B-1----:R-:W-:Y:S01]  /*0290*/  ULEA UR6, UR7, UR6, 0x18 ;  /* 0x0000000607067291 */ /* 0x002fe2000f8ec03f */
[----:B------:R-:W-:-:S02]  /*02a0*/  SHF.R.S32.HI R4, RZ, 0x1f, R2 ;  /* 0x0000001fff047819 */ /* 0x000fc40000011402 */
[----:B------:R-:W-:Y:S02]  /*02b0*/  SHF.R.S32.HI R5, RZ, 0x5, R5 ;  /* 0x00000005ff057819 */ /* 0x000fe40000011405 */
[----:B------:R-:W-:Y:S02]  /*02c0*/  ISETP.GE.AND.EX P1, PT, R4, UR15, PT, P1 ;  /* 0x0000000f04007c0c */ /* 0x000fe4000bf26310 */
[----:B------:R-:W-:Y:S02]  /*02d0*/  LEA R4, R5, UR6, 0x3 ;  /* 0x0000000605047c11 */ /* 0x000fe4000f8e18ff */
[C---:B------:R-:W-:Y:S02]  /*02e0*/  IADD3 R3, R2.reuse, 0x10, RZ ;  /* 0x0000001002037810 */ /* 0x040fe40007ffe0ff */
[C---:B------:R-:W-:Y:S01]  /*02f0*/  IADD3 R3, R2.reuse, 0x40, RZ ;  /* 0x0000004002037810 */ /* 0x040fe20007ffe0ff */
[----:B------:R0:W-:Y:S01]  /*0300*/  STL [R1+0x98], R4 ;  /* 0x0000980401007387 */ /* 0x0001e20000100800 */
[----:B------:R-:W-:-:S02]  /*0310*/  IADD3 R3, R2, 0x60, RZ ;  /* 0x0000006002037810 */ /* 0x000fc40007ffe0ff */
[C---:B------:R-:W-:Y:S02]  /*0320*/  IADD3 R5, R2.reuse, 0x20, RZ ;  /* 0x0000002002057810 */ /* 0x040fe40007ffe0ff */
[----:B------:R-:W-:Y:S02]  /*0330*/  IADD3 R3, R2, 0x80, RZ ;  /* 0x0000008002037810 */ /* 0x000fe40007ffe0ff */
[----:B------:R-:W-:Y:S02]  /*0340*/  ISETP.LT.U32.AND P1, PT, R0, 0x1e0, !P1 ;  /* 0x000001e00000780c */ /* 0x000fe40004f21070 */
[C---:B------:R-:W-:Y:S02]  /*0350*/  IADD3 R5, R2.reuse, 0x90, RZ ;  /* 0x0000009002057810 */ /* 0x040fe40007ffe0ff */
[C---:B0-----:R-:W-:Y:S02]  /*0360*/  IADD3 R4, R2.reuse, 0x30, RZ ;  /* 0x0000003002047810 */ /* 0x041fe40007ffe0ff */
[----:B------:R-:W-:-:S02]  /*0370*/  IADD3 R4, R2, 0x50, RZ ;  /* 0x0000005002047810 */ /* 0x000fc40007ffe0ff */
[C---:B------:R-:W-:Y:S02]  /*0380*/  IADD3 R4, R2.reuse, 0x70, RZ ;  /* 0x0000007002047810 */ /* 0x040fe40007ffe0ff */
[C---:B------:R-:W-:Y:S02]  /*0390*/  IADD3 R4, R2.reuse, 0xa0, RZ ;  /* 0x000000a002047810 */ /* 0x040fe40007ffe0ff */
[----:B------:R-:W-:-:S07]  /*03a0*/  IADD3 R3, R2, 0xb0, RZ ;  /* 0x000000b002037810 */ /* 0x000fce0007ffe0ff */
.L_x_2746:
[----:B--2-4-:R-:W2:Y:S01]  /*03b0*/  LDL R6, [R1+0x8c] ;  /* 0x00008c0001067983 */ /* 0x014ea20000100800 */
[----:B------:R-:W-:Y:S01]  /*03c0*/  ULDC UR14, c[0x0][0x2a0] ;  /* 0x0000a800000e7ab9 */ /* 0x000fe20000000800 */
[----:B------:R-:W-:Y:S01]  /*03d0*/  IABS R5, UR8 ;  /* 0x0000000800057c13 */ /* 0x000fe20008000000 */
[----:B------:R-:W-:Y:S01]  /*03e0*/  UMOV UR6, URZ ;  /* 0x0000003f00067c82 */ /* 0x000fe20008000000 */
[----:B------:R-:W-:Y:S01]  /*03f0*/  MOV R3, UR14 ;  /* 0x0000000e00037c02 */ /* 0x000fe20008000f00 */
[----:B------:R-:W-:Y:S01]  /*0400*/  UISETP.GE.AND UP4, UPT, UR8, URZ, UPT ;  /* 0x0000003f0800728c */ /* 0x000fe2000bf86270 */
[----:B------:R-:W-:Y:S01]  /*0410*/  R2UR UR13, R5 ;  /* 0x00000000050d72ca */ /* 0x000fe200000e0000 */
[----:B------:R-:W-:Y:S01]  /*0420*/  ULOP3.LUT UR15, UR8, UR14, URZ, 0x3c, !UPT ;  /* 0x0000000e080f7292 */ /* 0x000fe2000f8e3c3f */
[----:B------:R-:W-:Y:S01]  /*0430*/  IABS R3, R3 ;  /* 0x0000000300037213 */ /* 0x000fe20000000000 */
[----:B------:R-:W-:Y:S01]  /*0440*/  ULDC.64 UR18, c[0x0][0x290] ;  /* 0x0000a40000127ab9 */ /* 0x000fe20000000a00 */
[C---:B------:R-:W-:Y:S01]  /*0450*/  IADD3 R19, R2.reuse, 0x140, RZ ;  /* 0x0000014002137810 */ /* 0x040fe20007ffe0ff */
[----:B------:R-:W-:Y:S01]  /*0460*/  UISETP.GE.AND UP5, UPT, UR15, URZ, UPT ;  /* 0x0000003f0f00728c */ /* 0x000fe2000bfa6270 */
[----:B------:R-:W-:Y:S01]  /*0470*/  R2UR UR16, R3 ;  /* 0x00000000031072ca */ /* 0x000fe200000e0000 */
[----:B------:R-:W-:Y:S01]  /*0480*/  UISETP.NE.AND UP0, UPT, UR14, URZ, UPT ;  /* 0x0000003f0e00728c */ /* 0x000fe2000bf05270 */
[----:B------:R-:W-:Y:S01]  /*0490*/  ISETP.GE.U32.AND P3, PT, R19, UR18, PT ;  /* 0x0000001213007c0c */ /* 0x000fe2000bf66070 */
[----:B0--3--:R-:W0:Y:S01]  /*04a0*/  @P1 LDC.64 R8, c[0x0][0x288] ;  /* 0x0000a200ff081b82 */ /* 0x009e220000000a00 */
[----:B------:R-:W-:-:S02]  /*04b0*/  IADD3 R29, R2, 0xc0, RZ ;  /* 0x000000c0021d7810 */ /* 0x000fc40007ffe0ff */
[----:B------:R-:W-:Y:S02]  /*04c0*/  CS2R R106, SRZ ;  /* 0x00000000006a7805 */ /* 0x000fe4000001ff00 */
[----:B------:R-:W-:Y:S02]  /*04d0*/  IADD3 R31, R2, 0xd0, RZ ;  /* 0x000000d0021f7810 */ /* 0x000fe40007ffe0ff */
[----:B------:R-:W-:Y:S02]  /*04e0*/  CS2R R70, SRZ ;  /* 0x0000000000467805 */ /* 0x000fe4000001ff00 */
[----:B------:R-:W-:Y:S02]  /*04f0*/  ISETP.GE.U32.AND P2, PT, R29, UR18, PT ;  /* 0x000000121d007c0c */ /* 0x000fe4000bf46070 */
[----:B------:R-:W-:Y:S01]  /*0500*/  SHF.R.S32.HI R7, RZ, 0x1f, R29 ;  /* 0x0000001fff077819 */ /* 0x000fe2000001141d */
[----:B-1----:R-:W1:Y:S01]  /*0510*/  @P1 LDC.64 R12, c[0x0][0x230] ;  /* 0x00008c00ff0c1b82 */ /* 0x002e620000000a00 */
[----:B------:R-:W-:Y:S01]  /*0520*/  ISETP.GE.U32.AND P4, PT, R31, UR18, PT ;  /* 0x000000121f007c0c */ /* 0x000fe2000bf86070 */
[----:B------:R-:W3:Y:S01]  /*0530*/  I2F.RP R3, UR16 ;  /* 0x0000001000037d06 */ /* 0x000ee20008209400 */
[----:B------:R-:W-:-:S02]  /*0540*/  ISETP.GE.AND.EX P2, PT, R7, UR19, PT, P2 ;  /* 0x0000001307007c0c */ /* 0x000fc4000bf46320 */
[----:B------:R-:W-:Y:S02]  /*0550*/  SHF.R.S32.HI R21, RZ, 0x1f, R19 ;  /* 0x0000001fff157819 */ /* 0x000fe40000011413 */
[----:B------:R-:W-:Y:S01]  /*0560*/  ISETP.GT.U32.OR P2, PT, R0, 0x1df, P2 ;  /* 0x000001df0000780c */ /* 0x000fe20001744470 */
[----:B------:R-:W4:Y:S02]  /*0570*/  @P1 LDC.64 R14, c[0x0][0x228] ;  /* 0x00008a00ff0e1b82 */ /* 0x000f240000000a00 */
[----:B---3--:R-:W3:Y:S10]  /*0580*/  MUFU.RCP R3, R3 ;  /* 0x0000000300037308 */ /* 0x008ef40000001000 */
[----:B------:R-:W1:Y:S01]  /*0590*/  @!P2 LDC.64 R16, c[0x0][0x288] ;  /* 0x0000a200ff10ab82 */ /* 0x000e620000000a00 */
[----:B---3--:R-:W-:-:S02]  /*05a0*/  IADD3 R4, R3, 0xffffffe, RZ ;  /* 0x0ffffffe03047810 */ /* 0x008fc40007ffe0ff */
        /* <DEDUP_REMOVED lines=11> */
[----:B------:R-:W-:-:S04]  /*0660*/  UIMAD.WIDE.U32 UR6, UR7, UR13, URZ ;  /* 0x0000000d070672a5 */ /* 0x000fc8000f8e003f */
[----:B------:R-:W-:-:S04]  /*0670*/  UIADD3 UR5, -UR7, URZ, URZ ;  /* 0x0000003f07057290 */ /* 0x000fc8000fffe13f */
[----:B------:R-:W-:Y:S02]  /*0680*/  UIMAD UR5, UR16, UR5, UR13 ;  /* 0x00000005100572a4 */ /* 0x000fe4000f8e020d */
[----:B------:R-:W-:Y:S02]  /*0690*/  ULOP3.LUT UR13, URZ, UR14, URZ, 0x33, !UPT ;  /* 0x0000000e3f0d7292 */ /* 0x000fe4000f8e333f */
[----:B------:R-:W-:Y:S01]  /*06a0*/  UISETP.GT.U32.AND UP2, UPT, UR16, UR5, UPT ;  /* 0x000000051000728c */ /* 0x000fe2000bf44070 */
[----:B------:R-:W-:-:S10]  /*06b0*/  ULDC.64 UR14, c[0x0][0x298] ;  /* 0x0000a600000e7ab9 */ /* 0x000fd40000000a00 */
[----:B------:R-:W-:Y:S02]  /*06c0*/  @!UP2 UIADD3 UR5, UR5, -UR16, URZ ;  /* 0x800000100505a290 */ /* 0x000fe4000fffe03f */
[----:B------:R-:W-:Y:S02]  /*06d0*/  @!UP2 UIADD3 UR7, UR7, 0x1, URZ ;  /* 0x000000010707a890 */ /* 0x000fe4000fffe03f */
[----:B------:R-:W-:Y:S02]  /*06e0*/  UIADD3 UR6, UR5, -UR16, URZ ;  /* 0x8000001005067290 */ /* 0x000fe4000fffe03f */
[----:B------:R-:W-:Y:S02]  /*06f0*/  UISETP.GE.U32.AND UP1, UPT, UR5, UR16, UPT ;  /* 0x000000100500728c */ /* 0x000fe4000bf26070 */
[----:B------:R-:W-:-:S04]  /*0700*/  UISETP.GT.U32.AND UP3, UPT, UR16, UR5, UPT ;  /* 0x000000051000728c */ /* 0x000fc8000bf64070 */
[----:B------:R-:W-:-:S04]  /*0710*/  USEL UR5, UR6, UR5, !UP3 ;  /* 0x0000000506057287 */ /* 0x000fc8000d800000 */
[----:B------:R-:W-:Y:S02]  /*0720*/  @!UP4 UIADD3 UR5, -UR5, URZ, URZ ;  /* 0x0000003f0505c290 */ /* 0x000fe4000fffe13f */
[----:B------:R-:W-:Y:S02]  /*0730*/  @UP1 UIADD3 UR7, UR7, 0x1, URZ ;  /* 0x0000000107071890 */ /* 0x000fe4000fffe03f */
[----:B------:R-:W-:Y:S02]  /*0740*/  USEL UR16, UR13, UR5, !UP0 ;  /* 0x000000050d107287 */ /* 0x000fe4000c000000 */
[----:B------:R-:W-:Y:S02]  /*0750*/  @!UP5 UIADD3 UR7, -UR7, URZ, URZ ;  /* 0x0000003f0707d290 */ /* 0x000fe4000fffe13f */
[----:B------:R-:W-:Y:S02]  /*0760*/  UIMAD UR17, UR16, 0x3c, URZ ;  /* 0x0000003c101178a4 */ /* 0x000fe4000f8e023f */
[----:B------:R-:W-:-:S04]  /*0770*/  USEL UR7, UR13, UR7, !UP0 ;  /* 0x000000070d077287 */ /* 0x000fc8000c000000 */
[----:B------:R-:W-:Y:S01]  /*0780*/  MOV R4, UR17 ;  /* 0x0000001100047c02 */ /* 0x000fe20008000f00 */
[----:B------:R-:W-:-:S04]  /*0790*/  USHF.R.S32.HI UR5, URZ, 0x1f, UR7 ;  /* 0x0000001f3f057899 */ /* 0x000fc80008011407 */
[----:B------:R-:W-:-:S04]  /*07a0*/  UIMAD UR5, UR5, UR14, URZ ;  /* 0x0000000e050572a4 */ /* 0x000fc8000f8e023f */
[----:B------:R-:W-:Y:S01]  /*07b0*/  UIMAD UR5, UR7, UR15, UR5 ;  /* 0x0000000f070572a4 */ /* 0x000fe2000f8e0205 */
[----:B------:R-:W-:Y:S02]  /*07c0*/  CS2R R104, SRZ ;  /* 0x0000000000687805 */ /* 0x000fe4000001ff00 */
[----:B------:R-:W-:Y:S02]  /*07d0*/  CS2R R68, SRZ ;  /* 0x0000000000447805 */ /* 0x000fe4000001ff00 */
[----:B--2---:R-:W-:Y:S02]  /*07e0*/  SHF.R.S32.HI R3, RZ, 0x1f, R6 ;  /* 0x0000001fff037819 */ /* 0x004fe40000011406 */
[----:B------:R-:W-:Y:S02]  /*07f0*/  IADD3 R74, P0, R6, UR17, RZ ;  /* 0x00000011064a7c10 */ /* 0x000fe4000ff1e0ff */
[----:B------:R-:W-:Y:S02]  /*0800*/  SHF.R.S32.HI R6, RZ, 0x1f, R2 ;  /* 0x0000001fff067819 */ /* 0x000fe40000011402 */
[----:B------:R-:W-:-:S02]  /*0810*/  LEA.HI.X.SX32 R75, R4, R3, 0x1, P0 ;  /* 0x00000003044b7211 */ /* 0x000fc400000f0eff */
[----:B------:R-:W-:Y:S01]  /*0820*/  MOV R3, UR14 ;  /* 0x0000000e00037c02 */ /* 0x000fe20008000f00 */
[----:B0-----:R-:W-:-:S04]  /*0830*/  @P1 IMAD R4, R6, R8, RZ ;  /* 0x0000000806041224 */ /* 0x001fc800078e02ff */
[----:B------:R-:W-:Y:S01]  /*0840*/  IMAD.WIDE.U32 R74, R3, UR7, R74 ;  /* 0x00000007034a7c25 */ /* 0x000fe2000f8e004a */
[----:B------:R-:W-:Y:S02]  /*0850*/  SHF.R.S32.HI R3, RZ, 0x1f, R31 ;  /* 0x0000001fff037819 */ /* 0x000fe4000001141f */
[----:B------:R-:W-:Y:S02]  /*0860*/  CS2R R102, SRZ ;  /* 0x0000000000667805 */ /* 0x000fe4000001ff00 */
[----:B------:R-:W-:Y:S01]  /*0870*/  CS2R R66, SRZ ;  /* 0x0000000000427805 */ /* 0x000fe2000001ff00 */
[----:B------:R-:W-:Y:S01]  /*0880*/  @P1 IMAD R9, R2, R9, R4 ;  /* 0x0000000902091224 */ /* 0x000fe200078e0204 */
[----:B------:R-:W-:Y:S02]  /*0890*/  IADD3 R73, R75, UR5, RZ ;  /* 0x000000054b497c10 */ /* 0x000fe4000fffe0ff */
[----:B------:R-:W-:Y:S02]  /*08a0*/  CS2R R100, SRZ ;  /* 0x0000000000647805 */ /* 0x000fe4000001ff00 */
[----:B------:R-:W-:-:S02]  /*08b0*/  @P1 MOV R72, R74 ;  /* 0x0000004a00481202 */ /* 0x000fc40000000f00 */
[----:B------:R-:W-:Y:S02]  /*08c0*/  CS2R R64, SRZ ;  /* 0x0000000000407805 */ /* 0x000fe4000001ff00 */
[----:B------:R-:W-:Y:S02]  /*08d0*/  ISETP.GE.AND.EX P4, PT, R3, UR19, PT, P4 ;  /* 0x0000001303007c0c */ /* 0x000fe4000bf86340 */
[----:B------:R-:W-:Y:S02]  /*08e0*/  CS2R R98, SRZ ;  /* 0x0000000000627805 */ /* 0x000fe4000001ff00 */
[----:B------:R-:W-:Y:S01]  /*08f0*/  CS2R R62, SRZ ;  /* 0x00000000003e7805 */ /* 0x000fe2000001ff00 */
[----:B------:R-:W-:Y:S01]  /*0900*/  @P1 IMAD.WIDE.U32 R4, R2, R8, R72 ;  /* 0x0000000802041225 */ /* 0x000fe200078e0048 */
[----:B------:R-:W-:Y:S02]  /*0910*/  ISETP.GT.U32.OR P4, PT, R0, 0x1df, P4 ;  /* 0x000001df0000780c */ /* 0x000fe40002784470 */
[----:B------:R-:W-:-:S02]  /*0920*/  CS2R R96, SRZ ;  /* 0x0000000000607805 */ /* 0x000fc4000001ff00 */
[----:B------:R-:W-:Y:S01]  /*0930*/  CS2R R60, SRZ ;  /* 0x00000000003c7805 */ /* 0x000fe2000001ff00 */
[----:B---3--:R-:W-:Y:S01]  /*0940*/  @!P3 IMAD R8, R21, R10, RZ ;  /* 0x0000000a1508b224 */ /* 0x008fe200078e02ff */
[----:B------:R-:W-:Y:S01]  /*0950*/  @P1 IADD3 R5, R5, R9, RZ ;  /* 0x0000000905051210 */ /* 0x000fe20007ffe0ff */
[----:B------:R-:W0:Y:S01]  /*0960*/  @!P2 LDC.64 R20, c[0x0][0x228] ;  /* 0x00008a00ff14ab82 */ /* 0x000e220000000a00 */
[C---:B------:R-:W-:Y:S01]  /*0970*/  @P1 SHF.L.U32 R9, R4.reuse, 0x2, RZ ;  /* 0x0000000204091819 */ /* 0x040fe200000006ff */
[----:B------:R-:W-:Y:S01]  /*0980*/  @!P3 IMAD R11, R19, R11, R8 ;  /* 0x0000000b130bb224 */ /* 0x000fe200078e0208 */
[----:B------:R-:W-:Y:S01]  /*0990*/  @P1 SHF.L.U64.HI R6, R4, 0x2, R5 ;  /* 0x0000000204061819 */ /* 0x000fe20000010205 */
[----:B-1----:R-:W-:Y:S01]  /*09a0*/  @!P2 IMAD R8, R7, R16, RZ ;  /* 0x000000100708a224 */ /* 0x002fe200078e02ff */
[----:B------:R-:W-:Y:S02]  /*09b0*/  @!P3 MOV R4, R74 ;  /* 0x0000004a0004b202 */ /* 0x000fe40000000f00 */
[----:B------:R-:W-:-:S02]  /*09c0*/  CS2R R94, SRZ ;  /* 0x00000000005e7805 */ /* 0x000fc4000001ff00 */
[----:B------:R-:W-:Y:S01]  /*09d0*/  @!P3 MOV R5, R73 ;  /* 0x000000490005b202 */ /* 0x000fe20000000f00 */
[----:B------:R-:W1:Y:S01]  /*09e0*/  @!P4 LDC.64 R22, c[0x0][0x288] ;  /* 0x0000a200ff16cb82 */ /* 0x000e620000000a00 */
[C---:B------:R-:W-:Y:S02]  /*09f0*/  @P1 IADD3 R34, P0, R9.reuse, R12, RZ ;  /* 0x0000000c09221210 */ /* 0x040fe40007f1e0ff */
[----:B------:R-:W-:Y:S02]  /*0a00*/  CS2R R54, SRZ ;  /* 0x0000000000367805 */ /* 0x000fe4000001ff00 */
[----:B----4-:R-:W-:Y:S01]  /*0a10*/  @P1 IADD3 R32, P5, R9, R14, RZ ;  /* 0x0000000e09201210 */ /* 0x010fe20007fbe0ff */
[----:B------:R-:W-:Y:S01]  /*0a20*/  @!P3 IMAD.WIDE.U32 R4, R19, R10, R4 ;  /* 0x0000000a1304b225 */ /* 0x000fe200078e0004 */
[----:B------:R-:W-:Y:S02]  /*0a30*/  @P1 IADD3.X R35, R6, R13, RZ, P0, !PT ;  /* 0x0000000d06231210 */ /* 0x000fe400007fe4ff */
[----:B------:R-:W-:-:S02]  /*0a40*/  CS2R R90, SRZ ;  /* 0x00000000005a7805 */ /* 0x000fc4000001ff00 */
[----:B------:R-:W-:Y:S01]  /*0a50*/  @P1 IADD3.X R33, R6, R15, RZ, P5, !PT ;  /* 0x0000000f06211210 */ /* 0x000fe20002ffe4ff */
[----:B------:R-:W2:Y:S01]  /*0a60*/  @!P2 LDC.64 R18, c[0x0][0x230] ;  /* 0x00008c00ff12ab82 */ /* 0x000ea20000000a00 */
[----:B------:R-:W-:Y:S01]  /*0a70*/  @!P3 IADD3 R5, R5, R11, RZ ;  /* 0x0000000b0505b210 */ /* 0x000fe20007ffe0ff */
[----:B------:R-:W-:Y:S01]  /*0a80*/  @!P2 IMAD R9, R29, R17, R8 ;  /* 0x000000111d09a224 */ /* 0x000fe200078e0208 */
[C---:B------:R-:W-:Y:S01]  /*0a90*/  @!P3 SHF.L.U32 R15, R4.reuse, 0x2, RZ ;  /* 0x00000002040fb819 */ /* 0x040fe200000006ff */
[----:B------:R-:W-:Y:S01]  /*0aa0*/  @P1 STL.64 [R1+0x38], R34 ;  /* 0x0000382201001387 */ /* 0x000fe20000100a00 */
[----:B------:R-:W-:Y:S02]  /*0ab0*/  @!P3 SHF.L.U64.HI R6, R4, 0x2, R5 ;  /* 0x000000020406b819 */ /* 0x000fe40000010205 */
[----:B------:R-:W-:Y:S02]  /*0ac0*/  CS2R R50, SRZ ;  /* 0x0000000000327805 */ /* 0x000fe4000001ff00 */
[----:B------:R-:W-:Y:S01]  /*0ad0*/  @!P2 MOV R4, R74 ;  /* 0x0000004a0004a202 */ /* 0x000fe20000000f00 */
[----:B------:R3:W-:Y:S01]  /*0ae0*/  @P1 STL.64 [R1+0x30], R32 ;  /* 0x0000302001001387 */ /* 0x0007e20000100a00 */
[----:B------:R-:W-:-:S02]  /*0af0*/  @!P2 MOV R5, R73 ;  /* 0x000000490005a202 */ /* 0x000fc40000000f00 */
[----:B------:R-:W-:Y:S02]  /*0b00*/  CS2R R92, SRZ ;  /* 0x00000000005c7805 */ /* 0x000fe4000001ff00 */
[C---:B------:R-:W-:Y:S02]  /*0b10*/  @!P3 IADD3 R12, P5, R15.reuse, R24, RZ ;  /* 0x000000180f0cb210 */ /* 0x040fe40007fbe0ff */
[----:B------:R-:W-:Y:S02]  /*0b20*/  CS2R R52, SRZ ;  /* 0x0000000000347805 */ /* 0x000fe4000001ff00 */
[----:B------:R-:W-:Y:S01]  /*0b30*/  @!P3 IADD3 R14, P6, R15, R26, RZ ;  /* 0x0000001a0f0eb210 */ /* 0x000fe20007fde0ff */
[----:B------:R-:W-:Y:S01]  /*0b40*/  @!P2 IMAD.WIDE.U32 R4, R29, R16, R4 ;  /* 0x000000101d04a225 */ /* 0x000fe200078e0004 */
[----:B------:R-:W-:Y:S02]  /*0b50*/  @!P3 IADD3.X R13, R6, R25, RZ, P5, !PT ;  /* 0x00000019060db210 */ /* 0x000fe40002ffe4ff */
[----:B------:R-:W-:-:S02]  /*0b60*/  CS2R R48, SRZ ;  /* 0x0000000000307805 */ /* 0x000fc4000001ff00 */
[----:B------:R-:W-:Y:S01]  /*0b70*/  @!P3 IADD3.X R15, R6, R27, RZ, P6, !PT ;  /* 0x0000001b060fb210 */ /* 0x000fe200037fe4ff */
[----:B------:R-:W4:Y:S01]  /*0b80*/  @!P4 LDC.64 R24, c[0x0][0x230] ;  /* 0x00008c00ff18cb82 */ /* 0x000f220000000a00 */
[----:B------:R-:W-:Y:S01]  /*0b90*/  @!P2 IADD3 R5, R5, R9, RZ ;  /* 0x000000090505a210 */ /* 0x000fe20007ffe0ff */
[----:B------:R-:W4:Y:S01]  /*0ba0*/  @!P3 LDG.E.64 R106, desc[UR22][R12.64] ;  /* 0x000000160c6ab981 */ /* 0x000f22000c1e1b00 */
[----:B---3--:R-:W-:Y:S02]  /*0bb0*/  IADD3 R33, R2, 0xe0, RZ ;  /* 0x000000e002217810 */ /* 0x008fe40007ffe0ff */
[----:B------:R-:W-:Y:S02]  /*0bc0*/  CS2R R88, SRZ ;  /* 0x0000000000587805 */ /* 0x000fe4000001ff00 */
[----:B------:R-:W-:Y:S01]  /*0bd0*/  @!P2 SHF.L.U32 R11, R4, 0x2, RZ ;  /* 0x00000002040ba819 */ /* 0x000fe200000006ff */
[----:B------:R3:W3:Y:S01]  /*0be0*/  @!P3 LDG.E.64 R70, desc[UR22][R14.64] ;  /* 0x000000160e46b981 */ /* 0x0006e2000c1e1b00 */
[----:B------:R-:W-:-:S02]  /*0bf0*/  ISETP.GE.U32.AND P0, PT, R33, UR18, PT ;  /* 0x0000001221007c0c */ /* 0x000fc4000bf06070 */
[----:B------:R-:W-:Y:S02]  /*0c00*/  CS2R R86, SRZ ;  /* 0x0000000000567805 */ /* 0x000fe4000001ff00 */
[----:B------:R-:W-:Y:S02]  /*0c10*/  SHF.R.S32.HI R7, RZ, 0x1f, R33 ;  /* 0x0000001fff077819 */ /* 0x000fe40000011421 */
[----:B------:R-:W-:Y:S02]  /*0c20*/  CS2R R46, SRZ ;  /* 0x00000000002e7805 */ /* 0x000fe4000001ff00 */
[----:B------:R-:W-:Y:S01]  /*0c30*/  @!P2 SHF.L.U64.HI R6, R4, 0x2, R5 ;  /* 0x000000020406a819 */ /* 0x000fe20000010205 */
[----:B-1----:R-:W-:Y:S01]  /*0c40*/  @!P4 IMAD R4, R3, R22, RZ ;  /* 0x000000160304c224 */ /* 0x002fe200078e02ff */
[----:B------:R-:W-:Y:S02]  /*0c50*/  ISETP.GE.AND.EX P0, PT, R7, UR19, PT, P0 ;  /* 0x0000001307007c0c */ /* 0x000fe4000bf06300 */
[----:B------:R-:W-:-:S02]  /*0c60*/  CS2R R84, SRZ ;  /* 0x0000000000547805 */ /* 0x000fc4000001ff00 */
[----:B------:R-:W-:Y:S01]  /*0c70*/  @!P4 MOV R5, R73 ;  /* 0x000000490005c202 */ /* 0x000fe20000000f00 */
[----:B------:R-:W-:Y:S01]  /*0c80*/  @!P4 IMAD R3, R31, R23, R4 ;  /* 0x000000171f03c224 */ /* 0x000fe200078e0204 */
[----:B------:R-:W-:Y:S02]  /*0c90*/  @!P4 MOV R4, R74 ;  /* 0x0000004a0004c202 */ /* 0x000fe40000000f00 */
[----:B------:R-:W-:Y:S02]  /*0ca0*/  CS2R R44, SRZ ;  /* 0x00000000002c7805 */ /* 0x000fe4000001ff00 */
[----:B------:R-:W-:Y:S02]  /*0cb0*/  ISETP.GT.U32.OR P0, PT, R0, 0x1df, P0 ;  /* 0x000001df0000780c */ /* 0x000fe40000704470 */
[----:B------:R-:W-:Y:S02]  /*0cc0*/  CS2R R42, SRZ ;  /* 0x00000000002a7805 */ /* 0x000fe4000001ff00 */
[----:B--2---:R-:W-:Y:S01]  /*0cd0*/  @!P2 IADD3 R8, P5, R11, R18, RZ ;  /* 0x000000120b08a210 */ /* 0x004fe20007fbe0ff */
[----:B------:R-:W-:Y:S01]  /*0ce0*/  @!P4 IMAD.WIDE.U32 R4, R31, R22, R4 ;  /* 0x000000161f04c225 */ /* 0x000fe200078e0004 */
[----:B------:R-:W-:-:S02]  /*0cf0*/  IADD3 R35, R2, 0xf0, RZ ;  /* 0x000000f002237810 */ /* 0x000fc40007ffe0ff */
[----:B------:R-:W-:Y:S02]  /*0d00*/  CS2R R76, SRZ ;  /* 0x00000000004c7805 */ /* 0x000fe4000001ff00 */
[----:B------:R-:W-:Y:S02]  /*0d10*/  @!P2 IADD3.X R9, R6, R19, RZ, P5, !PT ;  /* 0x000000130609a210 */ /* 0x000fe40002ffe4ff */
[----:B------:R-:W-:Y:S02]  /*0d20*/  CS2R R40, SRZ ;  /* 0x0000000000287805 */ /* 0x000fe4000001ff00 */
[----:B------:R-:W-:Y:S02]  /*0d30*/  @!P4 IADD3 R5, R5, R3, RZ ;  /* 0x000000030505c210 */ /* 0x000fe40007ffe0ff */
[----:B------:R-:W-:Y:S02]  /*0d40*/  CS2R R82, SRZ ;  /* 0x0000000000527805 */ /* 0x000fe4000001ff00 */
[----:B------:R-:W-:Y:S01]  /*0d50*/  ISETP.GE.U32.AND P5, PT, R35, UR18, PT ;  /* 0x0000001223007c0c */ /* 0x000fe2000bfa6070 */
[----:B------:R-:W2:Y:S01]  /*0d60*/  @!P2 LDG.E.64 R104, desc[UR22][R8.64] ;  /* 0x000000160868a981 */ /* 0x000ea2000c1e1b00 */
[----:B------:R-:W-:Y:S01]  /*0d70*/  SHF.R.S32.HI R3, RZ, 0x1f, R35 ;  /* 0x0000001fff037819 */ /* 0x000fe20000011423 */
[----:B------:R-:W1:Y:S01]  /*0d80*/  @!P0 LDC.64 R22, c[0x0][0x288] ;  /* 0x0000a200ff168b82 */ /* 0x000e620000000a00 */
[----:B0-----:R-:W-:-:S02]  /*0d90*/  @!P2 IADD3 R10, P6, R11, R20, RZ ;  /* 0x000000140b0aa210 */ /* 0x001fc40007fde0ff */
[----:B------:R-:W-:Y:S02]  /*0da0*/  CS2R R38, SRZ ;  /* 0x0000000000267805 */ /* 0x000fe4000001ff00 */
[----:B------:R-:W-:Y:S02]  /*0db0*/  ISETP.GE.AND.EX P5, PT, R3, UR19, PT, P5 ;  /* 0x0000001303007c0c */ /* 0x000fe4000bfa6350 */
[----:B------:R-:W-:Y:S02]  /*0dc0*/  CS2R R36, SRZ ;  /* 0x0000000000247805 */ /* 0x000fe4000001ff00 */
[----:B------:R-:W-:Y:S02]  /*0dd0*/  @!P2 IADD3.X R11, R6, R21, RZ, P6, !PT ;  /* 0x00000015060ba210 */ /* 0x000fe400037fe4ff */
[----:B------:R-:W-:Y:S02]  /*0de0*/  CS2R R58, SRZ ;  /* 0x00000000003a7805 */ /* 0x000fe4000001ff00 */
[----:B------:R-:W-:Y:S01]  /*0df0*/  ISETP.GT.U32.OR P5, PT, R0, 0x1df, P5 ;  /* 0x000001df0000780c */ /* 0x000fe20002fa4470 */
[----:B------:R-:W0:Y:S01]  /*0e00*/  @!P4 LDC.64 R20, c[0x0][0x228] ;  /* 0x00008a00ff14cb82 */ /* 0x000e220000000a00 */
[----:B------:R-:W-:Y:S01]  /*0e10*/  IADD3 R31, R2, 0x100, RZ ;  /* 0x00000100021f7810 */ /* 0x000fe20007ffe0ff */
[----:B------:R0:W2:Y:S01]  /*0e20*/  @!P2 LDG.E.64 R68, desc[UR22][R10.64] ;  /* 0x000000160a44a981 */ /* 0x0000a2000c1e1b00 */
[----:B------:R-:W-:-:S02]  /*0e30*/  @!P4 SHF.L.U32 R19, R4, 0x2, RZ ;  /* 0x000000020413c819 */ /* 0x000fc400000006ff */
[----:B------:R-:W-:Y:S02]  /*0e40*/  CS2R R56, SRZ ;  /* 0x0000000000387805 */ /* 0x000fe4000001ff00 */
[----:B------:R-:W-:Y:S02]  /*0e50*/  ISETP.GE.U32.AND P3, PT, R31, UR18, PT ;  /* 0x000000121f007c0c */ /* 0x000fe4000bf66070 */
[----:B------:R-:W-:Y:S02]  /*0e60*/  IADD3 R81, R2, 0x60, RZ ;  /* 0x0000006002517810 */ /* 0x000fe40007ffe0ff */
[----:B------:R-:W-:Y:S02]  /*0e70*/  CS2R R124, SRZ ;  /* 0x00000000007c7805 */ /* 0x000fe4000001ff00 */
[----:B------:R-:W-:Y:S02]  /*0e80*/  SHF.R.S32.HI R17, RZ, 0x1f, R31 ;  /* 0x0000001fff117819 */ /* 0x000fe4000001141f */
[----:B------:R-:W-:-:S02]  /*0e90*/  CS2R R122, SRZ ;  /* 0x00000000007a7805 */ /* 0x000fc4000001ff00 */
[----:B------:R-:W-:Y:S01]  /*0ea0*/  @!P4 SHF.L.U64.HI R16, R4, 0x2, R5 ;  /* 0x000000020410c819 */ /* 0x000fe20000010205 */
[----:B------:R-:W0:Y:S01]  /*0eb0*/  @!P5 LDC.64 R26, c[0x0][0x288] ;  /* 0x0000a200ff1adb82 */ /* 0x000e220000000a00 */
[----:B------:R-:W-:Y:S02]  /*0ec0*/  ISETP.GE.AND.EX P3, PT, R17, UR19, PT, P3 ;  /* 0x0000001311007c0c */ /* 0x000fe4000bf66330 */
[----:B------:R-:W-:Y:S02]  /*0ed0*/  CS2R R120, SRZ ;  /* 0x0000000000787805 */ /* 0x000fe4000001ff00 */
[----:B----4-:R-:W-:Y:S02]  /*0ee0*/  @!P4 IADD3 R4, P6, R19, R24, RZ ;  /* 0x000000181304c210 */ /* 0x010fe40007fde0ff */
[----:B------:R-:W-:Y:S02]  /*0ef0*/  CS2R R108, SRZ ;  /* 0x00000000006c7805 */ /* 0x000fe4000001ff00 */
[----:B------:R-:W-:Y:S01]  /*0f00*/  ISETP.GT.U32.OR P3, PT, R0, 0x1df, P3 ;  /* 0x000001df0000780c */ /* 0x000fe20001f64470 */
[----:B-1----:R-:W-:Y:S01]  /*0f10*/  @!P0 IMAD R18, R7, R22, RZ ;  /* 0x0000001607128224 */ /* 0x002fe200078e02ff */
[----:B------:R-:W-:-:S02]  /*0f20*/  @!P4 IADD3.X R5, R16, R25, RZ, P6, !PT ;  /* 0x000000191005c210 */ /* 0x000fc400037fe4ff */
[----:B------:R-:W-:Y:S01]  /*0f30*/  CS2R R110, SRZ ;  /* 0x00000000006e7805 */ /* 0x000fe2000001ff00 */
[----:B------:R-:W1:Y:S01]  /*0f40*/  @!P0 LDC.64 R24, c[0x0][0x230] ;  /* 0x00008c00ff188b82 */ /* 0x000e620000000a00 */
[----:B---3--:R-:W-:Y:S01]  /*0f50*/  @!P0 IMAD R15, R33, R23, R18 ;  /* 0x00000017210f8224 */ /* 0x008fe200078e0212 */
[----:B------:R-:W-:Y:S01]  /*0f60*/  @!P0 MOV R12, R74 ;  /* 0x0000004a000c8202 */ /* 0x000fe20000000f00 */
[----:B------:R-:W5:Y:S01]  /*0f70*/  @!P4 LDG.E.64 R102, desc[UR22][R4.64] ;  /* 0x000000160466c981 */ /* 0x000f62000c1e1b00 */
[----:B0-----:R-:W-:Y:S01]  /*0f80*/  @!P4 IADD3 R6, P6, R19, R20, RZ ;  /* 0x000000141306c210 */ /* 0x001fe20007fde0ff */
[----:B------:R-:W-:Y:S01]  /*0f90*/  ULDC.64 UR6, c[0x0][0x248] ;  /* 0x0000920000067ab9 */ /* 0x000fe20000000a00 */
[----:B------:R-:W-:Y:S02]  /*0fa0*/  @!P0 MOV R13, R73 ;  /* 0x00000049000d8202 */ /* 0x000fe40000000f00 */
[----:B------:R-:W0:Y:S01]  /*0fb0*/  @!P0 LDC.64 R18, c[0x0][0x228] ;  /* 0x00008a00ff128b82 */ /* 0x000e220000000a00 */
[----:B------:R-:W-:Y:S01]  /*0fc0*/  @!P0 IMAD.WIDE.U32 R12, R33, R22, R12 ;  /* 0x00000016210c8225 */ /* 0x000fe200078e000c */
[----:B------:R-:W-:-:S06]  /*0fd0*/  IADD3 R33, R2, 0x110, RZ ;  /* 0x0000011002217810 */ /* 0x000fcc0007ffe0ff */
[----:B------:R-:W3:Y:S01]  /*0fe0*/  @!P3 LDC.64 R28, c[0x0][0x288] ;  /* 0x0000a200ff1cbb82 */ /* 0x000ee20000000a00 */
[----:B------:R-:W-:-:S07]  /*0ff0*/  @!P4 IADD3.X R7, R16, R21, RZ, P6, !PT ;  /* 0x000000151007c210 */ /* 0x000fce00037fe4ff */
[----:B------:R-:W4:Y:S01]  /*1000*/  @!P5 LDC.64 R22, c[0x0][0x230] ;  /* 0x00008c00ff16db82 */ /* 0x000f220000000a00 */
[----:B------:R-:W-:Y:S01]  /*1010*/  @!P5 IMAD R16, R3, R26, RZ ;  /* 0x0000001a0310d224 */ /* 0x000fe200078e02ff */
[----:B------:R-:W-:Y:S01]  /*1020*/  ISETP.GE.U32.AND P2, PT, R33, UR18, PT ;  /* 0x0000001221007c0c */ /* 0x000fe2000bf46070 */
[----:B------:R4:W5:Y:S01]  /*1030*/  @!P4 LDG.E.64 R66, desc[UR22][R6.64] ;  /* 0x000000160642c981 */ /* 0x000962000c1e1b00 */
[----:B------:R-:W-:Y:S02]  /*1040*/  @!P0 IADD3 R15, R13, R15, RZ ;  /* 0x0000000f0d0f8210 */ /* 0x000fe40007ffe0ff */
[----:B------:R-:W-:Y:S02]  /*1050*/  SHF.R.S32.HI R3, RZ, 0x1f, R33 ;  /* 0x0000001fff037819 */ /* 0x000fe40000011421 */
[----:B------:R-:W-:Y:S02]  /*1060*/  @!P5 MOV R10, R74 ;  /* 0x0000004a000ad202 */ /* 0x000fe40000000f00 */
[----:B------:R-:W-:-:S02]  /*1070*/  @!P5 MOV R11, R73 ;  /* 0x00000049000bd202 */ /* 0x000fc40000000f00 */
[C---:B------:R-:W-:Y:S02]  /*1080*/  @!P0 SHF.L.U32 R13, R12.reuse, 0x2, RZ ;  /* 0x000000020c0d8819 */ /* 0x040fe400000006ff */
[----:B------:R-:W-:Y:S01]  /*1090*/  @!P0 SHF.L.U64.HI R14, R12, 0x2, R15 ;  /* 0x000000020c0e8819 */ /* 0x000fe2000001020f */
[----:B------:R-:W-:Y:S01]  /*10a0*/  @!P5 IMAD R15, R35, R27, R16 ;  /* 0x0000001b230fd224 */ /* 0x000fe200078e0210 */
[----:B------:R-:W-:Y:S01]  /*10b0*/  ISETP.GE.AND.EX P2, PT, R3, UR19, PT, P2 ;  /* 0x0000001303007c0c */ /* 0x000fe2000bf46320 */
[----:B------:R-:W-:Y:S01]  /*10c0*/  @!P5 IMAD.WIDE.U32 R10, R35, R26, R10 ;  /* 0x0000001a230ad225 */ /* 0x000fe200078e000a */
[----:B-1----:R-:W-:Y:S01]  /*10d0*/  @!P0 IADD3 R8, P6, R13, R24, RZ ;  /* 0x000000180d088210 */ /* 0x002fe20007fde0ff */
[----:B------:R-:W1:Y:S01]  /*10e0*/  @!P3 LDC.64 R26, c[0x0][0x230] ;  /* 0x00008c00ff1abb82 */ /* 0x000e620000000a00 */
[----:B------:R-:W-:Y:S02]  /*10f0*/  ISETP.GT.U32.OR P2, PT, R0, 0x1df, P2 ;  /* 0x000001df0000780c */ /* 0x000fe40001744470 */
[----:B------:R-:W-:-:S02]  /*1100*/  @!P0 IADD3.X R9, R14, R25, RZ, P6, !PT ;  /* 0x000000190e098210 */ /* 0x000fc400037fe4ff */
[----:B------:R-:W-:Y:S02]  /*1110*/  @!P5 IADD3 R11, R11, R15, RZ ;  /* 0x0000000f0b0bd210 */ /* 0x000fe40007ffe0ff */
[----:B0-----:R-:W-:Y:S01]  /*1120*/  @!P0 IADD3 R12, P6, R13, R18, RZ ;  /* 0x000000120d0c8210 */ /* 0x001fe20007fde0ff */
[----:B------:R-:W0:Y:S01]  /*1130*/  @!P5 LDC.64 R24, c[0x0][0x228] ;  /* 0x00008a00ff18db82 */ /* 0x000e220000000a00 */
[C---:B------:R-:W-:Y:S01]  /*1140*/  @!P5 SHF.L.U32 R21, R10.reuse, 0x2, RZ ;  /* 0x000000020a15d819 */ /* 0x040fe200000006ff */
[----:B---3--:R-:W-:Y:S01]  /*1150*/  @!P3 IMAD R16, R17, R28, RZ ;  /* 0x0000001c1110b224 */ /* 0x008fe200078e02ff */
[----:B------:R-:W-:Y:S01]  /*1160*/  @!P5 SHF.L.U64.HI R18, R10, 0x2, R11 ;  /* 0x000000020a12d819 */ /* 0x000fe2000001020b */
[----:B------:R-:W5:Y:S01]  /*1170*/  @!P0 LDG.E.64 R100, desc[UR22][R8.64] ;  /* 0x0000001608648981 */ /* 0x000f62000c1e1b00 */
[----:B------:R-:W-:Y:S02]  /*1180*/  @!P0 IADD3.X R13, R14, R19, RZ, P6, !PT ;  /* 0x000000130e0d8210 */ /* 0x000fe400037fe4ff */
[----:B------:R-:W-:-:S02]  /*1190*/  @!P3 MOV R10, R74 ;  /* 0x0000004a000ab202 */ /* 0x000fc40000000f00 */
[----:B------:R-:W-:Y:S01]  /*11a0*/  @!P3 MOV R11, R73 ;  /* 0x00000049000bb202 */ /* 0x000fe20000000f00 */
[----:B------:R-:W-:Y:S01]  /*11b0*/  @!P3 IMAD R17, R31, R29, R16 ;  /* 0x0000001d1f11b224 */ /* 0x000fe200078e0210 */
[----:B----4-:R-:W-:Y:S01]  /*11c0*/  @!P5 IADD3 R14, P6, R21, R22, RZ ;  /* 0x00000016150ed210 */ /* 0x010fe20007fde0ff */
[----:B------:R3:W5:Y:S01]  /*11d0*/  @!P0 LDG.E.64 R64, desc[UR22][R12.64] ;  /* 0x000000160c408981 */ /* 0x000762000c1e1b00 */
[----:B------:R-:W-:Y:S02]  /*11e0*/  @!P3 IMAD.WIDE.U32 R10, R31, R28, R10 ;  /* 0x0000001c1f0ab225 */ /* 0x000fe400078e000a */
[----:B------:R-:W-:Y:S01]  /*11f0*/  @!P5 IADD3.X R15, R18, R23, RZ, P6, !PT ;  /* 0x00000017120fd210 */ /* 0x000fe200037fe4ff */
[----:B------:R-:W4:Y:S01]  /*1200*/  @!P2 LDC.64 R28, c[0x0][0x288] ;  /* 0x0000a200ff1cab82 */ /* 0x000f220000000a00 */
[----:B------:R-:W-:Y:S02]  /*1210*/  IADD3 R31, R2, 0x120, RZ ;  /* 0x00000120021f7810 */ /* 0x000fe40007ffe0ff */
[----:B------:R-:W-:Y:S01]  /*1220*/  @!P3 IADD3 R11, R11, R17, RZ ;  /* 0x000000110b0bb210 */ /* 0x000fe20007ffe0ff */
[----:B------:R3:W5:Y:S04]  /*1230*/  @!P5 LDG.E.64 R98, desc[UR22][R14.64] ;  /* 0x000000160e62d981 */ /* 0x000768000c1e1b00 */
[----:B------:R-:W1:Y:S01]  /*1240*/  @!P3 LDC.64 R22, c[0x0][0x228] ;  /* 0x00008a00ff16bb82 */ /* 0x000e620000000a00 */
[----:B------:R-:W-:-:S02]  /*1250*/  ISETP.GE.U32.AND P4, PT, R31, UR18, PT ;  /* 0x000000121f007c0c */ /* 0x000fc4000bf86070 */
[----:B------:R-:W-:-:S04]  /*1260*/  SHF.R.S32.HI R19, RZ, 0x1f, R31 ;  /* 0x0000001fff137819 */ /* 0x000fc8000001141f */
[----:B------:R-:W-:Y:S02]  /*1270*/  ISETP.GE.AND.EX P4, PT, R19, UR19, PT, P4 ;  /* 0x0000001313007c0c */ /* 0x000fe4000bf86340 */
[----:B0-----:R-:W-:Y:S02]  /*1280*/  @!P5 IADD3 R16, P6, R21, R24, RZ ;  /* 0x000000181510d210 */ /* 0x001fe40007fde0ff */
[----:B------:R-:W-:Y:S02]  /*1290*/  ISETP.GT.U32.OR P4, PT, R0, 0x1df, P4 ;  /* 0x000001df0000780c */ /* 0x000fe40002784470 */
[----:B------:R-:W-:Y:S02]  /*12a0*/  @!P3 SHF.L.U32 R21, R10, 0x2, RZ ;  /* 0x000000020a15b819 */ /* 0x000fe400000006ff */
[----:B------:R-:W-:Y:S02]  /*12b0*/  @!P5 IADD3.X R17, R18, R25, RZ, P6, !PT ;  /* 0x000000191211d210 */ /* 0x000fe400037fe4ff */
[----:B------:R-:W-:Y:S01]  /*12c0*/  @!P3 SHF.L.U64.HI R18, R10, 0x2, R11 ;  /* 0x000000020a12b819 */ /* 0x000fe2000001020b */
[----:B----4-:R-:W-:Y:S01]  /*12d0*/  @!P2 IMAD R6, R3, R28, RZ ;  /* 0x0000001c0306a224 */ /* 0x010fe200078e02ff */
[----:B-1----:R-:W-:Y:S01]  /*12e0*/  @!P3 IADD3 R10, P6, R21, R26, RZ ;  /* 0x0000001a150ab210 */ /* 0x002fe20007fde0ff */
[----:B------:R-:W3:Y:S01]  /*12f0*/  @!P2 LDC.64 R24, c[0x0][0x228] ;  /* 0x00008a00ff18ab82 */ /* 0x000ee20000000a00 */
[----:B------:R-:W-:Y:S01]  /*1300*/  @!P2 MOV R7, R73 ;  /* 0x000000490007a202 */ /* 0x000fe20000000f00 */
[----:B------:R0:W5:Y:S01]  /*1310*/  @!P5 LDG.E.64 R62, desc[UR22][R16.64] ;  /* 0x00000016103ed981 */ /* 0x000162000c1e1b00 */
[----:B------:R-:W-:-:S02]  /*1320*/  @!P3 IADD3.X R11, R18, R27, RZ, P6, !PT ;  /* 0x0000001b120bb210 */ /* 0x000fc400037fe4ff */
[----:B------:R-:W-:-:S03]  /*1330*/  @!P3 IADD3 R4, P6, R21, R22, RZ ;  /* 0x000000161504b210 */ /* 0x000fc60007fde0ff */
[----:B------:R-:W1:Y:S01]  /*1340*/  @!P4 LDC.64 R26, c[0x0][0x288] ;  /* 0x0000a200ff1acb82 */ /* 0x000e620000000a00 */
[----:B------:R-:W-:Y:S01]  /*1350*/  @!P3 IADD3.X R5, R18, R23, RZ, P6, !PT ;  /* 0x000000171205b210 */ /* 0x000fe200037fe4ff */
[C---:B------:R-:W-:Y:S01]  /*1360*/  @!P2 IMAD R21, R33.reuse, R29, R6 ;  /* 0x0000001d2115a224 */ /* 0x040fe200078e0206 */
[----:B------:R-:W-:Y:S01]  /*1370*/  @!P2 MOV R6, R74 ;  /* 0x0000004a0006a202 */ /* 0x000fe20000000f00 */
[----:B------:R-:W5:Y:S04]  /*1380*/  @!P3 LDG.E.64 R96, desc[UR22][R10.64] ;  /* 0x000000160a60b981 */ /* 0x000f68000c1e1b00 */
[----:B------:R-:W4:Y:S01]  /*1390*/  @!P2 LDC.64 R22, c[0x0][0x230] ;  /* 0x00008c00ff16ab82 */ /* 0x000f220000000a00 */
[----:B------:R-:W-:Y:S01]  /*13a0*/  @!P2 IMAD.WIDE.U32 R6, R33, R28, R6 ;  /* 0x0000001c2106a225 */ /* 0x000fe200078e0006 */
[----:B------:R-:W-:Y:S01]  /*13b0*/  IADD3 R33, R2, 0x130, RZ ;  /* 0x0000013002217810 */ /* 0x000fe20007ffe0ff */
[----:B------:R0:W5:Y:S03]  /*13c0*/  @!P3 LDG.E.64 R60, desc[UR22][R4.64] ;  /* 0x00000016043cb981 */ /* 0x000166000c1e1b00 */
[----:B------:R-:W-:-:S02]  /*13d0*/  ISETP.GE.U32.AND P0, PT, R33, UR18, PT ;  /* 0x0000001221007c0c */ /* 0x000fc4000bf06070 */
[----:B------:R-:W-:Y:S01]  /*13e0*/  SHF.R.S32.HI R3, RZ, 0x1f, R33 ;  /* 0x0000001fff037819 */ /* 0x000fe20000011421 */
[----:B------:R-:W0:Y:S01]  /*13f0*/  @!P4 LDC.64 R28, c[0x0][0x228] ;  /* 0x00008a00ff1ccb82 */ /* 0x000e220000000a00 */
[----:B------:R-:W-:Y:S02]  /*1400*/  @!P2 IADD3 R21, R7, R21, RZ ;  /* 0x000000150715a210 */ /* 0x000fe40007ffe0ff */
[----:B------:R-:W-:Y:S02]  /*1410*/  ISETP.GE.AND.EX P0, PT, R3, UR19, PT, P0 ;  /* 0x0000001303007c0c */ /* 0x000fe4000bf06300 */
[----:B------:R-:W-:Y:S02]  /*1420*/  @!P2 SHF.L.U32 R7, R6, 0x2, RZ ;  /* 0x000000020607a819 */ /* 0x000fe400000006ff */
[----:B------:R-:W-:Y:S02]  /*1430*/  ISETP.GT.U32.OR P0, PT, R0, 0x1df, P0 ;  /* 0x000001df0000780c */ /* 0x000fe40000704470 */
[----:B------:R-:W-:Y:S01]  /*1440*/  @!P2 SHF.L.U64.HI R18, R6, 0x2, R21 ;  /* 0x000000020612a819 */ /* 0x000fe20000010215 */
[----:B-1----:R-:W-:Y:S01]  /*1450*/  @!P4 IMAD R6, R19, R26, RZ ;  /* 0x0000001a1306c224 */ /* 0x002fe200078e02ff */
[----:B---3--:R-:W-:Y:S01]  /*1460*/  @!P2 IADD3 R12, P6, R7, R24, RZ ;  /* 0x00000018070ca210 */ /* 0x008fe20007fde0ff */
[----:B------:R-:W1:Y:S02]  /*1470*/  @!P4 LDC.64 R20, c[0x0][0x230] ;  /* 0x00008c00ff14cb82 */ /* 0x000e640000000a00 */
[----:B------:R-:W-:Y:S01]  /*1480*/  @!P4 IMAD R13, R31, R27, R6 ;  /* 0x0000001b1f0dc224 */ /* 0x000fe200078e0206 */
[----:B----4-:R-:W-:-:S02]  /*1490*/  @!P2 IADD3 R8, P5, R7, R22, RZ ;  /* 0x000000160708a210 */ /* 0x010fc40007fbe0ff */
[----:B------:R-:W-:Y:S02]  /*14a0*/  @!P4 MOV R6, R74 ;  /* 0x0000004a0006c202 */ /* 0x000fe40000000f00 */
[----:B------:R-:W-:Y:S01]  /*14b0*/  @!P4 MOV R7, R73 ;  /* 0x000000490007c202 */ /* 0x000fe20000000f00 */
[----:B------:R-:W3:Y:S01]  /*14c0*/  @!P0 LDC.64 R14, c[0x0][0x228] ;  /* 0x00008a00ff0e8b82 */ /* 0x000ee20000000a00 */
[----:B------:R-:W-:Y:S01]  /*14d0*/  IADD3 R35, R2, 0x150, RZ ;  /* 0x0000015002237810 */ /* 0x000fe20007ffe0ff */
[----:B------:R-:W-:Y:S01]  /*14e0*/  @!P4 IMAD.WIDE.U32 R6, R31, R26, R6 ;  /* 0x0000001a1f06c225 */ /* 0x000fe200078e0006 */
[----:B------:R-:W-:-:S05]  /*14f0*/  @!P2 IADD3.X R9, R18, R23, RZ, P5, !PT ;  /* 0x000000171209a210 */ /* 0x000fca0002ffe4ff */
[----:B------:R-:W4:Y:S01]  /*1500*/  @!P0 LDC.64 R30, c[0x0][0x288] ;  /* 0x0000a200ff1e8b82 */ /* 0x000f220000000a00 */
[----:B------:R-:W-:Y:S01]  /*1510*/  ISETP.GE.U32.AND P5, PT, R35, UR18, PT ;  /* 0x0000001223007c0c */ /* 0x000fe2000bfa6070 */
[----:B------:R-:W5:Y:S01]  /*1520*/  @!P2 LDG.E.64 R94, desc[UR22][R8.64] ;  /* 0x00000016085ea981 */ /* 0x000f62000c1e1b00 */
[----:B------:R-:W-:Y:S02]  /*1530*/  SHF.R.S32.HI R27, RZ, 0x1f, R35 ;  /* 0x0000001fff1b7819 */ /* 0x000fe40000011423 */
[----:B0-----:R-:W-:Y:S02]  /*1540*/  IADD3 R17, R2, 0x170, RZ ;  /* 0x0000017002117810 */ /* 0x001fe40007ffe0ff */
[----:B------:R-:W-:Y:S02]  /*1550*/  ISETP.GE.AND.EX P5, PT, R27, UR19, PT, P5 ;  /* 0x000000131b007c0c */ /* 0x000fe4000bfa6350 */
[----:B------:R-:W-:Y:S02]  /*1560*/  @!P4 IADD3 R7, R7, R13, RZ ;  /* 0x0000000d0707c210 */ /* 0x000fe40007ffe0ff */
[----:B------:R-:W-:-:S02]  /*1570*/  ISETP.GT.U32.OR P5, PT, R0, 0x1df, P5 ;  /* 0x000001df0000780c */ /* 0x000fc40002fa4470 */
[----:B------:R-:W-:Y:S02]  /*1580*/  @!P2 IADD3.X R13, R18, R25, RZ, P6, !PT ;  /* 0x00000019120da210 */ /* 0x000fe400037fe4ff */
[----:B------:R-:W-:Y:S01]  /*1590*/  ISETP.GE.U32.AND P3, PT, R17, UR18, PT ;  /* 0x0000001211007c0c */ /* 0x000fe2000bf66070 */
[----:B------:R-:W0:Y:S01]  /*15a0*/  @!P0 LDC.64 R18, c[0x0][0x230] ;  /* 0x00008c00ff128b82 */ /* 0x000e220000000a00 */
[----:B------:R-:W-:Y:S01]  /*15b0*/  SHF.R.S32.HI R34, RZ, 0x1f, R17 ;  /* 0x0000001fff227819 */ /* 0x000fe20000011411 */
[----:B------:R-:W5:Y:S03]  /*15c0*/  @!P2 LDG.E.64 R54, desc[UR22][R12.64] ;  /* 0x000000160c36a981 */ /* 0x000f66000c1e1b00 */
[----:B------:R-:W-:Y:S02]  /*15d0*/  ISETP.GE.AND.EX P3, PT, R34, UR19, PT, P3 ;  /* 0x0000001322007c0c */ /* 0x000fe4000bf66330 */
[----:B------:R-:W-:Y:S01]  /*15e0*/  @!P4 SHF.L.U32 R23, R6, 0x2, RZ ;  /* 0x000000020617c819 */ /* 0x000fe200000006ff */
[----:B------:R-:W3:Y:S01]  /*15f0*/  @!P5 LDC.64 R24, c[0x0][0x288] ;  /* 0x0000a200ff18db82 */ /* 0x000ee20000000a00 */
[----:B------:R-:W-:Y:S01]  /*1600*/  ISETP.GT.U32.OR P3, PT, R0, 0x1df, P3 ;  /* 0x000001df0000780c */ /* 0x000fe20001f64470 */
[----:B----4-:R-:W-:Y:S01]  /*1610*/  @!P0 IMAD R16, R3, R30, RZ ;  /* 0x0000001e03108224 */ /* 0x010fe200078e02ff */
[----:B------:R-:W-:-:S02]  /*1620*/  @!P0 MOV R4, R74 ;  /* 0x0000004a00048202 */ /* 0x000fc40000000f00 */
[----:B------:R-:W-:Y:S02]  /*1630*/  @!P0 MOV R5, R73 ;  /* 0x0000004900058202 */ /* 0x000fe40000000f00 */
[----:B------:R-:W-:Y:S01]  /*1640*/  @!P4 SHF.L.U64.HI R6, R6, 0x2, R7 ;  /* 0x000000020606c819 */ /* 0x000fe20000010207 */
[----:B------:R-:W4:Y:S01]  /*1650*/  @!P5 LDC.64 R10, c[0x0][0x228] ;  /* 0x00008a00ff0adb82 */ /* 0x000f220000000a00 */
[----:B-1----:R-:W-:Y:S01]  /*1660*/  @!P4 IADD3 R20, P6, R23, R20, RZ ;  /* 0x000000141714c210 */ /* 0x002fe20007fde0ff */
[C---:B------:R-:W-:Y:S02]  /*1670*/  @!P0 IMAD R3, R33.reuse, R31, R16 ;  /* 0x0000001f21038224 */ /* 0x040fe400078e0210 */
[----:B------:R-:W-:Y:S01]  /*1680*/  @!P0 IMAD.WIDE.U32 R4, R33, R30, R4 ;  /* 0x0000001e21048225 */ /* 0x000fe200078e0004 */
[----:B------:R-:W-:Y:S02]  /*1690*/  @!P4 IADD3.X R21, R6, R21, RZ, P6, !PT ;  /* 0x000000150615c210 */ /* 0x000fe400037fe4ff */
[----:B------:R-:W-:-:S02]  /*16a0*/  @!P4 IADD3 R22, P6, R23, R28, RZ ;  /* 0x0000001c1716c210 */ /* 0x000fc40007fde0ff */
[----:B------:R-:W-:Y:S01]  /*16b0*/  @!P0 IADD3 R5, R5, R3, RZ ;  /* 0x0000000305058210 */ /* 0x000fe20007ffe0ff */
[----:B------:R-:W5:Y:S01]  /*16c0*/  @!P4 LDG.E.64 R92, desc[UR22][R20.64] ;  /* 0x00000016145cc981 */ /* 0x000f62000c1e1b00 */
[----:B------:R-:W-:Y:S02]  /*16d0*/  @!P4 IADD3.X R23, R6, R29, RZ, P6, !PT ;  /* 0x0000001d0617c210 */ /* 0x000fe400037fe4ff */
[C---:B------:R-:W-:Y:S01]  /*16e0*/  @!P0 SHF.L.U32 R3, R4.reuse, 0x2, RZ ;  /* 0x0000000204038819 */ /* 0x040fe200000006ff */
[----:B------:R-:W1:Y:S01]  /*16f0*/  @!P3 LDC.64 R6, c[0x0][0x288] ;  /* 0x0000a200ff06bb82 */ /* 0x000e620000000a00 */
[----:B------:R-:W-:Y:S02]  /*1700*/  @!P0 SHF.L.U64.HI R26, R4, 0x2, R5 ;  /* 0x00000002041a8819 */ /* 0x000fe40000010205 */
[----:B------:R-:W-:Y:S01]  /*1710*/  IADD3 R16, R2, 0x190, RZ ;  /* 0x0000019002107810 */ /* 0x000fe20007ffe0ff */
[----:B---3--:R-:W-:Y:S01]  /*1720*/  @!P5 IMAD R28, R27, R24, RZ ;  /* 0x000000181b1cd224 */ /* 0x008fe200078e02ff */
[----:B0-----:R-:W-:Y:S01]  /*1730*/  @!P0 IADD3 R18, P2, R3, R18, RZ ;  /* 0x0000001203128210 */ /* 0x001fe20007f5e0ff */
[----:B------:R0:W5:Y:S02]  /*1740*/  @!P4 LDG.E.64 R52, desc[UR22][R22.64] ;  /* 0x000000161634c981 */ /* 0x000164000c1e1b00 */
[----:B------:R-:W3:Y:S01]  /*1750*/  @!P5 LDC.64 R4, c[0x0][0x230] ;  /* 0x00008c00ff04db82 */ /* 0x000ee20000000a00 */
[----:B------:R-:W-:-:S02]  /*1760*/  @!P0 IADD3.X R19, R26, R19, RZ, P2, !PT ;  /* 0x000000131a138210 */ /* 0x000fc400017fe4ff */
[----:B------:R-:W-:Y:S02]  /*1770*/  @!P0 IADD3 R14, P6, R3, R14, RZ ;  /* 0x0000000e030e8210 */ /* 0x000fe40007fde0ff */
[----:B------:R-:W-:Y:S01]  /*1780*/  ISETP.GE.U32.AND P2, PT, R16, UR18, PT ;  /* 0x0000001210007c0c */ /* 0x000fe2000bf46070 */
[----:B------:R-:W5:Y:S01]  /*1790*/  @!P0 LDG.E.64 R90, desc[UR22][R18.64] ;  /* 0x00000016125a8981 */ /* 0x000f62000c1e1b00 */
[----:B------:R-:W-:Y:S01]  /*17a0*/  SHF.R.S32.HI R32, RZ, 0x1f, R16 ;  /* 0x0000001fff207819 */ /* 0x000fe20000011410 */
[----:B0-----:R-:W0:Y:S01]  /*17b0*/  @!P3 LDC.64 R22, c[0x0][0x230] ;  /* 0x00008c00ff16bb82 */ /* 0x001e220000000a00 */
[----:B------:R-:W-:Y:S02]  /*17c0*/  @!P0 IADD3.X R15, R26, R15, RZ, P6, !PT ;  /* 0x0000000f1a0f8210 */ /* 0x000fe400037fe4ff */
[----:B------:R-:W-:Y:S02]  /*17d0*/  ISETP.GE.AND.EX P2, PT, R32, UR19, PT, P2 ;  /* 0x0000001320007c0c */ /* 0x000fe4000bf46320 */
[----:B------:R-:W-:-:S02]  /*17e0*/  @!P5 MOV R8, R74 ;  /* 0x0000004a0008d202 */ /* 0x000fc40000000f00 */
[----:B------:R-:W-:Y:S01]  /*17f0*/  @!P5 MOV R9, R73 ;  /* 0x000000490009d202 */ /* 0x000fe20000000f00 */
[C---:B------:R-:W-:Y:S01]  /*1800*/  @!P5 IMAD R3, R35.reuse, R25, R28 ;  /* 0x000000192303d224 */ /* 0x040fe200078e021c */
[----:B------:R-:W-:Y:S01]  /*1810*/  IADD3 R26, R2, 0x1a0, RZ ;  /* 0x000001a0021a7810 */ /* 0x000fe20007ffe0ff */
[----:B------:R2:W5:Y:S01]  /*1820*/  @!P0 LDG.E.64 R50, desc[UR22][R14.64] ;  /* 0x000000160e328981 */ /* 0x000562000c1e1b00 */
[----:B------:R-:W-:Y:S01]  /*1830*/  ISETP.GT.U32.OR P2, PT, R0, 0x1df, P2 ;  /* 0x000001df0000780c */ /* 0x000fe20001744470 */
[----:B------:R-:W-:Y:S01]  /*1840*/  @!P5 IMAD.WIDE.U32 R24, R35, R24, R8 ;  /* 0x000000182318d225 */ /* 0x000fe200078e0008 */
[----:B------:R-:W-:Y:S01]  /*1850*/  ISETP.GE.U32.AND P0, PT, R26, UR18, PT ;  /* 0x000000121a007c0c */ /* 0x000fe2000bf06070 */
[----:B------:R-:W0:Y:S01]  /*1860*/  @!P3 LDC.64 R20, c[0x0][0x228] ;  /* 0x00008a00ff14bb82 */ /* 0x000e220000000a00 */
[----:B------:R-:W-:Y:S01]  /*1870*/  SHF.R.S32.HI R27, RZ, 0x1f, R26 ;  /* 0x0000001fff1b7819 */ /* 0x000fe2000001141a */
[----:B-1----:R-:W-:Y:S01]  /*1880*/  @!P3 IMAD R8, R34, R6, RZ ;  /* 0x000000062208b224 */ /* 0x002fe200078e02ff */
[----:B------:R-:W-:-:S02]  /*1890*/  @!P5 IADD3 R9, R25, R3, RZ ;  /* 0x000000031909d210 */ /* 0x000fc40007ffe0ff */
[----:B------:R-:W-:Y:S02]  /*18a0*/  ISETP.GE.AND.EX P0, PT, R27, UR19, PT, P0 ;  /* 0x000000131b007c0c */ /* 0x000fe4000bf06300 */
[----:B--2---:R-:W-:Y:S02]  /*18b0*/  @!P3 MOV R14, R74 ;  /* 0x0000004a000eb202 */ /* 0x004fe40000000f00 */
[----:B------:R-:W-:Y:S01]  /*18c0*/  @!P3 MOV R15, R73 ;  /* 0x00000049000fb202 */ /* 0x000fe20000000f00 */
[----:B------:R-:W1:Y:S01]  /*18d0*/  @!P2 LDC.64 R18, c[0x0][0x230] ;  /* 0x00008c00ff12ab82 */ /* 0x000e620000000a00 */
[----:B------:R-:W-:Y:S02]  /*18e0*/  @!P5 SHF.L.U32 R3, R24, 0x2, RZ ;  /* 0x000000021803d819 */ /* 0x000fe400000006ff */
[----:B------:R-:W-:Y:S01]  /*18f0*/  ISETP.GT.U32.OR P0, PT, R0, 0x1df, P0 ;  /* 0x000001df0000780c */ /* 0x000fe20000704470 */
[C---:B------:R-:W-:Y:S01]  /*1900*/  @!P3 IMAD R25, R17.reuse, R7, R8 ;  /* 0x000000071119b224 */ /* 0x040fe200078e0208 */
[----:B------:R-:W-:Y:S01]  /*1910*/  @!P5 SHF.L.U64.HI R24, R24, 0x2, R9 ;  /* 0x000000021818d819 */ /* 0x000fe20000010209 */
[----:B------:R-:W-:Y:S01]  /*1920*/  @!P3 IMAD.WIDE.U32 R6, R17, R6, R14 ;  /* 0x000000061106b225 */ /* 0x000fe200078e000e */
[C---:B---3--:R-:W-:Y:S01]  /*1930*/  @!P5 IADD3 R12, P4, R3.reuse, R4, RZ ;  /* 0x00000004030cd210 */ /* 0x048fe20007f9e0ff */
[----:B------:R-:W2:Y:S01]  /*1940*/  @!P2 LDC.64 R8, c[0x0][0x288] ;  /* 0x0000a200ff08ab82 */ /* 0x000ea20000000a00 */
[----:B----4-:R-:W-:-:S02]  /*1950*/  @!P5 IADD3 R10, P6, R3, R10, RZ ;  /* 0x0000000a030ad210 */ /* 0x010fc40007fde0ff */
[----:B------:R-:W-:Y:S02]  /*1960*/  @!P5 IADD3.X R13, R24, R5, RZ, P4, !PT ;  /* 0x00000005180dd210 */ /* 0x000fe400027fe4ff */
[----:B------:R-:W-:Y:S02]  /*1970*/  IADD3 R3, R2, 0x1b0, RZ ;  /* 0x000001b002037810 */ /* 0x000fe40007ffe0ff */
[----:B------:R-:W-:Y:S01]  /*1980*/  @!P3 IADD3 R5, R7, R25, RZ ;  /* 0x000000190705b210 */ /* 0x000fe20007ffe0ff */
[----:B------:R-:W3:Y:S01]  /*1990*/  @!P2 LDC.64 R14, c[0x0][0x228] ;  /* 0x00008a00ff0eab82 */ /* 0x000ee20000000a00 */
[----:B------:R-:W-:Y:S01]  /*19a0*/  ISETP.GE.U32.AND P4, PT, R3, UR18, PT ;  /* 0x0000001203007c0c */ /* 0x000fe2000bf86070 */
[----:B------:R4:W5:Y:S01]  /*19b0*/  @!P5 LDG.E.64 R88, desc[UR22][R12.64] ;  /* 0x000000160c58d981 */ /* 0x000962000c1e1b00 */
[----:B------:R-:W-:Y:S02]  /*19c0*/  SHF.R.S32.HI R30, RZ, 0x1f, R3 ;  /* 0x0000001fff1e7819 */ /* 0x000fe40000011403 */
[----:B------:R-:W-:-:S02]  /*19d0*/  @!P3 SHF.L.U32 R17, R6, 0x2, RZ ;  /* 0x000000020611b819 */ /* 0x000fc400000006ff */
[----:B------:R-:W-:Y:S02]  /*19e0*/  @!P3 SHF.L.U64.HI R28, R6, 0x2, R5 ;  /* 0x00000002061cb819 */ /* 0x000fe40000010205 */
[----:B------:R-:W1:Y:S01]  /*19f0*/  @!P0 LDC.64 R6, c[0x0][0x288] ;  /* 0x0000a200ff068b82 */ /* 0x000e620000000a00 */
[----:B------:R-:W-:-:S04]  /*1a00*/  ISETP.GE.AND.EX P4, PT, R30, UR19, PT, P4 ;  /* 0x000000131e007c0c */ /* 0x000fc8000bf86340 */
[----:B------:R-:W-:Y:S02]  /*1a10*/  ISETP.GT.U32.OR P4, PT, R0, 0x1df, P4 ;  /* 0x000001df0000780c */ /* 0x000fe40002784470 */
[----:B------:R-:W-:Y:S01]  /*1a20*/  @!P5 IADD3.X R11, R24, R11, RZ, P6, !PT ;  /* 0x0000000b180bd210 */ /* 0x000fe200037fe4ff */
[----:B--2---:R-:W-:Y:S01]  /*1a30*/  @!P2 IMAD R4, R32, R8, RZ ;  /* 0x000000082004a224 */ /* 0x004fe200078e02ff */
[----:B------:R-:W-:Y:S01]  /*1a40*/  IADD3 R24, R2, 0x1c0, RZ ;  /* 0x000001c002187810 */ /* 0x000fe20007ffe0ff */
[----:B----4-:R-:W2:Y:S02]  /*1a50*/  @!P0 LDC.64 R12, c[0x0][0x228] ;  /* 0x00008a00ff0c8b82 */ /* 0x010ea40000000a00 */
[----:B------:R4:W5:Y:S01]  /*1a60*/  @!P5 LDG.E.64 R48, desc[UR22][R10.64] ;  /* 0x000000160a30d981 */ /* 0x000962000c1e1b00 */
[----:B------:R-:W-:Y:S01]  /*1a70*/  @!P2 IMAD R25, R16, R9, R4 ;  /* 0x000000091019a224 */ /* 0x000fe200078e0204 */
[----:B------:R-:W-:Y:S02]  /*1a80*/  ISETP.GE.U32.AND P5, PT, R24, UR18, PT ;  /* 0x0000001218007c0c */ /* 0x000fe4000bfa6070 */
[----:B------:R-:W-:-:S02]  /*1a90*/  SHF.R.S32.HI R31, RZ, 0x1f, R24 ;  /* 0x0000001fff1f7819 */ /* 0x000fc40000011418 */
[----:B------:R-:W2:Y:S01]  /*1aa0*/  @!P4 LDC.64 R4, c[0x0][0x288] ;  /* 0x0000a200ff04cb82 */ /* 0x000ea20000000a00 */
[----:B----4-:R-:W-:Y:S02]  /*1ab0*/  @!P2 MOV R10, R74 ;  /* 0x0000004a000aa202 */ /* 0x010fe40000000f00 */
[----:B------:R-:W-:Y:S02]  /*1ac0*/  @!P2 MOV R11, R73 ;  /* 0x00000049000ba202 */ /* 0x000fe40000000f00 */
[----:B0-----:R-:W-:Y:S02]  /*1ad0*/  @!P3 IADD3 R22, P6, R17, R22, RZ ;  /* 0x000000161116b210 */ /* 0x001fe40007fde0ff */
[----:B------:R-:W-:Y:S01]  /*1ae0*/  ISETP.GE.AND.EX P5, PT, R31, UR19, PT, P5 ;  /* 0x000000131f007c0c */ /* 0x000fe2000bfa6350 */
[----:B------:R-:W-:Y:S02]  /*1af0*/  @!P2 IMAD.WIDE.U32 R8, R16, R8, R10 ;  /* 0x000000081008a225 */ /* 0x000fe400078e000a */
[----:B------:R-:W0:Y:S02]  /*1b00*/  @!P0 LDC.64 R10, c[0x0][0x230] ;  /* 0x00008c00ff0a8b82 */ /* 0x000e240000000a00 */
[----:B-1----:R-:W-:Y:S01]  /*1b10*/  @!P0 IMAD R16, R27, R6, RZ ;  /* 0x000000061b108224 */ /* 0x002fe200078e02ff */
[----:B------:R-:W-:-:S02]  /*1b20*/  @!P3 IADD3.X R23, R28, R23, RZ, P6, !PT ;  /* 0x000000171c17b210 */ /* 0x000fc400037fe4ff */
[----:B------:R-:W-:Y:S01]  /*1b30*/  ISETP.GT.U32.OR P5, PT, R0, 0x1df, P5 ;  /* 0x000001df0000780c */ /* 0x000fe20002fa4470 */
[----:B------:R-:W-:Y:S01]  /*1b40*/  @!P0 IMAD R29, R26, R7, R16 ;  /* 0x000000071a1d8224 */ /* 0x000fe200078e0210 */
[----:B------:R-:W-:Y:S01]  /*1b50*/  @!P3 IADD3 R20, P6, R17, R20, RZ ;  /* 0x000000141114b210 */ /* 0x000fe20007fde0ff */
[----:B------:R-:W5:Y:S01]  /*1b60*/  @!P3 LDG.E.64 R86, desc[UR22][R22.64] ;  /* 0x000000161656b981 */ /* 0x000f62000c1e1b00 */
[----:B------:R-:W-:Y:S02]  /*1b70*/  @!P2 IADD3 R9, R9, R25, RZ ;  /* 0x000000190909a210 */ /* 0x000fe40007ffe0ff */
[----:B------:R-:W-:Y:S02]  /*1b80*/  @!P2 SHF.L.U32 R25, R8, 0x2, RZ ;  /* 0x000000020819a819 */ /* 0x000fe400000006ff */
[----:B------:R-:W-:Y:S02]  /*1b90*/  @!P0 MOV R16, R74 ;  /* 0x0000004a00108202 */ /* 0x000fe40000000f00 */
[----:B------:R-:W-:-:S02]  /*1ba0*/  @!P0 MOV R17, R73 ;  /* 0x0000004900118202 */ /* 0x000fc40000000f00 */
[----:B------:R-:W-:Y:S02]  /*1bb0*/  @!P3 IADD3.X R21, R28, R21, RZ, P6, !PT ;  /* 0x000000151c15b210 */ /* 0x000fe400037fe4ff */
[----:B------:R-:W-:Y:S01]  /*1bc0*/  @!P2 SHF.L.U64.HI R28, R8, 0x2, R9 ;  /* 0x00000002081ca819 */ /* 0x000fe20000010209 */
[----:B------:R-:W-:Y:S01]  /*1bd0*/  @!P0 IMAD.WIDE.U32 R26, R26, R6, R16 ;  /* 0x000000061a1a8225 */ /* 0x000fe200078e0010 */
[C---:B------:R-:W-:Y:S01]  /*1be0*/  @!P2 IADD3 R18, P6, R25.reuse, R18, RZ ;  /* 0x000000121912a210 */ /* 0x040fe20007fde0ff */
[----:B------:R-:W1:Y:S01]  /*1bf0*/  @!P4 LDC.64 R8, c[0x0][0x230] ;  /* 0x00008c00ff08cb82 */ /* 0x000e620000000a00 */
[----:B------:R-:W5:Y:S02]  /*1c00*/  @!P3 LDG.E.64 R46, desc[UR22][R20.64] ;  /* 0x00000016142eb981 */ /* 0x000f64000c1e1b00 */
[----:B------:R-:W-:Y:S02]  /*1c10*/  @!P2 IADD3.X R19, R28, R19, RZ, P6, !PT ;  /* 0x000000131c13a210 */ /* 0x000fe400037fe4ff */
[----:B---3--:R-:W-:-:S02]  /*1c20*/  @!P2 IADD3 R14, P6, R25, R14, RZ ;  /* 0x0000000e190ea210 */ /* 0x008fc40007fde0ff */
[----:B------:R-:W-:Y:S01]  /*1c30*/  @!P0 IADD3 R27, R27, R29, RZ ;  /* 0x0000001d1b1b8210 */ /* 0x000fe20007ffe0ff */
[----:B------:R-:W3:Y:S01]  /*1c40*/  @!P4 LDC.64 R6, c[0x0][0x228] ;  /* 0x00008a00ff06cb82 */ /* 0x000ee20000000a00 */
[----:B------:R-:W-:Y:S01]  /*1c50*/  @!P2 IADD3.X R15, R28, R15, RZ, P6, !PT ;  /* 0x0000000f1c0fa210 */ /* 0x000fe200037fe4ff */
[----:B--2---:R-:W-:Y:S01]  /*1c60*/  @!P4 IMAD R30, R30, R4, RZ ;  /* 0x000000041e1ec224 */ /* 0x004fe200078e02ff */
[C---:B------:R-:W-:Y:S01]  /*1c70*/  @!P0 SHF.L.U32 R25, R26.reuse, 0x2, RZ ;  /* 0x000000021a198819 */ /* 0x040fe200000006ff */
[----:B------:R2:W5:Y:S01]  /*1c80*/  @!P2 LDG.E.64 R84, desc[UR22][R18.64] ;  /* 0x000000161254a981 */ /* 0x000562000c1e1b00 */
[----:B------:R-:W-:-:S03]  /*1c90*/  @!P0 SHF.L.U64.HI R28, R26, 0x2, R27 ;  /* 0x000000021a1c8819 */ /* 0x000fc6000001021b */
[----:B------:R-:W4:Y:S01]  /*1ca0*/  @!P5 LDC.64 R16, c[0x0][0x288] ;  /* 0x0000a200ff10db82 */ /* 0x000f220000000a00 */
[----:B------:R-:W-:Y:S01]  /*1cb0*/  @!P4 MOV R26, R74 ;  /* 0x0000004a001ac202 */ /* 0x000fe20000000f00 */
[----:B------:R2:W5:Y:S01]  /*1cc0*/  @!P2 LDG.E.64 R44, desc[UR22][R14.64] ;  /* 0x000000160e2ca981 */ /* 0x000562000c1e1b00 */
[----:B------:R-:W-:Y:S01]  /*1cd0*/  @!P4 MOV R27, R73 ;  /* 0x00000049001bc202 */ /* 0x000fe20000000f00 */
[----:B------:R-:W-:Y:S01]  /*1ce0*/  @!P4 IMAD R29, R3, R5, R30 ;  /* 0x00000005031dc224 */ /* 0x000fe200078e021e */
[----:B0-----:R-:W-:Y:S01]  /*1cf0*/  @!P0 IADD3 R10, P6, R25, R10, RZ ;  /* 0x0000000a190a8210 */ /* 0x001fe20007fde0ff */
[----:B------:R-:W-:-:S03]  /*1d00*/  @!P4 IMAD.WIDE.U32 R4, R3, R4, R26 ;  /* 0x000000040304c225 */ /* 0x000fc600078e001a */
[----:B------:R-:W-:Y:S01]  /*1d10*/  @!P0 IADD3.X R11, R28, R11, RZ, P6, !PT ;  /* 0x0000000b1c0b8210 */ /* 0x000fe200037fe4ff */
[----:B--2---:R-:W0:Y:S01]  /*1d20*/  @!P5 LDC.64 R18, c[0x0][0x228] ;  /* 0x00008a00ff12db82 */ /* 0x004e220000000a00 */
[----:B------:R-:W-:Y:S02]  /*1d30*/  @!P0 IADD3 R12, P6, R25, R12, RZ ;  /* 0x0000000c190c8210 */ /* 0x000fe40007fde0ff */
[----:B------:R-:W-:Y:S01]  /*1d40*/  @!P4 IADD3 R3, R5, R29, RZ ;  /* 0x0000001d0503c210 */ /* 0x000fe20007ffe0ff */
[----:B------:R-:W5:Y:S01]  /*1d50*/  @!P0 LDG.E.64 R82, desc[UR22][R10.64] ;  /* 0x000000160a528981 */ /* 0x000f62000c1e1b00 */
[----:B------:R-:W-:Y:S02]  /*1d60*/  @!P4 SHF.L.U32 R5, R4, 0x2, RZ ;  /* 0x000000020405c819 */ /* 0x000fe400000006ff */
[----:B------:R-:W-:Y:S01]  /*1d70*/  @!P0 IADD3.X R13, R28, R13, RZ, P6, !PT ;  /* 0x0000000d1c0d8210 */ /* 0x000fe200037fe4ff */
[----:B------:R-:W2:Y:S01]  /*1d80*/  @!P5 LDC.64 R14, c[0x0][0x230] ;  /* 0x00008c00ff0edb82 */ /* 0x000ea20000000a00 */
[----:B------:R-:W-:-:S02]  /*1d90*/  @!P4 SHF.L.U64.HI R26, R4, 0x2, R3 ;  /* 0x00000002041ac819 */ /* 0x000fc40000010203 */
[----:B-1----:R-:W-:Y:S01]  /*1da0*/  @!P4 IADD3 R8, P6, R5, R8, RZ ;  /* 0x000000080508c210 */ /* 0x002fe20007fde0ff */
[----:B------:R-:W5:Y:S01]  /*1db0*/  @!P0 LDG.E.64 R42, desc[UR22][R12.64] ;  /* 0x000000160c2a8981 */ /* 0x000f62000c1e1b00 */
[----:B----4-:R-:W-:Y:S02]  /*1dc0*/  @!P5 IMAD R3, R31, R16, RZ ;  /* 0x000000101f03d224 */ /* 0x010fe400078e02ff */
[----:B------:R-:W-:Y:S02]  /*1dd0*/  @!P4 IADD3.X R9, R26, R9, RZ, P6, !PT ;  /* 0x000000091a09c210 */ /* 0x000fe400037fe4ff */
[----:B---3--:R-:W-:Y:S01]  /*1de0*/  @!P4 IADD3 R4, P6, R5, R6, RZ ;  /* 0x000000060504c210 */ /* 0x008fe20007fde0ff */
[----:B------:R-:W-:Y:S01]  /*1df0*/  @!P5 IMAD R3, R24, R17, R3 ;  /* 0x000000111803d224 */ /* 0x000fe200078e0203 */
[----:B------:R-:W-:Y:S01]  /*1e00*/  @!P5 MOV R6, R74 ;  /* 0x0000004a0006d202 */ /* 0x000fe20000000f00 */
[----:B------:R1:W5:Y:S01]  /*1e10*/  @!P4 LDG.E.64 R76, desc[UR22][R8.64] ;  /* 0x00000016084cc981 */ /* 0x000362000c1e1b00 */
[----:B------:R-:W-:-:S02]  /*1e20*/  @!P4 IADD3.X R5, R26, R7, RZ, P6, !PT ;  /* 0x000000071a05c210 */ /* 0x000fc400037fe4ff */
[----:B------:R-:W-:Y:S02]  /*1e30*/  @!P5 MOV R7, R73 ;  /* 0x000000490007d202 */ /* 0x000fe40000000f00 */
[----:B------:R-:W-:Y:S01]  /*1e40*/  IADD3 R17, R2, 0x1d0, RZ ;  /* 0x000001d002117810 */ /* 0x000fe20007ffe0ff */
[----:B------:R3:W5:Y:S01]  /*1e50*/  @!P4 LDG.E.64 R40, desc[UR22][R4.64] ;  /* 0x000000160428c981 */ /* 0x000762000c1e1b00 */
[----:B------:R-:W-:Y:S02]  /*1e60*/  @!P5 IMAD.WIDE.U32 R6, R24, R16, R6 ;  /* 0x000000101806d225 */ /* 0x000fe400078e0006 */
[----:B------:R-:W-:Y:S02]  /*1e70*/  ISETP.GE.U32.AND P3, PT, R17, UR18, PT ;  /* 0x0000001211007c0c */ /* 0x000fe4000bf66070 */
[----:B------:R-:W-:Y:S02]  /*1e80*/  SHF.R.S32.HI R25, RZ, 0x1f, R17 ;  /* 0x0000001fff197819 */ /* 0x000fe40000011411 */
[----:B------:R-:W-:-:S02]  /*1e90*/  IADD3 R16, R2, 0x1e0, RZ ;  /* 0x000001e002107810 */ /* 0x000fc40007ffe0ff */
[----:B------:R-:W-:Y:S02]  /*1ea0*/  ISETP.GE.AND.EX P3, PT, R25, UR19, PT, P3 ;  /* 0x0000001319007c0c */ /* 0x000fe4000bf66330 */
[----:B------:R-:W-:Y:S02]  /*1eb0*/  ISETP.GE.U32.AND P2, PT, R16, UR18, PT ;  /* 0x0000001210007c0c */ /* 0x000fe4000bf46070 */
[----:B------:R-:W-:Y:S02]  /*1ec0*/  SHF.R.S32.HI R28, RZ, 0x1f, R16 ;  /* 0x0000001fff1c7819 */ /* 0x000fe40000011410 */
[----:B------:R-:W-:Y:S02]  /*1ed0*/  ISETP.GT.U32.OR P3, PT, R0, 0x1df, P3 ;  /* 0x000001df0000780c */ /* 0x000fe40001f64470 */
[----:B------:R-:W-:Y:S02]  /*1ee0*/  ISETP.GE.AND.EX P2, PT, R28, UR19, PT, P2 ;  /* 0x000000131c007c0c */ /* 0x000fe4000bf46320 */
[----:B------:R-:W-:-:S02]  /*1ef0*/  @!P5 IADD3 R3, R7, R3, RZ ;  /* 0x000000030703d210 */ /* 0x000fc40007ffe0ff */
[----:B------:R-:W-:Y:S02]  /*1f00*/  ISETP.GT.U32.OR P2, PT, R0, 0x1df, P2 ;  /* 0x000001df0000780c */ /* 0x000fe40001744470 */
[C---:B------:R-:W-:Y:S02]  /*1f10*/  @!P5 SHF.L.U32 R23, R6.reuse, 0x2, RZ ;  /* 0x000000020617d819 */ /* 0x040fe400000006ff */
[----:B------:R-:W-:-:S03]  /*1f20*/  @!P5 SHF.L.U64.HI R24, R6, 0x2, R3 ;  /* 0x000000020618d819 */ /* 0x000fc60000010203 */
[----:B------:R-:W4:Y:S08]  /*1f30*/  @!P3 LDC.64 R6, c[0x0][0x288] ;  /* 0x0000a200ff06bb82 */ /* 0x000f300000000a00 */
[----:B------:R-:W3:Y:S01]  /*1f40*/  @!P2 LDC.64 R20, c[0x0][0x288] ;  /* 0x0000a200ff14ab82 */ /* 0x000ee20000000a00 */
[----:B-1----:R-:W-:Y:S02]  /*1f50*/  @!P3 MOV R8, R74 ;  /* 0x0000004a0008b202 */ /* 0x002fe40000000f00 */
[----:B------:R-:W-:-:S02]  /*1f60*/  @!P3 MOV R9, R73 ;  /* 0x000000490009b202 */ /* 0x000fc40000000f00 */
[C---:B--2---:R-:W-:Y:S02]  /*1f70*/  @!P5 IADD3 R14, P4, R23.reuse, R14, RZ ;  /* 0x0000000e170ed210 */ /* 0x044fe40007f9e0ff */
[----:B0-----:R-:W-:Y:S01]  /*1f80*/  @!P5 IADD3 R18, P6, R23, R18, RZ ;  /* 0x000000121712d210 */ /* 0x001fe20007fde0ff */
[----:B------:R-:W0:Y:S01]  /*1f90*/  @!P3 LDC.64 R10, c[0x0][0x230] ;  /* 0x00008c00ff0abb82 */ /* 0x000e220000000a00 */
[----:B----4-:R-:W-:Y:S01]  /*1fa0*/  @!P3 IMAD R12, R25, R6, RZ ;  /* 0x00000006190cb224 */ /* 0x010fe200078e02ff */
[----:B------:R-:W-:Y:S06]  /*1fb0*/  STL [R1+0xa0], R106 ;  /* 0x0000a06a01007387 */ /* 0x000fec0000100800 */
[----:B---3--:R-:W1:Y:S01]  /*1fc0*/  @!P3 LDC.64 R4, c[0x0][0x228] ;  /* 0x00008a00ff04bb82 */ /* 0x008e620000000a00 */
[----:B------:R-:W-:-:S02]  /*1fd0*/  @!P3 IMAD R23, R17, R7, R12 ;  /* 0x000000071117b224 */ /* 0x000fc400078e020c */
[----:B------:R-:W-:Y:S01]  /*1fe0*/  @!P3 IMAD.WIDE.U32 R6, R17, R6, R8 ;  /* 0x000000061106b225 */ /* 0x000fe200078e0008 */
[----:B------:R-:W-:-:S03]  /*1ff0*/  @!P5 IADD3.X R15, R24, R15, RZ, P4, !PT ;  /* 0x0000000f180fd210 */ /* 0x000fc600027fe4ff */
[----:B------:R-:W-:Y:S01]  /*2000*/  @!P2 IMAD R8, R28, R20, RZ ;  /* 0x000000141c08a224 */ /* 0x000fe200078e02ff */
[----:B------:R-:W-:-:S06]  /*2010*/  CS2R R28, SRZ ;  /* 0x00000000001c7805 */ /* 0x000fcc000001ff00 */
[----:B------:R-:W2:Y:S01]  /*2020*/  @!P5 LDG.E.64 R28, desc[UR22][R14.64] ;  /* 0x000000160e1cd981 */ /* 0x000ea2000c1e1b00 */
[----:B------:R-:W-:Y:S02]  /*2030*/  @!P3 IADD3 R7, R7, R23, RZ ;  /* 0x000000170707b210 */ /* 0x000fe40007ffe0ff */
[----:B------:R-:W-:Y:S01]  /*2040*/  @!P3 SHF.L.U32 R17, R6, 0x2, RZ ;  /* 0x000000020611b819 */ /* 0x000fe200000006ff */
[----:B------:R-:W-:Y:S01]  /*2050*/  STL [R1+0x9c], R107 ;  /* 0x00009c6b01007387 */ /* 0x000fe20000100800 */
[----:B------:R-:W-:Y:S02]  /*2060*/  @!P5 IADD3.X R19, R24, R19, RZ, P6, !PT ;  /* 0x000000131813d210 */ /* 0x000fe400037fe4ff */
[----:B------:R-:W-:Y:S01]  /*2070*/  @!P3 SHF.L.U64.HI R24, R6, 0x2, R7 ;  /* 0x000000020618b819 */ /* 0x000fe20000010207 */
[----:B------:R-:W-:Y:S01]  /*2080*/  STL.64 [R1+0xa8], R70 ;  /* 0x0000a84601007387 */ /* 0x000fe20000100a00 */
[----:B0-----:R-:W-:Y:S02]  /*2090*/  @!P3 IADD3 R10, P6, R17, R10, RZ ;  /* 0x0000000a110ab210 */ /* 0x001fe40007fde0ff */
[----:B------:R-:W-:Y:S01]  /*20a0*/  IADD3 R3, R2, 0x160, RZ ;  /* 0x0000016002037810 */ /* 0x000fe20007ffe0ff */
[----:B------:R-:W-:Y:S01]  /*20b0*/  STL.64 [R1+0xb0], R104 ;  /* 0x0000b06801007387 */ /* 0x000fe20000100a00 */
[----:B------:R-:W-:-:S02]  /*20c0*/  @!P3 IADD3.X R11, R24, R11, RZ, P6, !PT ;  /* 0x0000000b180bb210 */ /* 0x000fc400037fe4ff */
[----:B------:R-:W-:Y:S01]  /*20d0*/  IADD3 R22, R2, 0x180, RZ ;  /* 0x0000018002167810 */ /* 0x000fe20007ffe0ff */
[----:B------:R-:W-:Y:S01]  /*20e0*/  STL.64 [R1+0xb8], R68 ;  /* 0x0000b84401007387 */ /* 0x000fe20000100a00 */
[----:B------:R-:W-:Y:S01]  /*20f0*/  ISETP.GE.U32.AND P0, PT, R3, UR18, PT ;  /* 0x0000001203007c0c */ /* 0x000fe2000bf06070 */
[----:B------:R-:W-:Y:S01]  /*2100*/  @!P2 IMAD R23, R16, R21, R8 ;  /* 0x000000151017a224 */ /* 0x000fe200078e0208 */
[----:B------:R-:W-:Y:S01]  /*2110*/  SHF.R.S32.HI R27, RZ, 0x1f, R3 ;  /* 0x0000001fff1b7819 */ /* 0x000fe20000011403 */
[----:B------:R-:W0:Y:S01]  /*2120*/  @!P2 LDC.64 R6, c[0x0][0x230] ;  /* 0x00008c00ff06ab82 */ /* 0x000e220000000a00 */
[----:B------:R-:W-:Y:S01]  /*2130*/  @!P2 MOV R9, R73 ;  /* 0x000000490009a202 */ /* 0x000fe20000000f00 */
[----:B------:R-:W5:Y:S01]  /*2140*/  @!P5 LDG.E.64 R38, desc[UR22][R18.64] ;  /* 0x000000161226d981 */ /* 0x000f62000c1e1b00 */
[----:B------:R-:W-:-:S04]  /*2150*/  ISETP.GE.AND.EX P0, PT, R27, UR19, PT, P0 ;  /* 0x000000131b007c0c */ /* 0x000fc8000bf06300 */
[----:B------:R-:W-:Y:S02]  /*2160*/  ISETP.GT.U32.OR P0, PT, R0, 0x1df, P0 ;  /* 0x000001df0000780c */ /* 0x000fe40000704470 */
[----:B------:R-:W-:Y:S02]  /*2170*/  ISETP.GE.U32.AND P4, PT, R22, UR18, PT ;  /* 0x0000001216007c0c */ /* 0x000fe4000bf86070 */
[----:B------:R-:W-:-:S09]  /*2180*/  SHF.R.S32.HI R25, RZ, 0x1f, R22 ;  /* 0x0000001fff197819 */ /* 0x000fd20000011416 */
[----:B------:R-:W3:Y:S01]  /*2190*/  @!P0 LDC.64 R12, c[0x0][0x288] ;  /* 0x0000a200ff0c8b82 */ /* 0x000ee20000000a00 */
[----:B------:R-:W-:Y:S02]  /*21a0*/  ISETP.GE.AND.EX P4, PT, R25, UR19, PT, P4 ;  /* 0x0000001319007c0c */ /* 0x000fe4000bf86340 */
[----:B------:R-:W-:Y:S02]  /*21b0*/  @!P2 MOV R8, R74 ;  /* 0x0000004a0008a202 */ /* 0x000fe40000000f00 */
[----:B------:R-:W-:Y:S01]  /*21c0*/  ISETP.GT.U32.OR P4, PT, R0, 0x1df, P4 ;  /* 0x000001df0000780c */ /* 0x000fe20002784470 */
[----:B--2---:R2:W-:Y:S02]  /*21d0*/  STL.64 [R1+0x48], R28 ;  /* 0x0000481c01007387 */ /* 0x0045e40000100a00 */
[----:B--2---:R-:W-:-:S06]  /*21e0*/  CS2R R28, SRZ ;  /* 0x00000000001c7805 */ /* 0x004fcc000001ff00 */
[----:B------:R2:W4:Y:S01]  /*21f0*/  @!P3 LDG.E.64 R28, desc[UR22][R10.64] ;  /* 0x000000160a1cb981 */ /* 0x000522000c1e1b00 */
[----:B------:R-:W-:Y:S01]  /*2200*/  @!P2 IMAD.WIDE.U32 R20, R16, R20, R8 ;  /* 0x000000141014a225 */ /* 0x000fe200078e0008 */
[----:B-1----:R-:W-:Y:S01]  /*2210*/  @!P3 IADD3 R4, P6, R17, R4, RZ ;  /* 0x000000041104b210 */ /* 0x002fe20007fde0ff */
[----:B------:R-:W1:Y:S01]  /*2220*/  @!P2 LDC.64 R8, c[0x0][0x228] ;  /* 0x00008a00ff08ab82 */ /* 0x000e620000000a00 */
[----:B------:R-:W-:Y:S02]  /*2230*/  IADD3 R26, R2, 0x10, RZ ;  /* 0x00000010021a7810 */ /* 0x000fe40007ffe0ff */
[----:B------:R-:W-:Y:S01]  /*2240*/  @!P3 IADD3.X R5, R24, R5, RZ, P6, !PT ;  /* 0x000000051805b210 */ /* 0x000fe200037fe4ff */
[----:B---3--:R-:W-:Y:S01]  /*2250*/  @!P0 IMAD R24, R27, R12, RZ ;  /* 0x0000000c1b188224 */ /* 0x008fe200078e02ff */
[----:B------:R-:W-:Y:S02]  /*2260*/  SHF.R.S32.HI R27, RZ, 0x1f, R26 ;  /* 0x0000001fff1b7819 */ /* 0x000fe4000001141a */
[----:B------:R-:W-:Y:S01]  /*2270*/  ISETP.GE.U32.AND P5, PT, R26, UR18, PT ;  /* 0x000000121a007c0c */ /* 0x000fe2000bfa6070 */
[----:B------:R-:W3:Y:S01]  /*2280*/  @!P4 LDC.64 R16, c[0x0][0x288] ;  /* 0x0000a200ff10cb82 */ /* 0x000ee20000000a00 */
[----:B------:R-:W-:Y:S01]  /*2290*/  @!P2 IADD3 R23, R21, R23, RZ ;  /* 0x000000171517a210 */ /* 0x000fe20007ffe0ff */
[----:B------:R3:W5:Y:S01]  /*22a0*/  @!P3 LDG.E.64 R36, desc[UR22][R4.64] ;  /* 0x000000160424b981 */ /* 0x000762000c1e1b00 */
[----:B------:R-:W-:-:S02]  /*22b0*/  ISETP.GE.AND.EX P5, PT, R27, UR19, PT, P5 ;  /* 0x000000131b007c0c */ /* 0x000fc4000bfa6350 */
[----:B------:R-:W-:Y:S02]  /*22c0*/  @!P0 MOV R14, R74 ;  /* 0x0000004a000e8202 */ /* 0x000fe40000000f00 */
[----:B------:R-:W-:Y:S02]  /*22d0*/  @!P0 MOV R15, R73 ;  /* 0x00000049000f8202 */ /* 0x000fe40000000f00 */
[----:B------:R-:W-:Y:S02]  /*22e0*/  CS2R R34, SRZ ;  /* 0x0000000000227805 */ /* 0x000fe4000001ff00 */
[----:B------:R-:W-:Y:S01]  /*22f0*/  @!P2 SHF.L.U32 R21, R20, 0x2, RZ ;  /* 0x000000021415a819 */ /* 0x000fe200000006ff */
[----:B--2---:R-:W2:Y:S01]  /*2300*/  @!P4 LDC.64 R10, c[0x0][0x228] ;  /* 0x00008a00ff0acb82 */ /* 0x004ea20000000a00 */
[----:B------:R-:W-:Y:S02]  /*2310*/  ISETP.GT.U32.OR P5, PT, R0, 0x1df, P5 ;  /* 0x000001df0000780c */ /* 0x000fe40002fa4470 */
[----:B------:R-:W-:Y:S01]  /*2320*/  @!P2 SHF.L.U64.HI R20, R20, 0x2, R23 ;  /* 0x000000021414a819 */ /* 0x000fe20000010217 */
[----:B------:R-:W-:-:S02]  /*2330*/  @!P0 IMAD R23, R3, R13, R24 ;  /* 0x0000000d03178224 */ /* 0x000fc400078e0218 */
[----:B------:R-:W-:Y:S01]  /*2340*/  @!P0 IMAD.WIDE.U32 R12, R3, R12, R14 ;  /* 0x0000000c030c8225 */ /* 0x000fe200078e000e */
[----:B0-----:R-:W-:Y:S01]  /*2350*/  @!P2 IADD3 R6, P6, R21, R6, RZ ;  /* 0x000000061506a210 */ /* 0x001fe20007fde0ff */
[----:B------:R-:W0:Y:S03]  /*2360*/  @!P0 LDC.64 R14, c[0x0][0x228] ;  /* 0x00008a00ff0e8b82 */ /* 0x000e260000000a00 */
[----:B------:R-:W-:Y:S02]  /*2370*/  @!P0 IADD3 R3, R13, R23, RZ ;  /* 0x000000170d038210 */ /* 0x000fe40007ffe0ff */
[----:B------:R-:W-:Y:S02]  /*2380*/  @!P2 IADD3.X R7, R20, R7, RZ, P6, !PT ;  /* 0x000000071407a210 */ /* 0x000fe400037fe4ff */
[----:B-1----:R-:W-:Y:S02]  /*2390*/  @!P2 IADD3 R8, P6, R21, R8, RZ ;  /* 0x000000081508a210 */ /* 0x002fe40007fde0ff */
[----:B------:R-:W-:-:S02]  /*23a0*/  @!P0 SHF.L.U32 R19, R12, 0x2, RZ ;  /* 0x000000020c138819 */ /* 0x000fc400000006ff */
[----:B------:R-:W-:Y:S02]  /*23b0*/  @!P0 SHF.L.U64.HI R3, R12, 0x2, R3 ;  /* 0x000000020c038819 */ /* 0x000fe40000010203 */
[----:B------:R-:W1:Y:S01]  /*23c0*/  @!P5 LDC.64 R12, c[0x0][0x288] ;  /* 0x0000a200ff0cdb82 */ /* 0x000e620000000a00 */
[----:B------:R-:W-:Y:S01]  /*23d0*/  @!P2 IADD3.X R9, R20, R9, RZ, P6, !PT ;  /* 0x000000091409a210 */ /* 0x000fe200037fe4ff */
[----:B---3--:R-:W-:Y:S01]  /*23e0*/  @!P4 IMAD R18, R25, R16, RZ ;  /* 0x000000101912c224 */ /* 0x008fe200078e02ff */
[----:B------:R-:W-:Y:S02]  /*23f0*/  IADD3 R25, R2, 0x20, RZ ;  /* 0x0000002002197810 */ /* 0x000fe40007ffe0ff */
[----:B------:R-:W-:Y:S02]  /*2400*/  @!P4 MOV R4, R74 ;  /* 0x0000004a0004c202 */ /* 0x000fe40000000f00 */
[----:B------:R-:W-:Y:S01]  /*2410*/  @!P4 MOV R5, R73 ;  /* 0x000000490005c202 */ /* 0x000fe20000000f00 */
[----:B------:R-:W3:Y:S01]  /*2420*/  @!P0 LDC.64 R20, c[0x0][0x230] ;  /* 0x00008c00ff148b82 */ /* 0x000ee20000000a00 */
[C---:B------:R-:W-:Y:S01]  /*2430*/  @!P4 IMAD R18, R22.reuse, R17, R18 ;  /* 0x000000111612c224 */ /* 0x040fe200078e0212 */
[----:B------:R-:W-:Y:S01]  /*2440*/  SHF.R.S32.HI R24, RZ, 0x1f, R25 ;  /* 0x0000001fff187819 */ /* 0x000fe20000011419 */
[----:B------:R2:W5:Y:S01]  /*2450*/  @!P2 LDG.E.64 R34, desc[UR22][R8.64] ;  /* 0x000000160822a981 */ /* 0x000562000c1e1b00 */
[----:B------:R-:W-:Y:S01]  /*2460*/  ISETP.GE.U32.AND P3, PT, R25, UR18, PT ;  /* 0x0000001219007c0c */ /* 0x000fe2000bf66070 */
[----:B------:R-:W-:-:S03]  /*2470*/  @!P4 IMAD.WIDE.U32 R16, R22, R16, R4 ;  /* 0x000000101610c225 */ /* 0x000fc600078e0004 */
[----:B------:R-:W3:Y:S01]  /*2480*/  @!P4 LDC.64 R4, c[0x0][0x230] ;  /* 0x00008c00ff04cb82 */ /* 0x000ee20000000a00 */
[----:B------:R-:W-:-:S04]  /*2490*/  ISETP.GE.AND.EX P3, PT, R24, UR19, PT, P3 ;  /* 0x0000001318007c0c */ /* 0x000fc8000bf66330 */
[----:B------:R-:W-:Y:S02]  /*24a0*/  ISETP.GT.U32.OR P3, PT, R0, 0x1df, P3 ;  /* 0x000001df0000780c */ /* 0x000fe40001f64470 */
[----:B------:R-:W-:Y:S01]  /*24b0*/  @!P4 IADD3 R18, R17, R18, RZ ;  /* 0x000000121112c210 */ /* 0x000fe20007ffe0ff */
[----:B-1----:R-:W-:Y:S01]  /*24c0*/  @!P5 IMAD R17, R27, R12, RZ ;  /* 0x0000000c1b11d224 */ /* 0x002fe200078e02ff */
[----:B0-----:R-:W-:Y:S01]  /*24d0*/  @!P0 IADD3 R14, P6, R19, R14, RZ ;  /* 0x0000000e130e8210 */ /* 0x001fe20007fde0ff */
[----:B--2---:R-:W0:Y:S01]  /*24e0*/  @!P5 LDC.64 R8, c[0x0][0x228] ;  /* 0x00008a00ff08db82 */ /* 0x004e220000000a00 */
[----:B------:R-:W-:Y:S01]  /*24f0*/  @!P4 SHF.L.U64.HI R18, R16, 0x2, R18 ;  /* 0x000000021012c819 */ /* 0x000fe20000010212 */
[----:B------:R-:W-:Y:S01]  /*2500*/  @!P5 IMAD R13, R26, R13, R17 ;  /* 0x0000000d1a0dd224 */ /* 0x000fe200078e0211 */
[----:B------:R-:W-:-:S05]  /*2510*/  @!P5 MOV R17, R73 ;  /* 0x000000490011d202 */ /* 0x000fca0000000f00 */
[----:B------:R-:W1:Y:S01]  /*2520*/  @!P3 LDC.64 R22, c[0x0][0x288] ;  /* 0x0000a200ff16bb82 */ /* 0x000e620000000a00 */
[----:B------:R-:W-:Y:S01]  /*2530*/  @!P0 IADD3.X R15, R3, R15, RZ, P6, !PT ;  /* 0x0000000f030f8210 */ /* 0x000fe200037fe4ff */
[----:B----4-:R2:W-:Y:S02]  /*2540*/  STL.64 [R1+0x60], R28 ;  /* 0x0000601c01007387 */ /* 0x0105e40000100a00 */
[----:B--2---:R-:W-:-:S06]  /*2550*/  CS2R R28, SRZ ;  /* 0x00000000001c7805 */ /* 0x004fcc000001ff00 */
[----:B------:R2:W4:Y:S01]  /*2560*/  @!P2 LDG.E.64 R28, desc[UR22][R6.64] ;  /* 0x00000016061ca981 */ /* 0x000522000c1e1b00 */
[----:B---3--:R-:W-:Y:S02]  /*2570*/  @!P0 IADD3 R20, P2, R19, R20, RZ ;  /* 0x0000001413148210 */ /* 0x008fe40007f5e0ff */
[----:B------:R-:W-:Y:S02]  /*2580*/  @!P4 SHF.L.U32 R19, R16, 0x2, RZ ;  /* 0x000000021013c819 */ /* 0x000fe400000006ff */
[----:B------:R-:W-:Y:S01]  /*2590*/  @!P5 MOV R16, R74 ;  /* 0x0000004a0010d202 */ /* 0x000fe20000000f00 */
[----:B--2---:R-:W2:Y:S01]  /*25a0*/  @!P5 LDC.64 R6, c[0x0][0x230] ;  /* 0x00008c00ff06db82 */ /* 0x004ea20000000a00 */
[----:B------:R-:W-:-:S03]  /*25b0*/  @!P0 IADD3.X R21, R3, R21, RZ, P2, !PT ;  /* 0x0000001503158210 */ /* 0x000fc600017fe4ff */
[----:B------:R-:W-:Y:S01]  /*25c0*/  @!P5 IMAD.WIDE.U32 R16, R26, R12, R16 ;  /* 0x0000000c1a10d225 */ /* 0x000fe200078e0010 */
[C---:B------:R-:W-:Y:S02]  /*25d0*/  @!P4 IADD3 R4, P2, R19.reuse, R4, RZ ;  /* 0x000000041304c210 */ /* 0x040fe40007f5e0ff */
[----:B------:R-:W-:Y:S01]  /*25e0*/  IADD3 R26, R2, 0x30, RZ ;  /* 0x00000030021a7810 */ /* 0x000fe20007ffe0ff */
[----:B------:R-:W5:Y:S01]  /*25f0*/  @!P0 LDG.E.64 R58, desc[UR22][R20.64] ;  /* 0x00000016143a8981 */ /* 0x000f62000c1e1b00 */
[----:B------:R-:W-:Y:S02]  /*2600*/  @!P4 IADD3.X R5, R18, R5, RZ, P2, !PT ;  /* 0x000000051205c210 */ /* 0x000fe400017fe4ff */
[----:B------:R-:W-:Y:S02]  /*2610*/  SHF.R.S32.HI R27, RZ, 0x1f, R26 ;  /* 0x0000001fff1b7819 */ /* 0x000fe4000001141a */
[----:B------:R-:W-:Y:S02]  /*2620*/  ISETP.GE.U32.AND P2, PT, R26, UR18, PT ;  /* 0x000000121a007c0c */ /* 0x000fe4000bf46070 */
[----:B------:R-:W-:Y:S01]  /*2630*/  @!P4 IADD3 R10, P6, R19, R10, RZ ;  /* 0x0000000a130ac210 */ /* 0x000fe20007fde0ff */
[----:B-1----:R-:W-:Y:S01]  /*2640*/  @!P3 IMAD R12, R24, R22, RZ ;  /* 0x00000016180cb224 */ /* 0x002fe200078e02ff */
[----:B------:R-:W-:Y:S01]  /*2650*/  ISETP.GE.AND.EX P2, PT, R27, UR19, PT, P2 ;  /* 0x000000131b007c0c */ /* 0x000fe2000bf46320 */
[----:B------:R1:W5:Y:S01]  /*2660*/  @!P4 LDG.E.64 R56, desc[UR22][R4.64] ;  /* 0x000000160438c981 */ /* 0x000362000c1e1b00 */
[----:B------:R-:W-:-:S02]  /*2670*/  @!P5 IADD3 R13, R17, R13, RZ ;  /* 0x0000000d110dd210 */ /* 0x000fc40007ffe0ff */
[----:B------:R-:W-:Y:S02]  /*2680*/  @!P5 SHF.L.U32 R3, R16, 0x2, RZ ;  /* 0x000000021003d819 */ /* 0x000fe400000006ff */
[----:B------:R-:W-:Y:S02]  /*2690*/  ISETP.GT.U32.OR P2, PT, R0, 0x1df, P2 ;  /* 0x000001df0000780c */ /* 0x000fe40001744470 */
[----:B------:R-:W-:Y:S02]  /*26a0*/  @!P4 IADD3.X R11, R18, R11, RZ, P6, !PT ;  /* 0x0000000b120bc210 */ /* 0x000fe400037fe4ff */
[----:B------:R-:W-:Y:S02]  /*26b0*/  @!P5 SHF.L.U64.HI R16, R16, 0x2, R13 ;  /* 0x000000021010d819 */ /* 0x000fe4000001020d */
[----:B--2---:R-:W-:-:S04]  /*26c0*/  @!P5 IADD3 R6, P6, R3, R6, RZ ;  /* 0x000000060306d210 */ /* 0x004fc80007fde0ff */
[----:B------:R-:W-:Y:S02]  /*26d0*/  @!P5 IADD3.X R7, R16, R7, RZ, P6, !PT ;  /* 0x000000071007d210 */ /* 0x000fe400037fe4ff */
[----:B0-----:R-:W-:Y:S01]  /*26e0*/  @!P5 IADD3 R8, P6, R3, R8, RZ ;  /* 0x000000080308d210 */ /* 0x001fe20007fde0ff */
[----:B------:R-:W-:Y:S01]  /*26f0*/  @!P3 IMAD R3, R25, R23, R12 ;  /* 0x000000171903b224 */ /* 0x000fe200078e020c */
[----:B------:R-:W-:Y:S01]  /*2700*/  @!P3 MOV R12, R74 ;  /* 0x0000004a000cb202 */ /* 0x000fe20000000f00 */
[----:B------:R-:W0:Y:S01]  /*2710*/  @!P2 LDC.64 R18, c[0x0][0x288] ;  /* 0x0000a200ff12ab82 */ /* 0x000e220000000a00 */
[----:B------:R-:W-:-:S03]  /*2720*/  @!P3 MOV R13, R73 ;  /* 0x00000049000db202 */ /* 0x000fc60000000f00 */
[----:B------:R-:W-:-:S04]  /*2730*/  @!P3 IMAD.WIDE.U32 R22, R25, R22, R12 ;  /* 0x000000161916b225 */ /* 0x000fc800078e000c */
[----:B------:R-:W2:Y:S01]  /*2740*/  @!P3 LDC.64 R12, c[0x0][0x230] ;  /* 0x00008c00ff0cbb82 */ /* 0x000ea20000000a00 */
[----:B------:R-:W-:-:S07]  /*2750*/  @!P5 IADD3.X R9, R16, R9, RZ, P6, !PT ;  /* 0x000000091009d210 */ /* 0x000fce00037fe4ff */
[----:B------:R-:W3:Y:S01]  /*2760*/  @!P3 LDC.64 R16, c[0x0][0x228] ;  /* 0x00008a00ff10bb82 */ /* 0x000ee20000000a00 */
[----:B------:R-:W-:Y:S02]  /*2770*/  @!P3 IADD3 R3, R23, R3, RZ ;  /* 0x000000031703b210 */ /* 0x000fe40007ffe0ff */
[C---:B------:R-:W-:Y:S02]  /*2780*/  @!P3 SHF.L.U32 R23, R22.reuse, 0x2, RZ ;  /* 0x000000021617b819 */ /* 0x040fe400000006ff */
[----:B-1----:R-:W-:Y:S02]  /*2790*/  @!P2 MOV R4, R74 ;  /* 0x0000004a0004a202 */ /* 0x002fe40000000f00 */
[----:B------:R-:W-:Y:S01]  /*27a0*/  @!P2 MOV R5, R73 ;  /* 0x000000490005a202 */ /* 0x000fe20000000f00 */
[----:B0-----:R-:W-:Y:S01]  /*27b0*/  @!P2 IMAD R20, R27, R18, RZ ;  /* 0x000000121b14a224 */ /* 0x001fe200078e02ff */
[----:B------:R-:W-:-:S03]  /*27c0*/  @!P3 SHF.L.U64.HI R3, R22, 0x2, R3 ;  /* 0x000000021603b819 */ /* 0x000fc60000010203 */
[C---:B------:R-:W-:Y:S02]  /*27d0*/  @!P2 IMAD R20, R26.reuse, R19, R20 ;  /* 0x000000131a14a224 */ /* 0x040fe400078e0214 */
[----:B------:R-:W-:Y:S01]  /*27e0*/  @!P2 IMAD.WIDE.U32 R18, R26, R18, R4 ;  /* 0x000000121a12a225 */ /* 0x000fe200078e0004 */
[----:B--2---:R-:W-:Y:S02]  /*27f0*/  @!P3 IADD3 R12, P6, R23, R12, RZ ;  /* 0x0000000c170cb210 */ /* 0x004fe40007fde0ff */
[----:B------:R-:W-:Y:S02]  /*2800*/  CS2R R32, SRZ ;  /* 0x0000000000207805 */ /* 0x000fe4000001ff00 */
[----:B------:R-:W-:Y:S02]  /*2810*/  IADD3 R25, R2, 0x40, RZ ;  /* 0x0000004002197810 */ /* 0x000fe40007ffe0ff */
[----:B------:R-:W-:Y:S02]  /*2820*/  CS2R R30, SRZ ;  /* 0x00000000001e7805 */ /* 0x000fe4000001ff00 */
[----:B------:R-:W-:Y:S01]  /*2830*/  @!P3 IADD3.X R13, R3, R13, RZ, P6, !PT ;  /* 0x0000000d030db210 */ /* 0x000fe200037fe4ff */
[----:B------:R-:W0:Y:S01]  /*2840*/  @!P2 LDC.64 R4, c[0x0][0x230] ;  /* 0x00008c00ff04ab82 */ /* 0x000e220000000a00 */
[----:B------:R-:W-:Y:S01]  /*2850*/  @!P2 IADD3 R20, R19, R20, RZ ;  /* 0x000000141314a210 */ /* 0x000fe20007ffe0ff */
[----:B------:R1:W5:Y:S01]  /*2860*/  @!P0 LDG.E.64 R32, desc[UR22][R14.64] ;  /* 0x000000160e208981 */ /* 0x000362000c1e1b00 */
[----:B---3--:R-:W-:-:S02]  /*2870*/  @!P3 IADD3 R16, P6, R23, R16, RZ ;  /* 0x000000101710b210 */ /* 0x008fc40007fde0ff */
[----:B------:R-:W-:Y:S01]  /*2880*/  SHF.R.S32.HI R68, RZ, 0x1f, R25 ;  /* 0x0000001fff447819 */ /* 0x000fe20000011419 */
[----:B------:R2:W5:Y:S01]  /*2890*/  @!P4 LDG.E.64 R30, desc[UR22][R10.64] ;  /* 0x000000160a1ec981 */ /* 0x000562000c1e1b00 */
[----:B------:R-:W-:Y:S02]  /*28a0*/  @!P3 IADD3.X R17, R3, R17, RZ, P6, !PT ;  /* 0x000000110311b210 */ /* 0x000fe400037fe4ff */
[----:B------:R-:W-:Y:S02]  /*28b0*/  @!P2 SHF.L.U64.HI R3, R18, 0x2, R20 ;  /* 0x000000021203a819 */ /* 0x000fe40000010214 */
[----:B------:R-:W-:Y:S02]  /*28c0*/  CS2R R20, SRZ ;  /* 0x0000000000147805 */ /* 0x000fe4000001ff00 */
[----:B------:R-:W-:Y:S01]  /*28d0*/  IADD3 R104, R2, 0x50, RZ ;  /* 0x0000005002687810 */ /* 0x000fe20007ffe0ff */
[----:B-1----:R-:W1:Y:S03]  /*28e0*/  @!P2 LDC.64 R14, c[0x0][0x228] ;  /* 0x00008a00ff0eab82 */ /* 0x002e660000000a00 */
[----:B------:R-:W3:Y:S01]  /*28f0*/  @!P3 LDG.E.64 R20, desc[UR22][R12.64] ;  /* 0x000000160c14b981 */ /* 0x000ee2000c1e1b00 */
[----:B------:R-:W-:-:S06]  /*2900*/  CS2R R22, SRZ ;  /* 0x0000000000167805 */ /* 0x000fcc000001ff00 */
[----:B------:R0:W3:Y:S01]  /*2910*/  @!P5 LDG.E.64 R22, desc[UR22][R6.64] ;  /* 0x000000160616d981 */ /* 0x0000e2000c1e1b00 */
[----:B------:R-:W-:-:S04]  /*2920*/  ISETP.GE.U32.AND P0, PT, R25, UR18, PT ;  /* 0x0000001219007c0c */ /* 0x000fc8000bf06070 */
[----:B------:R-:W-:-:S04]  /*2930*/  ISETP.GE.AND.EX P0, PT, R68, UR19, PT, P0 ;  /* 0x0000001344007c0c */ /* 0x000fc8000bf06300 */
[----:B------:R-:W-:Y:S02]  /*2940*/  ISETP.GT.U32.OR P0, PT, R0, 0x1df, P0 ;  /* 0x000001df0000780c */ /* 0x000fe40000704470 */
[----:B------:R-:W-:Y:S02]  /*2950*/  SHF.R.S32.HI R24, RZ, 0x1f, R104 ;  /* 0x0000001fff187819 */ /* 0x000fe40000011468 */
[----:B------:R-:W-:-:S04]  /*2960*/  ISETP.GE.U32.AND P4, PT, R104, UR18, PT ;  /* 0x0000001268007c0c */ /* 0x000fc8000bf86070 */
[----:B------:R-:W-:-:S05]  /*2970*/  ISETP.GE.AND.EX P4, PT, R24, UR19, PT, P4 ;  /* 0x0000001318007c0c */ /* 0x000fca000bf86340 */
[----:B--2---:R-:W2:Y:S01]  /*2980*/  @!P0 LDC.64 R10, c[0x0][0x288] ;  /* 0x0000a200ff0a8b82 */ /* 0x004ea20000000a00 */
[----:B------:R-:W-:Y:S02]  /*2990*/  ISETP.GT.U32.OR P4, PT, R0, 0x1df, P4 ;  /* 0x000001df0000780c */ /* 0x000fe40002784470 */
[----:B------:R-:W-:Y:S02]  /*29a0*/  SHF.R.S32.HI R80, RZ, 0x1f, R81 ;  /* 0x0000001fff507819 */ /* 0x000fe40000011451 */
[----:B------:R-:W-:Y:S02]  /*29b0*/  CS2R R26, SRZ ;  /* 0x00000000001a7805 */ /* 0x000fe4000001ff00 */
[----:B------:R-:W-:Y:S02]  /*29c0*/  @!P2 SHF.L.U32 R19, R18, 0x2, RZ ;  /* 0x000000021213a819 */ /* 0x000fe400000006ff */
[----:B------:R-:W-:Y:S02]  /*29d0*/  IADD3 R70, R2, 0x70, RZ ;  /* 0x0000007002467810 */ /* 0x000fe40007ffe0ff */
[C---:B0-----:R-:W-:Y:S01]  /*29e0*/  @!P2 IADD3 R4, P6, R19.reuse, R4, RZ ;  /* 0x000000041304a210 */ /* 0x041fe20007fde0ff */
[----:B------:R0:W5:Y:S02]  /*29f0*/  @!P3 LDG.E.64 R26, desc[UR22][R16.64] ;  /* 0x00000016101ab981 */ /* 0x000164000c1e1b00 */
[----:B------:R-:W4:Y:S01]  /*2a00*/  @!P4 LDC.64 R6, c[0x0][0x288] ;  /* 0x0000a200ff06cb82 */ /* 0x000f220000000a00 */
[----:B-1----:R-:W-:-:S02]  /*2a10*/  @!P2 IADD3 R14, P3, R19, R14, RZ ;  /* 0x0000000e130ea210 */ /* 0x002fc40007f7e0ff */
[C---:B------:R-:W-:Y:S02]  /*2a20*/  @!P2 IADD3.X R5, R3.reuse, R5, RZ, P6, !PT ;  /* 0x000000050305a210 */ /* 0x040fe400037fe4ff */
[----:B------:R-:W-:Y:S02]  /*2a30*/  SHF.R.S32.HI R71, RZ, 0x1f, R70 ;  /* 0x0000001fff477819 */ /* 0x000fe40000011446 */
[----:B------:R-:W-:Y:S01]  /*2a40*/  ISETP.GE.U32.AND P6, PT, R70, UR18, PT ;  /* 0x0000001246007c0c */ /* 0x000fe2000bfc6070 */
[----:B------:R-:W1:Y:S01]  /*2a50*/  @!P0 LDC.64 R18, c[0x0][0x228] ;  /* 0x00008a00ff128b82 */ /* 0x000e620000000a00 */
[----:B------:R-:W-:Y:S01]  /*2a60*/  @!P2 IADD3.X R15, R3, R15, RZ, P3, !PT ;  /* 0x0000000f030fa210 */ /* 0x000fe20001ffe4ff */
[----:B--2---:R-:W-:Y:S01]  /*2a70*/  @!P0 IMAD R12, R68, R10, RZ ;  /* 0x0000000a440c8224 */ /* 0x004fe200078e02ff */
[----:B------:R-:W-:Y:S01]  /*2a80*/  ISETP.GE.AND.EX P3, PT, R71, UR19, PT, P6 ;  /* 0x0000001347007c0c */ /* 0x000fe2000bf66360 */
[----:B------:R2:W5:Y:S02]  /*2a90*/  @!P2 LDG.E.64 R124, desc[UR22][R4.64] ;  /* 0x00000016047ca981 */ /* 0x000564000c1e1b00 */
[----:B------:R-:W-:Y:S01]  /*2aa0*/  @!P0 IMAD R12, R25, R11, R12 ;  /* 0x0000000b190c8224 */ /* 0x000fe200078e020c */
[----:B------:R-:W-:Y:S01]  /*2ab0*/  ISETP.GT.U32.OR P3, PT, R0, 0x1df, P3 ;  /* 0x000001df0000780c */ /* 0x000fe20001f64470 */
[----:B0-----:R-:W0:Y:S01]  /*2ac0*/  @!P4 LDC.64 R16, c[0x0][0x228] ;  /* 0x00008a00ff10cb82 */ /* 0x001e220000000a00 */
[----:B--2---:R-:W-:-:S02]  /*2ad0*/  @!P4 MOV R4, R74 ;  /* 0x0000004a0004c202 */ /* 0x004fc40000000f00 */
[----:B------:R-:W-:Y:S02]  /*2ae0*/  @!P4 MOV R5, R73 ;  /* 0x000000490005c202 */ /* 0x000fe40000000f00 */
[----:B------:R-:W-:-:S04]  /*2af0*/  IADD3 R68, R2, 0x80, RZ ;  /* 0x0000008002447810 */ /* 0x000fc80007ffe0ff */
[----:B------:R-:W-:Y:S02]  /*2b00*/  SHF.R.S32.HI R69, RZ, 0x1f, R68 ;  /* 0x0000001fff457819 */ /* 0x000fe40000011444 */
[C---:B------:R-:W-:Y:S02]  /*2b10*/  IADD3 R105, R2.reuse, 0x90, RZ ;  /* 0x0000009002697810 */ /* 0x040fe40007ffe0ff */
[----:B------:R-:W-:Y:S01]  /*2b20*/  IADD3 R106, R2, 0xa0, RZ ;  /* 0x000000a0026a7810 */ /* 0x000fe20007ffe0ff */
[----:B----4-:R2:W-:Y:S02]  /*2b30*/  STL.64 [R1+0x90], R28 ;  /* 0x0000901c01007387 */ /* 0x0105e40000100a00 */
[----:B--2---:R-:W-:-:S06]  /*2b40*/  CS2R R28, SRZ ;  /* 0x00000000001c7805 */ /* 0x004fcc000001ff00 */
[----:B------:R2:W5:Y:S01]  /*2b50*/  @!P5 LDG.E.64 R28, desc[UR22][R8.64] ;  /* 0x00000016081cd981 */ /* 0x000562000c1e1b00 */
[----:B------:R-:W-:-:S04]  /*2b60*/  ISETP.GE.U32.AND P5, PT, R81, UR18, PT ;  /* 0x0000001251007c0c */ /* 0x000fc8000bfa6070 */
[----:B------:R-:W-:-:S04]  /*2b70*/  ISETP.GE.AND.EX P5, PT, R80, UR19, PT, P5 ;  /* 0x0000001350007c0c */ /* 0x000fc8000bfa6350 */
[----:B------:R-:W-:Y:S02]  /*2b80*/  ISETP.GT.U32.OR P5, PT, R0, 0x1df, P5 ;  /* 0x000001df0000780c */ /* 0x000fe40002fa4470 */
[----:B--2---:R-:W-:Y:S02]  /*2b90*/  @!P0 MOV R8, R74 ;  /* 0x0000004a00088202 */ /* 0x004fe40000000f00 */
[----:B------:R-:W-:-:S03]  /*2ba0*/  @!P0 MOV R9, R73 ;  /* 0x0000004900098202 */ /* 0x000fc60000000f00 */
[----:B------:R-:W-:-:S06]  /*2bb0*/  @!P0 IMAD.WIDE.U32 R10, R25, R10, R8 ;  /* 0x0000000a190a8225 */ /* 0x000fcc00078e0008 */
[----:B------:R-:W2:Y:S01]  /*2bc0*/  @!P5 LDC.64 R78, c[0x0][0x288] ;  /* 0x0000a200ff4edb82 */ /* 0x000ea20000000a00 */
[----:B------:R-:W-:Y:S01]  /*2bd0*/  @!P0 IADD3 R3, R11, R12, RZ ;  /* 0x0000000c0b038210 */ /* 0x000fe20007ffe0ff */
[----:B------:R-:W-:Y:S01]  /*2be0*/  @!P4 IMAD R9, R24, R6, RZ ;  /* 0x000000061809c224 */ /* 0x000fe200078e02ff */
[----:B------:R-:W-:-:S05]  /*2bf0*/  @!P0 SHF.L.U32 R8, R10, 0x2, RZ ;  /* 0x000000020a088819 */ /* 0x000fca00000006ff */
[----:B------:R-:W4:Y:S01]  /*2c00*/  @!P4 LDC.64 R12, c[0x0][0x230] ;  /* 0x00008c00ff0ccb82 */ /* 0x000f220000000a00 */
[----:B------:R-:W-:Y:S01]  /*2c10*/  @!P0 SHF.L.U64.HI R3, R10, 0x2, R3 ;  /* 0x000000020a038819 */ /* 0x000fe20000010203 */
[C---:B------:R-:W-:Y:S02]  /*2c20*/  @!P4 IMAD R10, R104.reuse, R7, R9 ;  /* 0x00000007680ac224 */ /* 0x040fe400078e0209 */
[----:B------:R-:W-:Y:S01]  /*2c30*/  @!P4 IMAD.WIDE.U32 R6, R104, R6, R4 ;  /* 0x000000066806c225 */ /* 0x000fe200078e0004 */
[----:B------:R-:W-:-:S03]  /*2c40*/  CS2R R24, SRZ ;  /* 0x0000000000187805 */ /* 0x000fc6000001ff00 */
[----:B------:R-:W0:Y:S01]  /*2c50*/  @!P5 LDC.64 R4, c[0x0][0x230] ;  /* 0x00008c00ff04db82 */ /* 0x000e220000000a00 */
[----:B------:R-:W-:Y:S02]  /*2c60*/  @!P4 IADD3 R10, R7, R10, RZ ;  /* 0x0000000a070ac210 */ /* 0x000fe40007ffe0ff */
[----:B------:R1:W5:Y:S01]  /*2c70*/  @!P2 LDG.E.64 R24, desc[UR22][R14.64] ;  /* 0x000000160e18a981 */ /* 0x000362000c1e1b00 */
[----:B------:R-:W-:-:S03]  /*2c80*/  @!P5 MOV R7, R73 ;  /* 0x000000490007d202 */ /* 0x000fc60000000f00 */
[----:B---3--:R3:W-:Y:S02]  /*2c90*/  STL.64 [R1], R20 ;  /* 0x0000001401007387 */ /* 0x0087e40000100a00 */
[----:B---3--:R-:W3:Y:S02]  /*2ca0*/  @!P0 LDC.64 R20, c[0x0][0x230] ;  /* 0x00008c00ff148b82 */ /* 0x008ee40000000a00 */
[----:B------:R1:W-:Y:S06]  /*2cb0*/  STL.64 [R1+0x8], R22 ;  /* 0x0000081601007387 */ /* 0x0003ec0000100a00 */
[----:B-1----:R-:W1:Y:S01]  /*2cc0*/  @!P3 LDC.64 R22, c[0x0][0x288] ;  /* 0x0000a200ff16bb82 */ /* 0x002e620000000a00 */
[----:B------:R-:W-:-:S02]  /*2cd0*/  @!P4 SHF.L.U32 R14, R6, 0x2, RZ ;  /* 0x00000002060ec819 */ /* 0x000fc400000006ff */
[----:B---3--:R-:W-:-:S04]  /*2ce0*/  @!P0 IADD3 R20, P6, R8, R20, RZ ;  /* 0x0000001408148210 */ /* 0x008fc80007fde0ff */
[C---:B------:R-:W-:Y:S02]  /*2cf0*/  @!P0 IADD3.X R21, R3.reuse, R21, RZ, P6, !PT ;  /* 0x0000001503158210 */ /* 0x040fe400037fe4ff */
[----:B------:R-:W-:Y:S01]  /*2d00*/  @!P0 IADD3 R18, P6, R8, R18, RZ ;  /* 0x0000001208128210 */ /* 0x000fe20007fde0ff */
[----:B--2---:R-:W-:Y:S01]  /*2d10*/  @!P5 IMAD R80, R80, R78, RZ ;  /* 0x0000004e5050d224 */ /* 0x004fe200078e02ff */
[----:B------:R-:W2:Y:S01]  /*2d20*/  @!P5 LDC.64 R8, c[0x0][0x228] ;  /* 0x00008a00ff08db82 */ /* 0x000ea20000000a00 */
[----:B------:R-:W-:Y:S01]  /*2d30*/  ISETP.GE.U32.AND P2, PT, R68, UR18, PT ;  /* 0x0000001244007c0c */ /* 0x000fe2000bf46070 */
[----:B------:R3:W5:Y:S01]  /*2d40*/  @!P0 LDG.E.64 R122, desc[UR22][R20.64] ;  /* 0x00000016147a8981 */ /* 0x000762000c1e1b00 */
[----:B------:R-:W-:Y:S02]  /*2d50*/  @!P0 IADD3.X R19, R3, R19, RZ, P6, !PT ;  /* 0x0000001303138210 */ /* 0x000fe400037fe4ff */
[----:B------:R-:W-:Y:S02]  /*2d60*/  @!P4 SHF.L.U64.HI R3, R6, 0x2, R10 ;  /* 0x000000020603c819 */ /* 0x000fe4000001020a */
[----:B------:R-:W-:Y:S01]  /*2d70*/  @!P5 MOV R6, R74 ;  /* 0x0000004a0006d202 */ /* 0x000fe20000000f00 */
[C---:B------:R-:W-:Y:S01]  /*2d80*/  @!P5 IMAD R80, R81.reuse, R79, R80 ;  /* 0x0000004f5150d224 */ /* 0x040fe200078e0250 */
[----:B----4-:R-:W-:Y:S01]  /*2d90*/  @!P4 IADD3 R12, P6, R14, R12, RZ ;  /* 0x0000000c0e0cc210 */ /* 0x010fe20007fde0ff */
[----:B------:R-:W4:Y:S02]  /*2da0*/  @!P3 LDC.64 R10, c[0x0][0x230] ;  /* 0x00008c00ff0abb82 */ /* 0x000f240000000a00 */
[----:B------:R-:W-:Y:S01]  /*2db0*/  @!P5 IMAD.WIDE.U32 R78, R81, R78, R6 ;  /* 0x0000004e514ed225 */ /* 0x000fe200078e0006 */
[----:B------:R-:W-:-:S02]  /*2dc0*/  @!P4 IADD3.X R13, R3, R13, RZ, P6, !PT ;  /* 0x0000000d030dc210 */ /* 0x000fc400037fe4ff */
[----:B0-----:R-:W-:Y:S02]  /*2dd0*/  @!P4 IADD3 R16, P6, R14, R16, RZ ;  /* 0x000000100e10c210 */ /* 0x001fe40007fde0ff */
[----:B------:R-:W-:Y:S01]  /*2de0*/  @!P5 IADD3 R81, R79, R80, RZ ;  /* 0x000000504f51d210 */ /* 0x000fe20007ffe0ff */
[----:B------:R-:W0:Y:S01]  /*2df0*/  @!P3 LDC.64 R6, c[0x0][0x228] ;  /* 0x00008a00ff06bb82 */ /* 0x000e220000000a00 */
[----:B-1----:R-:W-:Y:S01]  /*2e00*/  @!P3 IMAD R79, R71, R22, RZ ;  /* 0x00000016474fb224 */ /* 0x002fe200078e02ff */
[----:B------:R-:W-:Y:S02]  /*2e10*/  @!P4 IADD3.X R17, R3, R17, RZ, P6, !PT ;  /* 0x000000110311c210 */ /* 0x000fe400037fe4ff */
[----:B------:R-:W-:Y:S01]  /*2e20*/  ISETP.GE.AND.EX P2, PT, R69, UR19, PT, P2 ;  /* 0x0000001345007c0c */ /* 0x000fe2000bf46320 */
[----:B------:R-:W-:Y:S01]  /*2e30*/  @!P3 IMAD R23, R70, R23, R79 ;  /* 0x000000174617b224 */ /* 0x000fe200078e024f */
[----:B------:R-:W-:Y:S02]  /*2e40*/  @!P5 SHF.L.U32 R80, R78, 0x2, RZ ;  /* 0x000000024e50d819 */ /* 0x000fe400000006ff */
[----:B---3--:R-:W-:-:S02]  /*2e50*/  CS2R R20, SRZ ;  /* 0x0000000000147805 */ /* 0x008fc4000001ff00 */
[----:B------:R-:W-:Y:S01]  /*2e60*/  @!P5 SHF.L.U64.HI R3, R78, 0x2, R81 ;  /* 0x000000024e03d819 */ /* 0x000fe20000010251 */
[----:B------:R-:W5:Y:S01]  /*2e70*/  @!P4 LDG.E.64 R120, desc[UR22][R12.64] ;  /* 0x000000160c78c981 */ /* 0x000f62000c1e1b00 */
[----:B------:R-:W-:Y:S02]  /*2e80*/  @!P3 MOV R78, R74 ;  /* 0x0000004a004eb202 */ /* 0x000fe40000000f00 */
[----:B------:R-:W-:Y:S01]  /*2e90*/  @!P3 MOV R79, R73 ;  /* 0x00000049004fb202 */ /* 0x000fe20000000f00 */
[----:B------:R-:W5:Y:S01]  /*2ea0*/  @!P4 LDG.E.64 R20, desc[UR22][R16.64] ;  /* 0x000000161014c981 */ /* 0x000f62000c1e1b00 */
[----:B------:R-:W-:Y:S01]  /*2eb0*/  @!P5 IADD3 R4, P6, R80, R4, RZ ;  /* 0x000000045004d210 */ /* 0x000fe20007fde0ff */
[----:B------:R-:W-:-:S03]  /*2ec0*/  @!P3 IMAD.WIDE.U32 R78, R70, R22, R78 ;  /* 0x00000016464eb225 */ /* 0x000fc600078e004e */
[----:B------:R-:W-:Y:S02]  /*2ed0*/  @!P5 IADD3.X R5, R3, R5, RZ, P6, !PT ;  /* 0x000000050305d210 */ /* 0x000fe400037fe4ff */
[----:B--2---:R-:W-:Y:S02]  /*2ee0*/  @!P5 IADD3 R8, P6, R80, R8, RZ ;  /* 0x000000085008d210 */ /* 0x004fe40007fde0ff */
[----:B------:R-:W-:Y:S01]  /*2ef0*/  @!P3 IADD3 R23, R79, R23, RZ ;  /* 0x000000174f17b210 */ /* 0x000fe20007ffe0ff */
[----:B------:R-:W5:Y:S01]  /*2f00*/  @!P5 LDG.E.64 R108, desc[UR22][R4.64] ;  /* 0x00000016046cd981 */ /* 0x000f62000c1e1b00 */
[C---:B------:R-:W-:Y:S02]  /*2f10*/  @!P3 SHF.L.U32 R22, R78.reuse, 0x2, RZ ;  /* 0x000000024e16b819 */ /* 0x040fe400000006ff */
[----:B------:R-:W-:Y:S02]  /*2f20*/  @!P5 IADD3.X R9, R3, R9, RZ, P6, !PT ;  /* 0x000000090309d210 */ /* 0x000fe400037fe4ff */
[----:B------:R-:W-:-:S02]  /*2f30*/  @!P3 SHF.L.U64.HI R23, R78, 0x2, R23 ;  /* 0x000000024e17b819 */ /* 0x000fc40000010217 */
[----:B----4-:R-:W-:-:S04]  /*2f40*/  @!P3 IADD3 R10, P6, R22, R10, RZ ;  /* 0x0000000a160ab210 */ /* 0x010fc80007fde0ff */
[C---:B------:R-:W-:Y:S02]  /*2f50*/  @!P3 IADD3.X R11, R23.reuse, R11, RZ, P6, !PT ;  /* 0x0000000b170bb210 */ /* 0x040fe400037fe4ff */
[----:B0-----:R-:W-:Y:S02]  /*2f60*/  @!P3 IADD3 R6, P6, R22, R6, RZ ;  /* 0x000000061606b210 */ /* 0x001fe40007fde0ff */
[----:B------:R-:W-:Y:S01]  /*2f70*/  ISETP.GT.U32.OR P2, PT, R0, 0x1df, P2 ;  /* 0x000001df0000780c */ /* 0x000fe20001744470 */
[----:B------:R-:W5:Y:S01]  /*2f80*/  @!P3 LDG.E.64 R110, desc[UR22][R10.64] ;  /* 0x000000160a6eb981 */ /* 0x000f62000c1e1b00 */
[----:B------:R-:W-:Y:S02]  /*2f90*/  @!P3 IADD3.X R7, R23, R7, RZ, P6, !PT ;  /* 0x000000071707b210 */ /* 0x000fe400037fe4ff */
[----:B------:R-:W-:Y:S02]  /*2fa0*/  CS2R R22, SRZ ;  /* 0x0000000000167805 */ /* 0x000fe4000001ff00 */
[----:B------:R-:W-:-:S04]  /*2fb0*/  SHF.R.S32.HI R80, RZ, 0x1f, R105 ;  /* 0x0000001fff507819 */ /* 0x000fc80000011469 */
[----:B------:R0:W5:Y:S01]  /*2fc0*/  @!P0 LDG.E.64 R22, desc[UR22][R18.64] ;  /* 0x0000001612168981 */ /* 0x000162000c1e1b00 */
[----:B------:R-:W-:Y:S02]  /*2fd0*/  ISETP.GE.U32.AND P0, PT, R105, UR18, PT ;  /* 0x0000001269007c0c */ /* 0x000fe4000bf06070 */
[----:B------:R-:W-:Y:S01]  /*2fe0*/  SHF.R.S32.HI R104, RZ, 0x1f, R106 ;  /* 0x0000001fff687819 */ /* 0x000fe2000001146a */
[----:B------:R-:W1:Y:S01]  /*2ff0*/  @!P2 LDC.64 R14, c[0x0][0x288] ;  /* 0x0000a200ff0eab82 */ /* 0x000e620000000a00 */
[----:B------:R-:W-:Y:S02]  /*3000*/  ISETP.GE.AND.EX P0, PT, R80, UR19, PT, P0 ;  /* 0x0000001350007c0c */ /* 0x000fe4000bf06300 */
[----:B------:R-:W-:Y:S02]  /*3010*/  ISETP.GE.U32.AND P4, PT, R106, UR18, PT ;  /* 0x000000126a007c0c */ /* 0x000fe4000bf86070 */
[----:B0-----:R-:W-:Y:S02]  /*3020*/  CS2R R18, SRZ ;  /* 0x0000000000127805 */ /* 0x001fe4000001ff00 */
[----:B------:R-:W-:Y:S01]  /*3030*/  ISETP.GT.U32.OR P0, PT, R0, 0x1df, P0 ;  /* 0x000001df0000780c */ /* 0x000fe20000704470 */
[----:B------:R-:W-:Y:S01]  /*3040*/  UIMAD.WIDE UR6, UR8, 0x8, UR6 ;  /* 0x00000008080678a5 */ /* 0x000fe2000f8e0206 */
[----:B------:R-:W0:Y:S02]  /*3050*/  @!P2 LDC.64 R4, c[0x0][0x230] ;  /* 0x00008c00ff04ab82 */ /* 0x000e240000000a00 */
[----:B------:R2:W5:Y:S01]  /*3060*/  @!P5 LDG.E.64 R18, desc[UR22][R8.64] ;  /* 0x000000160812d981 */ /* 0x000562000c1e1b00 */
[----:B------:R-:W-:-:S04]  /*3070*/  ISETP.GE.AND.EX P5, PT, R104, UR19, PT, P4 ;  /* 0x0000001368007c0c */ /* 0x000fc8000bfa6340 */
[----:B------:R-:W-:Y:S02]  /*3080*/  ISETP.GT.U32.OR P5, PT, R0, 0x1df, P5 ;  /* 0x000001df0000780c */ /* 0x000fe40002fa4470 */
[----:B------:R-:W-:Y:S02]  /*3090*/  @!P2 MOV R78, R74 ;  /* 0x0000004a004ea202 */ /* 0x000fe40000000f00 */
[----:B------:R-:W-:Y:S02]  /*30a0*/  CS2R R16, SRZ ;  /* 0x0000000000107805 */ /* 0x000fe4000001ff00 */
[----:B------:R-:W-:Y:S01]  /*30b0*/  @!P2 MOV R79, R73 ;  /* 0x00000049004fa202 */ /* 0x000fe20000000f00 */
[----:B--2---:R-:W2:Y:S01]  /*30c0*/  @!P0 LDC.64 R8, c[0x0][0x288] ;  /* 0x0000a200ff088b82 */ /* 0x004ea20000000a00 */
[----:B-1----:R-:W-:Y:S01]  /*30d0*/  @!P2 IMAD R3, R69, R14, RZ ;  /* 0x0000000e4503a224 */ /* 0x002fe200078e02ff */
[----:B------:R-:W-:Y:S01]  /*30e0*/  IADD3 R70, R2, 0x1f0, RZ ;  /* 0x000001f002467810 */ /* 0x000fe20007ffe0ff */
[----:B------:R1:W5:Y:S05]  /*30f0*/  @!P3 LDG.E.64 R16, desc[UR22][R6.64] ;  /* 0x000000160610b981 */ /* 0x00036a000c1e1b00 */
[----:B------:R-:W3:Y:S01]  /*3100*/  @!P5 LDC.64 R10, c[0x0][0x288] ;  /* 0x0000a200ff0adb82 */ /* 0x000ee20000000a00 */
[----:B------:R-:W-:-:S02]  /*3110*/  @!P2 IMAD R3, R68, R15, R3 ;  /* 0x0000000f4403a224 */ /* 0x000fc400078e0203 */
[----:B------:R-:W-:-:S05]  /*3120*/  @!P2 IMAD.WIDE.U32 R14, R68, R14, R78 ;  /* 0x0000000e440ea225 */ /* 0x000fca00078e004e */
[----:B------:R-:W-:Y:S01]  /*3130*/  @!P2 IADD3 R3, R15, R3, RZ ;  /* 0x000000030f03a210 */ /* 0x000fe20007ffe0ff */
[----:B------:R-:W4:Y:S01]  /*3140*/  @!P2 LDC.64 R78, c[0x0][0x228] ;  /* 0x00008a00ff4eab82 */ /* 0x000f220000000a00 */
[C---:B------:R-:W-:Y:S02]  /*3150*/  @!P2 SHF.L.U32 R12, R14.reuse, 0x2, RZ ;  /* 0x000000020e0ca819 */ /* 0x040fe400000006ff */
[----:B------:R-:W-:Y:S02]  /*3160*/  @!P2 SHF.L.U64.HI R3, R14, 0x2, R3 ;  /* 0x000000020e03a819 */ /* 0x000fe40000010203 */
[----:B------:R-:W-:Y:S01]  /*3170*/  @!P0 MOV R14, R74 ;  /* 0x0000004a000e8202 */ /* 0x000fe20000000f00 */
[----:B--2---:R-:W-:Y:S01]  /*3180*/  @!P0 IMAD R80, R80, R8, RZ ;  /* 0x0000000850508224 */ /* 0x004fe200078e02ff */
[----:B------:R-:W-:Y:S01]  /*3190*/  @!P0 MOV R15, R73 ;  /* 0x00000049000f8202 */ /* 0x000fe20000000f00 */
[----:B------:R-:W2:Y:S02]  /*31a0*/  @!P0 LDC.64 R112, c[0x0][0x230] ;  /* 0x00008c00ff708b82 */ /* 0x000ea40000000a00 */
[----:B------:R-:W-:-:S02]  /*31b0*/  @!P0 IMAD R80, R105, R9, R80 ;  /* 0x0000000969508224 */ /* 0x000fc400078e0250 */
[----:B------:R-:W-:Y:S01]  /*31c0*/  @!P0 IMAD.WIDE.U32 R8, R105, R8, R14 ;  /* 0x0000000869088225 */ /* 0x000fe200078e000e */
[----:B------:R-:W-:-:S03]  /*31d0*/  MOV R105, UR7 ;  /* 0x0000000700697c02 */ /* 0x000fc60008000f00 */
[----:B---3--:R-:W-:Y:S01]  /*31e0*/  @!P5 IMAD R114, R104, R10, RZ ;  /* 0x0000000a6872d224 */ /* 0x008fe200078e02ff */
[----:B------:R-:W-:Y:S01]  /*31f0*/  MOV R104, UR6 ;  /* 0x0000000600687c02 */ /* 0x000fe20008000f00 */
[----:B-1----:R-:W1:Y:S05]  /*3200*/  @!P0 LDC.64 R6, c[0x0][0x228] ;  /* 0x00008a00ff068b82 */ /* 0x002e6a0000000a00 */
[----:B------:R-:W3:Y:S01]  /*3210*/  LDG.E.64 R104, desc[UR22][R104.64] ;  /* 0x0000001668687981 */ /* 0x000ee2000c1e1b00 */
[----:B------:R-:W-:Y:S02]  /*3220*/  IADD3 R69, R2, 0xb0, RZ ;  /* 0x000000b002457810 */ /* 0x000fe40007ffe0ff */
[----:B0-----:R-:W-:Y:S01]  /*3230*/  @!P2 IADD3 R4, P6, R12, R4, RZ ;  /* 0x000000040c04a210 */ /* 0x001fe20007fde0ff */
[----:B------:R-:W0:Y:S01]  /*3240*/  @!P5 LDC.64 R14, c[0x0][0x230] ;  /* 0x00008c00ff0edb82 */ /* 0x000e220000000a00 */
[----:B------:R-:W-:-:S02]  /*3250*/  SHF.R.S32.HI R71, RZ, 0x1f, R69 ;  /* 0x0000001fff477819 */ /* 0x000fc40000011445 */
[----:B------:R-:W-:-:S04]  /*3260*/  ISETP.GE.U32.AND P4, PT, R69, UR18, PT ;  /* 0x0000001245007c0c */ /* 0x000fc8000bf86070 */
[----:B------:R-:W-:-:S04]  /*3270*/  ISETP.GE.AND.EX P4, PT, R71, UR19, PT, P4 ;  /* 0x0000001347007c0c */ /* 0x000fc8000bf86340 */
[----:B------:R-:W-:Y:S02]  /*3280*/  ISETP.GT.U32.OR P4, PT, R0, 0x1df, P4 ;  /* 0x000001df0000780c */ /* 0x000fe40002784470 */
[----:B------:R-:W-:Y:S02]  /*3290*/  ISETP.GE.U32.AND P3, PT, R70, UR18, PT ;  /* 0x0000001246007c0c */ /* 0x000fe4000bf66070 */
[----:B------:R-:W-:Y:S02]  /*32a0*/  SHF.R.S32.HI R68, RZ, 0x1f, R70 ;  /* 0x0000001fff447819 */ /* 0x000fe40000011446 */
[----:B------:R-:W-:Y:S02]  /*32b0*/  @!P2 IADD3.X R5, R3, R5, RZ, P6, !PT ;  /* 0x000000050305a210 */ /* 0x000fe400037fe4ff */
[----:B------:R-:W-:Y:S02]  /*32c0*/  ISETP.GE.AND.EX P3, PT, R68, UR19, PT, P3 ;  /* 0x0000001344007c0c */ /* 0x000fe4000bf66330 */
[----:B----4-:R-:W-:-:S03]  /*32d0*/  @!P2 IADD3 R78, P6, R12, R78, RZ ;  /* 0x0000004e0c4ea210 */ /* 0x010fc60007fde0ff */
[----:B------:R-:W4:Y:S01]  /*32e0*/  @!P4 LDC.64 R12, c[0x0][0x288] ;  /* 0x0000a200ff0ccb82 */ /* 0x000f220000000a00 */
[----:B------:R-:W-:Y:S02]  /*32f0*/  ISETP.GT.U32.OR P3, PT, R0, 0x1df, P3 ;  /* 0x000001df0000780c */ /* 0x000fe40001f64470 */
[----:B------:R-:W-:Y:S02]  /*3300*/  @!P2 IADD3.X R79, R3, R79, RZ, P6, !PT ;  /* 0x0000004f034fa210 */ /* 0x000fe400037fe4ff */
[----:B------:R-:W-:Y:S02]  /*3310*/  @!P0 IADD3 R3, R9, R80, RZ ;  /* 0x0000005009038210 */ /* 0x000fe40007ffe0ff */
[----:B------:R-:W-:Y:S01]  /*3320*/  @!P0 SHF.L.U32 R118, R8, 0x2, RZ ;  /* 0x0000000208768819 */ /* 0x000fe200000006ff */
[----:B------:R-:W-:Y:S01]  /*3330*/  @!P5 IMAD R119, R106, R11, R114 ;  /* 0x0000000b6a77d224 */ /* 0x000fe200078e0272 */
[----:B------:R-:W-:Y:S01]  /*3340*/  @!P0 SHF.L.U64.HI R3, R8, 0x2, R3 ;  /* 0x0000000208038819 */ /* 0x000fe20000010203 */
[----:B------:R-:W0:Y:S01]  /*3350*/  @!P5 LDC.64 R80, c[0x0][0x228] ;  /* 0x00008a00ff50db82 */ /* 0x000e220000000a00 */
[----:B------:R-:W-:-:S02]  /*3360*/  @!P5 MOV R114, R74 ;  /* 0x0000004a0072d202 */ /* 0x000fc40000000f00 */
[----:B------:R-:W-:-:S05]  /*3370*/  @!P5 MOV R115, R73 ;  /* 0x000000490073d202 */ /* 0x000fca0000000f00 */
[----:B------:R-:W0:Y:S01]  /*3380*/  @!P3 LDC.64 R8, c[0x0][0x288] ;  /* 0x0000a200ff08bb82 */ /* 0x000e220000000a00 */
[----:B--2---:R-:W-:Y:S01]  /*3390*/  @!P0 IADD3 R116, P6, R118, R112, RZ ;  /* 0x0000007076748210 */ /* 0x004fe20007fde0ff */
[----:B------:R-:W-:-:S04]  /*33a0*/  @!P5 IMAD.WIDE.U32 R10, R106, R10, R114 ;  /* 0x0000000a6a0ad225 */ /* 0x000fc800078e0072 */
[----:B----4-:R-:W-:Y:S01]  /*33b0*/  @!P4 IMAD R112, R71, R12, RZ ;  /* 0x0000000c4770c224 */ /* 0x010fe200078e02ff */
[----:B------:R-:W-:Y:S02]  /*33c0*/  @!P0 IADD3.X R117, R3, R113, RZ, P6, !PT ;  /* 0x0000007103758210 */ /* 0x000fe400037fe4ff */
[----:B------:R-:W-:Y:S01]  /*33d0*/  @!P4 MOV R113, R73 ;  /* 0x000000490071c202 */ /* 0x000fe20000000f00 */
[----:B------:R-:W-:Y:S01]  /*33e0*/  @!P4 IMAD R114, R69, R13, R112 ;  /* 0x0000000d4572c224 */ /* 0x000fe200078e0270 */
[----:B------:R-:W-:Y:S02]  /*33f0*/  @!P4 MOV R112, R74 ;  /* 0x0000004a0070c202 */ /* 0x000fe40000000f00 */
[----:B-1----:R-:W-:Y:S02]  /*3400*/  @!P0 IADD3 R6, P6, R118, R6, RZ ;  /* 0x0000000676068210 */ /* 0x002fe40007fde0ff */
[----:B------:R-:W-:Y:S02]  /*3410*/  @!P5 IADD3 R11, R11, R119, RZ ;  /* 0x000000770b0bd210 */ /* 0x000fe40007ffe0ff */
[C---:B------:R-:W-:Y:S01]  /*3420*/  @!P5 SHF.L.U32 R118, R10.reuse, 0x2, RZ ;  /* 0x000000020a76d819 */ /* 0x040fe200000006ff */
[----:B------:R-:W-:Y:S01]  /*3430*/  @!P4 IMAD.WIDE.U32 R112, R69, R12, R112 ;  /* 0x0000000c4570c225 */ /* 0x000fe200078e0070 */
[----:B------:R-:W-:Y:S01]  /*3440*/  @!P0 IADD3.X R7, R3, R7, RZ, P6, !PT ;  /* 0x0000000703078210 */ /* 0x000fe200037fe4ff */
[----:B------:R-:W1:Y:S01]  /*3450*/  @!P4 LDC.64 R12, c[0x0][0x230] ;  /* 0x00008c00ff0ccb82 */ /* 0x000e620000000a00 */
[----:B------:R-:W-:-:S07]  /*3460*/  @!P5 SHF.L.U64.HI R3, R10, 0x2, R11 ;  /* 0x000000020a03d819 */ /* 0x000fce000001020b */
[----:B------:R-:W2:Y:S01]  /*3470*/  @!P4 LDC.64 R10, c[0x0][0x228] ;  /* 0x00008a00ff0acb82 */ /* 0x000ea20000000a00 */
[----:B---3--:R-:W-:Y:S02]  /*3480*/  MOV R106, R104 ;  /* 0x00000068006a7202 */ /* 0x008fe40000000f00 */
[----:B0-----:R-:W-:Y:S02]  /*3490*/  @!P5 IADD3 R104, P6, R118, R14, RZ ;  /* 0x0000000e7668d210 */ /* 0x001fe40007fde0ff */
[----:B------:R-:W-:Y:S02]  /*34a0*/  MOV R107, R105 ;  /* 0x00000069006b7202 */ /* 0x000fe40000000f00 */
[----:B------:R-:W-:Y:S01]  /*34b0*/  @!P5 IADD3.X R105, R3, R15, RZ, P6, !PT ;  /* 0x0000000f0369d210 */ /* 0x000fe200037fe4ff */
[----:B------:R-:W-:Y:S01]  /*34c0*/  @!P3 IMAD R15, R68, R8, RZ ;  /* 0x00000008440fb224 */ /* 0x000fe200078e02ff */
[----:B------:R-:W-:-:S03]  /*34d0*/  @!P4 IADD3 R14, R113, R114, RZ ;  /* 0x00000072710ec210 */ /* 0x000fc60007ffe0ff */
[----:B------:R-:W-:Y:S01]  /*34e0*/  @!P3 IMAD R68, R70, R9, R15 ;  /* 0x000000094644b224 */ /* 0x000fe200078e020f */
[----:B------:R-:W-:Y:S02]  /*34f0*/  @!P4 SHF.L.U64.HI R69, R112, 0x2, R14 ;  /* 0x000000027045c819 */ /* 0x000fe4000001020e */
[----:B------:R-:W-:Y:S02]  /*3500*/  @!P3 MOV R14, R74 ;  /* 0x0000004a000eb202 */ /* 0x000fe40000000f00 */
[----:B------:R-:W-:Y:S02]  /*3510*/  @!P3 MOV R15, R73 ;  /* 0x00000049000fb202 */ /* 0x000fe40000000f00 */
[----:B------:R-:W-:Y:S01]  /*3520*/  @!P5 IADD3 R118, P6, R118, R80, RZ ;  /* 0x000000507676d210 */ /* 0x000fe20007fde0ff */
[----:B------:R-:W-:-:S03]  /*3530*/  @!P3 IMAD.WIDE.U32 R8, R70, R8, R14 ;  /* 0x000000084608b225 */ /* 0x000fc600078e000e */
[----:B------:R-:W-:Y:S02]  /*3540*/  @!P5 IADD3.X R119, R3, R81, RZ, P6, !PT ;  /* 0x000000510377d210 */ /* 0x000fe400037fe4ff */
[----:B------:R-:W-:Y:S02]  /*3550*/  CS2R R14, SRZ ;  /* 0x00000000000e7805 */ /* 0x000fe4000001ff00 */
[----:B------:R-:W-:Y:S02]  /*3560*/  @!P4 SHF.L.U32 R3, R112, 0x2, RZ ;  /* 0x000000027003c819 */ /* 0x000fe400000006ff */
[----:B------:R-:W-:Y:S01]  /*3570*/  CS2R R112, SRZ ;  /* 0x0000000000707805 */ /* 0x000fe2000001ff00 */
[----:B------:R-:W0:Y:S01]  /*3580*/  @!P3 LDC.64 R80, c[0x0][0x228] ;  /* 0x00008a00ff50bb82 */ /* 0x000e220000000a00 */
[----:B------:R3:W5:Y:S04]  /*3590*/  @!P2 LDG.E.64 R14, desc[UR22][R78.64] ;  /* 0x000000164e0ea981 */ /* 0x000768000c1e1b00 */
[----:B------:R4:W5:Y:S01]  /*35a0*/  @!P2 LDG.E.64 R112, desc[UR22][R4.64] ;  /* 0x000000160470a981 */ /* 0x000962000c1e1b00 */
[----:B---3--:R-:W-:-:S02]  /*35b0*/  MOV R79, R68 ;  /* 0x00000044004f7202 */ /* 0x008fc40000000f00 */
[----:B------:R-:W-:Y:S02]  /*35c0*/  MOV R78, R69 ;  /* 0x00000045004e7202 */ /* 0x000fe40000000f00 */
[C---:B-1----:R-:W-:Y:S01]  /*35d0*/  @!P4 IADD3 R68, P2, R3.reuse, R12, RZ ;  /* 0x0000000c0344c210 */ /* 0x042fe20007f5e0ff */
[----:B----4-:R-:W1:Y:S03]  /*35e0*/  @!P3 LDC.64 R4, c[0x0][0x230] ;  /* 0x00008c00ff04bb82 */ /* 0x010e660000000a00 */
[----:B------:R-:W-:Y:S02]  /*35f0*/  @!P4 IADD3.X R69, R78, R13, RZ, P2, !PT ;  /* 0x0000000d4e45c210 */ /* 0x000fe400017fe4ff */
[----:B------:R-:W3:Y:S01]  /*3600*/  LDL.LU.64 R12, [R1+0x30] ;  /* 0x00003000010c7983 */ /* 0x000ee20000300a00 */
[----:B------:R-:W-:Y:S02]  /*3610*/  CS2R R114, SRZ ;  /* 0x0000000000727805 */ /* 0x000fe4000001ff00 */
[----:B--2---:R-:W-:-:S02]  /*3620*/  @!P4 IADD3 R70, P6, R3, R10, RZ ;  /* 0x0000000a0346c210 */ /* 0x004fc40007fde0ff */
[----:B------:R-:W-:Y:S02]  /*3630*/  @!P3 IADD3 R3, R9, R79, RZ ;  /* 0x0000004f0903b210 */ /* 0x000fe40007ffe0ff */
[----:B------:R3:W5:Y:S02]  /*3640*/  @!P0 LDG.E.64 R114, desc[UR22][R116.64] ;  /* 0x0000001674728981 */ /* 0x000764000c1e1b00 */
[C---:B------:R-:W-:Y:S02]  /*3650*/  @!P3 SHF.L.U64.HI R3, R8.reuse, 0x2, R3 ;  /* 0x000000020803b819 */ /* 0x040fe40000010203 */
[----:B------:R-:W-:-:S04]  /*3660*/  @!P3 SHF.L.U32 R8, R8, 0x2, RZ ;  /* 0x000000020808b819 */ /* 0x000fc800000006ff */
[----:B0-----:R-:W-:Y:S02]  /*3670*/  @!P3 IADD3 R80, P2, R8, R80, RZ ;  /* 0x000000500850b210 */ /* 0x001fe40007f5e0ff */
[----:B------:R-:W-:Y:S02]  /*3680*/  @!P4 IADD3.X R71, R78, R11, RZ, P6, !PT ;  /* 0x0000000b4e47c210 */ /* 0x000fe400037fe4ff */
[----:B---3--:R-:W-:Y:S02]  /*3690*/  MOV R116, R12 ;  /* 0x0000000c00747202 */ /* 0x008fe40000000f00 */
[----:B------:R-:W-:Y:S02]  /*36a0*/  MOV R117, R13 ;  /* 0x0000000d00757202 */ /* 0x000fe40000000f00 */
[----:B------:R-:W-:-:S06]  /*36b0*/  CS2R R12, SRZ ;  /* 0x00000000000c7805 */ /* 0x000fcc000001ff00 */
[----:B------:R0:W5:Y:S02]  /*36c0*/  @!P0 LDG.E.64 R12, desc[UR22][R6.64] ;  /* 0x00000016060c8981 */ /* 0x000164000c1e1b00 */
[----:B0-----:R-:W-:Y:S02]  /*36d0*/  MOV R6, R104 ;  /* 0x0000006800067202 */ /* 0x001fe40000000f00 */
[----:B-1----:R-:W-:Y:S02]  /*36e0*/  @!P3 IADD3 R104, P0, R8, R4, RZ ;  /* 0x000000040868b210 */ /* 0x002fe40007f1e0ff */
[----:B------:R-:W2:Y:S01]  /*36f0*/  LDL.LU.64 R8, [R1+0x38] ;  /* 0x0000380001087983 */ /* 0x000ea20000300a00 */
[----:B------:R-:W-:Y:S02]  /*3700*/  CS2R R10, SRZ ;  /* 0x00000000000a7805 */ /* 0x000fe4000001ff00 */
[----:B------:R-:W-:-:S04]  /*3710*/  MOV R7, R105 ;  /* 0x0000006900077202 */ /* 0x000fc80000000f00 */
[----:B------:R0:W5:Y:S02]  /*3720*/  @P1 LDG.E.64 R10, desc[UR22][R116.64] ;  /* 0x00000016740a1981 */ /* 0x000164000c1e1b00 */
[----:B0-----:R-:W-:-:S06]  /*3730*/  CS2R R116, SRZ ;  /* 0x0000000000747805 */ /* 0x001fcc000001ff00 */
[----:B------:R0:W5:Y:S01]  /*3740*/  @!P5 LDG.E.64 R116, desc[UR22][R6.64] ;  /* 0x000000160674d981 */ /* 0x000162000c1e1b00 */
[----:B------:R-:W-:Y:S02]  /*3750*/  CS2R R78, SRZ ;  /* 0x00000000004e7805 */ /* 0x000fe4000001ff00 */
[----:B------:R-:W-:Y:S02]  /*3760*/  @!P3 IADD3.X R105, R3, R5, RZ, P0, !PT ;  /* 0x000000050369b210 */ /* 0x000fe400007fe4ff */
[----:B0-----:R-:W-:-:S06]  /*3770*/  CS2R R6, SRZ ;  /* 0x0000000000067805 */ /* 0x001fcc000001ff00 */
[----:B------:R0:W5:Y:S02]  /*3780*/  @!P4 LDG.E.64 R6, desc[UR22][R70.64] ;  /* 0x000000164606c981 */ /* 0x000164000c1e1b00 */
[----:B0-----:R-:W-:-:S06]  /*3790*/  CS2R R70, SRZ ;  /* 0x0000000000467805 */ /* 0x001fcc000001ff00 */
[----:B------:R-:W3:Y:S01]  /*37a0*/  @!P3 LDG.E.64 R70, desc[UR22][R104.64] ;  /* 0x000000166846b981 */ /* 0x000ee2000c1e1b00 */
[----:B------:R-:W-:Y:S02]  /*37b0*/  R2UR UR6, R106 ;  /* 0x000000006a0672ca */ /* 0x000fe400000e0000 */
[----:B------:R-:W-:Y:S01]  /*37c0*/  @!P3 IADD3.X R81, R3, R81, RZ, P2, !PT ;  /* 0x000000510351b210 */ /* 0x000fe200017fe4ff */
[----:B--2---:R0:W2:Y:S10]  /*37d0*/  @P1 LDG.E.64 R78, desc[UR22][R8.64] ;  /* 0x00000016084e1981 */ /* 0x0040b4000c1e1b00 */
[----:B------:R-:W-:-:S05]  /*37e0*/  MOV R3, UR6 ;  /* 0x0000000600037c02 */ /* 0x000fca0008000f00 */
[----:B------:R-:W-:-:S05]  /*37f0*/  FFMA.FTZ R3, -R3, UR6, R107 ;  /* 0x0000000603037c23 */ /* 0x000fca000801016b */
[----:B------:R-:W-:-:S13]  /*3800*/  FSETP.GTU.FTZ.AND P0, PT, R3, RZ, PT ;  /* 0x000000ff0300720b */ /* 0x000fda0003f1c000 */
[----:B------:R-:W-:Y:S01]  /*3810*/  VOTEU.ANY UP0, P0 ;  /* 0x00000000003f7886 */ /* 0x000fe20000000100 */
[----:B------:R-:W-:-:S04]  /*3820*/  PLOP3.LUT P0, PT, PT, PT, UP0, 0x80, 0x0 ;  /* 0x000000000000781c */ /* 0x000fc80003f0f008 */
[----:B------:R-:W-:-:S09]  /*3830*/  @UP0 ULDC UR5, c[0x0][0x250] ;  /* 0x0000940000050ab9 */ /* 0x000fd20000000800 */
[----:B------:R-:W-:-:S06]  /*3840*/  @P0 FADD.FTZ R3, R3, UR5 ;  /* 0x0000000503030e21 */ /* 0x000fcc0008010000 */
[----:B------:R-:W1:Y:S01]  /*3850*/  @P0 MUFU.RSQ R3, R3 ;  /* 0x0000000300030308 */ /* 0x000e620000001400 */
[----:B0-----:R-:W-:-:S06]  /*3860*/  CS2R R8, SRZ ;  /* 0x0000000000087805 */ /* 0x001fcc000001ff00 */
[----:B------:R0:W5:Y:S01]  /*3870*/  @!P5 LDG.E.64 R8, desc[UR22][R118.64] ;  /* 0x000000167608d981 */ /* 0x000162000c1e1b00 */
[----:B------:R-:W-:Y:S02]  /*3880*/  CS2R R4, SRZ ;  /* 0x0000000000047805 */ /* 0x000fe4000001ff00 */
[----:B0-----:R-:W-:Y:S02]  /*3890*/  CS2R R118, SRZ ;  /* 0x0000000000767805 */ /* 0x001fe4000001ff00 */
[----:B-1----:R-:W-:Y:S01]  /*38a0*/  @P0 R2UR UR5, R3 ;  /* 0x00000000030502ca */ /* 0x002fe200000e0000 */
[----:B------:R-:W-:Y:S01]  /*38b0*/  UMOV UR26, 0x3f800000 ;  /* 0x3f800000001a7882 */ /* 0x000fe20000000000 */
[----:B------:R-:W-:Y:S01]  /*38c0*/  ISETP.GT.U32.AND P0, PT, R0, 0x1df, PT ;  /* 0x000001df0000780c */ /* 0x000fe20003f04070 */
[----:B------:R-:W-:Y:S01]  /*38d0*/  BSSY B0, `(.L_x_2600) ;  /* 0x0000028000007945 */ /* 0x000fe20003800000 */
[----:B------:R0:W5:Y:S04]  /*38e0*/  @!P3 LDG.E.64 R4, desc[UR22][R80.64] ;  /* 0x000000165004b981 */ /* 0x000168000c1e1b00 */
[----:B------:R1:W5:Y:S01]  /*38f0*/  @!P4 LDG.E.64 R118, desc[UR22][R68.64] ;  /* 0x000000164476c981 */ /* 0x000362000c1e1b00 */
[----:B------:R-:W-:-:S03]  /*3900*/  ISETP.NE.AND P5, PT, RZ, UR25, PT ;  /* 0x00000019ff007c0c */ /* 0x000fc6000bfa5270 */
[----:B------:R1:W5:Y:S04]  /*3910*/  LDL.LU.64 R68, [R1+0xb8] ;  /* 0x0000b80001447983 */ /* 0x0003680000300a00 */
[----:B------:R1:W5:Y:S04]  /*3920*/  LDL.LU.64 R104, [R1+0xb0] ;  /* 0x0000b00001687983 */ /* 0x0003680000300a00 */
[----:B---3--:R3:W-:Y:S01]  /*3930*/  STL.64 [R1+0x58], R70 ;  /* 0x0000584601007387 */ /* 0x0087e20000100a00 */
[----:B------:R-:W-:Y:S01]  /*3940*/  @UP0 UMOV UR26, UR5 ;  /* 0x00000005001a0c82 */ /* 0x000fe20008000000 */
[----:B0-----:R-:W-:-:S02]  /*3950*/  MOV R80, RZ ;  /* 0x000000ff00507202 */ /* 0x001fc40000000f00 */
[----:B---3--:R1:W5:Y:S04]  /*3960*/  LDL.LU.64 R70, [R1+0xa8] ;  /* 0x0000a80001467983 */ /* 0x0083680000300a00 */
[----:B------:R1:W5:Y:S04]  /*3970*/  LDL.LU R106, [R1+0xa0] ;  /* 0x0000a000016a7983 */ /* 0x0003680000300800 */
[----:B------:R1:W5:Y:S01]  /*3980*/  LDL.LU R107, [R1+0x9c] ;  /* 0x00009c00016b7983 */ /* 0x0003620000300800 */
[----:B--2---:R-:W-:Y:S01]  /*3990*/  FADD.FTZ R3, R78, -UR6 ;  /* 0x800000064e037e21 */ /* 0x004fe20008010000 */
[----:B------:R-:W-:-:S04]  /*39a0*/  FADD.FTZ R78, R79, -UR6 ;  /* 0x800000064f4e7e21 */ /* 0x000fc80008010000 */
[----:B------:R0:W-:Y:S04]  /*39b0*/  STL [R1+0x1c], R3 ;  /* 0x00001c0301007387 */ /* 0x0001e80000100800 */
[----:B------:R2:W-:Y:S01]  /*39c0*/  STL [R1+0x18], R78 ;  /* 0x0000184e01007387 */ /* 0x0005e20000100800 */
[----:B0-----:R-:W-:Y:S01]  /*39d0*/  HFMA2.MMA R3, -RZ, RZ, 0, 0 ;  /* 0x00000000ff037435 */ /* 0x001fe200000001ff */
[----:B--2---:R-:W-:Y:S01]  /*39e0*/  CS2R R78, SRZ ;  /* 0x00000000004e7805 */ /* 0x004fe2000001ff00 */
[----:B-1----:R-:W-:Y:S09]  /*39f0*/  @P0 BRA `(.L_x_2601) ;  /* 0x0000000000540947 */ /* 0x002ff20003800000 */
[----:B------:R-:W2:Y:S01]  /*3a00*/  LDL R3, [R1+0x8c] ;  /* 0x00008c0001037983 */ /* 0x000ea20000100800 */
[----:B------:R-:W-:-:S03]  /*3a10*/  ISETP.NE.AND P0, PT, RZ, UR25, PT ;  /* 0x00000019ff007c0c */ /* 0x000fc6000bf05270 */
[----:B------:R-:W-:Y:S04]  /*3a20*/  STL [R1+0xa0], R2 ;  /* 0x0000a00201007387 */ /* 0x000fe80000100800 */
[----:B------:R0:W-:Y:S06]  /*3a30*/  STL [R1+0x9c], R0 ;  /* 0x00009c0001007387 */ /* 0x0001ec0000100800 */
[----:B------:R-:W1:Y:S01]  /*3a40*/  @P0 LDC.64 R80, c[0x0][0x240] ;  /* 0x00009000ff500b82 */ /* 0x000e620000000a00 */
[----:B--2---:R-:W-:-:S04]  /*3a50*/  IADD3 R3, R3, UR17, RZ ;  /* 0x0000001103037c10 */ /* 0x004fc8000fffe0ff */
[----:B-1----:R-:W-:Y:S02]  /*3a60*/  @P0 LEA R80, P2, R3, R80, 0x1 ;  /* 0x0000005003500211 */ /* 0x002fe400078408ff */
[----:B0-----:R-:W-:-:S04]  /*3a70*/  SHF.R.S32.HI R0, RZ, 0x1f, R3 ;  /* 0x0000001fff007819 */ /* 0x001fc80000011403 */
[----:B------:R-:W-:-:S05]  /*3a80*/  @P0 LEA.HI.X R81, R3, R81, R0, 0x1, P2 ;  /* 0x0000005103510211 */ /* 0x000fca00010f0c00 */
[----:B------:R-:W2:Y:S04]  /*3a90*/  @P0 LDG.E.U16 R2, desc[UR22][R80.64] ;  /* 0x0000001650020981 */ /* 0x000ea8000c1e1500 */
[----:B------:R0:W3:Y:S02]  /*3aa0*/  @P0 LDG.E.U16 R0, desc[UR22][R80.64+0x2] ;  /* 0x0000021650000981 */ /* 0x0000e4000c1e1500 */
[----:B0-----:R-:W0:Y:S02]  /*3ab0*/  LDC.64 R80, c[0x0][0x238] ;  /* 0x00008e00ff507b82 */ /* 0x001e240000000a00 */
[----:B0-----:R-:W-:-:S05]  /*3ac0*/  IMAD.WIDE R80, R3, 0x2, R80 ;  /* 0x0000000203507825 */ /* 0x001fca00078e0250 */
[----:B------:R-:W4:Y:S04]  /*3ad0*/  LDG.E.U16 R3, desc[UR22][R80.64] ;  /* 0x0000001650037981 */ /* 0x000f28000c1e1500 */
[----:B------:R-:W4:Y:S01]  /*3ae0*/  LDG.E.U16 R80, desc[UR22][R80.64+0x2] ;  /* 0x0000021650507981 */ /* 0x000f22000c1e1500 */
[----:B--2---:R-:W-:-:S03]  /*3af0*/  @P0 SHF.L.U32 R78, R2, 0x10, RZ ;  /* 0x00000010024e0819 */ /* 0x004fc600000006ff */
[----:B------:R0:W5:Y:S01]  /*3b00*/  LDL.LU R2, [R1+0xa0] ;  /* 0x0000a00001027983 */ /* 0x0001620000300800 */
[----:B---3--:R-:W-:-:S03]  /*3b10*/  @P0 SHF.L.U32 R79, R0, 0x10, RZ ;  /* 0x00000010004f0819 */ /* 0x008fc600000006ff */
[----:B------:R0:W5:Y:S01]  /*3b20*/  LDL.LU R0, [R1+0x9c] ;  /* 0x00009c0001007983 */ /* 0x0001620000300800 */
[----:B----4-:R-:W-:Y:S02]  /*3b30*/  SHF.L.U32 R3, R3, 0x10, RZ ;  /* 0x0000001003037819 */ /* 0x010fe400000006ff */
[----:B0-----:R-:W-:-:S07]  /*3b40*/  SHF.L.U32 R80, R80, 0x10, RZ ;  /* 0x0000001050507819 */ /* 0x001fce00000006ff */
.L_x_2601:
[----:B------:R-:W-:Y:S05]  /*3b50*/  BSYNC B0 ;  /* 0x0000000000007941 */ /* 0x000fea0003800000 */
.L_x_2600:
        /* <DEDUP_REMOVED lines=40> */
.L_x_2602:
        /* <DEDUP_REMOVED lines=64> */
.L_x_2603:
        /* <DEDUP_REMOVED lines=89> */
.L_x_2604:
        /* <DEDUP_REMOVED lines=77> */
.L_x_2605:
        /* <DEDUP_REMOVED lines=65> */
.L_x_2606:
        /* <DEDUP_REMOVED lines=14> */
[----:B------:R-:W-:Y:S01]  /*5130*/  FADD.FTZ R120, R120, -UR6 ;  /* 0x8000000678787e21 */ /* 0x000fe20008010000 */
[----:B------:R-:W-:-:S02]  /*5140*/  FADD.FTZ R121, R121, -UR6 ;  /* 0x8000000679797e21 */ /* 0x000fc40008010000 */
[----:B------:R-:W-:Y:S01]  /*5150*/  FADD.FTZ R125, R125, R123 ;  /* 0x0000007b7d7d7221 */ /* 0x000fe20000010000 */
        /* <DEDUP_REMOVED lines=43> */
.L_x_2607:
[----:B-----5:R2:W-:Y:S04]  /*5410*/  STL [R1+0xa4], R4 ;  /* 0x0000a40401007387 */ /* 0x0205e80000100800 */
[----:B--2---:R-:W2:Y:S04]  /*5420*/  LDL.LU R4, [R1+0xc] ;  /* 0x00000c0001047983 */ /* 0x004ea80000300800 */
[----:B------:R3:W-:Y:S04]  /*5430*/  STL [R1+0xa0], R2 ;  /* 0x0000a00201007387 */ /* 0x0007e80000100800 */
[----:B---3--:R-:W3:Y:S01]  /*5440*/  LDL R2, [R1+0x50] ;  /* 0x0000500001027983 */ /* 0x008ee20000100800 */
[----:B------:R-:W-:-:S03]  /*5450*/  FMUL.FTZ R121, R122, R3 ;  /* 0x000000037a797220 */ /* 0x000fc60000410000 */
[----:B------:R4:W-:Y:S01]  /*5460*/  STL [R1+0x9c], R0 ;  /* 0x00009c0001007387 */ /* 0x0009e20000100800 */
[----:B------:R-:W-:-:S03]  /*5470*/  FADD.FTZ R125, R125, R121 ;  /* 0x000000797d7d7221 */ /* 0x000fc60000010000 */
[----:B----4-:R-:W4:Y:S04]  /*5480*/  LDL.LU R0, [R1+0x4] ;  /* 0x0000040001007983 */ /* 0x010f280000300800 */
[----:B0-----:R-:W4:Y:S01]  /*5490*/  LDL R123, [R1+0x44] ;  /* 0x00004400017b7983 */ /* 0x001f220000100800 */
[----:B--2---:R-:W-:-:S05]  /*54a0*/  FADD.FTZ R4, R4, R122 ;  /* 0x0000007a04047221 */ /* 0x004fca0000010000 */
[----:B------:R0:W-:Y:S01]  /*54b0*/  STL [R1], R4 ;  /* 0x0000000401007387 */ /* 0x0001e20000100800 */
[----:B---3--:R-:W-:-:S03]  /*54c0*/  FFMA.FTZ R81, R2, R122, R81 ;  /* 0x0000007a02517223 */ /* 0x008fc60000010051 */
[----:B0-----:R0:W5:Y:S01]  /*54d0*/  LDL.LU R4, [R1+0xa4] ;  /* 0x0000a40001047983 */ /* 0x0011620000300800 */
[----:B------:R-:W-:-:S03]  /*54e0*/  FFMA.FTZ R124, R2, R121, R124 ;  /* 0x00000079027c7223 */ /* 0x000fc6000001007c */
[----:B------:R0:W5:Y:S04]  /*54f0*/  LDL.LU R2, [R1+0xa0] ;  /* 0x0000a00001027983 */ /* 0x0001680000300800 */
[----:B------:R-:W2:Y:S01]  /*5500*/  LDL.LU R121, [R1+0x8] ;  /* 0x0000080001797983 */ /* 0x000ea20000300800 */
[----:B------:R-:W-:Y:S01]  /*5510*/  FMUL.FTZ R122, R120, R80 ;  /* 0x00000050787a7220 */ /* 0x000fe20000410000 */
[----:B------:R-:W-:Y:S01]  /*5520*/  FADD.FTZ R108, R108, -UR6 ;  /* 0x800000066c6c7e21 */ /* 0x000fe20008010000 */
[----:B------:R-:W-:Y:S02]  /*5530*/  FADD.FTZ R109, R109, -UR6 ;  /* 0x800000066d6d7e21 */ /* 0x000fe40008010000 */
[----:B------:R-:W-:Y:S01]  /*5540*/  FADD.FTZ R125, R122, R125 ;  /* 0x0000007d7a7d7221 */ /* 0x000fe20000010000 */
[----:B----4-:R-:W-:Y:S01]  /*5550*/  FFMA.FTZ R124, R123, R122, R124 ;  /* 0x0000007a7b7c7223 */ /* 0x010fe2000001007c */
[----:B------:R-:W-:Y:S01]  /*5560*/  FMUL.FTZ R122, R108, UR26 ;  /* 0x0000001a6c7a7c20 */ /* 0x000fe20008410000 */
[----:B------:R-:W-:Y:S01]  /*5570*/  MOV R108, R18 ;  /* 0x00000012006c7202 */ /* 0x000fe20000000f00 */
[----:B--2---:R-:W-:Y:S01]  /*5580*/  FADD.FTZ R121, R121, R120 ;  /* 0x0000007879797221 */ /* 0x004fe20000010000 */
[----:B------:R-:W-:Y:S01]  /*5590*/  FFMA.FTZ R120, R123, R120, R0 ;  /* 0x000000787b787223 */ /* 0x000fe20000010000 */
[----:B------:R-:W-:Y:S01]  /*55a0*/  FMUL.FTZ R123, R109, UR26 ;  /* 0x0000001a6d7b7c20 */ /* 0x000fe20008410000 */
        /* <DEDUP_REMOVED lines=23> */
.L_x_2608:
        /* <DEDUP_REMOVED lines=13> */
[----:B------:R-:W-:-:S04]  /*57f0*/  FMUL.FTZ R108, R109, R80 ;  /* 0x000000506d6c7220 */ /* 0x000fc80000410000 */
[----:B------:R-:W-:Y:S01]  /*5800*/  FADD.FTZ R125, R108, R125 ;  /* 0x0000007d6c7d7221 */ /* 0x000fe20000010000 */
[C---:B--2---:R-:W-:Y:S01]  /*5810*/  FFMA.FTZ R120, R122.reuse, R109, R120 ;  /* 0x0000006d7a787223 */ /* 0x044fe20000010078 */
[----:B------:R-:W-:Y:S01]  /*5820*/  FFMA.FTZ R124, R122, R108, R124 ;  /* 0x0000006c7a7c7223 */ /* 0x000fe2000001007c */
[----:B------:R-:W-:Y:S01]  /*5830*/  FMUL.FTZ R109, R110, UR26 ;  /* 0x0000001a6e6d7c20 */ /* 0x000fe20008410000 */
[----:B------:R-:W-:Y:S01]  /*5840*/  FMUL.FTZ R122, R111, UR26 ;  /* 0x0000001a6f7a7c20 */ /* 0x000fe20008410000 */
        /* <DEDUP_REMOVED lines=23> */
.L_x_2609:
[----:B------:R-:W2:Y:S01]  /*59c0*/  LDL R111, [R1+0x38] ;  /* 0x00003800016f7983 */ /* 0x000ea20000100800 */
[----:B0-----:R-:W-:Y:S01]  /*59d0*/  FMUL.FTZ R109, R110, R3 ;  /* 0x000000036e6d7220 */ /* 0x001fe20000410000 */
[----:B------:R-:W-:Y:S01]  /*59e0*/  FADD.FTZ R123, R123, R110 ;  /* 0x0000006e7b7b7221 */ /* 0x000fe20000010000 */
[----:B------:R-:W-:Y:S01]  /*59f0*/  FADD.FTZ R113, R113, -UR6 ;  /* 0x8000000671717e21 */ /* 0x000fe20008010000 */
[----:B------:R-:W-:Y:S01]  /*5a00*/  FADD.FTZ R112, R112, -UR6 ;  /* 0x8000000670707e21 */ /* 0x000fe20008010000 */
[----:B------:R-:W-:Y:S01]  /*5a10*/  FADD.FTZ R125, R125, R109 ;  /* 0x0000006d7d7d7221 */ /* 0x000fe20000010000 */
[C---:B--2---:R-:W-:Y:S01]  /*5a20*/  FFMA.FTZ R81, R111.reuse, R110, R81 ;  /* 0x0000006e6f517223 */ /* 0x044fe20000010051 */
[----:B------:R-:W-:Y:S01]  /*5a30*/  FFMA.FTZ R124, R111, R109, R124 ;  /* 0x0000006d6f7c7223 */ /* 0x000fe2000001007c */
[----:B------:R-:W-:Y:S01]  /*5a40*/  FMUL.FTZ R110, R108, R80 ;  /* 0x000000506c6e7220 */ /* 0x000fe20000410000 */
[----:B------:R-:W-:Y:S01]  /*5a50*/  FADD.FTZ R109, R121, R108 ;  /* 0x0000006c796d7221 */ /* 0x000fe20000010000 */
[C---:B------:R-:W-:Y:S01]  /*5a60*/  FFMA.FTZ R108, R122.reuse, R108, R120 ;  /* 0x0000006c7a6c7223 */ /* 0x040fe20000010078 */
[----:B------:R-:W-:Y:S01]  /*5a70*/  FMUL.FTZ R120, R113, UR26 ;  /* 0x0000001a71787c20 */ /* 0x000fe20008410000 */
        /* <DEDUP_REMOVED lines=24> */
.L_x_2610:
        /* <DEDUP_REMOVED lines=35> */
.L_x_2611:
[----:B------:R-:W-:Y:S01]  /*5e30*/  FADD.FTZ R116, R116, -UR6 ;  /* 0x8000000674747e21 */ /* 0x000fe20008010000 */
[----:B------:R-:W-:Y:S01]  /*5e40*/  FMUL.FTZ R112, R113, R3 ;  /* 0x0000000371707220 */ /* 0x000fe20000410000 */
[----:B------:R-:W-:Y:S01]  /*5e50*/  FADD.FTZ R117, R117, -UR6 ;  /* 0x8000000675757e21 */ /* 0x000fe20008010000 */
[----:B------:R-:W-:Y:S01]  /*5e60*/  FADD.FTZ R110, R110, R113 ;  /* 0x000000716e6e7221 */ /* 0x000fe20000010000 */
[----:B------:R-:W-:Y:S01]  /*5e70*/  FMUL.FTZ R115, R116, UR26 ;  /* 0x0000001a74737c20 */ /* 0x000fe20008410000 */
[----:B------:R-:W-:Y:S01]  /*5e80*/  FFMA.FTZ R124, R123, R112, R124 ;  /* 0x000000707b7c7223 */ /* 0x000fe2000001007c */
[----:B------:R-:W-:Y:S01]  /*5e90*/  FADD.FTZ R125, R125, R112 ;  /* 0x000000707d7d7221 */ /* 0x000fe20000010000 */
[----:B------:R-:W-:Y:S01]  /*5ea0*/  FMUL.FTZ R112, R111, R80 ;  /* 0x000000506f707220 */ /* 0x000fe20000410000 */
[----:B------:R-:W-:Y:S01]  /*5eb0*/  FFMA.FTZ R81, R123, R113, R81 ;  /* 0x000000717b517223 */ /* 0x000fe20000010051 */
[----:B------:R0:W-:Y:S01]  /*5ec0*/  STL [R1], R115 ;  /* 0x0000007301007387 */ /* 0x0001e20000100800 */
[----:B------:R-:W-:Y:S01]  /*5ed0*/  FADD.FTZ R109, R109, R111 ;  /* 0x0000006f6d6d7221 */ /* 0x000fe20000010000 */
[C---:B------:R-:W-:Y:S01]  /*5ee0*/  FFMA.FTZ R108, R122.reuse, R111, R108 ;  /* 0x0000006f7a6c7223 */ /* 0x040fe2000001006c */
        /* <DEDUP_REMOVED lines=24> */
.L_x_2612:
[----:B------:R-:W-:Y:S01]  /*6070*/  FMUL.FTZ R112, R113, R3 ;  /* 0x0000000371707220 */ /* 0x000fe20000410000 */
[----:B------:R-:W-:Y:S01]  /*6080*/  FADD.FTZ R118, R118, -UR6 ;  /* 0x8000000676767e21 */ /* 0x000fe20008010000 */
[----:B------:R-:W-:Y:S01]  /*6090*/  FADD.FTZ R119, R119, -UR6 ;  /* 0x8000000677777e21 */ /* 0x000fe20008010000 */
[C---:B------:R-:W-:Y:S01]  /*60a0*/  FFMA.FTZ R81, R115.reuse, R113, R81 ;  /* 0x0000007173517223 */ /* 0x040fe20000010051 */
[----:B------:R-:W-:Y:S01]  /*60b0*/  FFMA.FTZ R124, R115, R112, R124 ;  /* 0x00000070737c7223 */ /* 0x000fe2000001007c */
[----:B------:R-:W-:Y:S01]  /*60c0*/  FMUL.FTZ R117, R118, UR26 ;  /* 0x0000001a76757c20 */ /* 0x000fe20008410000 */
[----:B0-----:R-:W-:Y:S01]  /*60d0*/  FMUL.FTZ R115, R119, UR26 ;  /* 0x0000001a77737c20 */ /* 0x001fe20008410000 */
[----:B------:R-:W-:Y:S01]  /*60e0*/  FADD.FTZ R125, R125, R112 ;  /* 0x000000707d7d7221 */ /* 0x000fe20000010000 */
[----:B------:R-:W-:Y:S01]  /*60f0*/  FMUL.FTZ R112, R111, R80 ;  /* 0x000000506f707220 */ /* 0x000fe20000410000 */
[----:B------:R-:W-:Y:S01]  /*6100*/  FADD.FTZ R110, R110, R113 ;  /* 0x000000716e6e7221 */ /* 0x000fe20000010000 */
        /* <DEDUP_REMOVED lines=27> */
.L_x_2613:
        /* <DEDUP_REMOVED lines=37> */
.L_x_2614:
        /* <DEDUP_REMOVED lines=37> */
.L_x_2615:
        /* <DEDUP_REMOVED lines=37> */
.L_x_2616:
        /* <DEDUP_REMOVED lines=37> */
.L_x_2617:
        /* <DEDUP_REMOVED lines=37> */
.L_x_2618:
        /* <DEDUP_REMOVED lines=35> */
.L_x_2619:
        /* <DEDUP_REMOVED lines=35> */
.L_x_2620:
        /* <DEDUP_REMOVED lines=35> */
.L_x_2621:
        /* <DEDUP_REMOVED lines=35> */
.L_x_2622:
        /* <DEDUP_REMOVED lines=35> */
.L_x_2623:
        /* <DEDUP_REMOVED lines=35> */
.L_x_2624:
        /* <DEDUP_REMOVED lines=35> */
.L_x_2625:
        /* <DEDUP_REMOVED lines=35> */
.L_x_2626:
        /* <DEDUP_REMOVED lines=35> */
.L_x_2627:
        /* <DEDUP_REMOVED lines=35> */
.L_x_2628:
        /* <DEDUP_REMOVED lines=35> */
.L_x_2629:
[----:B------:R-:W2:Y:S04]  /*8660*/  LDL.LU R77, [R1+0x48] ;  /* 0x00004800014d7983 */ /* 0x000ea80000300800 */
[----:B------:R-:W3:Y:S01]  /*8670*/  LDL.LU R76, [R1+0x4c] ;  /* 0x00004c00014c7983 */ /* 0x000ee20000300800 */
[----:B------:R-:W-:Y:S01]  /*8680*/  FMUL.FTZ R58, R59, R3 ;  /* 0x000000033b3a7220 */ /* 0x000fe20000410000 */
[----:B------:R-:W-:Y:S01]  /*8690*/  FFMA.FTZ R124, R93, R59, R81 ;  /* 0x0000003b5d7c7223 */ /* 0x000fe20000010051 */
[----:B------:R-:W-:Y:S01]  /*86a0*/  FADD.FTZ R81, R91, R57 ;  /* 0x000000395b517221 */ /* 0x000fe20000010000 */
[----:B------:R-:W-:Y:S01]  /*86b0*/  FFMA.FTZ R84, R92, R57, R84 ;  /* 0x000000395c547223 */ /* 0x000fe20000010054 */
[----:B------:R-:W-:Y:S01]  /*86c0*/  FFMA.FTZ R56, R93, R58, R56 ;  /* 0x0000003a5d387223 */ /* 0x000fe20000010038 */
[----:B------:R-:W-:Y:S01]  /*86d0*/  FADD.FTZ R125, R125, R58 ;  /* 0x0000003a7d7d7221 */ /* 0x000fe20000010000 */
[----:B------:R-:W-:Y:S01]  /*86e0*/  FMUL.FTZ R58, R57, R80 ;  /* 0x00000050393a7220 */ /* 0x000fe20000410000 */
[----:B------:R-:W-:Y:S01]  /*86f0*/  FADD.FTZ R87, R87, R59 ;  /* 0x0000003b57577221 */ /* 0x000fe20000010000 */
[----:B------:R-:W-:-:S02]  /*8700*/  MOV R117, R38 ;  /* 0x0000002600757202 */ /* 0x000fc40000000f00 */
[----:B------:R-:W-:Y:S01]  /*8710*/  FFMA.FTZ R56, R92, R58, R56 ;  /* 0x0000003a5c387223 */ /* 0x000fe20000010038 */
[----:B------:R-:W-:Y:S01]  /*8720*/  FADD.FTZ R57, R58, R125 ;  /* 0x0000007d3a397221 */ /* 0x000fe20000010000 */
        /* <DEDUP_REMOVED lines=24> */
.L_x_2630:
        /* <DEDUP_REMOVED lines=33> */
.L_x_2631:
        /* <DEDUP_REMOVED lines=33> */
.L_x_2632:
        /* <DEDUP_REMOVED lines=33> */
.L_x_2633:
        /* <DEDUP_REMOVED lines=25> */
[----:B------:R2:W5:Y:S04]  /*9070*/  LDL.LU R2, [R1+0x9c] ;  /* 0x00009c0001027983 */ /* 0x0005680000300800 */
[----:B------:R-:W3:Y:S02]  /*9080*/  SHFL.DOWN PT, R119, R77, 0x8, 0x1f ;  /* 0x09001f004d777f89 */ /* 0x000ee400000e0000 */
[----:B0-----:R-:W-:-:S02]  /*9090*/  @!P0 FADD.FTZ R76, R76, R125 ;  /* 0x0000007d4c4c8221 */ /* 0x001fc40000010000 */
[----:B------:R-:W4:Y:S01]  /*90a0*/  LDL R125, [R1+0x98] ;  /* 0x00009800017d7983 */ /* 0x000f220000100800 */
[----:B---3--:R-:W-:Y:S02]  /*90b0*/  @!P0 FADD.FTZ R77, R77, R119 ;  /* 0x000000774d4d8221 */ /* 0x008fe40000010000 */
[----:B------:R-:W0:Y:S01]  /*90c0*/  S2R R119, SR_LANEID ;  /* 0x0000000000777919 */ /* 0x000e220000000000 */
[----:B------:R-:W-:Y:S01]  /*90d0*/  FADD.FTZ R87, R87, R117 ;  /* 0x0000007557577221 */ /* 0x000fe20000010000 */
[----:B------:R-:W-:Y:S01]  /*90e0*/  FFMA.FTZ R117, R91, R117, R124 ;  /* 0x000000755b757223 */ /* 0x000fe2000001007c */
[----:B------:R-:W-:Y:S01]  /*90f0*/  FADD.FTZ R124, R81, R118 ;  /* 0x00000076517c7221 */ /* 0x000fe20000010000 */
[----:B------:R-:W-:Y:S01]  /*9100*/  FFMA.FTZ R118, R90, R118, R84 ;  /* 0x000000765a767223 */ /* 0x000fe20000010054 */
[----:B------:R-:W3:Y:S01]  /*9110*/  SHFL.DOWN PT, R81, R76, 0x10, 0x1f ;  /* 0x0a001f004c517f89 */ /* 0x000ee200000e0000 */
[----:B------:R-:W1:Y:S03]  /*9120*/  S2UR UR7, SR_CgaCtaId ;  /* 0x00000000000779c3 */ /* 0x000e660000008800 */
[----:B------:R-:W2:Y:S01]  /*9130*/  SHFL.DOWN PT, R84, R77, 0x10, 0x1f ;  /* 0x0a001f004d547f89 */ /* 0x000ea200000e0000 */
[----:B------:R-:W-:Y:S01]  /*9140*/  UMOV UR6, 0x400 ;  /* 0x0000040000067882 */ /* 0x000fe20000000000 */
[----:B------:R-:W-:Y:S01]  /*9150*/  FADD.FTZ R87, R87, R56 ;  /* 0x0000003857577221 */ /* 0x000fe20000010000 */
[----:B------:R-:W-:Y:S01]  /*9160*/  FFMA.FTZ R117, R89, R56, R117 ;  /* 0x0000003859757223 */ /* 0x000fe20000010075 */
[----:B------:R-:W-:Y:S01]  /*9170*/  UIADD3 UR5, UR6, 0xa0, URZ ;  /* 0x000000a006057890 */ /* 0x000fe2000fffe03f */
[----:B------:R-:W-:Y:S01]  /*9180*/  FFMA.FTZ R118, R88, R58, R118 ;  /* 0x0000003a58767223 */ /* 0x000fe20000010076 */
[----:B------:R-:W-:Y:S01]  /*9190*/  FADD.FTZ R124, R124, R58 ;  /* 0x0000003a7c7c7221 */ /* 0x000fe20000010000 */
[----:B------:R-:W-:Y:S01]  /*91a0*/  FFMA.FTZ R117, R83, R85, R117 ;  /* 0x0000005553757223 */ /* 0x000fe20000010075 */
[----:B------:R-:W-:Y:S01]  /*91b0*/  FADD.FTZ R87, R87, R85 ;  /* 0x0000005557577221 */ /* 0x000fe20000010000 */
[----:B0-----:R-:W-:Y:S01]  /*91c0*/  ISETP.GT.AND P0, PT, R119, 0xf, PT ;  /* 0x0000000f7700780c */ /* 0x001fe20003f04270 */
[----:B-1----:R-:W-:Y:S01]  /*91d0*/  ULEA UR5, UR7, UR5, 0x18 ;  /* 0x0000000507057291 */ /* 0x002fe2000f8ec03f */
[----:B------:R-:W-:Y:S01]  /*91e0*/  FFMA.FTZ R118, R82, R86, R118 ;  /* 0x0000005652767223 */ /* 0x000fe20000010076 */
[----:B-----5:R-:W-:Y:S01]  /*91f0*/  ISETP.NE.AND P2, PT, R0, RZ, PT ;  /* 0x000000ff0000720c */ /* 0x020fe20003f45270 */
[----:B------:R-:W-:Y:S01]  /*9200*/  FADD.FTZ R124, R124, R86 ;  /* 0x000000567c7c7221 */ /* 0x000fe20000010000 */
[----:B------:R-:W-:Y:S01]  /*9210*/  FFMA.FTZ R56, R97, R57, R117 ;  /* 0x0000003961387223 */ /* 0x000fe20000010075 */
[----:B------:R-:W-:-:S07]  /*9220*/  FADD.FTZ R58, R87, R57 ;  /* 0x00000039573a7221 */ /* 0x000fce0000010000 */
[----:B---3--:R-:W-:Y:S01]  /*9230*/  @!P0 FADD.FTZ R76, R76, R81 ;  /* 0x000000514c4c8221 */ /* 0x008fe20000010000 */
[----:B--2---:R-:W-:Y:S01]  /*9240*/  @!P0 FADD.FTZ R77, R77, R84 ;  /* 0x000000544d4d8221 */ /* 0x004fe20000010000 */
[----:B------:R-:W-:Y:S01]  /*9250*/  ISETP.NE.AND P0, PT, R119, RZ, PT ;  /* 0x000000ff7700720c */ /* 0x000fe20003f05270 */
[----:B------:R-:W-:Y:S01]  /*9260*/  FFMA.FTZ R57, R96, R59, R118 ;  /* 0x0000003b60397223 */ /* 0x000fe20000010076 */
[----:B------:R-:W-:Y:S01]  /*9270*/  FADD.FTZ R59, R124, R59 ;  /* 0x0000003b7c3b7221 */ /* 0x000fe20000010000 */
[C---:B------:R-:W-:Y:S01]  /*9280*/  LEA R81, R0.reuse, UR5, 0x4 ;  /* 0x0000000500517c11 */ /* 0x040fe2000f8e20ff */
[----:B------:R-:W-:Y:S04]  /*9290*/  BSSY B0, `(.L_x_2634) ;  /* 0x000002b000007945 */ /* 0x000fe80003800000 */
[----:B------:R0:W-:Y:S01]  /*92a0*/  STS.128 [R81], R56 ;  /* 0x0000003851007388 */ /* 0x0001e20000000c00 */
[----:B------:R-:W-:-:S04]  /*92b0*/  ISETP.GT.U32.AND P3, PT, R0, 0x1d, PT ;  /* 0x0000001d0000780c */ /* 0x000fc80003f64070 */
        /* <DEDUP_REMOVED lines=40> */
.L_x_2635:
[----:B------:R-:W-:Y:S05]  /*9540*/  BSYNC B0 ;  /* 0x0000000000007941 */ /* 0x000fea0003800000 */
.L_x_2634:
        /* <DEDUP_REMOVED lines=78> */
.L_x_2637:
[----:B------:R-:W-:Y:S05]  /*9a30*/  BSYNC B0 ;  /* 0x0000000000007941 */ /* 0x000fea0003800000 */
.L_x_2636:
        /* <DEDUP_REMOVED lines=19> */
.L_x_2639:
[----:B------:R-:W-:Y:S05]  /*9b70*/  BSYNC B0 ;  /* 0x0000000000007941 */ /* 0x000fea0003800000 */
.L_x_2638:
        /* <DEDUP_REMOVED lines=41> */
.L_x_2642:
[----:B------:R-:W-:Y:S02]  /*9e10*/  MOV R56, UR18 ;  /* 0x0000001200387c02 */ /* 0x000fe40008000f00 */
[----:B------:R-:W-:-:S05]  /*9e20*/  MOV R57, UR19 ;  /* 0x0000001300397c02 */ /* 0x000fca0008000f00 */
[----:B------:R-:W2:Y:S04]  /*9e30*/  LDG.E.STRONG.GPU R56, desc[UR22][R56.64] ;  /* 0x0000001638387981 */ /* 0x000ea8000c1ef900 */
[----:B--2---:R-:W-:Y:S01]  /*9e40*/  CCTL.IVALL ;  /* 0x00000000ff00798f */ /* 0x004fe20002000000 */
[----:B------:R-:W-:Y:S05]  /*9e50*/  YIELD ;  /* 0x0000000000007946 */ /* 0x000fea0003800000 */
[----:B------:R-:W-:-:S13]  /*9e60*/  ISETP.NE.AND P0, PT, R56, R58, PT ;  /* 0x0000003a3800720c */ /* 0x000fda0003f05270 */
[----:B------:R-:W-:Y:S05]  /*9e70*/  @P0 BRA `(.L_x_2642) ;  /* 0xfffffffc00e40947 */ /* 0x000fea000383ffff */
.L_x_2641:
        /* <DEDUP_REMOVED lines=19> */
.L_x_2646:
        /* <DEDUP_REMOVED lines=165> */
.L_x_2645:
        /* <DEDUP_REMOVED lines=87> */
.L_x_2647:
[----:B------:R-:W-:-:S13]  /*af70*/  ISETP.NE.OR P0, PT, RZ, UR16, P0 ;  /* 0x00000010ff007c0c */ /* 0x000fda0008705670 */
[----:B------:R-:W-:Y:S05]  /*af80*/  @!P0 BRA `(.L_x_2643) ;  /* 0x0000000000b08947 */ /* 0x000fea0003800000 */
.L_x_2644:
        /* <DEDUP_REMOVED lines=44> */
.L_x_2643:
        /* <DEDUP_REMOVED lines=14> */
.L_x_2649:
[----:B------:R-:W-:Y:S05]  /*b330*/  BSYNC B0 ;  /* 0x0000000000007941 */ /* 0x000fea0003800000 */
.L_x_2648:
        /* <DEDUP_REMOVED lines=25> */
.L_x_2640:
        /* <DEDUP_REMOVED lines=32> */
.L_x_2650:
[----:B------:R-:W-:Y:S04]  /*b6d0*/  BSSY B0, `(.L_x_2651) ;  /* 0x0000016000007945 */ /* 0x000fe80003800000 */
[----:B------:R-:W-:Y:S05]  /*b6e0*/  @!P1 BRA `(.L_x_2652) ;  /* 0x0000000000509947 */ /* 0x000fea0003800000 */
[----:B------:R-:W-:Y:S01]  /*b6f0*/  MOV R56, UR5 ;  /* 0x0000000500387c02 */ /* 0x000fe20008000f00 */
[----:B------:R-:W-:Y:S01]  /*b700*/  ULDC.64 UR6, c[0x0][0x288] ;  /* 0x0000a20000067ab9 */ /* 0x000fe20000000a00 */
[----:B------:R-:W-:-:S03]  /*b710*/  SHF.R.S32.HI R57, RZ, 0x1f, R2 ;  /* 0x0000001fff397819 */ /* 0x000fc60000011402 */
[----:B-----5:R-:W-:-:S04]  /*b720*/  FFMA.FTZ R56, R58, R56, UR13 ;  /* 0x0000000d3a387e23 */ /* 0x020fc80008010038 */
[----:B------:R-:W-:Y:S01]  /*b730*/  FFMA.FTZ R58, R3, R10, -R56 ;  /* 0x0000000a033a7223 */ /* 0x000fe20000010838 */
[----:B------:R-:W-:Y:S02]  /*b740*/  MOV R10, UR5 ;  /* 0x00000005000a7c02 */ /* 0x000fe40008000f00 */
[----:B------:R-:W-:-:S03]  /*b750*/  MOV R56, R74 ;  /* 0x0000004a00387202 */ /* 0x000fc60000000f00 */
[----:B------:R-:W-:-:S04]  /*b760*/  FFMA.FTZ R10, R59, R10, UR13 ;  /* 0x0000000d3b0a7e23 */ /* 0x000fc8000801000a */
        /* <DEDUP_REMOVED lines=12> */
.L_x_2652:
[----:B------:R-:W-:Y:S05]  /*b830*/  BSYNC B0 ;  /* 0x0000000000007941 */ /* 0x000fea0003800000 */
.L_x_2651:
[----:B0-----:R0:W5:Y:S04]  /*b840*/  LDL R56, [R1+0x7c] ;  /* 0x00007c0001387983 */ /* 0x0011680000100800 */
[----:B------:R0:W5:Y:S02]  /*b850*/  LDL R57, [R1+0x88] ;  /* 0x0000880001397983 */ /* 0x0001640000100800 */
[C---:B-----5:R-:W-:Y:S01]  /*b860*/  IADD3 R59, R2.reuse, 0x10, RZ ;  /* 0x00000010023b7810 */ /* 0x060fe20007ffe0ff */
[----:B------:R-:W-:Y:S01]  /*b870*/  ULDC.64 UR6, c[0x0][0x290] ;  /* 0x0000a40000067ab9 */ /* 0x000fe20000000a00 */
[----:B------:R-:W-:Y:S02]  /*b880*/  IADD3 R58, R2, 0x10, RZ ;  /* 0x00000010023a7810 */ /* 0x000fe40007ffe0ff */
[----:B------:R-:W-:-:S02]  /*b890*/  SHF.R.S32.HI R59, RZ, 0x1f, R59 ;  /* 0x0000001fff3b7819 */ /* 0x000fc4000001143b */
[----:B------:R-:W-:-:S04]  /*b8a0*/  ISETP.GE.U32.AND P0, PT, R58, UR6, PT ;  /* 0x000000063a007c0c */ /* 0x000fc8000bf06070 */
[----:B------:R-:W-:-:S04]  /*b8b0*/  ISETP.GE.AND.EX P0, PT, R59, UR7, PT, P0 ;  /* 0x000000073b007c0c */ /* 0x000fc8000bf06300 */
        /* <DEDUP_REMOVED lines=20> */
.L_x_2653:
        /* <DEDUP_REMOVED lines=21> */
.L_x_2655:
[----:B------:R-:W-:Y:S05]  /*bb50*/  BSYNC B0 ;  /* 0x0000000000007941 */ /* 0x000fea0003800000 */
.L_x_2654:
[----:B0-----:R0:W5:Y:S04]  /*bb60*/  LDL R28, [R1+0x74] ;  /* 0x00007400011c7983 */ /* 0x0011680000100800 */
[----:B------:R0:W5:Y:S01]  /*bb70*/  LDL R29, [R1+0x80] ;  /* 0x00008000011d7983 */ /* 0x0001620000100800 */
[C---:B------:R-:W-:Y:S02]  /*bb80*/  IADD3 R76, R2.reuse, 0x20, RZ ;  /* 0x00000020024c7810 */ /* 0x040fe40007ffe0ff */
[C---:B------:R-:W-:Y:S02]  /*bb90*/  IADD3 R56, R2.reuse, 0x30, RZ ;  /* 0x0000003002387810 */ /* 0x040fe40007ffe0ff */
        /* <DEDUP_REMOVED lines=33> */
.L_x_2656:
[----:B------:R-:W-:Y:S04]  /*bdb0*/  BSSY B0, `(.L_x_2657) ;  /* 0x0000015000007945 */ /* 0x000fe80003800000 */
[----:B------:R-:W-:Y:S05]  /*bdc0*/  @P2 BRA `(.L_x_2658) ;  /* 0x00000000004c2947 */ /* 0x000fea0003800000 */
[----:B------:R-:W-:Y:S01]  /*bdd0*/  MOV R10, UR5 ;  /* 0x00000005000a7c02 */ /* 0x000fe20008000f00 */
[----:B------:R-:W-:-:S04]  /*bde0*/  ULDC.64 UR14, c[0x0][0x288] ;  /* 0x0000a200000e7ab9 */ /* 0x000fc80000000a00 */
[----:B-----5:R-:W-:-:S04]  /*bdf0*/  FFMA.FTZ R10, R28, R10, UR13 ;  /* 0x0000000d1c0a7e23 */ /* 0x020fc8000801000a */
        /* <DEDUP_REMOVED lines=16> */
.L_x_2658:
[----:B------:R-:W-:Y:S05]  /*bf00*/  BSYNC B0 ;  /* 0x0000000000007941 */ /* 0x000fea0003800000 */
.L_x_2657:
        /* <DEDUP_REMOVED lines=21> */
.L_x_2659:
[----:B------:R-:W-:Y:S04]  /*c060*/  BSSY B0, `(.L_x_2660) ;  /* 0x0000017000007945 */ /* 0x000fe80003800000 */
[----:B------:R-:W-:Y:S05]  /*c070*/  @P3 BRA `(.L_x_2661) ;  /* 0x0000000000543947 */ /* 0x000fea0003800000 */
[----:B0-----:R-:W2:Y:S01]  /*c080*/  LDL.LU R26, [R1+0x78] ;  /* 0x00007800011a7983 */ /* 0x001ea20000300800 */
[----:B------:R-:W-:Y:S01]  /*c090*/  MOV R10, UR5 ;  /* 0x00000005000a7c02 */ /* 0x000fe20008000f00 */
[----:B------:R-:W-:Y:S02]  /*c0a0*/  ULDC.64 UR14, c[0x0][0x288] ;  /* 0x0000a200000e7ab9 */ /* 0x000fe40000000a00 */
[----:B------:R-:W3:Y:S02]  /*c0b0*/  LDL.LU R11, [R1+0x84] ;  /* 0x00008400010b7983 */ /* 0x000ee40000300800 */
[----:B--2---:R-:W-:-:S04]  /*c0c0*/  FFMA.FTZ R10, R26, R10, UR13 ;  /* 0x0000000d1a0a7e23 */ /* 0x004fc8000801000a */
[----:B------:R-:W-:Y:S01]  /*c0d0*/  FFMA.FTZ R26, R3, R24, -R10 ;  /* 0x00000018031a7223 */ /* 0x000fe2000001080a */
[----:B------:R-:W-:Y:S02]  /*c0e0*/  MOV R10, UR5 ;  /* 0x00000005000a7c02 */ /* 0x000fe40008000f00 */
[----:B------:R-:W-:-:S03]  /*c0f0*/  MOV R24, R74 ;  /* 0x0000004a00187202 */ /* 0x000fc60000000f00 */
[----:B---3--:R-:W-:-:S04]  /*c100*/  FFMA.FTZ R10, R11, R10, UR13 ;  /* 0x0000000d0b0a7e23 */ /* 0x008fc8000801000a */
        /* <DEDUP_REMOVED lines=12> */
.L_x_2661:
[----:B------:R-:W-:Y:S05]  /*c1d0*/  BSYNC B0 ;  /* 0x0000000000007941 */ /* 0x000fea0003800000 */
.L_x_2660:
[----:B-1----:R1:W5:Y:S04]  /*c1e0*/  LDL R24, [R1+0x68] ;  /* 0x0000680001187983 */ /* 0x0023680000100800 */
[----:B------:R1:W5:Y:S01]  /*c1f0*/  LDL R25, [R1+0x54] ;  /* 0x0000540001197983 */ /* 0x0003620000100800 */
[C---:B0-----:R-:W-:Y:S02]  /*c200*/  IADD3 R26, R2.reuse, 0x60, RZ ;  /* 0x00000060021a7810 */ /* 0x041fe40007ffe0ff */
[C---:B------:R-:W-:Y:S02]  /*c210*/  IADD3 R27, R2.reuse, 0x60, RZ ;  /* 0x00000060021b7810 */ /* 0x040fe40007ffe0ff */
[C---:B-----5:R-:W-:Y:S02]  /*c220*/  IADD3 R29, R2.reuse, 0x50, RZ ;  /* 0x00000050021d7810 */ /* 0x060fe40007ffe0ff */
        /* <DEDUP_REMOVED lines=15> */
[----:B-1----:R-:W-:-:S12]  /*c320*/  @!P5 BRA `(.L_x_2662) ;  /* 0x000000000048d947 */ /* 0x002fd80003800000 */
        /* <DEDUP_REMOVED lines=18> */
.L_x_2662:
        /* <DEDUP_REMOVED lines=21> */
.L_x_2664:
[----:B------:R-:W-:Y:S05]  /*c5a0*/  BSYNC B0 ;  /* 0x0000000000007941 */ /* 0x000fea0003800000 */
.L_x_2663:
        /* <DEDUP_REMOVED lines=21> */
.L_x_2665:
        /* <DEDUP_REMOVED lines=23> */
.L_x_2667:
[----:B------:R-:W-:Y:S05]  /*c870*/  BSYNC B0 ;  /* 0x0000000000007941 */ /* 0x000fea0003800000 */
.L_x_2666:
        /* <DEDUP_REMOVED lines=21> */
.L_x_2668:
[----:B------:R-:W-:Y:S04]  /*c9d0*/  BSSY B0, `(.L_x_2669) ;  /* 0x0000017000007945 */ /* 0x000fe80003800000 */
[----:B------:R-:W-:Y:S05]  /*c9e0*/  @P2 BRA `(.L_x_2670) ;  /* 0x0000000000542947 */ /* 0x000fea0003800000 */
[----:B-1----:R-:W2:Y:S01]  /*c9f0*/  LDL.LU R20, [R1+0x40] ;  /* 0x0000400001147983 */ /* 0x002ea20000300800 */
[----:B0-----:R-:W-:Y:S01]  /*ca00*/  MOV R10, UR5 ;  /* 0x00000005000a7c02 */ /* 0x001fe20008000f00 */
        /* <DEDUP_REMOVED lines=19> */
.L_x_2670:
[----:B------:R-:W-:Y:S05]  /*cb40*/  BSYNC B0 ;  /* 0x0000000000007941 */ /* 0x000fea0003800000 */
.L_x_2669:
[----:B-1----:R1:W5:Y:S04]  /*cb50*/  LDL R20, [R1+0x38] ;  /* 0x0000380001147983 */ /* 0x0023680000100800 */
[----:B------:R1:W5:Y:S01]  /*cb60*/  LDL R21, [R1+0x34] ;  /* 0x0000340001157983 */ /* 0x0003620000100800 */
[C---:B------:R-:W-:Y:S02]  /*cb70*/  IADD3 R26, R2.reuse, 0x90, RZ ;  /* 0x00000090021a7810 */ /* 0x040fe40007ffe0ff */
[C---:B------:R-:W-:Y:S02]  /*cb80*/  IADD3 R24, R2.reuse, 0xa0, RZ ;  /* 0x000000a002187810 */ /* 0x040fe40007ffe0ff */
[C---:B0-----:R-:W-:Y:S02]  /*cb90*/  IADD3 R22, R2.reuse, 0xb0, RZ ;  /* 0x000000b002167810 */ /* 0x041fe40007ffe0ff */
        /* <DEDUP_REMOVED lines=23> */
[C---:B--2---:R-:W-:Y:S02]  /*cd10*/  IADD3 R18, R2.reuse, 0xc0, RZ ;  /* 0x000000c002127810 */ /* 0x044fe40007ffe0ff */
[----:B------:R-:W-:Y:S01]  /*cd20*/  IADD3 R19, R2, 0xd0, RZ ;  /* 0x000000d002137810 */ /* 0x000fe20007ffe0ff */
[----:B-1----:R-:W-:Y:S08]  /*cd30*/  @!P5 BRA `(.L_x_2671) ;  /* 0x000000000048d947 */ /* 0x002ff00003800000 */
        /* <DEDUP_REMOVED lines=18> */
.L_x_2671:
        /* <DEDUP_REMOVED lines=21> */
.L_x_2673:
[----:B------:R-:W-:Y:S05]  /*cfb0*/  BSYNC B0 ;  /* 0x0000000000007941 */ /* 0x000fea0003800000 */
.L_x_2672:
        /* <DEDUP_REMOVED lines=19> */
.L_x_2674:
[----:B------:R-:W-:Y:S04]  /*d0f0*/  BSSY B0, `(.L_x_2675) ;  /* 0x0000015000007945 */ /* 0x000fe80003800000 */
[----:B------:R-:W-:Y:S05]  /*d100*/  @P4 BRA `(.L_x_2676) ;  /* 0x00000000004c4947 */ /* 0x000fea0003800000 */
[----:B0-----:R-:W-:Y:S01]  /*d110*/  MOV R10, UR5 ;  /* 0x00000005000a7c02 */ /* 0x001fe20008000f00 */
        /* <DEDUP_REMOVED lines=18> */
.L_x_2676:
[----:B------:R-:W-:Y:S05]  /*d240*/  BSYNC B0 ;  /* 0x0000000000007941 */ /* 0x000fea0003800000 */
.L_x_2675:
        /* <DEDUP_REMOVED lines=19> */
.L_x_2677:
[----:B------:R-:W-:Y:S04]  /*d380*/  BSSY B0, `(.L_x_2678) ;  /* 0x0000015000007945 */ /* 0x000fe80003800000 */
[----:B------:R-:W-:Y:S05]  /*d390*/  @P6 BRA `(.L_x_2679) ;  /* 0x00000000004c6947 */ /* 0x000fea0003800000 */
[----:B01----:R-:W-:Y:S01]  /*d3a0*/  MOV R10, UR5 ;  /* 0x00000005000a7c02 */ /* 0x003fe20008000f00 */
        /* <DEDUP_REMOVED lines=18> */
.L_x_2679:
[----:B------:R-:W-:Y:S05]  /*d4d0*/  BSYNC B0 ;  /* 0x0000000000007941 */ /* 0x000fea0003800000 */
.L_x_2678:
[----:B------:R-:W-:Y:S05]  /*d4e0*/  @!P5 BRA `(.L_x_2680) ;  /* 0x00000000004cd947 */ /* 0x000fea0003800000 */
[----:B012---:R-:W2:Y:S02]  /*d4f0*/  LDL R10, [R1] ;  /* 0x00000000010a7983 */ /* 0x007ea40000100800 */
        /* <DEDUP_REMOVED lines=18> */
.L_x_2680:
[----:B------:R-:W-:Y:S04]  /*d620*/  BSSY B0, `(.L_x_2681) ;  /* 0x0000016000007945 */ /* 0x000fe80003800000 */
[----:B------:R-:W-:Y:S05]  /*d630*/  @P0 BRA `(.L_x_2682) ;  /* 0x0000000000500947 */ /* 0x000fea0003800000 */
[----:B012---:R-:W2:Y:S01]  /*d640*/  LDL.LU R11, [R1] ;  /* 0x00000000010b7983 */ /* 0x007ea20000300800 */
[----:B------:R-:W-:Y:S01]  /*d650*/  MOV R10, UR5 ;  /* 0x00000005000a7c02 */ /* 0x000fe20008000f00 */
[----:B------:R-:W-:-:S04]  /*d660*/  ULDC.64 UR14, c[0x0][0x288] ;  /* 0x0000a200000e7ab9 */ /* 0x000fc80000000a00 */
[----:B--2---:R-:W-:Y:S01]  /*d670*/  FFMA.FTZ R10, R11, R10, UR13 ;  /* 0x0000000d0b0a7e23 */ /* 0x004fe2000801000a */
[----:B------:R-:W-:-:S03]  /*d680*/  MOV R11, R73 ;  /* 0x00000049000b7202 */ /* 0x000fc60000000f00 */
        /* <DEDUP_REMOVED lines=15> */
.L_x_2682:
[----:B------:R-:W-:Y:S05]  /*d780*/  BSYNC B0 ;  /* 0x0000000000007941 */ /* 0x000fea0003800000 */
.L_x_2681:
[----:B------:R-:W-:Y:S05]  /*d790*/  @!P5 BRA `(.L_x_2683) ;  /* 0x000000000050d947 */ /* 0x000fea0003800000 */
[----:B---3--:R-:W3:Y:S04]  /*d7a0*/  LDL R8, [R1+0x10] ;  /* 0x0000100001087983 */ /* 0x008ee80000100800 */
[----:B--2---:R-:W2:Y:S01]  /*d7b0*/  LDL R12, [R1+0xc] ;  /* 0x00000c00010c7983 */ /* 0x004ea20000100800 */
[----:B---3--:R-:W-:-:S04]  /*d7c0*/  FFMA.FTZ R8, R8, R3, R78 ;  /* 0x0000000308087223 */ /* 0x008fc8000001004e */
[----:B------:R-:W-:-:S06]  /*d7d0*/  FMUL.FTZ R9, R8, -1.4426950216293334961 ;  /* 0xbfb8aa3b08097820 */ /* 0x000fcc0000410000 */
[----:B------:R-:W0:Y:S02]  /*d7e0*/  MUFU.EX2 R9, R9 ;  /* 0x0000000900097308 */ /* 0x000e240000000800 */
[----:B01----:R-:W-:-:S06]  /*d7f0*/  FADD.FTZ R10, R9, 1 ;  /* 0x3f800000090a7421 */ /* 0x003fcc0000010000 */
[----:B------:R-:W0:Y:S02]  /*d800*/  MUFU.RCP R11, R10 ;  /* 0x0000000a000b7308 */ /* 0x000e240000001000 */
[----:B0-----:R-:W-:Y:S01]  /*d810*/  FMUL.FTZ R6, R6, R11 ;  /* 0x0000000b06067220 */ /* 0x001fe20000410000 */
[----:B------:R-:W-:-:S04]  /*d820*/  FADD.FTZ R11, -R11, 1 ;  /* 0x3f8000000b0b7421 */ /* 0x000fc80000010100 */
[----:B------:R-:W-:Y:S01]  /*d830*/  FFMA.FTZ R11, R8, R11, 1 ;  /* 0x3f800000080b7423 */ /* 0x000fe2000001000b */
[----:B--2---:R-:W-:-:S03]  /*d840*/  FFMA.FTZ R8, R12, R80, R79 ;  /* 0x000000500c087223 */ /* 0x004fc6000001004f */
        /* <DEDUP_REMOVED lines=9> */
.L_x_2683:
[----:B------:R-:W-:Y:S04]  /*d8e0*/  BSSY B0, `(.L_x_2684) ;  /* 0x0000017000007945 */ /* 0x000fe80003800000 */
[----:B------:R-:W-:Y:S05]  /*d8f0*/  @P2 BRA `(.L_x_2685) ;  /* 0x0000000000542947 */ /* 0x000fea0003800000 */
[----:B---3--:R-:W3:Y:S01]  /*d900*/  LDL.LU R9, [R1+0x10] ;  /* 0x0000100001097983 */ /* 0x008ee20000300800 */
[----:B012---:R-:W-:Y:S01]  /*d910*/  MOV R10, UR5 ;  /* 0x00000005000a7c02 */ /* 0x007fe20008000f00 */
[----:B------:R-:W-:Y:S02]  /*d920*/  ULDC.64 UR14, c[0x0][0x288] ;  /* 0x0000a200000e7ab9 */ /* 0x000fe40000000a00 */
[----:B------:R-:W2:Y:S01]  /*d930*/  LDL.LU R8, [R1+0xc] ;  /* 0x00000c0001087983 */ /* 0x000ea20000300800 */
[----:B------:R-:W-:Y:S01]  /*d940*/  MOV R11, UR5 ;  /* 0x00000005000b7c02 */ /* 0x000fe20008000f00 */
[----:B---3--:R-:W-:Y:S01]  /*d950*/  FFMA.FTZ R10, R9, R10, UR13 ;  /* 0x0000000d090a7e23 */ /* 0x008fe2000801000a */
[----:B------:R-:W-:-:S03]  /*d960*/  MOV R9, R73 ;  /* 0x0000004900097202 */ /* 0x000fc60000000f00 */
[----:B--2---:R-:W-:Y:S01]  /*d970*/  FFMA.FTZ R11, R8, R11, UR13 ;  /* 0x0000000d080b7e23 */ /* 0x004fe2000801000b */
[----:B------:R-:W-:Y:S01]  /*d980*/  FFMA.FTZ R10, R3, R6, -R10 ;  /* 0x00000006030a7223 */ /* 0x000fe2000001080a */
[----:B------:R-:W-:Y:S01]  /*d990*/  MOV R8, R74 ;  /* 0x0000004a00087202 */ /* 0x000fe20000000f00 */
[----:B------:R-:W-:Y:S02]  /*d9a0*/  IMAD R6, R23, UR14, RZ ;  /* 0x0000000e17067c24 */ /* 0x000fe4000f8e02ff */
[----:B------:R-:W-:Y:S02]  /*d9b0*/  FFMA.FTZ R11, R80, R7, -R11 ;  /* 0x00000007500b7223 */ /* 0x000fe4000001080b */
[----:B------:R-:W-:-:S04]  /*d9c0*/  IMAD.WIDE.U32 R8, R22, UR14, R8 ;  /* 0x0000000e16087c25 */ /* 0x000fc8000f8e0008 */
[----:B------:R-:W-:Y:S01]  /*d9d0*/  IMAD R13, R22, UR15, R6 ;  /* 0x0000000f160d7c24 */ /* 0x000fe2000f8e0206 */
[----:B------:R-:W-:Y:S02]  /*d9e0*/  ULDC.64 UR14, c[0x0][0x210] ;  /* 0x00008400000e7ab9 */ /* 0x000fe40000000a00 */
[----:B------:R-:W-:Y:S02]  /*d9f0*/  LEA R6, P0, R8, UR14, 0x2 ;  /* 0x0000000e08067c11 */ /* 0x000fe4000f8010ff */
[----:B------:R-:W-:Y:S01]  /*da00*/  IADD3 R13, R9, R13, RZ ;  /* 0x0000000d090d7210 */ /* 0x000fe20007ffe0ff */
[----:B------:R-:W-:-:S03]  /*da10*/  FMUL.FTZ R9, R11, UR26 ;  /* 0x0000001a0b097c20 */ /* 0x000fc60008410000 */
[----:B------:R-:W-:Y:S01]  /*da20*/  LEA.HI.X R7, R8, UR15, R13, 0x2, P0 ;  /* 0x0000000f08077c11 */ /* 0x000fe200080f140d */
[----:B------:R-:W-:-:S05]  /*da30*/  FMUL.FTZ R8, R10, UR26 ;  /* 0x0000001a0a087c20 */ /* 0x000fca0008410000 */
[----:B------:R4:W-:Y:S02]  /*da40*/  STG.E.64 desc[UR22][R6.64], R8 ;  /* 0x0000000806007986 */ /* 0x0009e4000c101b16 */
.L_x_2685:
[----:B------:R-:W-:Y:S05]  /*da50*/  BSYNC B0 ;  /* 0x0000000000007941 */ /* 0x000fea0003800000 */
.L_x_2684:
[----:B-----5:R1:W5:Y:S04]  /*da60*/  LDL R21, [R1+0x18] ;  /* 0x0000180001157983 */ /* 0x0203680000100800 */
[----:B---34-:R3:W5:Y:S01]  /*da70*/  LDL R9, [R1+0x14] ;  /* 0x0000140001097983 */ /* 0x0187620000100800 */
[C---:B--2---:R-:W-:Y:S02]  /*da80*/  IADD3 R12, R2.reuse, 0xe0, RZ ;  /* 0x000000e0020c7810 */ /* 0x044fe40007ffe0ff */
[C---:B0-----:R-:W-:Y:S02]  /*da90*/  IADD3 R16, R2.reuse, 0xf0, RZ ;  /* 0x000000f002107810 */ /* 0x041fe40007ffe0ff */
[----:B-1----:R-:W-:Y:S02]  /*daa0*/  IADD3 R10, R2, 0x100, RZ ;  /* 0x00000100020a7810 */ /* 0x002fe40007ffe0ff */
        /* <DEDUP_REMOVED lines=22> */
[----:B---3--:R-:W-:Y:S08]  /*dc10*/  @!P5 BRA `(.L_x_2686) ;  /* 0x000000000048d947 */ /* 0x008ff00003800000 */
        /* <DEDUP_REMOVED lines=18> */
.L_x_2686:
[----:B------:R-:W-:Y:S04]  /*dd40*/  BSSY B0, `(.L_x_2687) ;  /* 0x0000015000007945 */ /* 0x000fe80003800000 */
[----:B------:R-:W-:Y:S05]  /*dd50*/  @P6 BRA `(.L_x_2688) ;  /* 0x00000000004c6947 */ /* 0x000fea0003800000 */
[----:B------:R-:W-:Y:S01]  /*dd60*/  MOV R7, UR5 ;  /* 0x0000000500077c02 */ /* 0x000fe20008000f00 */
[----:B------:R-:W-:-:S04]  /*dd70*/  ULDC.64 UR14, c[0x0][0x288] ;  /* 0x0000a200000e7ab9 */ /* 0x000fc80000000a00 */
[----:B-----5:R-:W-:Y:S01]  /*dd80*/  FFMA.FTZ R7, R21, R7, UR13 ;  /* 0x0000000d15077e23 */ /* 0x020fe20008010007 */
[----:B------:R-:W-:Y:S01]  /*dd90*/  IMAD R21, R6, UR14, RZ ;  /* 0x0000000e06157c24 */ /* 0x000fe2000f8e02ff */
[----:B------:R-:W-:Y:S02]  /*dda0*/  MOV R6, R74 ;  /* 0x0000004a00067202 */ /* 0x000fe40000000f00 */
[----:B------:R-:W-:Y:S01]  /*ddb0*/  FFMA.FTZ R68, R3, R68, -R7 ;  /* 0x0000004403447223 */ /* 0x000fe20000010807 */
[----:B------:R-:W-:Y:S01]  /*ddc0*/  MOV R7, UR5 ;  /* 0x0000000500077c02 */ /* 0x000fe20008000f00 */
[----:B------:R-:W-:-:S04]  /*ddd0*/  IMAD R21, R18, UR15, R21 ;  /* 0x0000000f12157c24 */ /* 0x000fc8000f8e0215 */
[----:B------:R-:W-:-:S04]  /*dde0*/  FFMA.FTZ R7, R9, R7, UR13 ;  /* 0x0000000d09077e23 */ /* 0x000fc80008010007 */
[----:B------:R-:W-:Y:S01]  /*ddf0*/  FFMA.FTZ R69, R80, R69, -R7 ;  /* 0x0000004550457223 */ /* 0x000fe20000010807 */
        /* <DEDUP_REMOVED lines=9> */
.L_x_2688:
[----:B------:R-:W-:Y:S05]  /*de90*/  BSYNC B0 ;  /* 0x0000000000007941 */ /* 0x000fea0003800000 */
.L_x_2687:
[----:B------:R-:W-:Y:S05]  /*dea0*/  @!P5 BRA `(.L_x_2689) ;  /* 0x000000000050d947 */ /* 0x000fea0003800000 */
[----:B0-----:R-:W2:Y:S04]  /*deb0*/  LDL R6, [R1+0x28] ;  /* 0x0000280001067983 */ /* 0x001ea80000100800 */
        /* <DEDUP_REMOVED lines=19> */
.L_x_2689:
[----:B------:R-:W-:Y:S04]  /*dff0*/  BSSY B0, `(.L_x_2690) ;  /* 0x0000017000007945 */ /* 0x000fe80003800000 */
[----:B------:R-:W-:Y:S05]  /*e000*/  @P0 BRA `(.L_x_2691) ;  /* 0x0000000000540947 */ /* 0x000fea0003800000 */
[----:B0-----:R-:W2:Y:S01]  /*e010*/  LDL.LU R7, [R1+0x28] ;  /* 0x0000280001077983 */ /* 0x001ea20000300800 */
[----:B------:R-:W-:-:S03]  /*e020*/  ULDC.64 UR14, c[0x0][0x288] ;  /* 0x0000a200000e7ab9 */ /* 0x000fc60000000a00 */
[----:B------:R-:W3:Y:S01]  /*e030*/  LDL.LU R6, [R1+0x24] ;  /* 0x0000240001067983 */ /* 0x000ee20000300800 */
[----:B------:R-:W-:Y:S01]  /*e040*/  MOV R8, UR5 ;  /* 0x0000000500087c02 */ /* 0x000fe20008000f00 */
[----:B------:R-:W-:Y:S01]  /*e050*/  IMAD R20, R20, UR14, RZ ;  /* 0x0000000e14147c24 */ /* 0x000fe2000f8e02ff */
[----:B-----5:R-:W-:-:S03]  /*e060*/  MOV R21, UR5 ;  /* 0x0000000500157c02 */ /* 0x020fc60008000f00 */
        /* <DEDUP_REMOVED lines=15> */
.L_x_2691:
[----:B------:R-:W-:Y:S05]  /*e160*/  BSYNC B0 ;  /* 0x0000000000007941 */ /* 0x000fea0003800000 */
.L_x_2690:
        /* <DEDUP_REMOVED lines=9> */
[----:B0----5:R-:W-:-:S07]  /*e200*/  FADD.FTZ R9, R8, 1 ;  /* 0x3f80000008097421 */ /* 0x021fce0000010000 */
        /* <DEDUP_REMOVED lines=11> */
.L_x_2692:
[----:B------:R-:W-:Y:S04]  /*e2c0*/  BSSY B0, `(.L_x_2693) ;  /* 0x0000017000007945 */ /* 0x000fe80003800000 */
[----:B------:R-:W-:Y:S05]  /*e2d0*/  @P2 BRA `(.L_x_2694) ;  /* 0x0000000000542947 */ /* 0x000fea0003800000 */
[----:B01----:R-:W2:Y:S01]  /*e2e0*/  LDL.LU R7, [R1+0x2c] ;  /* 0x00002c0001077983 */ /* 0x003ea20000300800 */
[----:B------:R-:W-:Y:S01]  /*e2f0*/  MOV R8, UR5 ;  /* 0x0000000500087c02 */ /* 0x000fe20008000f00 */
[----:B------:R-:W-:Y:S02]  /*e300*/  ULDC.64 UR14, c[0x0][0x288] ;  /* 0x0000a200000e7ab9 */ /* 0x000fe40000000a00 */
[----:B------:R-:W3:Y:S01]  /*e310*/  LDL.LU R6, [R1+0x20] ;  /* 0x0000200001067983 */ /* 0x000ee20000300800 */
[----:B-----5:R-:W-:Y:S01]  /*e320*/  MOV R9, UR5 ;  /* 0x0000000500097c02 */ /* 0x020fe20008000f00 */
[----:B------:R-:W-:-:S04]  /*e330*/  IMAD R13, R13, UR14, RZ ;  /* 0x0000000e0d0d7c24 */ /* 0x000fc8000f8e02ff */
[----:B------:R-:W-:Y:S02]  /*e340*/  IMAD R19, R12, UR15, R13 ;  /* 0x0000000f0c137c24 */ /* 0x000fe4000f8e020d */
[----:B--2---:R-:W-:Y:S01]  /*e350*/  FFMA.FTZ R8, R7, R8, UR13 ;  /* 0x0000000d07087e23 */ /* 0x004fe20008010008 */
[----:B------:R-:W-:Y:S01]  /*e360*/  MOV R7, R73 ;  /* 0x0000004900077202 */ /* 0x000fe20000000f00 */
[----:B---3--:R-:W-:Y:S01]  /*e370*/  FFMA.FTZ R9, R6, R9, UR13 ;  /* 0x0000000d06097e23 */ /* 0x008fe20008010009 */
[----:B------:R-:W-:-:S03]  /*e380*/  MOV R6, R74 ;  /* 0x0000004a00067202 */ /* 0x000fc60000000f00 */
        /* <DEDUP_REMOVED lines=10> */
.L_x_2694:
[----:B------:R-:W-:Y:S05]  /*e430*/  BSYNC B0 ;  /* 0x0000000000007941 */ /* 0x000fea0003800000 */
.L_x_2693:
        /* <DEDUP_REMOVED lines=21> */
.L_x_2695:
        /* <DEDUP_REMOVED lines=8> */
[----:B-----5:R-:W-:-:S03]  /*e610*/  MOV R9, UR5 ;  /* 0x0000000500097c02 */ /* 0x020fc60008000f00 */
        /* <DEDUP_REMOVED lines=14> */
.L_x_2697:
[----:B------:R-:W-:Y:S05]  /*e700*/  BSYNC B0 ;  /* 0x0000000000007941 */ /* 0x000fea0003800000 */
.L_x_2696:
[----:B------:R-:W-:Y:S05]  /*e710*/  @!P5 BRA `(.L_x_2698) ;  /* 0x000000000050d947 */ /* 0x000fea0003800000 */
[----:B01----:R-:W4:Y:S04]  /*e720*/  LDL R6, [R1+0x30] ;  /* 0x0000300001067983 */ /* 0x003f280000100800 */
[----:B------:R-:W2:Y:S01]  /*e730*/  LDL R7, [R1+0x4] ;  /* 0x0000040001077983 */ /* 0x000ea20000100800 */
[----:B----4-:R-:W-:Y:S01]  /*e740*/  FFMA.FTZ R6, R6, R3, R78 ;  /* 0x0000000306067223 */ /* 0x010fe2000001004e */
[----:B--2---:R-:W-:-:S03]  /*e750*/  FFMA.FTZ R7, R7, R80, R79 ;  /* 0x0000005007077223 */ /* 0x004fc6000001004f */
[----:B---3--:R-:W-:Y:S01]  /*e760*/  FMUL.FTZ R8, R6, -1.4426950216293334961 ;  /* 0xbfb8aa3b06087820 */ /* 0x008fe20000410000 */
        /* <DEDUP_REMOVED lines=15> */
.L_x_2698:
[----:B------:R-:W-:Y:S04]  /*e860*/  BSSY B0, `(.L_x_2699) ;  /* 0x0000017000007945 */ /* 0x000fe80003800000 */
[----:B------:R-:W-:Y:S05]  /*e870*/  @P4 BRA `(.L_x_2700) ;  /* 0x0000000000544947 */ /* 0x000fea0003800000 */
[----:B01----:R-:W4:Y:S01]  /*e880*/  LDL.LU R6, [R1+0x30] ;  /* 0x0000300001067983 */ /* 0x003f220000300800 */
[----:B--23--:R-:W-:Y:S01]  /*e890*/  MOV R8, UR5 ;  /* 0x0000000500087c02 */ /* 0x00cfe20008000f00 */
[----:B------:R-:W-:Y:S02]  /*e8a0*/  ULDC.64 UR14, c[0x0][0x288] ;  /* 0x0000a200000e7ab9 */ /* 0x000fe40000000a00 */
[----:B------:R-:W2:Y:S01]  /*e8b0*/  LDL.LU R12, [R1+0x4] ;  /* 0x00000400010c7983 */ /* 0x000ea20000300800 */
[----:B------:R-:W-:Y:S01]  /*e8c0*/  MOV R7, R73 ;  /* 0x0000004900077202 */ /* 0x000fe20000000f00 */
[----:B------:R-:W-:Y:S01]  /*e8d0*/  IMAD R11, R11, UR14, RZ ;  /* 0x0000000e0b0b7c24 */ /* 0x000fe2000f8e02ff */
[----:B-----5:R-:W-:-:S03]  /*e8e0*/  MOV R9, UR5 ;  /* 0x0000000500097c02 */ /* 0x020fc60008000f00 */
[----:B------:R-:W-:Y:S02]  /*e8f0*/  IMAD R11, R10, UR15, R11 ;  /* 0x0000000f0a0b7c24 */ /* 0x000fe4000f8e020b */
[----:B----4-:R-:W-:Y:S01]  /*e900*/  FFMA.FTZ R8, R6, R8, UR13 ;  /* 0x0000000d06087e23 */ /* 0x010fe20008010008 */
[----:B------:R-:W-:Y:S01]  /*e910*/  MOV R6, R74 ;  /* 0x0000004a00067202 */ /* 0x000fe20000000f00 */
[----:B--2---:R-:W-:-:S04]  /*e920*/  FFMA.FTZ R9, R12, R9, UR13 ;  /* 0x0000000d0c097e23 */ /* 0x004fc80008010009 */
[----:B------:R-:W-:Y:S01]  /*e930*/  IMAD.WIDE.U32 R6, R10, UR14, R6 ;  /* 0x0000000e0a067c25 */ /* 0x000fe2000f8e0006 */
[----:B------:R-:W-:-:S03]  /*e940*/  ULDC.64 UR14, c[0x0][0x210] ;  /* 0x00008400000e7ab9 */ /* 0x000fc60000000a00 */
[----:B------:R-:W-:Y:S01]  /*e950*/  FFMA.FTZ R10, R3, R60, -R8 ;  /* 0x0000003c030a7223 */ /* 0x000fe20000010808 */
[----:B------:R-:W-:Y:S01]  /*e960*/  IADD3 R7, R7, R11, RZ ;  /* 0x0000000b07077210 */ /* 0x000fe20007ffe0ff */
[----:B------:R-:W-:Y:S01]  /*e970*/  FFMA.FTZ R11, R80, R61, -R9 ;  /* 0x0000003d500b7223 */ /* 0x000fe20000010809 */
[----:B------:R-:W-:Y:S01]  /*e980*/  LEA R8, P0, R6, UR14, 0x2 ;  /* 0x0000000e06087c11 */ /* 0x000fe2000f8010ff */
[----:B------:R-:W-:Y:S02]  /*e990*/  FMUL.FTZ R10, R10, UR26 ;  /* 0x0000001a0a0a7c20 */ /* 0x000fe40008410000 */
[----:B------:R-:W-:Y:S01]  /*e9a0*/  FMUL.FTZ R11, R11, UR26 ;  /* 0x0000001a0b0b7c20 */ /* 0x000fe20008410000 */
[----:B------:R-:W-:-:S05]  /*e9b0*/  LEA.HI.X R9, R6, UR15, R7, 0x2, P0 ;  /* 0x0000000f06097c11 */ /* 0x000fca00080f1407 */
[----:B------:R4:W-:Y:S04]  /*e9c0*/  STG.E.64 desc[UR22][R8.64], R10 ;  /* 0x0000000a08007986 */ /* 0x0009e8000c101b16 */
.L_x_2700:
[----:B------:R-:W-:Y:S05]  /*e9d0*/  BSYNC B0 ;  /* 0x0000000000007941 */ /* 0x000fea0003800000 */
.L_x_2699:
[C---:B-----5:R-:W-:Y:S02]  /*e9e0*/  IADD3 R21, R2.reuse, 0x130, RZ ;  /* 0x0000013002157810 */ /* 0x060fe40007ffe0ff */
[C---:B------:R-:W-:Y:S02]  /*e9f0*/  IADD3 R18, R2.reuse, 0x140, RZ ;  /* 0x0000014002127810 */ /* 0x040fe40007ffe0ff */
[----:B--23--:R-:W-:Y:S02]  /*ea00*/  IADD3 R12, R2, 0x150, RZ ;  /* 0x00000150020c7810 */ /* 0x00cfe40007ffe0ff */
        /* <DEDUP_REMOVED lines=23> */
[----:B01----:R-:W-:Y:S01]  /*eb80*/  FFMA.FTZ R6, R115, R3, R78 ;  /* 0x0000000373067223 */ /* 0x003fe2000001004e */
[----:B------:R-:W-:-:S03]  /*eb90*/  FFMA.FTZ R7, R114, R80, R79 ;  /* 0x0000005072077223 */ /* 0x000fc6000001004f */
[----:B----4-:R-:W-:Y:S01]  /*eba0*/  FMUL.FTZ R8, R6, -1.4426950216293334961 ;  /* 0xbfb8aa3b06087820 */ /* 0x010fe20000410000 */
        /* <DEDUP_REMOVED lines=15> */
.L_x_2701:
[----:B------:R-:W-:Y:S04]  /*eca0*/  BSSY B0, `(.L_x_2702) ;  /* 0x0000015000007945 */ /* 0x000fe80003800000 */
[----:B------:R-:W-:Y:S05]  /*ecb0*/  @P6 BRA `(.L_x_2703) ;  /* 0x00000000004c6947 */ /* 0x000fea0003800000 */
[----:B------:R-:W-:Y:S01]  /*ecc0*/  ULDC.64 UR14, c[0x0][0x288] ;  /* 0x0000a200000e7ab9 */ /* 0x000fe20000000a00 */
[----:B01----:R-:W-:Y:S01]  /*ecd0*/  MOV R6, R74 ;  /* 0x0000004a00067202 */ /* 0x003fe20000000f00 */
[----:B----4-:R-:W-:Y:S01]  /*ece0*/  IMAD R9, R25, UR14, RZ ;  /* 0x0000000e19097c24 */ /* 0x010fe2000f8e02ff */
[----:B------:R-:W-:Y:S02]  /*ecf0*/  MOV R7, R73 ;  /* 0x0000004900077202 */ /* 0x000fe40000000f00 */
[----:B------:R-:W-:Y:S01]  /*ed00*/  MOV R8, UR5 ;  /* 0x0000000500087c02 */ /* 0x000fe20008000f00 */
[C---:B------:R-:W-:Y:S01]  /*ed10*/  IMAD R11, R14.reuse, UR15, R9 ;  /* 0x0000000f0e0b7c24 */ /* 0x040fe2000f8e0209 */
[----:B------:R-:W-:Y:S01]  /*ed20*/  MOV R23, UR5 ;  /* 0x0000000500177c02 */ /* 0x000fe20008000f00 */
[----:B------:R-:W-:Y:S01]  /*ed30*/  IMAD.WIDE.U32 R6, R14, UR14, R6 ;  /* 0x0000000e0e067c25 */ /* 0x000fe2000f8e0006 */
[----:B------:R-:W-:-:S03]  /*ed40*/  ULDC.64 UR14, c[0x0][0x210] ;  /* 0x00008400000e7ab9 */ /* 0x000fc60000000a00 */
[----:B------:R-:W-:Y:S01]  /*ed50*/  FFMA.FTZ R8, R115, R8, UR13 ;  /* 0x0000000d73087e23 */ /* 0x000fe20008010008 */
[----:B------:R-:W-:Y:S01]  /*ed60*/  FFMA.FTZ R9, R114, R23, UR13 ;  /* 0x0000000d72097e23 */ /* 0x000fe20008010017 */
[----:B------:R-:W-:Y:S02]  /*ed70*/  IADD3 R7, R7, R11, RZ ;  /* 0x0000000b07077210 */ /* 0x000fe40007ffe0ff */
[----:B------:R-:W-:Y:S01]  /*ed80*/  FFMA.FTZ R10, R3, R54, -R8 ;  /* 0x00000036030a7223 */ /* 0x000fe20000010808 */
[----:B------:R-:W-:Y:S01]  /*ed90*/  LEA R8, P6, R6, UR14, 0x2 ;  /* 0x0000000e06087c11 */ /* 0x000fe2000f8c10ff */
[----:B------:R-:W-:Y:S02]  /*eda0*/  FFMA.FTZ R11, R80, R55, -R9 ;  /* 0x00000037500b7223 */ /* 0x000fe40000010809 */
[----:B------:R-:W-:Y:S01]  /*edb0*/  FMUL.FTZ R10, R10, UR26 ;  /* 0x0000001a0a0a7c20 */ /* 0x000fe20008410000 */
[----:B------:R-:W-:Y:S01]  /*edc0*/  LEA.HI.X R9, R6, UR15, R7, 0x2, P6 ;  /* 0x0000000f06097c11 */ /* 0x000fe2000b0f1407 */
[----:B------:R-:W-:-:S05]  /*edd0*/  FMUL.FTZ R11, R11, UR26 ;  /* 0x0000001a0b0b7c20 */ /* 0x000fca0008410000 */
[----:B------:R2:W-:Y:S03]  /*ede0*/  STG.E.64 desc[UR22][R8.64], R10 ;  /* 0x0000000a08007986 */ /* 0x0005e6000c101b16 */
.L_x_2703:
[----:B------:R-:W-:Y:S05]  /*edf0*/  BSYNC B0 ;  /* 0x0000000000007941 */ /* 0x000fea0003800000 */
.L_x_2702:
[----:B------:R-:W-:Y:S05]  /*ee00*/  @!P5 BRA `(.L_x_2704) ;  /* 0x000000000048d947 */ /* 0x000fea0003800000 */
[----:B01----:R-:W-:Y:S01]  /*ee10*/  FFMA.FTZ R6, R113, R3, R78 ;  /* 0x0000000371067223 */ /* 0x003fe2000001004e */
[----:B------:R-:W-:-:S03]  /*ee20*/  FFMA.FTZ R7, R112, R80, R79 ;  /* 0x0000005070077223 */ /* 0x000fc6000001004f */
[----:B--2-4-:R-:W-:Y:S01]  /*ee30*/  FMUL.FTZ R8, R6, -1.4426950216293334961 ;  /* 0xbfb8aa3b06087820 */ /* 0x014fe20000410000 */
        /* <DEDUP_REMOVED lines=15> */
.L_x_2704:
[----:B------:R-:W-:Y:S04]  /*ef30*/  BSSY B0, `(.L_x_2705) ;  /* 0x0000015000007945 */ /* 0x000fe80003800000 */
[----:B------:R-:W-:Y:S05]  /*ef40*/  @P0 BRA `(.L_x_2706) ;  /* 0x00000000004c0947 */ /* 0x000fea0003800000 */
[----:B------:R-:W-:Y:S01]  /*ef50*/  ULDC.64 UR14, c[0x0][0x288] ;  /* 0x0000a200000e7ab9 */ /* 0x000fe20000000a00 */
[----:B01----:R-:W-:Y:S01]  /*ef60*/  MOV R6, R74 ;  /* 0x0000004a00067202 */ /* 0x003fe20000000f00 */
[----:B------:R-:W-:Y:S01]  /*ef70*/  IMAD R22, R22, UR14, RZ ;  /* 0x0000000e16167c24 */ /* 0x000fe2000f8e02ff */
[----:B------:R-:W-:Y:S02]  /*ef80*/  MOV R7, R73 ;  /* 0x0000004900077202 */ /* 0x000fe40000000f00 */
[----:B--2-4-:R-:W-:Y:S02]  /*ef90*/  MOV R8, UR5 ;  /* 0x0000000500087c02 */ /* 0x014fe40008000f00 */
[----:B------:R-:W-:Y:S01]  /*efa0*/  MOV R9, UR5 ;  /* 0x0000000500097c02 */ /* 0x000fe20008000f00 */
[----:B------:R-:W-:-:S04]  /*efb0*/  IMAD.WIDE.U32 R6, R15, UR14, R6 ;  /* 0x0000000e0f067c25 */ /* 0x000fc8000f8e0006 */
[----:B------:R-:W-:Y:S01]  /*efc0*/  FFMA.FTZ R8, R113, R8, UR13 ;  /* 0x0000000d71087e23 */ /* 0x000fe20008010008 */
[----:B------:R-:W-:Y:S02]  /*efd0*/  IMAD R15, R15, UR15, R22 ;  /* 0x0000000f0f0f7c24 */ /* 0x000fe4000f8e0216 */
[----:B------:R-:W-:Y:S01]  /*efe0*/  FFMA.FTZ R9, R112, R9, UR13 ;  /* 0x0000000d70097e23 */ /* 0x000fe20008010009 */
[----:B------:R-:W-:Y:S01]  /*eff0*/  ULDC.64 UR14, c[0x0][0x210] ;  /* 0x00008400000e7ab9 */ /* 0x000fe20000000a00 */
[----:B------:R-:W-:Y:S01]  /*f000*/  FFMA.FTZ R10, R3, R52, -R8 ;  /* 0x00000034030a7223 */ /* 0x000fe20000010808 */
[----:B------:R-:W-:Y:S01]  /*f010*/  LEA R8, P0, R6, UR14, 0x2 ;  /* 0x0000000e06087c11 */ /* 0x000fe2000f8010ff */
[----:B------:R-:W-:Y:S01]  /*f020*/  FFMA.FTZ R11, R80, R53, -R9 ;  /* 0x00000035500b7223 */ /* 0x000fe20000010809 */
[----:B------:R-:W-:Y:S01]  /*f030*/  IADD3 R15, R7, R15, RZ ;  /* 0x0000000f070f7210 */ /* 0x000fe20007ffe0ff */
[----:B------:R-:W-:Y:S02]  /*f040*/  FMUL.FTZ R10, R10, UR26 ;  /* 0x0000001a0a0a7c20 */ /* 0x000fe40008410000 */
[----:B------:R-:W-:Y:S01]  /*f050*/  FMUL.FTZ R11, R11, UR26 ;  /* 0x0000001a0b0b7c20 */ /* 0x000fe20008410000 */
[----:B------:R-:W-:-:S05]  /*f060*/  LEA.HI.X R9, R6, UR15, R15, 0x2, P0 ;  /* 0x0000000f06097c11 */ /* 0x000fca00080f140f */
[----:B------:R3:W-:Y:S02]  /*f070*/  STG.E.64 desc[UR22][R8.64], R10 ;  /* 0x0000000a08007986 */ /* 0x0007e4000c101b16 */
.L_x_2706:
[----:B------:R-:W-:Y:S05]  /*f080*/  BSYNC B0 ;  /* 0x0000000000007941 */ /* 0x000fea0003800000 */
.L_x_2705:
[----:B------:R-:W-:Y:S05]  /*f090*/  @!P5 BRA `(.L_x_2707) ;  /* 0x000000000048d947 */ /* 0x000fea0003800000 */
[----:B01----:R-:W-:Y:S01]  /*f0a0*/  FFMA.FTZ R6, R111, R3, R78 ;  /* 0x000000036f067223 */ /* 0x003fe2000001004e */
        /* <DEDUP_REMOVED lines=17> */
.L_x_2707:
[----:B------:R-:W-:Y:S04]  /*f1c0*/  BSSY B0, `(.L_x_2708) ;  /* 0x0000015000007945 */ /* 0x000fe80003800000 */
[----:B------:R-:W-:Y:S05]  /*f1d0*/  @P2 BRA `(.L_x_2709) ;  /* 0x00000000004c2947 */ /* 0x000fea0003800000 */
[----:B------:R-:W-:Y:S01]  /*f1e0*/  ULDC.64 UR14, c[0x0][0x288] ;  /* 0x0000a200000e7ab9 */ /* 0x000fe20000000a00 */
[----:B01----:R-:W-:Y:S01]  /*f1f0*/  MOV R6, R74 ;  /* 0x0000004a00067202 */ /* 0x003fe20000000f00 */
[----:B------:R-:W-:Y:S01]  /*f200*/  IMAD R20, R20, UR14, RZ ;  /* 0x0000000e14147c24 */ /* 0x000fe2000f8e02ff */
[----:B------:R-:W-:Y:S02]  /*f210*/  MOV R7, R73 ;  /* 0x0000004900077202 */ /* 0x000fe40000000f00 */
[----:B--234-:R-:W-:Y:S02]  /*f220*/  MOV R8, UR5 ;  /* 0x0000000500087c02 */ /* 0x01cfe40008000f00 */
        /* <DEDUP_REMOVED lines=14> */
.L_x_2709:
[----:B------:R-:W-:Y:S05]  /*f310*/  BSYNC B0 ;  /* 0x0000000000007941 */ /* 0x000fea0003800000 */
.L_x_2708:
        /* <DEDUP_REMOVED lines=19> */
.L_x_2710:
[----:B------:R-:W-:Y:S04]  /*f450*/  BSSY B0, `(.L_x_2711) ;  /* 0x0000015000007945 */ /* 0x000fe80003800000 */
[----:B------:R-:W-:Y:S05]  /*f460*/  @P3 BRA `(.L_x_2712) ;  /* 0x00000000004c3947 */ /* 0x000fea0003800000 */
[----:B------:R-:W-:Y:S01]  /*f470*/  ULDC.64 UR14, c[0x0][0x288] ;  /* 0x0000a200000e7ab9 */ /* 0x000fe20000000a00 */
[----:B01234-:R-:W-:Y:S01]  /*f480*/  MOV R8, UR5 ;  /* 0x0000000500087c02 */ /* 0x01ffe20008000f00 */
[----:B------:R-:W-:Y:S01]  /*f490*/  IMAD R19, R19, UR14, RZ ;  /* 0x0000000e13137c24 */ /* 0x000fe2000f8e02ff */
[----:B------:R-:W-:Y:S02]  /*f4a0*/  MOV R6, R74 ;  /* 0x0000004a00067202 */ /* 0x000fe40000000f00 */
[----:B------:R-:W-:Y:S01]  /*f4b0*/  MOV R7, R73 ;  /* 0x0000004900077202 */ /* 0x000fe20000000f00 */
[----:B------:R-:W-:Y:S01]  /*f4c0*/  FFMA.FTZ R8, R109, R8, UR13 ;  /* 0x0000000d6d087e23 */ /* 0x000fe20008010008 */
[----:B------:R-:W-:Y:S01]  /*f4d0*/  MOV R9, UR5 ;  /* 0x0000000500097c02 */ /* 0x000fe20008000f00 */
[C---:B------:R-:W-:Y:S02]  /*f4e0*/  IMAD R19, R18.reuse, UR15, R19 ;  /* 0x0000000f12137c24 */ /* 0x040fe4000f8e0213 */
[----:B------:R-:W-:Y:S01]  /*f4f0*/  IMAD.WIDE.U32 R6, R18, UR14, R6 ;  /* 0x0000000e12067c25 */ /* 0x000fe2000f8e0006 */
[----:B------:R-:W-:-:S03]  /*f500*/  ULDC.64 UR14, c[0x0][0x210] ;  /* 0x00008400000e7ab9 */ /* 0x000fc60000000a00 */
[----:B------:R-:W-:Y:S01]  /*f510*/  FFMA.FTZ R9, R108, R9, UR13 ;  /* 0x0000000d6c097e23 */ /* 0x000fe20008010009 */
[----:B------:R-:W-:Y:S01]  /*f520*/  FFMA.FTZ R10, R3, R70, -R8 ;  /* 0x00000046030a7223 */ /* 0x000fe20000010808 */
[----:B------:R-:W-:Y:S02]  /*f530*/  LEA R8, P0, R6, UR14, 0x2 ;  /* 0x0000000e06087c11 */ /* 0x000fe4000f8010ff */
[----:B------:R-:W-:Y:S01]  /*f540*/  FFMA.FTZ R11, R80, R71, -R9 ;  /* 0x00000047500b7223 */ /* 0x000fe20000010809 */
[----:B------:R-:W-:Y:S01]  /*f550*/  IADD3 R19, R7, R19, RZ ;  /* 0x0000001307137210 */ /* 0x000fe20007ffe0ff */
[----:B------:R-:W-:Y:S02]  /*f560*/  FMUL.FTZ R10, R10, UR26 ;  /* 0x0000001a0a0a7c20 */ /* 0x000fe40008410000 */
[----:B------:R-:W-:Y:S01]  /*f570*/  FMUL.FTZ R11, R11, UR26 ;  /* 0x0000001a0b0b7c20 */ /* 0x000fe20008410000 */
[----:B------:R-:W-:-:S05]  /*f580*/  LEA.HI.X R9, R6, UR15, R19, 0x2, P0 ;  /* 0x0000000f06097c11 */ /* 0x000fca00080f1413 */
[----:B------:R0:W-:Y:S02]  /*f590*/  STG.E.64 desc[UR22][R8.64], R10 ;  /* 0x0000000a08007986 */ /* 0x0001e4000c101b16 */
.L_x_2712:
[----:B------:R-:W-:Y:S05]  /*f5a0*/  BSYNC B0 ;  /* 0x0000000000007941 */ /* 0x000fea0003800000 */
.L_x_2711:
        /* <DEDUP_REMOVED lines=19> */
.L_x_2713:
        /* <DEDUP_REMOVED lines=21> */
.L_x_2715:
[----:B------:R-:W-:Y:S05]  /*f830*/  BSYNC B0 ;  /* 0x0000000000007941 */ /* 0x000fea0003800000 */
.L_x_2714:
        /* <DEDUP_REMOVED lines=30> */
[----:B------:R-:W-:Y:S08]  /*fa20*/  @!P5 BRA `(.L_x_2716) ;  /* 0x000000000048d947 */ /* 0x000ff00003800000 */
        /* <DEDUP_REMOVED lines=18> */
.L_x_2716:
[----:B------:R-:W-:Y:S04]  /*fb50*/  BSSY B0, `(.L_x_2717) ;  /* 0x0000015000007945 */ /* 0x000fe80003800000 */
[----:B------:R-:W-:Y:S05]  /*fb60*/  @P6 BRA `(.L_x_2718) ;  /* 0x00000000004c6947 */ /* 0x000fea0003800000 */
[----:B------:R-:W-:Y:S01]  /*fb70*/  ULDC.64 UR14, c[0x0][0x288] ;  /* 0x0000a200000e7ab9 */ /* 0x000fe20000000a00 */
[----:B01----:R-:W-:Y:S01]  /*fb80*/  MOV R6, R74 ;  /* 0x0000004a00067202 */ /* 0x003fe20000000f00 */
[----:B--234-:R-:W-:Y:S01]  /*fb90*/  IMAD R9, R26, UR14, RZ ;  /* 0x0000000e1a097c24 */ /* 0x01cfe2000f8e02ff */
        /* <DEDUP_REMOVED lines=16> */
.L_x_2718:
[----:B------:R-:W-:Y:S05]  /*fca0*/  BSYNC B0 ;  /* 0x0000000000007941 */ /* 0x000fea0003800000 */
.L_x_2717:
        /* <DEDUP_REMOVED lines=19> */
.L_x_2719:
[----:B------:R-:W-:Y:S04]  /*fde0*/  BSSY B0, `(.L_x_2720) ;  /* 0x0000015000007945 */ /* 0x000fe80003800000 */
[----:B------:R-:W-:Y:S05]  /*fdf0*/  @P0 BRA `(.L_x_2721) ;  /* 0x00000000004c0947 */ /* 0x000fea0003800000 */
[----:B------:R-:W-:Y:S01]  /*fe00*/  ULDC.64 UR14, c[0x0][0x288] ;  /* 0x0000a200000e7ab9 */ /* 0x000fe20000000a00 */
[----:B01----:R-:W-:Y:S01]  /*fe10*/  MOV R6, R74 ;  /* 0x0000004a00067202 */ /* 0x003fe20000000f00 */
[----:B--234-:R-:W-:Y:S01]  /*fe20*/  IMAD R10, R25, UR14, RZ ;  /* 0x0000000e190a7c24 */ /* 0x01cfe2000f8e02ff */
[----:B------:R-:W-:Y:S02]  /*fe30*/  MOV R7, R73 ;  /* 0x0000004900077202 */ /* 0x000fe40000000f00 */
[----:B------:R-:W-:Y:S02]  /*fe40*/  MOV R8, UR5 ;  /* 0x0000000500087c02 */ /* 0x000fe40008000f00 */
        /* <DEDUP_REMOVED lines=14> */
.L_x_2721:
[----:B------:R-:W-:Y:S05]  /*ff30*/  BSYNC B0 ;  /* 0x0000000000007941 */ /* 0x000fea0003800000 */
.L_x_2720:
        /* <DEDUP_REMOVED lines=19> */
.L_x_2722:
        /* <DEDUP_REMOVED lines=21> */
.L_x_2724:
[----:B------:R-:W-:Y:S05]  /*101c0*/  BSYNC B0 ;  /* 0x0000000000007941 */ /* 0x000fea0003800000 */
.L_x_2723:
        /* <DEDUP_REMOVED lines=19> */
.L_x_2725:
        /* <DEDUP_REMOVED lines=21> */
.L_x_2727:
[----:B------:R-:W-:Y:S05]  /*10450*/  BSYNC B0 ;  /* 0x0000000000007941 */ /* 0x000fea0003800000 */
.L_x_2726:
        /* <DEDUP_REMOVED lines=19> */
.L_x_2728:
        /* <DEDUP_REMOVED lines=21> */
.L_x_2730:
[----:B------:R-:W-:Y:S05]  /*106e0*/  BSYNC B0 ;  /* 0x0000000000007941 */ /* 0x000fea0003800000 */
.L_x_2729:
[C---:B01234-:R-:W-:Y:S02]  /*106f0*/  IADD3 R8, R2.reuse, 0x1d0, RZ ;  /* 0x000001d002087810 */ /* 0x05ffe40007ffe0ff */
        /* <DEDUP_REMOVED lines=46> */
.L_x_2731:
[----:B------:R-:W-:Y:S04]  /*109e0*/  BSSY B0, `(.L_x_2732) ;  /* 0x0000015000007945 */ /* 0x000fe80003800000 */
[----:B------:R-:W-:Y:S05]  /*109f0*/  @P6 BRA `(.L_x_2733) ;  /* 0x00000000004c6947 */ /* 0x000fea0003800000 */
[----:B------:R-:W-:Y:S01]  /*10a00*/  ULDC.64 UR6, c[0x0][0x288] ;  /* 0x0000a20000067ab9 */ /* 0x000fe20000000a00 */
[----:B------:R-:W-:Y:S01]  /*10a10*/  MOV R10, R74 ;  /* 0x0000004a000a7202 */ /* 0x000fe20000000f00 */
[----:B------:R-:W-:Y:S01]  /*10a20*/  IMAD R18, R25, UR6, RZ ;  /* 0x0000000619127c24 */ /* 0x000fe2000f8e02ff */
        /* <DEDUP_REMOVED lines=16> */
.L_x_2733:
[----:B------:R-:W-:Y:S05]  /*10b30*/  BSYNC B0 ;  /* 0x0000000000007941 */ /* 0x000fea0003800000 */
.L_x_2732:
        /* <DEDUP_REMOVED lines=19> */
.L_x_2734:
[----:B------:R-:W-:Y:S04]  /*10c70*/  BSSY B0, `(.L_x_2735) ;  /* 0x0000015000007945 */ /* 0x000fe80003800000 */
[----:B------:R-:W-:Y:S05]  /*10c80*/  @P0 BRA `(.L_x_2736) ;  /* 0x00000000004c0947 */ /* 0x000fea0003800000 */
[----:B------:R-:W-:Y:S01]  /*10c90*/  ULDC.64 UR6, c[0x0][0x288] ;  /* 0x0000a20000067ab9 */ /* 0x000fe20000000a00 */
[----:B0-----:R-:W-:Y:S01]  /*10ca0*/  MOV R10, R74 ;  /* 0x0000004a000a7202 */ /* 0x001fe20000000f00 */
        /* <DEDUP_REMOVED lines=17> */
.L_x_2736:
[----:B------:R-:W-:Y:S05]  /*10dc0*/  BSYNC B0 ;  /* 0x0000000000007941 */ /* 0x000fea0003800000 */
.L_x_2735:
        /* <DEDUP_REMOVED lines=19> */
.L_x_2737:
[----:B------:R-:W-:Y:S04]  /*10f00*/  BSSY B0, `(.L_x_2738) ;  /* 0x0000015000007945 */ /* 0x000fe80003800000 */
[----:B------:R-:W-:Y:S05]  /*10f10*/  @P2 BRA `(.L_x_2739) ;  /* 0x00000000004c2947 */ /* 0x000fea0003800000 */
[----:B------:R-:W-:Y:S01]  /*10f20*/  ULDC.64 UR6, c[0x0][0x288] ;  /* 0x0000a20000067ab9 */ /* 0x000fe20000000a00 */
[----:B01----:R-:W-:Y:S01]  /*10f30*/  MOV R10, R74 ;  /* 0x0000004a000a7202 */ /* 0x003fe20000000f00 */
[----:B------:R-:W-:Y:S01]  /*10f40*/  IMAD R9, R23, UR6, RZ ;  /* 0x0000000617097c24 */ /* 0x000fe2000f8e02ff */
        /* <DEDUP_REMOVED lines=16> */
.L_x_2739:
[----:B------:R-:W-:Y:S05]  /*11050*/  BSYNC B0 ;  /* 0x0000000000007941 */ /* 0x000fea0003800000 */
.L_x_2738:
        /* <DEDUP_REMOVED lines=19> */
.L_x_2740:
[----:B------:R-:W-:Y:S04]  /*11190*/  BSSY B0, `(.L_x_2741) ;  /* 0x0000015000007945 */ /* 0x000fe80003800000 */
[----:B------:R-:W-:Y:S05]  /*111a0*/  @P3 BRA `(.L_x_2742) ;  /* 0x00000000004c3947 */ /* 0x000fea0003800000 */
[----:B------:R-:W-:Y:S01]  /*111b0*/  ULDC.64 UR6, c[0x0][0x288] ;  /* 0x0000a20000067ab9 */ /* 0x000fe20000000a00 */
[----:B--2---:R-:W-:Y:S01]  /*111c0*/  MOV R8, R74 ;  /* 0x0000004a00087202 */ /* 0x004fe20000000f00 */
[----:B------:R-:W-:Y:S01]  /*111d0*/  IMAD R14, R22, UR6, RZ ;  /* 0x00000006160e7c24 */ /* 0x000fe2000f8e02ff */
[----:B------:R-:W-:Y:S02]  /*111e0*/  MOV R9, R73 ;  /* 0x0000004900097202 */ /* 0x000fe40000000f00 */
[----:B------:R-:W-:Y:S02]  /*111f0*/  MOV R12, UR5 ;  /* 0x00000005000c7c02 */ /* 0x000fe40008000f00 */
[----:B------:R-:W-:Y:S01]  /*11200*/  MOV R13, UR5 ;  /* 0x00000005000d7c02 */ /* 0x000fe20008000f00 */
[----:B01----:R-:W-:-:S04]  /*11210*/  IMAD.WIDE.U32 R10, R7, UR6, R8 ;  /* 0x00000006070a7c25 */ /* 0x003fc8000f8e0008 */
        /* <DEDUP_REMOVED lines=12> */
.L_x_2742:
[----:B------:R-:W-:Y:S05]  /*112e0*/  BSYNC B0 ;  /* 0x0000000000007941 */ /* 0x000fea0003800000 */
.L_x_2741:
        /* <DEDUP_REMOVED lines=19> */
.L_x_2743:
[----:B------:R-:W-:Y:S04]  /*11420*/  BSSY B0, `(.L_x_2744) ;  /* 0x0000014000007945 */ /* 0x000fe80003800000 */
[----:B------:R-:W-:Y:S05]  /*11430*/  @P4 BRA `(.L_x_2745) ;  /* 0x0000000000484947 */ /* 0x000fea0003800000 */
[----:B------:R-:W-:Y:S01]  /*11440*/  ULDC.64 UR6, c[0x0][0x288] ;  /* 0x0000a20000067ab9 */ /* 0x000fe20000000a00 */
[----:B--23--:R-:W-:Y:S01]  /*11450*/  MOV R8, UR5 ;  /* 0x0000000500087c02 */ /* 0x00cfe20008000f00 */
[----:B------:R-:W-:Y:S01]  /*11460*/  IMAD R7, R21, UR6, RZ ;  /* 0x0000000615077c24 */ /* 0x000fe2000f8e02ff */
[----:B------:R-:W-:Y:S02]  /*11470*/  MOV R72, R74 ;  /* 0x0000004a00487202 */ /* 0x000fe40000000f00 */
[----:B01----:R-:W-:Y:S01]  /*11480*/  MOV R11, UR5 ;  /* 0x00000005000b7c02 */ /* 0x003fe20008000f00 */
[----:B------:R-:W-:Y:S01]  /*11490*/  FFMA.FTZ R8, R97, R8, UR13 ;  /* 0x0000000d61087e23 */ /* 0x000fe20008010008 */
[C---:B------:R-:W-:Y:S02]  /*114a0*/  IMAD R9, R6.reuse, UR7, R7 ;  /* 0x0000000706097c24 */ /* 0x040fe4000f8e0207 */
[----:B------:R-:W-:-:S04]  /*114b0*/  IMAD.WIDE.U32 R72, R6, UR6, R72 ;  /* 0x0000000606487c25 */ /* 0x000fc8000f8e0048 */
        /* <DEDUP_REMOVED lines=10> */
.L_x_2745:
[----:B------:R-:W-:Y:S05]  /*11560*/  BSYNC B0 ;  /* 0x0000000000007941 */ /* 0x000fea0003800000 */
.L_x_2744:
        /* <DEDUP_REMOVED lines=9> */
.L_x_2599:
        /* <DEDUP_REMOVED lines=19> */
.L_x_2748:
[----:B------:R-:W-:Y:S05]  /*11730*/  BSYNC B0 ;  /* 0x0000000000007941 */ /* 0x000fea0003800000 */
.L_x_2747:
        /* <DEDUP_REMOVED lines=11> */
.L_x_2750:
[----:B------:R-:W4:Y:S04]  /*117f0*/  LDG.E.STRONG.GPU R5, desc[UR22][R2.64] ;  /* 0x0000001602057981 */ /* 0x000f28000c1ef900 */
[----:B----4-:R-:W-:Y:S01]  /*11800*/  CCTL.IVALL ;  /* 0x00000000ff00798f */ /* 0x010fe20002000000 */
[----:B------:R-:W-:Y:S05]  /*11810*/  YIELD ;  /* 0x0000000000007946 */ /* 0x000fea0003800000 */
[----:B------:R-:W-:-:S13]  /*11820*/  ISETP.NE.AND P0, PT, R5, R4, PT ;  /* 0x000000040500720c */ /* 0x000fda0003f05270 */
[----:B------:R-:W-:Y:S05]  /*11830*/  @P0 BRA `(.L_x_2750) ;  /* 0xfffffffc00ec0947 */ /* 0x000fea000383ffff */
.L_x_2749:
        /* <DEDUP_REMOVED lines=25> */
.L_x_2751:
[----:B------:R-:W-:-:S04]  /*119d0*/  LEA R6, P0, R0, UR4, 0x2 ;  /* 0x0000000400067c11 */ /* 0x000fc8000f8010ff */
[----:B------:R-:W-:Y:S02]  /*119e0*/  LEA.HI.X R7, R0, UR5, R7, 0x2, P0 ;  /* 0x0000000500077c11 */ /* 0x000fe400080f1407 */
[-C--:B--23--:R-:W-:Y:S02]  /*119f0*/  LEA R8, P0, R25, R6.reuse, 0x2 ;  /* 0x0000000619087211 */ /* 0x08cfe400078010ff */
[-C--:B------:R-:W-:Y:S01]  /*11a00*/  LEA R12, P2, R27, R6.reuse, 0x2 ;  /* 0x000000061b0c7211 */ /* 0x080fe200078410ff */
[----:B----4-:R2:W3:Y:S01]  /*11a10*/  LDG.E R2, desc[UR22][R6.64] ;  /* 0x0000001606027981 */ /* 0x0104e2000c1e1900 */
[----:B------:R-:W-:Y:S02]  /*11a20*/  LEA R10, P1, R22, R6, 0x2 ;  /* 0x00000006160a7211 */ /* 0x000fe400078210ff */
[C---:B------:R-:W-:Y:S02]  /*11a30*/  IADD3.X R9, R7.reuse, R31, RZ, P0, !PT ;  /* 0x0000001f07097210 */ /* 0x040fe400007fe4ff */
[----:B------:R-:W-:-:S02]  /*11a40*/  IADD3.X R13, R7, R29, RZ, P2, !PT ;  /* 0x0000001d070d7210 */ /* 0x000fc400017fe4ff */
[----:B------:R-:W-:Y:S02]  /*11a50*/  IADD3.X R11, R23, R7, RZ, P1, !PT ;  /* 0x00000007170b7210 */ /* 0x000fe40000ffe4ff */
[----:B------:R-:W3:Y:S04]  /*11a60*/  LDG.E R9, desc[UR22][R8.64] ;  /* 0x0000001608097981 */ /* 0x000ee8000c1e1900 */
[----:B------:R-:W4:Y:S04]  /*11a70*/  LDG.E R10, desc[UR22][R10.64] ;  /* 0x000000160a0a7981 */ /* 0x000f28000c1e1900 */
[----:B------:R-:W4:Y:S01]  /*11a80*/  LDG.E R13, desc[UR22][R12.64] ;  /* 0x000000160c0d7981 */ /* 0x000f22000c1e1900 */
[----:B------:R-:W-:-:S02]  /*11a90*/  SHF.L.U32 R5, R0, 0x1, RZ ;  /* 0x0000000100057819 */ /* 0x000fc400000006ff */
[----:B------:R-:W-:-:S04]  /*11aa0*/  IADD3 R0, R0, 0x1e0, RZ ;  /* 0x000001e000007810 */ /* 0x000fc80007ffe0ff */
[----:B------:R-:W-:Y:S02]  /*11ab0*/  ISETP.GT.U32.AND P0, PT, R25, R0, PT ;  /* 0x000000001900720c */ /* 0x000fe40003f04070 */
[----:B--2---:R-:W-:-:S04]  /*11ac0*/  SHF.R.S32.HI R7, RZ, 0x1f, R0 ;  /* 0x0000001fff077819 */ /* 0x004fc80000011400 */
[----:B------:R-:W-:Y:S02]  /*11ad0*/  ISETP.GT.AND.EX P0, PT, R18, R7, PT, P0 ;  /* 0x000000071200720c */ /* 0x000fe40003f04300 */
[----:B---3--:R-:W-:Y:S01]  /*11ae0*/  F2FP.BF16.F32.PACK_AB R19, R9, R2 ;  /* 0x000000020913723e */ /* 0x008fe200000010ff */
[----:B0-----:R-:W-:-:S04]  /*11af0*/  IMAD.WIDE R2, R5, 0x2, R14 ;  /* 0x0000000205027825 */ /* 0x001fc800078e020e */
[----:B-1----:R-:W-:Y:S01]  /*11b00*/  IMAD.WIDE R4, R5, 0x2, R16 ;  /* 0x0000000205047825 */ /* 0x002fe200078e0210 */
[----:B----4-:R-:W-:Y:S01]  /*11b10*/  F2FP.BF16.F32.PACK_AB R21, R13, R10 ;  /* 0x0000000a0d15723e */ /* 0x010fe200000010ff */
[----:B------:R4:W-:Y:S04]  /*11b20*/  STG.E desc[UR22][R2.64], R19 ;  /* 0x0000001302007986 */ /* 0x0009e8000c101916 */
[----:B------:R4:W-:Y:S01]  /*11b30*/  STG.E desc[UR22][R4.64], R21 ;  /* 0x0000001504007986 */ /* 0x0009e2000c101916 */
[----:B------:R-:W-:Y:S05]  /*11b40*/  @P0 BRA `(.L_x_2751) ;  /* 0xfffffffc00a00947 */ /* 0x000fea000383ffff */
[----:B------:R-:W-:Y:S05]  /*11b50*/  EXIT ;  /* 0x000000000000794d */ /* 0x000fea0003800000 */
.L_x_2752:
        /* <DEDUP_REMOVED lines=10> */
.L_x_5172:


//--------------------- .text._Z35group_norm_nhwc_bwd_one_pass_kernelI11Fp32IOFp16WLi64ELi60ELi480EEv26Group_norm_nhwc_bwd_params --------------------------
	.section	.text._Z35group_norm_nhwc_bwd_one_pass_kernelI11Fp32IOFp16WLi64ELi60ELi480EEv26Group_norm_nhwc_bwd_params,"ax",@progbits
	.align	128
        .global         _Z35group_norm_nhwc_bwd_one_pass_kernelI11Fp32IOFp16WLi64ELi60ELi480EEv26Group_norm_nhwc_bwd_params
        .type           _Z35group_norm_nhwc_bwd_one_pass_kernelI11Fp32IOFp16WLi64ELi60ELi480EEv26Group_norm_nhwc_bwd_params,@function
        .size           _Z35group_norm_nhwc_bwd_one_pass_kernelI11Fp32IOFp16WLi64ELi60ELi480EEv26Group_norm_nhwc_bwd_params,(.L_x_5173 - _Z35group_norm_nhwc_bwd_one_pass_kernelI11Fp32IOFp16WLi64ELi60ELi480EEv26Group_norm_nhwc_bwd_params)
        .other          _Z35group_norm_nhwc_bwd_one_pass_kernelI11Fp32IOFp16WLi64ELi60ELi480EEv26Group_norm_nhwc_bwd_params,@"STO_CUDA_ENTRY STV_DEFAULT"
_Z35group_norm_nhwc_bwd_one_pass_kernelI11Fp32IOFp16WLi64ELi60ELi480EEv26Group_norm_nhwc_bwd_params:
.text._Z35group_norm_nhwc_bwd_one_pass_kernelI11Fp32IOFp16WLi64ELi60ELi480EEv26Group_norm_nhwc_bwd_params:
        /* <DEDUP_REMOVED lines=55> */
.L_x_2788:
        /* <DEDUP_REMOVED lines=159> */
[----:B---3--:R-:W-:Y:S02]  /*0d60*/  HADD2.F32 R47, -RZ, R47.H0_H0 ;  /* 0x2000002fff2f7230 */ /* 0x008fe40000004100 */
[----:B----4-:R-:W-:Y:S02]  /*0d70*/  HADD2.F32 R46, -RZ, R46.H0_H0 ;  /* 0x2000002eff2e7230 */ /* 0x010fe40000004100 */
[----:B--2---:R-:W-:Y:S02]  /*0d80*/  @P0 HADD2.F32 R36, -RZ, R28.H0_H0 ;  /* 0x2000001cff240230 */ /* 0x004fe40000004100 */
[----:B------:R-:W-:-:S07]  /*0d90*/  @P0 HADD2.F32 R35, -RZ, R25.H0_H0 ;  /* 0x20000019ff230230 */ /* 0x000fce0000004100 */
.L_x_2755:
[----:B------:R-:W-:Y:S05]  /*0da0*/  BSYNC B0 ;  /* 0x0000000000007941 */ /* 0x000fea0003800000 */
.L_x_2754:
        /* <DEDUP_REMOVED lines=29> */
.L_x_2756:
        /* <DEDUP_REMOVED lines=26> */
.L_x_2757:
        /* <DEDUP_REMOVED lines=31> */
.L_x_2758:
        /* <DEDUP_REMOVED lines=31> */
.L_x_2759:
        /* <DEDUP_REMOVED lines=100> */
.L_x_2761:
[----:B------:R-:W-:Y:S05]  /*1b40*/  BSYNC B0 ;  /* 0x0000000000007941 */ /* 0x000fea0003800000 */
.L_x_2760:
        /* <DEDUP_REMOVED lines=78> */
.L_x_2763:
[----:B------:R-:W-:Y:S05]  /*2030*/  BSYNC B0 ;  /* 0x0000000000007941 */ /* 0x000fea0003800000 */
.L_x_2762:
        /* <DEDUP_REMOVED lines=18> */
.L_x_2765:
[----:B------:R-:W-:Y:S05]  /*2160*/  BSYNC B0 ;  /* 0x0000000000007941 */ /* 0x000fea0003800000 */
.L_x_2764:
        /* <DEDUP_REMOVED lines=32> */
.L_x_2768:
[----:B0-----:R-:W2:Y:S04]  /*2370*/  LDG.E.STRONG.GPU R20, desc[UR8][R18.64] ;  /* 0x0000000812147981 */ /* 0x001ea8000c1ef900 */
[----:B--2---:R-:W-:Y:S01]  /*2380*/  CCTL.IVALL ;  /* 0x00000000ff00798f */ /* 0x004fe20002000000 */
[----:B------:R-:W-:Y:S05]  /*2390*/  YIELD ;  /* 0x0000000000007946 */ /* 0x000fea0003800000 */
[----:B------:R-:W-:-:S13]  /*23a0*/  ISETP.NE.AND P0, PT, R20, R25, PT ;  /* 0x000000191400720c */ /* 0x000fda0003f05270 */
[----:B------:R-:W-:Y:S05]  /*23b0*/  @P0 BRA `(.L_x_2768) ;  /* 0xfffffffc00ec0947 */ /* 0x000fea000383ffff */
.L_x_2767:
        /* <DEDUP_REMOVED lines=17> */
.L_x_2772:
        /* <DEDUP_REMOVED lines=115> */
.L_x_2771:
        /* <DEDUP_REMOVED lines=61> */
.L_x_2773:
[----:B------:R-:W-:-:S13]  /*2fd0*/  ISETP.NE.OR P0, PT, R24, RZ, P0 ;  /* 0x000000ff1800720c */ /* 0x000fda0000705670 */
[----:B------:R-:W-:Y:S05]  /*2fe0*/  @!P0 BRA `(.L_x_2769) ;  /* 0x00000000007c8947 */ /* 0x000fea0003800000 */
.L_x_2770:
        /* <DEDUP_REMOVED lines=31> */
.L_x_2769:
        /* <DEDUP_REMOVED lines=11> */
.L_x_2775:
[----:B------:R-:W-:Y:S05]  /*3290*/  BSYNC B0 ;  /* 0x0000000000007941 */ /* 0x000fea0003800000 */
.L_x_2774:
        /* <DEDUP_REMOVED lines=16> */
.L_x_2766:
        /* <DEDUP_REMOVED lines=42> */
.L_x_2776:
        /* <DEDUP_REMOVED lines=20> */
.L_x_2778:
[----:B------:R-:W-:Y:S05]  /*3780*/  BSYNC B0 ;  /* 0x0000000000007941 */ /* 0x000fea0003800000 */
.L_x_2777:
        /* <DEDUP_REMOVED lines=19> */
.L_x_2779:
        /* <DEDUP_REMOVED lines=19> */
.L_x_2781:
[----:B------:R-:W-:Y:S05]  /*39f0*/  BSYNC B0 ;  /* 0x0000000000007941 */ /* 0x000fea0003800000 */
.L_x_2780:
        /* <DEDUP_REMOVED lines=19> */
.L_x_2782:
        /* <DEDUP_REMOVED lines=19> */
.L_x_2784:
[----:B------:R-:W-:Y:S05]  /*3c60*/  BSYNC B0 ;  /* 0x0000000000007941 */ /* 0x000fea0003800000 */
.L_x_2783:
        /* <DEDUP_REMOVED lines=19> */
.L_x_2785:
        /* <DEDUP_REMOVED lines=19> */
.L_x_2787:
[----:B------:R-:W-:Y:S05]  /*3ed0*/  BSYNC B0 ;  /* 0x0000000000007941 */ /* 0x000fea0003800000 */
.L_x_2786:
[----:B------:R-:W-:Y:S02]  /*3ee0*/  IADD3 R38, R33, R38, RZ ;  /* 0x0000002621267210 */ /* 0x000fe40007ffe0ff */
[----:B------:R-:W-:Y:S02]  /*3ef0*/  IADD3 R37, R37, 0x1, RZ ;  /* 0x0000000125257810 */ /* 0x000fe40007ffe0ff */
[----:B------:R-:W-:-:S13]  /*3f00*/  ISETP.GE.AND P0, PT, R38, UR4, PT ;  /* 0x0000000426007c0c */ /* 0x000fda000bf06270 */
[----:B------:R-:W-:Y:S05]  /*3f10*/  @!P0 BRA `(.L_x_2788) ;  /* 0xffffffc400148947 */ /* 0x000fea000383ffff */
.L_x_2753:
        /* <DEDUP_REMOVED lines=23> */
.L_x_2790:
[----:B------:R-:W-:Y:S05]  /*4090*/  BSYNC B0 ;  /* 0x0000000000007941 */ /* 0x000fea0003800000 */
.L_x_2789:
[----:B------:R-:W-:Y:S05]  /*40a0*/  @P0 EXIT ;  /* 0x000000000000094d */ /* 0x000fea0003800000 */
[----:B------:R-:W-:Y:S05]  /*40b0*/  @P2 BRA `(.L_x_2791) ;  /* 0x0000000000202947 */ /* 0x000fea0003800000 */
[----:B------:R-:W-:-:S05]  /*40c0*/  IMAD R0, R4, R7, RZ ;  /* 0x0000000704007224 */ /* 0x000fca00078e02ff */
[----:B------:R-:W-:-:S13]  /*40d0*/  ISETP.NE.AND P0, PT, R0, -0x1, PT ;  /* 0xffffffff0000780c */ /* 0x000fda0003f05270 */
[----:B------:R-:W-:Y:S05]  /*40e0*/  @!P0 BRA `(.L_x_2791) ;  /* 0x0000000000148947 */ /* 0x000fea0003800000 */
.L_x_2792:
[----:B0-----:R-:W4:Y:S04]  /*40f0*/  LDG.E.STRONG.GPU R5, desc[UR8][R2.64] ;  /* 0x0000000802057981 */ /* 0x001f28000c1ef900 */
[----:B----4-:R-:W-:Y:S01]  /*4100*/  CCTL.IVALL ;  /* 0x00000000ff00798f */ /* 0x010fe20002000000 */
[----:B------:R-:W-:Y:S05]  /*4110*/  YIELD ;  /* 0x0000000000007946 */ /* 0x000fea0003800000 */
[----:B------:R-:W-:-:S13]  /*4120*/  ISETP.NE.AND P0, PT, R5, R0, PT ;  /* 0x000000000500720c */ /* 0x000fda0003f05270 */
[----:B------:R-:W-:Y:S05]  /*4130*/  @P0 BRA `(.L_x_2792) ;  /* 0xfffffffc00ec0947 */ /* 0x000fea000383ffff */
.L_x_2791:
        /* <DEDUP_REMOVED lines=24> */
.L_x_2793:
        /* <DEDUP_REMOVED lines=25> */
.L_x_2794:
        /* <DEDUP_REMOVED lines=11> */
.L_x_5173:


//--------------------- .text._Z35group_norm_nhwc_bwd_one_pass_kernelI11Fp32IOFp16WLi128ELi60ELi480EEv26Group_norm_nhwc_bwd_params --------------------------
	.section	.text._Z35group_norm_nhwc_bwd_one_pass_kernelI11Fp32IOFp16WLi128ELi60ELi480EEv26Group_norm_nhwc_bwd_params,"ax",@progbits
	.align	128
        .global         _Z35group_norm_nhwc_bwd_one_pass_kernelI11Fp32IOFp16WLi128ELi60ELi480EEv26Group_norm_nhwc_bwd_params
        .type           _Z35group_norm_nhwc_bwd_one_pass_kernelI11Fp32IOFp16WLi128ELi60ELi480EEv26Group_norm_nhwc_bwd_params,@function
        .size           _Z35group_norm_nhwc_bwd_one_pass_kernelI11Fp32IOFp16WLi128ELi60ELi480EEv26Group_norm_nhwc_bwd_params,(.L_x_5174 - _Z35group_norm_nhwc_bwd_one_pass_kernelI11Fp32IOFp16WLi128ELi60ELi480EEv26Group_norm_nhwc_bwd_params)
        .other          _Z35group_norm_nhwc_bwd_one_pass_kernelI11Fp32IOFp16WLi128ELi60ELi480EEv26Group_norm_nhwc_bwd_params,@"STO_CUDA_ENTRY STV_DEFAULT"
_Z35group_norm_nhwc_bwd_one_pass_kernelI11Fp32IOFp16WLi128ELi60ELi480EEv26Group_norm_nhwc_bwd_params:
.text._Z35group_norm_nhwc_bwd_one_pass_kernelI11Fp32IOFp16WLi128ELi60ELi480EEv26Group_norm_nhwc_bwd_params:
        /* <DEDUP_REMOVED lines=52> */
.L_x_2846:
        /* <DEDUP_REMOVED lines=254> */
.L_x_2797:
[----:B------:R-:W-:Y:S05]  /*1320*/  BSYNC B0 ;  /* 0x0000000000007941 */ /* 0x000fea0003800000 */
.L_x_2796:
        /* <DEDUP_REMOVED lines=29> */
.L_x_2798:
        /* <DEDUP_REMOVED lines=26> */
.L_x_2799:
        /* <DEDUP_REMOVED lines=31> */
.L_x_2800:
        /* <DEDUP_REMOVED lines=31> */
.L_x_2801:
        /* <DEDUP_REMOVED lines=31> */
.L_x_2802:
        /* <DEDUP_REMOVED lines=33> */
.L_x_2803:
        /* <DEDUP_REMOVED lines=33> */
.L_x_2804:
        /* <DEDUP_REMOVED lines=29> */
.L_x_2805:
        /* <DEDUP_REMOVED lines=115> */
.L_x_2807:
[----:B------:R-:W-:Y:S05]  /*2990*/  BSYNC B0 ;  /* 0x0000000000007941 */ /* 0x000fea0003800000 */
.L_x_2806:
        /* <DEDUP_REMOVED lines=78> */
.L_x_2809:
[----:B------:R-:W-:Y:S05]  /*2e80*/  BSYNC B0 ;  /* 0x0000000000007941 */ /* 0x000fea0003800000 */
.L_x_2808:
        /* <DEDUP_REMOVED lines=18> */
.L_x_2811:
[----:B------:R-:W-:Y:S05]  /*2fb0*/  BSYNC B0 ;  /* 0x0000000000007941 */ /* 0x000fea0003800000 */
.L_x_2810:
        /* <DEDUP_REMOVED lines=32> */
.L_x_2814:
[----:B-1----:R-:W2:Y:S04]  /*31c0*/  LDG.E.STRONG.GPU R38, desc[UR8][R36.64] ;  /* 0x0000000824267981 */ /* 0x002ea8000c1ef900 */
[----:B--2---:R-:W-:Y:S01]  /*31d0*/  CCTL.IVALL ;  /* 0x00000000ff00798f */ /* 0x004fe20002000000 */
[----:B------:R-:W-:Y:S05]  /*31e0*/  YIELD ;  /* 0x0000000000007946 */ /* 0x000fea0003800000 */
[----:B------:R-:W-:-:S13]  /*31f0*/  ISETP.NE.AND P0, PT, R38, R43, PT ;  /* 0x0000002b2600720c */ /* 0x000fda0003f05270 */
[----:B------:R-:W-:Y:S05]  /*3200*/  @P0 BRA `(.L_x_2814) ;  /* 0xfffffffc00ec0947 */ /* 0x000fea000383ffff */
.L_x_2813:
        /* <DEDUP_REMOVED lines=17> */
.L_x_2818:
        /* <DEDUP_REMOVED lines=115> */
.L_x_2817:
        /* <DEDUP_REMOVED lines=61> */
.L_x_2819:
[----:B------:R-:W-:-:S13]  /*3e20*/  ISETP.NE.OR P0, PT, R45, RZ, P0 ;  /* 0x000000ff2d00720c */ /* 0x000fda0000705670 */
[----:B------:R-:W-:Y:S05]  /*3e30*/  @!P0 BRA `(.L_x_2815) ;  /* 0x00000000007c8947 */ /* 0x000fea0003800000 */
.L_x_2816:
        /* <DEDUP_REMOVED lines=31> */
.L_x_2815:
        /* <DEDUP_REMOVED lines=11> */
.L_x_2821:
[----:B------:R-:W-:Y:S05]  /*40e0*/  BSYNC B0 ;  /* 0x0000000000007941 */ /* 0x000fea0003800000 */
.L_x_2820:
        /* <DEDUP_REMOVED lines=16> */
.L_x_2812:
        /* <DEDUP_REMOVED lines=37> */
.L_x_2822:
        /* <DEDUP_REMOVED lines=19> */
.L_x_2824:
[----:B------:R-:W-:Y:S05]  /*4570*/  BSYNC B0 ;  /* 0x0000000000007941 */ /* 0x000fea0003800000 */
.L_x_2823:
        /* <DEDUP_REMOVED lines=19> */
.L_x_2825:
        /* <DEDUP_REMOVED lines=19> */
.L_x_2827:
[----:B------:R-:W-:Y:S05]  /*47e0*/  BSYNC B0 ;  /* 0x0000000000007941 */ /* 0x000fea0003800000 */
.L_x_2826:
        /* <DEDUP_REMOVED lines=19> */
.L_x_2828:
        /* <DEDUP_REMOVED lines=19> */
.L_x_2830:
[----:B------:R-:W-:Y:S05]  /*4a50*/  BSYNC B0 ;  /* 0x0000000000007941 */ /* 0x000fea0003800000 */
.L_x_2829:
        /* <DEDUP_REMOVED lines=32> */
.L_x_2831:
        /* <DEDUP_REMOVED lines=19> */
.L_x_2833:
[----:B------:R-:W-:Y:S05]  /*4d90*/  BSYNC B0 ;  /* 0x0000000000007941 */ /* 0x000fea0003800000 */
.L_x_2832:
        /* <DEDUP_REMOVED lines=19> */
.L_x_2834:
        /* <DEDUP_REMOVED lines=19> */
.L_x_2836:
[----:B------:R-:W-:Y:S05]  /*5000*/  BSYNC B0 ;  /* 0x0000000000007941 */ /* 0x000fea0003800000 */
.L_x_2835:
        /* <DEDUP_REMOVED lines=19> */
.L_x_2837:
        /* <DEDUP_REMOVED lines=19> */
.L_x_2839:
[----:B------:R-:W-:Y:S05]  /*5270*/  BSYNC B0 ;  /* 0x0000000000007941 */ /* 0x000fea0003800000 */
.L_x_2838:
        /* <DEDUP_REMOVED lines=19> */
.L_x_2840:
        /* <DEDUP_REMOVED lines=19> */
.L_x_2842:
[----:B------:R-:W-:Y:S05]  /*54e0*/  BSYNC B0 ;  /* 0x0000000000007941 */ /* 0x000fea0003800000 */
.L_x_2841:
        /* <DEDUP_REMOVED lines=19> */
.L_x_2843:
        /* <DEDUP_REMOVED lines=18> */
.L_x_2845:
[----:B------:R-:W-:Y:S05]  /*5740*/  BSYNC B0 ;  /* 0x0000000000007941 */ /* 0x000fea0003800000 */
.L_x_2844:
[----:B------:R-:W5:Y:S01]  /*5750*/  LDC R5, c[0x0][0x10] ;  /* 0x00000400ff057b82 */ /* 0x000f620000000800 */
[----:B------:R-:W-:Y:S02]  /*5760*/  IADD3 R70, R70, 0x1, RZ ;  /* 0x0000000146467810 */ /* 0x000fe40007ffe0ff */
[----:B-----5:R-:W-:-:S04]  /*5770*/  IADD3 R84, R5, R84, RZ ;  /* 0x0000005405547210 */ /* 0x020fc80007ffe0ff */
[----:B------:R-:W-:-:S13]  /*5780*/  ISETP.GE.AND P0, PT, R84, UR4, PT ;  /* 0x0000000454007c0c */ /* 0x000fda000bf06270 */
[----:B------:R-:W-:Y:S05]  /*5790*/  @!P0 BRA `(.L_x_2846) ;  /* 0xffffffa800e88947 */ /* 0x000fea000383ffff */
.L_x_2795:
        /* <DEDUP_REMOVED lines=19> */
.L_x_2848:
[----:B------:R-:W-:Y:S05]  /*58d0*/  BSYNC B0 ;  /* 0x0000000000007941 */ /* 0x000fea0003800000 */
.L_x_2847:
        /* <DEDUP_REMOVED lines=11> */
.L_x_2850:
[----:B------:R-:W2:Y:S04]  /*5990*/  LDG.E.STRONG.GPU R5, desc[UR8][R2.64] ;  /* 0x0000000802057981 */ /* 0x000ea8000c1ef900 */
[----:B--2---:R-:W-:Y:S01]  /*59a0*/  CCTL.IVALL ;  /* 0x00000000ff00798f */ /* 0x004fe20002000000 */
[----:B------:R-:W-:Y:S05]  /*59b0*/  YIELD ;  /* 0x0000000000007946 */ /* 0x000fea0003800000 */
[----:B------:R-:W-:-:S13]  /*59c0*/  ISETP.NE.AND P0, PT, R5, R0, PT ;  /* 0x000000000500720c */ /* 0x000fda0003f05270 */
[----:B------:R-:W-:Y:S05]  /*59d0*/  @P0 BRA `(.L_x_2850) ;  /* 0xfffffffc00ec0947 */ /* 0x000fea000383ffff */
.L_x_2849:
        /* <DEDUP_REMOVED lines=24> */
.L_x_2851:
        /* <DEDUP_REMOVED lines=25> */
.L_x_2852:
        /* <DEDUP_REMOVED lines=9> */
.L_x_5174:


//--------------------- .text._Z35group_norm_nhwc_bwd_one_pass_kernelI11Fp32IOFp16WLi256ELi60ELi480EEv26Group_norm_nhwc_bwd_params --------------------------
	.section	.text._Z35group_norm_nhwc_bwd_one_pass_kernelI11Fp32IOFp16WLi256ELi60ELi480EEv26Group_norm_nhwc_bwd_params,"ax",@progbits
	.align	128
        .global         _Z35group_norm_nhwc_bwd_one_pass_kernelI11Fp32IOFp16WLi256ELi60ELi480EEv26Group_norm_nhwc_bwd_params
        .type           _Z35group_norm_nhwc_bwd_one_pass_kernelI11Fp32IOFp16WLi256ELi60ELi480EEv26Group_norm_nhwc_bwd_params,@function
        .size           _Z35group_norm_nhwc_bwd_one_pass_kernelI11Fp32IOFp16WLi256ELi60ELi480EEv26Group_norm_nhwc_bwd_params,(.L_x_5175 - _Z35group_norm_nhwc_bwd_one_pass_kernelI11Fp32IOFp16WLi256ELi60ELi480EEv26Group_norm_nhwc_bwd_params)
        .other          _Z35group_norm_nhwc_bwd_one_pass_kernelI11Fp32IOFp16WLi256ELi60ELi480EEv26Group_norm_nhwc_bwd_params,@"STO_CUDA_ENTRY STV_DEFAULT"
_Z35group_norm_nhwc_bwd_one_pass_kernelI11Fp32IOFp16WLi256ELi60ELi480EEv26Group_norm_nhwc_bwd_params:
.text._Z35group_norm_nhwc_bwd_one_pass_kernelI11Fp32IOFp16WLi256ELi60ELi480EEv26Group_norm_nhwc_bwd_params:
        /* <DEDUP_REMOVED lines=111> */
.L_x_2936:
        /* <DEDUP_REMOVED lines=441> */
[----:B--2---:R-:W-:-:S03]  /*2280*/  @P5 HADD2.F32 R70, -RZ, R68.H0_H0 ;  /* 0x20000044ff465230 */ /* 0x004fc60000004100 */
[----:B------:R-:W2:Y:S01]  /*2290*/  LDG.E.U16 R68, desc[UR8][R100.64+0x2] ;  /* 0x0000020864447981 */ /* 0x000ea2000c1e1500 */
[----:B---3--:R-:W-:Y:S02]  /*22a0*/  @P5 HADD2.F32 R69, -RZ, R43.H0_H0 ;  /* 0x2000002bff455230 */ /* 0x008fe40000004100 */
[----:B----4-:R-:W-:Y:S02]  /*22b0*/  HADD2.F32 R71, -RZ, R71.H0_H0 ;  /* 0x20000047ff477230 */ /* 0x010fe40000004100 */
[----:B--2---:R-:W-:-:S07]  /*22c0*/  HADD2.F32 R68, -RZ, R68.H0_H0 ;  /* 0x20000044ff447230 */ /* 0x004fce0000004100 */
.L_x_2855:
[----:B------:R-:W-:Y:S05]  /*22d0*/  BSYNC B0 ;  /* 0x0000000000007941 */ /* 0x000fea0003800000 */
.L_x_2854:
        /* <DEDUP_REMOVED lines=31> */
.L_x_2856:
        /* <DEDUP_REMOVED lines=26> */
.L_x_2857:
        /* <DEDUP_REMOVED lines=31> */
.L_x_2858:
        /* <DEDUP_REMOVED lines=31> */
.L_x_2859:
        /* <DEDUP_REMOVED lines=31> */
.L_x_2860:
        /* <DEDUP_REMOVED lines=53> */
.L_x_2861:
        /* <DEDUP_REMOVED lines=35> */
.L_x_2862:
        /* <DEDUP_REMOVED lines=33> */
.L_x_2863:
        /* <DEDUP_REMOVED lines=33> */
.L_x_2864:
        /* <DEDUP_REMOVED lines=33> */
.L_x_2865:
        /* <DEDUP_REMOVED lines=33> */
.L_x_2866:
        /* <DEDUP_REMOVED lines=33> */
.L_x_2867:
        /* <DEDUP_REMOVED lines=33> */
.L_x_2868:
        /* <DEDUP_REMOVED lines=29> */
.L_x_2869:
        /* <DEDUP_REMOVED lines=29> */
.L_x_2870:
        /* <DEDUP_REMOVED lines=29> */
.L_x_2871:
        /* <DEDUP_REMOVED lines=116> */
.L_x_2873:
[----:B------:R-:W-:Y:S05]  /*4ad0*/  BSYNC B0 ;  /* 0x0000000000007941 */ /* 0x000fea0003800000 */
.L_x_2872:
        /* <DEDUP_REMOVED lines=81> */
.L_x_2875:
[----:B------:R-:W-:Y:S05]  /*4ff0*/  BSYNC B0 ;  /* 0x0000000000007941 */ /* 0x000fea0003800000 */
.L_x_2874:
        /* <DEDUP_REMOVED lines=16> */
.L_x_2877:
[----:B------:R-:W-:Y:S05]  /*5100*/  BSYNC B0 ;  /* 0x0000000000007941 */ /* 0x000fea0003800000 */
.L_x_2876:
        /* <DEDUP_REMOVED lines=33> */
.L_x_2880:
[----:B-1----:R-:W2:Y:S04]  /*5320*/  LDG.E.STRONG.GPU R46, desc[UR8][R44.64] ;  /* 0x000000082c2e7981 */ /* 0x002ea8000c1ef900 */
[----:B--2---:R-:W-:Y:S01]  /*5330*/  CCTL.IVALL ;  /* 0x00000000ff00798f */ /* 0x004fe20002000000 */
[----:B------:R-:W-:Y:S05]  /*5340*/  YIELD ;  /* 0x0000000000007946 */ /* 0x000fea0003800000 */
[----:B------:R-:W-:-:S13]  /*5350*/  ISETP.NE.AND P6, PT, R46, R53, PT ;  /* 0x000000352e00720c */ /* 0x000fda0003fc5270 */
[----:B------:R-:W-:Y:S05]  /*5360*/  @P6 BRA `(.L_x_2880) ;  /* 0xfffffffc00ec6947 */ /* 0x000fea000383ffff */
.L_x_2879:
        /* <DEDUP_REMOVED lines=22> */
.L_x_2884:
        /* <DEDUP_REMOVED lines=115> */
.L_x_2883:
        /* <DEDUP_REMOVED lines=63> */
.L_x_2885:
[----:B------:R-:W-:-:S04]  /*5ff0*/  LOP3.LUT P6, RZ, R83, 0x1, RZ, 0xc0, !PT ;  /* 0x0000000153ff7812 */ /* 0x000fc800078cc0ff */
[----:B------:R-:W-:-:S13]  /*6000*/  ISETP.NE.OR P6, PT, R46, RZ, P6 ;  /* 0x000000ff2e00720c */ /* 0x000fda00037c5670 */
[----:B------:R-:W-:Y:S05]  /*6010*/  @!P6 BRA `(.L_x_2881) ;  /* 0x00000000007ce947 */ /* 0x000fea0003800000 */
.L_x_2882:
        /* <DEDUP_REMOVED lines=31> */
.L_x_2881:
        /* <DEDUP_REMOVED lines=10> */
.L_x_2887:
[----:B------:R-:W-:Y:S05]  /*62b0*/  BSYNC B0 ;  /* 0x0000000000007941 */ /* 0x000fea0003800000 */
.L_x_2886:
        /* <DEDUP_REMOVED lines=17> */
.L_x_2878:
        /* <DEDUP_REMOVED lines=36> */
.L_x_2888:
        /* <DEDUP_REMOVED lines=20> */
.L_x_2890:
[----:B------:R-:W-:Y:S05]  /*6750*/  BSYNC B0 ;  /* 0x0000000000007941 */ /* 0x000fea0003800000 */
.L_x_2889:
        /* <DEDUP_REMOVED lines=20> */
.L_x_2891:
        /* <DEDUP_REMOVED lines=19> */
.L_x_2893:
[----:B------:R-:W-:Y:S05]  /*69d0*/  BSYNC B0 ;  /* 0x0000000000007941 */ /* 0x000fea0003800000 */
.L_x_2892:
        /* <DEDUP_REMOVED lines=19> */
.L_x_2894:
        /* <DEDUP_REMOVED lines=19> */
.L_x_2896:
[----:B------:R-:W-:Y:S05]  /*6c40*/  BSYNC B0 ;  /* 0x0000000000007941 */ /* 0x000fea0003800000 */
.L_x_2895:
        /* <DEDUP_REMOVED lines=19> */
.L_x_2897:
        /* <DEDUP_REMOVED lines=22> */
.L_x_2899:
[----:B------:R-:W-:Y:S05]  /*6ee0*/  BSYNC B0 ;  /* 0x0000000000007941 */ /* 0x000fea0003800000 */
.L_x_2898:
        /* <DEDUP_REMOVED lines=20> */
.L_x_2900:
        /* <DEDUP_REMOVED lines=22> */
.L_x_2902:
[----:B------:R-:W-:Y:S05]  /*7190*/  BSYNC B0 ;  /* 0x0000000000007941 */ /* 0x000fea0003800000 */
.L_x_2901:
        /* <DEDUP_REMOVED lines=20> */
.L_x_2903:
        /* <DEDUP_REMOVED lines=22> */
.L_x_2905:
[----:B------:R-:W-:Y:S05]  /*7440*/  BSYNC B0 ;  /* 0x0000000000007941 */ /* 0x000fea0003800000 */
.L_x_2904:
        /* <DEDUP_REMOVED lines=20> */
.L_x_2906:
        /* <DEDUP_REMOVED lines=22> */
.L_x_2908:
[----:B------:R-:W-:Y:S05]  /*76f0*/  BSYNC B0 ;  /* 0x0000000000007941 */ /* 0x000fea0003800000 */
.L_x_2907:
        /* <DEDUP_REMOVED lines=20> */
.L_x_2909:
        /* <DEDUP_REMOVED lines=22> */
.L_x_2911:
[----:B------:R-:W-:Y:S05]  /*79a0*/  BSYNC B0 ;  /* 0x0000000000007941 */ /* 0x000fea0003800000 */
.L_x_2910:
        /* <DEDUP_REMOVED lines=20> */
.L_x_2912:
        /* <DEDUP_REMOVED lines=22> */
.L_x_2914:
[----:B------:R-:W-:Y:S05]  /*7c50*/  BSYNC B0 ;  /* 0x0000000000007941 */ /* 0x000fea0003800000 */
.L_x_2913:
        /* <DEDUP_REMOVED lines=20> */
.L_x_2915:
        /* <DEDUP_REMOVED lines=21> */
.L_x_2917:
[----:B------:R-:W-:Y:S05]  /*7ef0*/  BSYNC B0 ;  /* 0x0000000000007941 */ /* 0x000fea0003800000 */
.L_x_2916:
        /* <DEDUP_REMOVED lines=19> */
.L_x_2918:
        /* <DEDUP_REMOVED lines=21> */
.L_x_2920:
[----:B------:R-:W-:Y:S05]  /*8180*/  BSYNC B0 ;  /* 0x0000000000007941 */ /* 0x000fea0003800000 */
.L_x_2919:
        /* <DEDUP_REMOVED lines=19> */
.L_x_2921:
        /* <DEDUP_REMOVED lines=21> */
.L_x_2923:
[----:B------:R-:W-:Y:S05]  /*8410*/  BSYNC B0 ;  /* 0x0000000000007941 */ /* 0x000fea0003800000 */
.L_x_2922:
        /* <DEDUP_REMOVED lines=19> */
.L_x_2924:
        /* <DEDUP_REMOVED lines=26> */
.L_x_2926:
[----:B------:R-:W-:Y:S05]  /*86f0*/  BSYNC B0 ;  /* 0x0000000000007941 */ /* 0x000fea0003800000 */
.L_x_2925:
        /* <DEDUP_REMOVED lines=19> */
.L_x_2927:
        /* <DEDUP_REMOVED lines=26> */
.L_x_2929:
[----:B------:R-:W-:Y:S05]  /*89d0*/  BSYNC B0 ;  /* 0x0000000000007941 */ /* 0x000fea0003800000 */
.L_x_2928:
        /* <DEDUP_REMOVED lines=19> */
.L_x_2930:
        /* <DEDUP_REMOVED lines=26> */
.L_x_2932:
[----:B------:R-:W-:Y:S05]  /*8cb0*/  BSYNC B0 ;  /* 0x0000000000007941 */ /* 0x000fea0003800000 */
.L_x_2931:
        /* <DEDUP_REMOVED lines=19> */
.L_x_2933:
        /* <DEDUP_REMOVED lines=21> */
.L_x_2935:
[----:B------:R-:W-:Y:S05]  /*8f40*/  BSYNC B0 ;  /* 0x0000000000007941 */ /* 0x000fea0003800000 */
.L_x_2934:
[----:B------:R-:W-:Y:S02]  /*8f50*/  IADD3 R73, R66, R73, RZ ;  /* 0x0000004942497210 */ /* 0x000fe40007ffe0ff */
[----:B------:R-:W-:Y:S02]  /*8f60*/  IADD3 R72, R72, 0x1, RZ ;  /* 0x0000000148487810 */ /* 0x000fe40007ffe0ff */
[----:B------:R-:W-:-:S13]  /*8f70*/  ISETP.GE.AND P5, PT, R73, UR4, PT ;  /* 0x0000000449007c0c */ /* 0x000fda000bfa6270 */
[----:B------:R-:W-:Y:S05]  /*8f80*/  @!P5 BRA `(.L_x_2936) ;  /* 0xffffff7400d8d947 */ /* 0x000fea000383ffff */
.L_x_2853:
        /* <DEDUP_REMOVED lines=23> */
.L_x_2938:
[----:B------:R-:W-:Y:S05]  /*9100*/  BSYNC B0 ;  /* 0x0000000000007941 */ /* 0x000fea0003800000 */
.L_x_2937:
[----:B------:R-:W-:Y:S05]  /*9110*/  @P0 EXIT ;  /* 0x000000000000094d */ /* 0x000fea0003800000 */
[----:B------:R-:W-:Y:S05]  /*9120*/  @P2 BRA `(.L_x_2939) ;  /* 0x0000000000202947 */ /* 0x000fea0003800000 */
[----:B------:R-:W-:-:S05]  /*9130*/  IMAD R0, R6, R7, RZ ;  /* 0x0000000706007224 */ /* 0x000fca00078e02ff */
[----:B------:R-:W-:-:S13]  /*9140*/  ISETP.NE.AND P0, PT, R0, -0x1, PT ;  /* 0xffffffff0000780c */ /* 0x000fda0003f05270 */
[----:B------:R-:W-:Y:S05]  /*9150*/  @!P0 BRA `(.L_x_2939) ;  /* 0x0000000000148947 */ /* 0x000fea0003800000 */
.L_x_2940:
[----:B---3--:R-:W3:Y:S04]  /*9160*/  LDG.E.STRONG.GPU R5, desc[UR8][R2.64] ;  /* 0x0000000802057981 */ /* 0x008ee8000c1ef900 */
[----:B---3--:R-:W-:Y:S01]  /*9170*/  CCTL.IVALL ;  /* 0x00000000ff00798f */ /* 0x008fe20002000000 */
[----:B------:R-:W-:Y:S05]  /*9180*/  YIELD ;  /* 0x0000000000007946 */ /* 0x000fea0003800000 */
[----:B------:R-:W-:-:S13]  /*9190*/  ISETP.NE.AND P0, PT, R5, R0, PT ;  /* 0x000000000500720c */ /* 0x000fda0003f05270 */
[----:B------:R-:W-:Y:S05]  /*91a0*/  @P0 BRA `(.L_x_2940) ;  /* 0xfffffffc00ec0947 */ /* 0x000fea000383ffff */
.L_x_2939:
        /* <DEDUP_REMOVED lines=24> */
.L_x_2941:
        /* <DEDUP_REMOVED lines=17> */
[----:B----4-:R-:W-:Y:S02]  /*9440*/  F2FP.F16.F32.PACK_AB R19, R9, R0 ;  /* 0x000000000913723e */ /* 0x010fe400000000ff */
[----:B------:R-:W-:Y:S02]  /*9450*/  SHF.R.S32.HI R0, RZ, 0x1f, R81 ;  /* 0x0000001fff007819 */ /* 0x000fe40000011451 */
[----:B--2---:R-:W-:Y:S01]  /*9460*/  F2FP.F16.F32.PACK_AB R21, R13, R10 ;  /* 0x0000000a0d15723e */ /* 0x004fe200000000ff */
[----:B------:R4:W-:Y:S04]  /*9470*/  STG.E desc[UR8][R2.64], R19 ;  /* 0x0000001302007986 */ /* 0x0009e8000c101908 */
[----:B------:R4:W-:Y:S01]  /*9480*/  STG.E desc[UR8][R4.64], R21 ;  /* 0x0000001504007986 */ /* 0x0009e2000c101908 */
[----:B------:R-:W-:-:S13]  /*9490*/  ISETP.GT.AND.EX P0, PT, R25, R0, PT, P0 ;  /* 0x000000001900720c */ /* 0x000fda0003f04300 */
[----:B----4-:R-:W-:Y:S05]  /*94a0*/  @P0 BRA `(.L_x_2941) ;  /* 0xfffffffc00a00947 */ /* 0x010fea000383ffff */
[----:B------:R-:W-:Y:S05]  /*94b0*/  EXIT ;  /* 0x000000000000794d */ /* 0x000fea0003800000 */
.L_x_2942:
        /* <DEDUP_REMOVED lines=12> */
.L_x_5175:


//--------------------- .text._Z35group_norm_nhwc_bwd_one_pass_kernelI11Fp32IOFp16WLi512ELi60ELi480EEv26Group_norm_nhwc_bwd_params --------------------------
	.section	.text._Z35group_norm_nhwc_bwd_one_pass_kernelI11Fp32IOFp16WLi512ELi60ELi480EEv26Group_norm_nhwc_bwd_params,"ax",@progbits
	.align	128
        .global         _Z35group_norm_nhwc_bwd_one_pass_kernelI11Fp32IOFp16WLi512ELi60ELi480EEv26Group_norm_nhwc_bwd_params
        .type           _Z35group_norm_nhwc_bwd_one_pass_kernelI11Fp32IOFp16WLi512ELi60ELi480EEv26Group_norm_nhwc_bwd_params,@function
        .size           _Z35group_norm_nhwc_bwd_one_pass_kernelI11Fp32IOFp16WLi512ELi60ELi480EEv26Group_norm_nhwc_bwd_params,(.L_x_5176 - _Z35group_norm_nhwc_bwd_one_pass_kernelI11Fp32IOFp16WLi512ELi60ELi480EEv26Group_norm_nhwc_bwd_params)
        .other          _Z35group_norm_nhwc_bwd_one_pass_kernelI11Fp32IOFp16WLi512ELi60ELi480EEv26Group_norm_nhwc_bwd_params,@"STO_CUDA_ENTRY STV_DEFAULT"
_Z35group_norm_nhwc_bwd_one_pass_kernelI11Fp32IOFp16WLi512ELi60ELi480EEv26Group_norm_nhwc_bwd_params:
.text._Z35group_norm_nhwc_bwd_one_pass_kernelI11Fp32IOFp16WLi512ELi60ELi480EEv26Group_norm_nhwc_bwd_params:
        /* <DEDUP_REMOVED lines=59> */
.L_x_3090:
        /* <DEDUP_REMOVED lines=884> */
[----:B--2---:R-:W-:-:S03]  /*3af0*/  @P0 HADD2.F32 R78, -RZ, R2.H0_H0 ;  /* 0x20000002ff4e0230 */ /* 0x004fc60000004100 */
[----:B------:R0:W5:Y:S01]  /*3b00*/  LDL.LU R2, [R1+0xa0] ;  /* 0x0000a00001027983 */ /* 0x0001620000300800 */
[----:B---3--:R-:W-:-:S03]  /*3b10*/  @P0 HADD2.F32 R79, -RZ, R0.H0_H0 ;  /* 0x20000000ff4f0230 */ /* 0x008fc60000004100 */
[----:B------:R0:W5:Y:S01]  /*3b20*/  LDL.LU R0, [R1+0x9c] ;  /* 0x00009c0001007983 */ /* 0x0001620000300800 */
[----:B----4-:R-:W-:Y:S02]  /*3b30*/  HADD2.F32 R3, -RZ, R3.H0_H0 ;  /* 0x20000003ff037230 */ /* 0x010fe40000004100 */
[----:B0-----:R-:W-:-:S07]  /*3b40*/  HADD2.F32 R80, -RZ, R80.H0_H0 ;  /* 0x20000050ff507230 */ /* 0x001fce0000004100 */
.L_x_2945:
[----:B------:R-:W-:Y:S05]  /*3b50*/  BSYNC B0 ;  /* 0x0000000000007941 */ /* 0x000fea0003800000 */
.L_x_2944:
        /* <DEDUP_REMOVED lines=40> */
.L_x_2946:
        /* <DEDUP_REMOVED lines=64> */
.L_x_2947:
        /* <DEDUP_REMOVED lines=89> */
.L_x_2948:
        /* <DEDUP_REMOVED lines=77> */
.L_x_2949:
        /* <DEDUP_REMOVED lines=65> */
.L_x_2950:
        /* <DEDUP_REMOVED lines=60> */
.L_x_2951:
        /* <DEDUP_REMOVED lines=49> */
.L_x_2952:
        /* <DEDUP_REMOVED lines=42> */
.L_x_2953:
        /* <DEDUP_REMOVED lines=36> */
.L_x_2954:
        /* <DEDUP_REMOVED lines=35> */
.L_x_2955:
        /* <DEDUP_REMOVED lines=36> */
.L_x_2956:
        /* <DEDUP_REMOVED lines=37> */
.L_x_2957:
        /* <DEDUP_REMOVED lines=37> */
.L_x_2958:
        /* <DEDUP_REMOVED lines=37> */
.L_x_2959:
        /* <DEDUP_REMOVED lines=37> */
.L_x_2960:
        /* <DEDUP_REMOVED lines=37> */
.L_x_2961:
        /* <DEDUP_REMOVED lines=37> */
.L_x_2962:
        /* <DEDUP_REMOVED lines=35> */
.L_x_2963:
        /* <DEDUP_REMOVED lines=35> */
.L_x_2964:
        /* <DEDUP_REMOVED lines=35> */
.L_x_2965:
        /* <DEDUP_REMOVED lines=35> */
.L_x_2966:
        /* <DEDUP_REMOVED lines=35> */
.L_x_2967:
        /* <DEDUP_REMOVED lines=35> */
.L_x_2968:
        /* <DEDUP_REMOVED lines=35> */
.L_x_2969:
        /* <DEDUP_REMOVED lines=35> */
.L_x_2970:
        /* <DEDUP_REMOVED lines=35> */
.L_x_2971:
        /* <DEDUP_REMOVED lines=35> */
.L_x_2972:
        /* <DEDUP_REMOVED lines=35> */
.L_x_2973:
        /* <DEDUP_REMOVED lines=37> */
.L_x_2974:
        /* <DEDUP_REMOVED lines=33> */
.L_x_2975:
        /* <DEDUP_REMOVED lines=33> */
.L_x_2976:
        /* <DEDUP_REMOVED lines=33> */
.L_x_2977:
        /* <DEDUP_REMOVED lines=102> */
.L_x_2979:
[----:B------:R-:W-:Y:S05]  /*9540*/  BSYNC B0 ;  /* 0x0000000000007941 */ /* 0x000fea0003800000 */
.L_x_2978:
        /* <DEDUP_REMOVED lines=78> */
.L_x_2981:
[----:B------:R-:W-:Y:S05]  /*9a30*/  BSYNC B0 ;  /* 0x0000000000007941 */ /* 0x000fea0003800000 */
.L_x_2980:
        /* <DEDUP_REMOVED lines=19> */
.L_x_2983:
[----:B------:R-:W-:Y:S05]  /*9b70*/  BSYNC B0 ;  /* 0x0000000000007941 */ /* 0x000fea0003800000 */
.L_x_2982:
        /* <DEDUP_REMOVED lines=41> */
.L_x_2986:
[----:B------:R-:W-:Y:S02]  /*9e10*/  MOV R56, UR18 ;  /* 0x0000001200387c02 */ /* 0x000fe40008000f00 */
[----:B------:R-:W-:-:S05]  /*9e20*/  MOV R57, UR19 ;  /* 0x0000001300397c02 */ /* 0x000fca0008000f00 */
[----:B------:R-:W2:Y:S04]  /*9e30*/  LDG.E.STRONG.GPU R56, desc[UR22][R56.64] ;  /* 0x0000001638387981 */ /* 0x000ea8000c1ef900 */
[----:B--2---:R-:W-:Y:S01]  /*9e40*/  CCTL.IVALL ;  /* 0x00000000ff00798f */ /* 0x004fe20002000000 */
[----:B------:R-:W-:Y:S05]  /*9e50*/  YIELD ;  /* 0x0000000000007946 */ /* 0x000fea0003800000 */
[----:B------:R-:W-:-:S13]  /*9e60*/  ISETP.NE.AND P0, PT, R56, R58, PT ;  /* 0x0000003a3800720c */ /* 0x000fda0003f05270 */
[----:B------:R-:W-:Y:S05]  /*9e70*/  @P0 BRA `(.L_x_2986) ;  /* 0xfffffffc00e40947 */ /* 0x000fea000383ffff */
.L_x_2985:
        /* <DEDUP_REMOVED lines=19> */
.L_x_2990:
        /* <DEDUP_REMOVED lines=165> */
.L_x_2989:
        /* <DEDUP_REMOVED lines=87> */
.L_x_2991:
[----:B------:R-:W-:-:S13]  /*af70*/  ISETP.NE.OR P0, PT, RZ, UR16, P0 ;  /* 0x00000010ff007c0c */ /* 0x000fda0008705670 */
[----:B------:R-:W-:Y:S05]  /*af80*/  @!P0 BRA `(.L_x_2987) ;  /* 0x0000000000b08947 */ /* 0x000fea0003800000 */
.L_x_2988:
        /* <DEDUP_REMOVED lines=44> */
.L_x_2987:
        /* <DEDUP_REMOVED lines=14> */
.L_x_2993:
[----:B------:R-:W-:Y:S05]  /*b330*/  BSYNC B0 ;  /* 0x0000000000007941 */ /* 0x000fea0003800000 */
.L_x_2992:
        /* <DEDUP_REMOVED lines=25> */
.L_x_2984:
        /* <DEDUP_REMOVED lines=32> */
.L_x_2994:
        /* <DEDUP_REMOVED lines=22> */
.L_x_2996:
[----:B------:R-:W-:Y:S05]  /*b830*/  BSYNC B0 ;  /* 0x0000000000007941 */ /* 0x000fea0003800000 */
.L_x_2995:
        /* <DEDUP_REMOVED lines=28> */
.L_x_2997:
        /* <DEDUP_REMOVED lines=21> */
.L_x_2999:
[----:B------:R-:W-:Y:S05]  /*bb50*/  BSYNC B0 ;  /* 0x0000000000007941 */ /* 0x000fea0003800000 */
.L_x_2998:
        /* <DEDUP_REMOVED lines=37> */
.L_x_3000:
        /* <DEDUP_REMOVED lines=21> */
.L_x_3002:
[----:B------:R-:W-:Y:S05]  /*bf00*/  BSYNC B0 ;  /* 0x0000000000007941 */ /* 0x000fea0003800000 */
.L_x_3001:
        /* <DEDUP_REMOVED lines=21> */
.L_x_3003:
        /* <DEDUP_REMOVED lines=23> */
.L_x_3005:
[----:B------:R-:W-:Y:S05]  /*c1d0*/  BSYNC B0 ;  /* 0x0000000000007941 */ /* 0x000fea0003800000 */
.L_x_3004:
        /* <DEDUP_REMOVED lines=39> */
.L_x_3006:
        /* <DEDUP_REMOVED lines=21> */
.L_x_3008:
[----:B------:R-:W-:Y:S05]  /*c5a0*/  BSYNC B0 ;  /* 0x0000000000007941 */ /* 0x000fea0003800000 */
.L_x_3007:
        /* <DEDUP_REMOVED lines=21> */
.L_x_3009:
        /* <DEDUP_REMOVED lines=23> */
.L_x_3011:
[----:B------:R-:W-:Y:S05]  /*c870*/  BSYNC B0 ;  /* 0x0000000000007941 */ /* 0x000fea0003800000 */
.L_x_3010:
        /* <DEDUP_REMOVED lines=21> */
.L_x_3012:
        /* <DEDUP_REMOVED lines=23> */
.L_x_3014:
[----:B------:R-:W-:Y:S05]  /*cb40*/  BSYNC B0 ;  /* 0x0000000000007941 */ /* 0x000fea0003800000 */
.L_x_3013:
        /* <DEDUP_REMOVED lines=49> */
.L_x_3015:
        /* <DEDUP_REMOVED lines=21> */
.L_x_3017:
[----:B------:R-:W-:Y:S05]  /*cfb0*/  BSYNC B0 ;  /* 0x0000000000007941 */ /* 0x000fea0003800000 */
.L_x_3016:
        /* <DEDUP_REMOVED lines=19> */
.L_x_3018:
        /* <DEDUP_REMOVED lines=21> */
.L_x_3020:
[----:B------:R-:W-:Y:S05]  /*d240*/  BSYNC B0 ;  /* 0x0000000000007941 */ /* 0x000fea0003800000 */
.L_x_3019:
        /* <DEDUP_REMOVED lines=19> */
.L_x_3021:
        /* <DEDUP_REMOVED lines=21> */
.L_x_3023:
[----:B------:R-:W-:Y:S05]  /*d4d0*/  BSYNC B0 ;  /* 0x0000000000007941 */ /* 0x000fea0003800000 */
.L_x_3022:
        /* <DEDUP_REMOVED lines=20> */
.L_x_3024:
        /* <DEDUP_REMOVED lines=22> */
.L_x_3026:
[----:B------:R-:W-:Y:S05]  /*d780*/  BSYNC B0 ;  /* 0x0000000000007941 */ /* 0x000fea0003800000 */
.L_x_3025:
        /* <DEDUP_REMOVED lines=21> */
.L_x_3027:
        /* <DEDUP_REMOVED lines=23> */
.L_x_3029:
[----:B------:R-:W-:Y:S05]  /*da50*/  BSYNC B0 ;  /* 0x0000000000007941 */ /* 0x000fea0003800000 */
.L_x_3028:
        /* <DEDUP_REMOVED lines=46> */
.L_x_3030:
        /* <DEDUP_REMOVED lines=21> */
.L_x_3032:
[----:B------:R-:W-:Y:S05]  /*de90*/  BSYNC B0 ;  /* 0x0000000000007941 */ /* 0x000fea0003800000 */
.L_x_3031:
        /* <DEDUP_REMOVED lines=21> */
.L_x_3033:
        /* <DEDUP_REMOVED lines=23> */
.L_x_3035:
[----:B------:R-:W-:Y:S05]  /*e160*/  BSYNC B0 ;  /* 0x0000000000007941 */ /* 0x000fea0003800000 */
.L_x_3034:
        /* <DEDUP_REMOVED lines=21> */
.L_x_3036:
        /* <DEDUP_REMOVED lines=23> */
.L_x_3038:
[----:B------:R-:W-:Y:S05]  /*e430*/  BSYNC B0 ;  /* 0x0000000000007941 */ /* 0x000fea0003800000 */
.L_x_3037:
        /* <DEDUP_REMOVED lines=21> */
.L_x_3039:
        /* <DEDUP_REMOVED lines=23> */
.L_x_3041:
[----:B------:R-:W-:Y:S05]  /*e700*/  BSYNC B0 ;  /* 0x0000000000007941 */ /* 0x000fea0003800000 */
.L_x_3040:
        /* <DEDUP_REMOVED lines=21> */
.L_x_3042:
        /* <DEDUP_REMOVED lines=23> */
.L_x_3044:
[----:B------:R-:W-:Y:S05]  /*e9d0*/  BSYNC B0 ;  /* 0x0000000000007941 */ /* 0x000fea0003800000 */
.L_x_3043:
        /* <DEDUP_REMOVED lines=44> */
.L_x_3045:
        /* <DEDUP_REMOVED lines=21> */
.L_x_3047:
[----:B------:R-:W-:Y:S05]  /*edf0*/  BSYNC B0 ;  /* 0x0000000000007941 */ /* 0x000fea0003800000 */
.L_x_3046:
        /* <DEDUP_REMOVED lines=19> */
.L_x_3048:
        /* <DEDUP_REMOVED lines=21> */
.L_x_3050:
[----:B------:R-:W-:Y:S05]  /*f080*/  BSYNC B0 ;  /* 0x0000000000007941 */ /* 0x000fea0003800000 */
.L_x_3049:
        /* <DEDUP_REMOVED lines=19> */
.L_x_3051:
        /* <DEDUP_REMOVED lines=21> */
.L_x_3053:
[----:B------:R-:W-:Y:S05]  /*f310*/  BSYNC B0 ;  /* 0x0000000000007941 */ /* 0x000fea0003800000 */
.L_x_3052:
        /* <DEDUP_REMOVED lines=19> */
.L_x_3054:
        /* <DEDUP_REMOVED lines=21> */
.L_x_3056:
[----:B------:R-:W-:Y:S05]  /*f5a0*/  BSYNC B0 ;  /* 0x0000000000007941 */ /* 0x000fea0003800000 */
.L_x_3055:
        /* <DEDUP_REMOVED lines=19> */
.L_x_3057:
        /* <DEDUP_REMOVED lines=21> */
.L_x_3059:
[----:B------:R-:W-:Y:S05]  /*f830*/  BSYNC B0 ;  /* 0x0000000000007941 */ /* 0x000fea0003800000 */
.L_x_3058:
        /* <DEDUP_REMOVED lines=49> */
.L_x_3060:
        /* <DEDUP_REMOVED lines=21> */
.L_x_3062:
[----:B------:R-:W-:Y:S05]  /*fca0*/  BSYNC B0 ;  /* 0x0000000000007941 */ /* 0x000fea0003800000 */
.L_x_3061:
        /* <DEDUP_REMOVED lines=19> */
.L_x_3063:
        /* <DEDUP_REMOVED lines=21> */
.L_x_3065:
[----:B------:R-:W-:Y:S05]  /*ff30*/  BSYNC B0 ;  /* 0x0000000000007941 */ /* 0x000fea0003800000 */
.L_x_3064:
        /* <DEDUP_REMOVED lines=19> */
.L_x_3066:
        /* <DEDUP_REMOVED lines=21> */
.L_x_3068:
[----:B------:R-:W-:Y:S05]  /*101c0*/  BSYNC B0 ;  /* 0x0000000000007941 */ /* 0x000fea0003800000 */
.L_x_3067:
        /* <DEDUP_REMOVED lines=19> */
.L_x_3069:
        /* <DEDUP_REMOVED lines=21> */
.L_x_3071:
[----:B------:R-:W-:Y:S05]  /*10450*/  BSYNC B0 ;  /* 0x0000000000007941 */ /* 0x000fea0003800000 */
.L_x_3070:
        /* <DEDUP_REMOVED lines=19> */
.L_x_3072:
        /* <DEDUP_REMOVED lines=21> */
.L_x_3074:
[----:B------:R-:W-:Y:S05]  /*106e0*/  BSYNC B0 ;  /* 0x0000000000007941 */ /* 0x000fea0003800000 */
.L_x_3073:
        /* <DEDUP_REMOVED lines=47> */
.L_x_3075:
        /* <DEDUP_REMOVED lines=21> */
.L_x_3077:
[----:B------:R-:W-:Y:S05]  /*10b30*/  BSYNC B0 ;  /* 0x0000000000007941 */ /* 0x000fea0003800000 */
.L_x_3076:
        /* <DEDUP_REMOVED lines=19> */
.L_x_3078:
        /* <DEDUP_REMOVED lines=21> */
.L_x_3080:
[----:B------:R-:W-:Y:S05]  /*10dc0*/  BSYNC B0 ;  /* 0x0000000000007941 */ /* 0x000fea0003800000 */
.L_x_3079:
        /* <DEDUP_REMOVED lines=19> */
.L_x_3081:
        /* <DEDUP_REMOVED lines=21> */
.L_x_3083:
[----:B------:R-:W-:Y:S05]  /*11050*/  BSYNC B0 ;  /* 0x0000000000007941 */ /* 0x000fea0003800000 */
.L_x_3082:
        /* <DEDUP_REMOVED lines=19> */
.L_x_3084:
        /* <DEDUP_REMOVED lines=21> */
.L_x_3086:
[----:B------:R-:W-:Y:S05]  /*112e0*/  BSYNC B0 ;  /* 0x0000000000007941 */ /* 0x000fea0003800000 */
.L_x_3085:
        /* <DEDUP_REMOVED lines=19> */
.L_x_3087:
        /* <DEDUP_REMOVED lines=20> */
.L_x_3089:
[----:B------:R-:W-:Y:S05]  /*11560*/  BSYNC B0 ;  /* 0x0000000000007941 */ /* 0x000fea0003800000 */
.L_x_3088:
        /* <DEDUP_REMOVED lines=9> */
.L_x_2943:
        /* <DEDUP_REMOVED lines=19> */
.L_x_3092:
[----:B------:R-:W-:Y:S05]  /*11730*/  BSYNC B0 ;  /* 0x0000000000007941 */ /* 0x000fea0003800000 */
.L_x_3091:
        /* <DEDUP_REMOVED lines=11> */
.L_x_3094:
[----:B------:R-:W4:Y:S04]  /*117f0*/  LDG.E.STRONG.GPU R5, desc[UR22][R2.64] ;  /* 0x0000001602057981 */ /* 0x000f28000c1ef900 */
[----:B----4-:R-:W-:Y:S01]  /*11800*/  CCTL.IVALL ;  /* 0x00000000ff00798f */ /* 0x010fe20002000000 */
[----:B------:R-:W-:Y:S05]  /*11810*/  YIELD ;  /* 0x0000000000007946 */ /* 0x000fea0003800000 */
[----:B------:R-:W-:-:S13]  /*11820*/  ISETP.NE.AND P0, PT, R5, R4, PT ;  /* 0x000000040500720c */ /* 0x000fda0003f05270 */
[----:B------:R-:W-:Y:S05]  /*11830*/  @P0 BRA `(.L_x_3094) ;  /* 0xfffffffc00ec0947 */ /* 0x000fea000383ffff */
.L_x_3093:
        /* <DEDUP_REMOVED lines=25> */
.L_x_3095:
        /* <DEDUP_REMOVED lines=17> */
[----:B---3--:R-:W-:Y:S01]  /*11ae0*/  F2FP.F16.F32.PACK_AB R19, R9, R2 ;  /* 0x000000020913723e */ /* 0x008fe200000000ff */
[----:B0-----:R-:W-:-:S04]  /*11af0*/  IMAD.WIDE R2, R5, 0x2, R14 ;  /* 0x0000000205027825 */ /* 0x001fc800078e020e */
[----:B-1----:R-:W-:Y:S01]  /*11b00*/  IMAD.WIDE R4, R5, 0x2, R16 ;  /* 0x0000000205047825 */ /* 0x002fe200078e0210 */
[----:B----4-:R-:W-:Y:S01]  /*11b10*/  F2FP.F16.F32.PACK_AB R21, R13, R10 ;  /* 0x0000000a0d15723e */ /* 0x010fe200000000ff */
[----:B------:R4:W-:Y:S04]  /*11b20*/  STG.E desc[UR22][R2.64], R19 ;  /* 0x0000001302007986 */ /* 0x0009e8000c101916 */
[----:B------:R4:W-:Y:S01]  /*11b30*/  STG.E desc[UR22][R4.64], R21 ;  /* 0x0000001504007986 */ /* 0x0009e2000c101916 */
[----:B------:R-:W-:Y:S05]  /*11b40*/  @P0 BRA `(.L_x_3095) ;  /* 0xfffffffc00a00947 */ /* 0x000fea000383ffff */
[----:B------:R-:W-:Y:S05]  /*11b50*/  EXIT ;  /* 0x000000000000794d */ /* 0x000fea0003800000 */
.L_x_3096:
        /* <DEDUP_REMOVED lines=10> */
.L_x_5176:


//--------------------- .text._Z35group_norm_nhwc_fwd_one_pass_kernelI11Bf16IOFp32WLi64ELi60ELi480EEv26Group_norm_nhwc_fwd_params --------------------------
	.section	.text._Z35group_norm_nhwc_fwd_one_pass_kernelI11Bf16IOFp32WLi64ELi60ELi480EEv26Group_norm_nhwc_fwd_params,"ax",@progbits
	.align	128
        .global         _Z35group_norm_nhwc_fwd_one_pass_kernelI11Bf16IOFp32WLi64ELi60ELi480EEv26Group_norm_nhwc_fwd_params
        .type           _Z35group_norm_nhwc_fwd_one_pass_kernelI11Bf16IOFp32WLi64ELi60ELi480EEv26Group_norm_nhwc_fwd_params,@function
        .size           _Z35group_norm_nhwc_fwd_one_pass_kernelI11Bf16IOFp32WLi64ELi60ELi480EEv26Group_norm_nhwc_fwd_params,(.L_x_5177 - _Z35group_norm_nhwc_fwd_one_pass_kernelI11Bf16IOFp32WLi64ELi60ELi480EEv26Group_norm_nhwc_fwd_params)
        .other          _Z35group_norm_nhwc_fwd_one_pass_kernelI11Bf16IOFp32WLi64ELi60ELi480EEv26Group_norm_nhwc_fwd_params,@"STO_CUDA_ENTRY STV_DEFAULT"
_Z35group_norm_nhwc_fwd_one_pass_kernelI11Bf16IOFp32WLi64ELi60ELi480EEv26Group_norm_nhwc_fwd_params:
.text._Z35group_norm_nhwc_fwd_one_pass_kernelI11Bf16IOFp32WLi64ELi60ELi480EEv26Group_norm_nhwc_fwd_params:
[----:B------:R-:W-:Y:S01]  /*0000*/  LDC R1, c[0x0][0x28] ;  /* 0x00000a00ff017b82 */ /* 0x000fe20000000800 */
[----:B------:R-:W0:Y:S01]  /*0010*/  S2R R20, SR_CTAID.Y ;  /* 0x0000000000147919 */ /* 0x000e220000002600 */
[----:B------:R-:W-:Y:S01]  /*0020*/  ULDC UR4, c[0x0][0x288] ;  /* 0x0000a20000047ab9 */ /* 0x000fe20000000800 */
[----:B------:R-:W-:Y:S02]  /*0030*/  ULDC UR5, c[0x0][0x258] ;  /* 0x0000960000057ab9 */ /* 0x000fe40000000800 */
[----:B------:R-:W-:-:S06]  /*0040*/  UIMAD UR4, UR4, UR5, URZ ;  /* 0x00000005040472a4 */ /* 0x000fcc000f8e023f */
[----:B0-----:R-:W-:-:S13]  /*0050*/  ISETP.GE.AND P0, PT, R20, UR4, PT ;  /* 0x0000000414007c0c */ /* 0x001fda000bf06270 */
[----:B------:R-:W-:Y:S05]  /*0060*/  @P0 EXIT ;  /* 0x000000000000094d */ /* 0x000fea0003800000 */
[----:B------:R-:W0:Y:S01]  /*0070*/  S2R R4, SR_TID.X ;  /* 0x0000000000047919 */ /* 0x000e220000002100 */
[----:B------:R-:W-:Y:S01]  /*0080*/  S2UR UR7, SR_CTAID.X ;  /* 0x00000000000779c3 */ /* 0x000fe20000002500 */
[----:B------:R-:W-:Y:S01]  /*0090*/  ULDC.64 UR8, c[0x0][0x278] ;  /* 0x00009e0000087ab9 */ /* 0x000fe20000000a00 */
[----:B------:R-:W-:Y:S01]  /*00a0*/  UMOV UR5, 0x400 ;  /* 0x0000040000057882 */ /* 0x000fe20000000000 */
[----:B------:R-:W-:Y:S01]  /*00b0*/  HFMA2.MMA R16, -RZ, RZ, 0, 0 ;  /* 0x00000000ff107435 */ /* 0x000fe200000001ff */
[----:B------:R-:W-:-:S04]  /*00c0*/  ULDC.U8 UR10, c[0x0][0x28c] ;  /* 0x0000a300000a7ab9 */ /* 0x000fc80000000000 */
[----:B------:R-:W1:Y:S08]  /*00d0*/  LDC R19, c[0x0][0x294] ;  /* 0x0000a500ff137b82 */ /* 0x000e700000000800 */
[----:B------:R-:W2:Y:S01]  /*00e0*/  S2UR UR6, SR_CgaCtaId ;  /* 0x00000000000679c3 */ /* 0x000ea20000008800 */
[----:B0-----:R-:W-:Y:S01]  /*00f0*/  IMAD.WIDE.U32 R2, R4, -0x77777777, RZ ;  /* 0x8888888904027825 */ /* 0x001fe200078e00ff */
[----:B------:R-:W-:-:S04]  /*0100*/  SHF.R.S32.HI R5, RZ, 0x1f, R4 ;  /* 0x0000001fff057819 */ /* 0x000fc80000011404 */
[----:B------:R-:W-:Y:S02]  /*0110*/  SHF.R.U32.HI R2, RZ, 0x4, R3 ;  /* 0x00000004ff027819 */ /* 0x000fe40000011603 */
[----:B------:R-:W-:Y:S01]  /*0120*/  LEA.HI R5, R5, R4, RZ, 0x5 ;  /* 0x0000000405057211 */ /* 0x000fe200078f28ff */
[----:B--2---:R-:W-:Y:S02]  /*0130*/  ULEA UR5, UR6, UR5, 0x18 ;  /* 0x0000000506057291 */ /* 0x004fe4000f8ec03f */
[----:B-1----:R-:W-:Y:S01]  /*0140*/  IMAD R19, R19, UR7, R2 ;  /* 0x0000000713137c24 */ /* 0x002fe2000f8e0202 */
[----:B------:R-:W-:-:S04]  /*0150*/  SHF.R.S32.HI R5, RZ, 0x5, R5 ;  /* 0x00000005ff057819 */ /* 0x000fc80000011405 */
[----:B------:R-:W-:Y:S02]  /*0160*/  ISETP.GE.U32.AND P0, PT, R19, UR8, PT ;  /* 0x0000000813007c0c */ /* 0x000fe4000bf06070 */
[----:B------:R-:W-:Y:S02]  /*0170*/  SHF.R.S32.HI R3, RZ, 0x1f, R19 ;  /* 0x0000001fff037819 */ /* 0x000fe40000011413 */
[----:B------:R-:W-:Y:S02]  /*0180*/  LEA R17, R5, UR5, 0x3 ;  /* 0x0000000505117c11 */ /* 0x000fe4000f8e18ff */
[----:B------:R-:W-:Y:S01]  /*0190*/  ISETP.GE.AND.EX P0, PT, R3, UR9, PT, P0 ;  /* 0x0000000903007c0c */ /* 0x000fe2000bf06300 */
[----:B------:R-:W-:Y:S01]  /*01a0*/  ULDC.64 UR8, c[0x0][0x208] ;  /* 0x0000820000087ab9 */ /* 0x000fe20000000a00 */
[----:B------:R-:W-:Y:S02]  /*01b0*/  IADD3 R18, R19, 0x10, RZ ;  /* 0x0000001013127810 */ /* 0x000fe40007ffe0ff */
[----:B------:R-:W-:-:S13]  /*01c0*/  ISETP.LT.U32.AND P0, PT, R4, 0x1e0, !P0 ;  /* 0x000001e00400780c */ /* 0x000fda0004701070 */
.L_x_3118:
[----:B0-----:R-:W0:Y:S01]  /*01d0*/  LDC R7, c[0x0][0x288] ;  /* 0x0000a200ff077b82 */ /* 0x001e220000000800 */
[----:B------:R-:W-:Y:S01]  /*01e0*/  ULDC.64 UR14, c[0x0][0x278] ;  /* 0x00009e00000e7ab9 */ /* 0x000fe20000000a00 */
[----:B------:R-:W-:Y:S01]  /*01f0*/  ULDC.64 UR12, c[0x0][0x280] ;  /* 0x0000a000000c7ab9 */ /* 0x000fe20000000a00 */
[----:B------:R-:W-:-:S04]  /*0200*/  IADD3 R14, R19, 0x20, RZ ;  /* 0x00000020130e7810 */ /* 0x000fc80007ffe0ff */
[----:B------:R-:W-:Y:S02]  /*0210*/  SHF.R.S32.HI R15, RZ, 0x1f, R14 ;  /* 0x0000001fff0f7819 */ /* 0x000fe4000001140e */
[----:B0-----:R-:W-:-:S04]  /*0220*/  IABS R11, R7 ;  /* 0x00000007000b7213 */ /* 0x001fc80000000000 */
[----:B------:R-:W0:Y:S08]  /*0230*/  I2F.RP R0, R11 ;  /* 0x0000000b00007306 */ /* 0x000e300000209400 */
[----:B0-----:R-:W0:Y:S02]  /*0240*/  MUFU.RCP R0, R0 ;  /* 0x0000000000007308 */ /* 0x001e240000001000 */
[----:B0-2---:R-:W-:-:S06]  /*0250*/  IADD3 R8, R0, 0xffffffe, RZ ;  /* 0x0ffffffe00087810 */ /* 0x005fcc0007ffe0ff */
[----:B------:R0:W1:Y:S02]  /*0260*/  F2I.FTZ.U32.TRUNC.NTZ R9, R8 ;  /* 0x0000000800097305 */ /* 0x000064000021f000 */
[----:B0-----:R-:W-:Y:S02]  /*0270*/  MOV R8, RZ ;  /* 0x000000ff00087202 */ /* 0x001fe40000000f00 */
[----:B-1----:R-:W-:-:S05]  /*0280*/  IADD3 R2, RZ, -R9, RZ ;  /* 0x80000009ff027210 */ /* 0x002fca0007ffe0ff */
[----:B------:R-:W-:Y:S01]  /*0290*/  IMAD R5, R2, R11, RZ ;  /* 0x0000000b02057224 */ /* 0x000fe200078e02ff */
[----:B------:R-:W-:-:S03]  /*02a0*/  IABS R2, R20 ;  /* 0x0000001400027213 */ /* 0x000fc60000000000 */
[----:B------:R-:W-:-:S06]  /*02b0*/  IMAD.HI.U32 R9, R9, R5, R8 ;  /* 0x0000000509097227 */ /* 0x000fcc00078e0008 */
[----:B------:R-:W-:-:S04]  /*02c0*/  IMAD.HI.U32 R5, R9, R2, RZ ;  /* 0x0000000209057227 */ /* 0x000fc800078e00ff */
[----:B------:R-:W-:Y:S01]  /*02d0*/  IMAD.WIDE.U32 R8, R4, -0x77777777, RZ ;  /* 0x8888888904087825 */ /* 0x000fe200078e00ff */
[----:B------:R-:W-:-:S04]  /*02e0*/  IADD3 R0, -R5, RZ, RZ ;  /* 0x000000ff05007210 */ /* 0x000fc80007ffe1ff */
[----:B------:R-:W-:Y:S01]  /*02f0*/  SHF.R.U32.HI R9, RZ, 0x4, R9 ;  /* 0x00000004ff097819 */ /* 0x000fe20000011609 */
[----:B------:R-:W-:Y:S01]  /*0300*/  IMAD R0, R11, R0, R2 ;  /* 0x000000000b007224 */ /* 0x000fe200078e0202 */
[----:B------:R-:W-:-:S03]  /*0310*/  SHF.R.S32.HI R2, RZ, 0x1f, R18 ;  /* 0x0000001fff027819 */ /* 0x000fc60000011412 */
[----:B------:R-:W-:Y:S01]  /*0320*/  IMAD R9, R9, -0x1e, R4 ;  /* 0xffffffe209097824 */ /* 0x000fe200078e0204 */
[----:B------:R-:W-:-:S04]  /*0330*/  ISETP.GT.U32.AND P2, PT, R11, R0, PT ;  /* 0x000000000b00720c */ /* 0x000fc80003f44070 */
[----:B------:R-:W-:-:S04]  /*0340*/  SHF.L.U32 R22, R9, 0x1, RZ ;  /* 0x0000000109167819 */ /* 0x000fc800000006ff */
[----:B------:R-:W-:-:S05]  /*0350*/  SHF.R.S32.HI R8, RZ, 0x1f, R22 ;  /* 0x0000001fff087819 */ /* 0x000fca0000011416 */
[-C--:B------:R-:W-:Y:S02]  /*0360*/  @!P2 IADD3 R0, R0, -R11.reuse, RZ ;  /* 0x8000000b0000a210 */ /* 0x080fe40007ffe0ff */
[----:B------:R-:W-:Y:S02]  /*0370*/  @!P2 IADD3 R5, R5, 0x1, RZ ;  /* 0x000000010505a810 */ /* 0x000fe40007ffe0ff */
[----:B------:R-:W-:Y:S02]  /*0380*/  ISETP.GE.U32.AND P1, PT, R0, R11, PT ;  /* 0x0000000b0000720c */ /* 0x000fe40003f26070 */
[----:B------:R-:W-:Y:S01]  /*0390*/  LOP3.LUT R0, R20, R7, RZ, 0x3c, !PT ;  /* 0x0000000714007212 */ /* 0x000fe200078e3cff */
[----:B------:R-:W0:Y:S01]  /*03a0*/  @P0 LDC.64 R10, c[0x0][0x270] ;  /* 0x00009c00ff0a0b82 */ /* 0x000e220000000a00 */
[----:B------:R-:W-:Y:S02]  /*03b0*/  ISETP.NE.AND P2, PT, R7, RZ, PT ;  /* 0x000000ff0700720c */ /* 0x000fe40003f45270 */
[----:B------:R-:W-:-:S07]  /*03c0*/  ISETP.GE.AND P3, PT, R0, RZ, PT ;  /* 0x000000ff0000720c */ /* 0x000fce0003f66270 */
[----:B------:R-:W-:Y:S02]  /*03d0*/  @P1 IADD3 R5, R5, 0x1, RZ ;  /* 0x0000000105051810 */ /* 0x000fe40007ffe0ff */
[----:B------:R-:W-:-:S04]  /*03e0*/  ISETP.GE.U32.AND P1, PT, R18, UR14, PT ;  /* 0x0000000e12007c0c */ /* 0x000fc8000bf26070 */
[----:B------:R-:W-:Y:S02]  /*03f0*/  @!P3 IADD3 R5, -R5, RZ, RZ ;  /* 0x000000ff0505b210 */ /* 0x000fe40007ffe1ff */
[----:B------:R-:W-:Y:S02]  /*0400*/  @!P2 LOP3.LUT R5, RZ, R7, RZ, 0x33, !PT ;  /* 0x00000007ff05a212 */ /* 0x000fe400078e33ff */
[----:B------:R-:W-:Y:S02]  /*0410*/  ISETP.GE.AND.EX P1, PT, R2, UR15, PT, P1 ;  /* 0x0000000f02007c0c */ /* 0x000fe4000bf26310 */
[----:B------:R-:W-:Y:S02]  /*0420*/  IADD3 R21, -R5, RZ, RZ ;  /* 0x000000ff05157210 */ /* 0x000fe40007ffe1ff */
[----:B------:R-:W-:Y:S02]  /*0430*/  ISETP.GT.U32.OR P1, PT, R4, 0x1df, P1 ;  /* 0x000001df0400780c */ /* 0x000fe40000f24470 */
[----:B------:R-:W-:Y:S01]  /*0440*/  SHF.R.S32.HI R0, RZ, 0x1f, R5 ;  /* 0x0000001fff007819 */ /* 0x000fe20000011405 */
[----:B------:R-:W-:-:S02]  /*0450*/  IMAD R21, R7, R21, R20 ;  /* 0x0000001507157224 */ /* 0x000fc400078e0214 */
[----:B------:R-:W1:Y:S02]  /*0460*/  @P0 LDC.64 R6, c[0x0][0x220] ;  /* 0x00008800ff060b82 */ /* 0x000e640000000a00 */
[----:B------:R-:W-:Y:S02]  /*0470*/  IMAD R21, R21, 0x3c, RZ ;  /* 0x0000003c15157824 */ /* 0x000fe400078e02ff */
[----:B------:R-:W-:-:S03]  /*0480*/  IMAD R0, R0, UR12, RZ ;  /* 0x0000000c00007c24 */ /* 0x000fc6000f8e02ff */
[----:B------:R-:W-:Y:S01]  /*0490*/  IADD3 R22, P2, R22, R21, RZ ;  /* 0x0000001516167210 */ /* 0x000fe20007f5e0ff */
[----:B------:R-:W-:Y:S02]  /*04a0*/  IMAD R25, R5, UR13, R0 ;  /* 0x0000000d05197c24 */ /* 0x000fe4000f8e0200 */
[----:B0-----:R-:W-:Y:S01]  /*04b0*/  @P0 IMAD R0, R3, R10, RZ ;  /* 0x0000000a03000224 */ /* 0x001fe200078e02ff */
[----:B------:R-:W-:Y:S02]  /*04c0*/  LEA.HI.X.SX32 R23, R21, R8, 0x1, P2 ;  /* 0x0000000815177211 */ /* 0x000fe400010f0eff */
[----:B------:R-:W0:Y:S01]  /*04d0*/  @!P1 LDC.64 R8, c[0x0][0x270] ;  /* 0x00009c00ff089b82 */ /* 0x000e220000000a00 */
[----:B------:R-:W-:Y:S01]  /*04e0*/  ISETP.GE.U32.AND P2, PT, R14, UR14, PT ;  /* 0x0000000e0e007c0c */ /* 0x000fe2000bf46070 */
[----:B------:R-:W-:Y:S02]  /*04f0*/  @P0 IMAD R13, R19, R11, R0 ;  /* 0x0000000b130d0224 */ /* 0x000fe400078e0200 */
[----:B------:R-:W-:Y:S01]  /*0500*/  IMAD.WIDE.U32 R22, R5, UR12, R22 ;  /* 0x0000000c05167c25 */ /* 0x000fe2000f8e0016 */
[----:B------:R-:W-:-:S02]  /*0510*/  ISETP.GE.AND.EX P2, PT, R15, UR15, PT, P2 ;  /* 0x0000000f0f007c0c */ /* 0x000fc4000bf46320 */
[----:B------:R-:W-:Y:S02]  /*0520*/  IADD3 R5, R19, 0x30, RZ ;  /* 0x0000003013057810 */ /* 0x000fe40007ffe0ff */
[----:B------:R-:W-:Y:S02]  /*0530*/  IADD3 R25, R23, R25, RZ ;  /* 0x0000001917197210 */ /* 0x000fe40007ffe0ff */
[----:B------:R-:W-:Y:S02]  /*0540*/  @P0 MOV R24, R22 ;  /* 0x0000001600180202 */ /* 0x000fe40000000f00 */
[----:B------:R-:W-:-:S03]  /*0550*/  ISETP.GT.U32.OR P2, PT, R4, 0x1df, P2 ;  /* 0x000001df0400780c */ /* 0x000fc60001744470 */
[----:B------:R-:W-:Y:S02]  /*0560*/  @P0 IMAD.WIDE.U32 R26, R19, R10, R24 ;  /* 0x0000000a131a0225 */ /* 0x000fe400078e0018 */
[----:B------:R-:W2:Y:S03]  /*0570*/  @!P1 LDC.64 R10, c[0x0][0x220] ;  /* 0x00008800ff0a9b82 */ /* 0x000ea60000000a00 */
[----:B------:R-:W-:Y:S02]  /*0580*/  @P0 IADD3 R0, R27, R13, RZ ;  /* 0x0000000d1b000210 */ /* 0x000fe40007ffe0ff */
[C---:B-1----:R-:W-:Y:S02]  /*0590*/  @P0 LEA R12, P3, R26.reuse, R6, 0x1 ;  /* 0x000000061a0c0211 */ /* 0x042fe400078608ff */
[----:B------:R-:W-:Y:S02]  /*05a0*/  @!P1 MOV R27, R25 ;  /* 0x00000019001b9202 */ /* 0x000fe40000000f00 */
[----:B------:R-:W-:Y:S01]  /*05b0*/  @P0 LEA.HI.X R13, R26, R7, R0, 0x1, P3 ;  /* 0x000000071a0d0211 */ /* 0x000fe200018f0c00 */
[----:B0-----:R-:W-:Y:S01]  /*05c0*/  @!P1 IMAD R0, R2, R8, RZ ;  /* 0x0000000802009224 */ /* 0x001fe200078e02ff */
[----:B------:R-:W-:-:S02]  /*05d0*/  @!P1 MOV R26, R22 ;  /* 0x00000016001a9202 */ /* 0x000fc40000000f00 */
[----:B------:R-:W-:Y:S01]  /*05e0*/  ISETP.GE.U32.AND P3, PT, R5, UR14, PT ;  /* 0x0000000e05007c0c */ /* 0x000fe2000bf66070 */
[C---:B------:R-:W-:Y:S01]  /*05f0*/  @!P1 IMAD R0, R18.reuse, R9, R0 ;  /* 0x0000000912009224 */ /* 0x040fe200078e0200 */
[----:B------:R-:W-:Y:S01]  /*0600*/  SHF.R.S32.HI R6, RZ, 0x1f, R5 ;  /* 0x0000001fff067819 */ /* 0x000fe20000011405 */
[----:B------:R-:W-:Y:S01]  /*0610*/  @!P1 IMAD.WIDE.U32 R26, R18, R8, R26 ;  /* 0x00000008121a9225 */ /* 0x000fe200078e001a */
[----:B------:R-:W-:Y:S01]  /*0620*/  MOV R7, RZ ;  /* 0x000000ff00077202 */ /* 0x000fe20000000f00 */
[----:B------:R-:W0:Y:S01]  /*0630*/  @!P2 LDC.64 R8, c[0x0][0x270] ;  /* 0x00009c00ff08ab82 */ /* 0x000e220000000a00 */
[----:B------:R-:W-:-:S04]  /*0640*/  ISETP.GE.AND.EX P3, PT, R6, UR15, PT, P3 ;  /* 0x0000000f06007c0c */ /* 0x000fc8000bf66330 */
[----:B------:R-:W-:Y:S01]  /*0650*/  ISETP.GT.U32.OR P3, PT, R4, 0x1df, P3 ;  /* 0x000001df0400780c */ /* 0x000fe20001f64470 */
[----:B------:R2:W3:Y:S01]  /*0660*/  @P0 LDG.E R7, desc[UR8][R12.64] ;  /* 0x000000080c070981 */ /* 0x0004e2000c1e1900 */
[----:B------:R-:W-:Y:S02]  /*0670*/  @!P1 IADD3 R0, R27, R0, RZ ;  /* 0x000000001b009210 */ /* 0x000fe40007ffe0ff */
[----:B--2---:R-:W-:-:S04]  /*0680*/  @!P1 LEA R12, P4, R26, R10, 0x1 ;  /* 0x0000000a1a0c9211 */ /* 0x004fc800078808ff */
[----:B------:R-:W-:Y:S02]  /*0690*/  @!P1 LEA.HI.X R13, R26, R11, R0, 0x1, P4 ;  /* 0x0000000b1a0d9211 */ /* 0x000fe400020f0c00 */
[----:B------:R-:W-:-:S03]  /*06a0*/  MOV R0, RZ ;  /* 0x000000ff00007202 */ /* 0x000fc60000000f00 */
[----:B------:R-:W1:Y:S01]  /*06b0*/  @!P3 LDC.64 R10, c[0x0][0x270] ;  /* 0x00009c00ff0abb82 */ /* 0x000e620000000a00 */
[----:B------:R-:W-:Y:S01]  /*06c0*/  @!P2 MOV R26, R22 ;  /* 0x00000016001aa202 */ /* 0x000fe20000000f00 */
[----:B0-----:R-:W-:Y:S01]  /*06d0*/  @!P2 IMAD R15, R15, R8, RZ ;  /* 0x000000080f0fa224 */ /* 0x001fe200078e02ff */
[----:B------:R-:W-:Y:S01]  /*06e0*/  @!P2 MOV R27, R25 ;  /* 0x00000019001ba202 */ /* 0x000fe20000000f00 */
[----:B------:R0:W2:Y:S02]  /*06f0*/  @!P1 LDG.E R0, desc[UR8][R12.64] ;  /* 0x000000080c009981 */ /* 0x0000a4000c1e1900 */
[C---:B------:R-:W-:Y:S01]  /*0700*/  @!P2 IMAD R15, R14.reuse, R9, R15 ;  /* 0x000000090e0fa224 */ /* 0x040fe200078e020f */
[----:B------:R-:W-:Y:S01]  /*0710*/  @!P3 MOV R28, R22 ;  /* 0x00000016001cb202 */ /* 0x000fe20000000f00 */
[----:B------:R-:W-:Y:S01]  /*0720*/  @!P2 IMAD.WIDE.U32 R26, R14, R8, R26 ;  /* 0x000000080e1aa225 */ /* 0x000fe200078e001a */
[----:B------:R-:W-:Y:S01]  /*0730*/  @!P3 MOV R29, R25 ;  /* 0x00000019001db202 */ /* 0x000fe20000000f00 */
[----:B------:R-:W4:Y:S03]  /*0740*/  @!P3 LDC.64 R8, c[0x0][0x220] ;  /* 0x00008800ff08bb82 */ /* 0x000f260000000a00 */
[----:B------:R-:W-:-:S05]  /*0750*/  @!P2 IADD3 R15, R27, R15, RZ ;  /* 0x0000000f1b0fa210 */ /* 0x000fca0007ffe0ff */
[----:B0-----:R-:W0:Y:S01]  /*0760*/  @!P2 LDC.64 R12, c[0x0][0x220] ;  /* 0x00008800ff0cab82 */ /* 0x001e220000000a00 */
[-C--:B-1----:R-:W-:Y:S02]  /*0770*/  @!P3 IMAD R6, R6, R10.reuse, RZ ;  /* 0x0000000a0606b224 */ /* 0x082fe400078e02ff */
[----:B------:R-:W-:-:S04]  /*0780*/  @!P3 IMAD.WIDE.U32 R28, R5, R10, R28 ;  /* 0x0000000a051cb225 */ /* 0x000fc800078e001c */
[----:B------:R-:W-:Y:S01]  /*0790*/  @!P3 IMAD R11, R5, R11, R6 ;  /* 0x0000000b050bb224 */ /* 0x000fe200078e0206 */
[----:B------:R-:W-:-:S04]  /*07a0*/  MOV R6, RZ ;  /* 0x000000ff00067202 */ /* 0x000fc80000000f00 */
[----:B------:R-:W-:Y:S02]  /*07b0*/  @!P3 IADD3 R11, R29, R11, RZ ;  /* 0x0000000b1d0bb210 */ /* 0x000fe40007ffe0ff */
[----:B0-----:R-:W-:-:S04]  /*07c0*/  @!P2 LEA R12, P1, R26, R12, 0x1 ;  /* 0x0000000c1a0ca211 */ /* 0x001fc800078208ff */
[----:B------:R-:W-:Y:S02]  /*07d0*/  @!P2 LEA.HI.X R13, R26, R13, R15, 0x1, P1 ;  /* 0x0000000d1a0da211 */ /* 0x000fe400008f0c0f */
[C---:B----4-:R-:W-:Y:S02]  /*07e0*/  @!P3 LEA R8, P1, R28.reuse, R8, 0x1 ;  /* 0x000000081c08b211 */ /* 0x050fe400078208ff */
[----:B------:R-:W-:Y:S01]  /*07f0*/  MOV R5, RZ ;  /* 0x000000ff00057202 */ /* 0x000fe20000000f00 */
[----:B------:R-:W4:Y:S01]  /*0800*/  @!P2 LDG.E R6, desc[UR8][R12.64] ;  /* 0x000000080c06a981 */ /* 0x000f22000c1e1900 */
[----:B------:R-:W-:-:S05]  /*0810*/  @!P3 LEA.HI.X R9, R28, R9, R11, 0x1, P1 ;  /* 0x000000091c09b211 */ /* 0x000fca00008f0c0b */
[----:B------:R0:W5:Y:S01]  /*0820*/  @!P3 LDG.E R5, desc[UR8][R8.64] ;  /* 0x000000080805b981 */ /* 0x000162000c1e1900 */
[----:B------:R-:W-:Y:S01]  /*0830*/  ISETP.NE.AND P2, PT, R4, RZ, PT ;  /* 0x000000ff0400720c */ /* 0x000fe20003f45270 */
[----:B------:R-:W-:Y:S01]  /*0840*/  BSSY B0, `(.L_x_3097) ;  /* 0x0000066000007945 */ /* 0x000fe20003800000 */
[----:B---3--:R-:W-:-:S04]  /*0850*/  PRMT R10, R7, 0x7632, R10 ;  /* 0x00007632070a7816 */ /* 0x008fc8000000000a */
[----:B------:R-:W-:Y:S02]  /*0860*/  SHF.L.U32 R11, R10, 0x10, RZ ;  /* 0x000000100a0b7819 */ /* 0x000fe400000006ff */
[----:B------:R-:W-:-:S03]  /*0870*/  SHF.L.U32 R10, R7, 0x10, RZ ;  /* 0x00000010070a7819 */ /* 0x000fc600000006ff */
[----:B------:R-:W-:Y:S02]  /*0880*/  FMUL.FTZ R15, R11, R11 ;  /* 0x0000000b0b0f7220 */ /* 0x000fe40000410000 */
[C---:B------:R-:W-:Y:S02]  /*0890*/  FADD.FTZ R11, R10.reuse, R11 ;  /* 0x0000000b0a0b7221 */ /* 0x040fe40000010000 */
[----:B------:R-:W-:Y:S02]  /*08a0*/  FFMA.FTZ R15, R10, R10, R15 ;  /* 0x0000000a0a0f7223 */ /* 0x000fe4000001000f */
[----:B0-----:R-:W-:Y:S02]  /*08b0*/  FADD.FTZ R8, RZ, R11 ;  /* 0x0000000bff087221 */ /* 0x001fe40000010000 */
[----:B------:R-:W-:Y:S01]  /*08c0*/  FADD.FTZ R10, RZ, R15 ;  /* 0x0000000fff0a7221 */ /* 0x000fe20000010000 */
[----:B--2---:R-:W-:-:S04]  /*08d0*/  PRMT R14, R0, 0x7632, R14 ;  /* 0x00007632000e7816 */ /* 0x004fc8000000000e */
[----:B------:R-:W-:Y:S02]  /*08e0*/  SHF.L.U32 R27, R14, 0x10, RZ ;  /* 0x000000100e1b7819 */ /* 0x000fe400000006ff */
[----:B------:R-:W-:-:S03]  /*08f0*/  SHF.L.U32 R14, R0, 0x10, RZ ;  /* 0x00000010000e7819 */ /* 0x000fc600000006ff */
[----:B------:R-:W-:Y:S02]  /*0900*/  FMUL.FTZ R13, R27, R27 ;  /* 0x0000001b1b0d7220 */ /* 0x000fe40000410000 */
[C---:B------:R-:W-:Y:S02]  /*0910*/  FADD.FTZ R27, R14.reuse, R27 ;  /* 0x0000001b0e1b7221 */ /* 0x040fe40000010000 */
[----:B------:R-:W-:Y:S02]  /*0920*/  FFMA.FTZ R13, R14, R14, R13 ;  /* 0x0000000e0e0d7223 */ /* 0x000fe4000001000d */
[----:B------:R-:W0:Y:S01]  /*0930*/  S2R R14, SR_LANEID ;  /* 0x00000000000e7919 */ /* 0x000e220000000000 */
[----:B------:R-:W-:Y:S01]  /*0940*/  FADD.FTZ R8, R8, R27 ;  /* 0x0000001b08087221 */ /* 0x000fe20000010000 */
[----:B------:R-:W-:Y:S01]  /*0950*/  FADD.FTZ R10, R10, R13 ;  /* 0x0000000d0a0a7221 */ /* 0x000fe20000010000 */
[C---:B----4-:R-:W-:Y:S02]  /*0960*/  PRMT R9, R6.reuse, 0x7632, R9 ;  /* 0x0000763206097816 */ /* 0x050fe40000000009 */
[----:B------:R-:W-:-:S02]  /*0970*/  SHF.L.U32 R11, R6, 0x10, RZ ;  /* 0x00000010060b7819 */ /* 0x000fc400000006ff */
[----:B------:R-:W-:Y:S02]  /*0980*/  SHF.L.U32 R12, R9, 0x10, RZ ;  /* 0x00000010090c7819 */ /* 0x000fe400000006ff */
[----:B-----5:R-:W-:Y:S02]  /*0990*/  PRMT R9, R5, 0x7632, R9 ;  /* 0x0000763205097816 */ /* 0x020fe40000000009 */
[----:B0-----:R-:W-:Y:S01]  /*09a0*/  ISETP.GT.AND P1, PT, R14, 0x1e, PT ;  /* 0x0000001e0e00780c */ /* 0x001fe20003f24270 */
[----:B------:R-:W-:Y:S01]  /*09b0*/  FMUL.FTZ R26, R12, R12 ;  /* 0x0000000c0c1a7220 */ /* 0x000fe20000410000 */
[----:B------:R-:W-:Y:S01]  /*09c0*/  SHF.L.U32 R9, R9, 0x10, RZ ;  /* 0x0000001009097819 */ /* 0x000fe200000006ff */
[----:B------:R-:W-:Y:S01]  /*09d0*/  FADD.FTZ R13, R11, R12 ;  /* 0x0000000c0b0d7221 */ /* 0x000fe20000010000 */
[----:B------:R-:W-:Y:S01]  /*09e0*/  SHF.L.U32 R12, R5, 0x10, RZ ;  /* 0x00000010050c7819 */ /* 0x000fe200000006ff */
[----:B------:R-:W-:Y:S01]  /*09f0*/  FFMA.FTZ R11, R11, R11, R26 ;  /* 0x0000000b0b0b7223 */ /* 0x000fe2000001001a */
[----:B------:R-:W-:Y:S01]  /*0a00*/  ISETP.NE.AND P3, PT, R14, RZ, PT ;  /* 0x000000ff0e00720c */ /* 0x000fe20003f65270 */
[----:B------:R-:W-:Y:S01]  /*0a10*/  FMUL.FTZ R15, R9, R9 ;  /* 0x00000009090f7220 */ /* 0x000fe20000410000 */
[----:B------:R-:W-:Y:S01]  /*0a20*/  FADD.FTZ R8, R8, R13 ;  /* 0x0000000d08087221 */ /* 0x000fe20000010000 */
[----:B------:R-:W-:Y:S01]  /*0a30*/  FADD.FTZ R10, R10, R11 ;  /* 0x0000000b0a0a7221 */ /* 0x000fe20000010000 */
[C---:B------:R-:W-:Y:S01]  /*0a40*/  FADD.FTZ R9, R12.reuse, R9 ;  /* 0x000000090c097221 */ /* 0x040fe20000010000 */
[----:B------:R-:W-:-:S03]  /*0a50*/  FFMA.FTZ R15, R12, R12, R15 ;  /* 0x0000000c0c0f7223 */ /* 0x000fc6000001000f */
[----:B------:R-:W-:Y:S01]  /*0a60*/  FADD.FTZ R12, R8, R9 ;  /* 0x00000009080c7221 */ /* 0x000fe20000010000 */
[----:B------:R-:W-:-:S04]  /*0a70*/  FADD.FTZ R13, R10, R15 ;  /* 0x0000000f0a0d7221 */ /* 0x000fc80000010000 */
[----:B------:R-:W0:Y:S04]  /*0a80*/  SHFL.DOWN PT, R9, R12, 0x1, 0x1f ;  /* 0x08201f000c097f89 */ /* 0x000e2800000e0000 */
[----:B------:R-:W1:Y:S01]  /*0a90*/  SHFL.DOWN PT, R8, R13, 0x1, 0x1f ;  /* 0x08201f000d087f89 */ /* 0x000e6200000e0000 */
        /* <DEDUP_REMOVED lines=21> */
[----:B-1----:R-:W-:-:S05]  /*0bf0*/  @!P1 FADD.FTZ R13, R13, R8 ;  /* 0x000000080d0d9221 */ /* 0x002fca0000010000 */
[----:B------:R0:W-:Y:S01]  /*0c00*/  @!P3 STS.64 [R17+0x10], R12 ;  /* 0x0000100c1100b388 */ /* 0x0001e20000000a00 */
[----:B------:R-:W-:Y:S06]  /*0c10*/  BAR.SYNC.DEFER_BLOCKING 0x0 ;  /* 0x0000000000007b1d */ /* 0x000fec0000010000 */
[----:B------:R-:W-:Y:S05]  /*0c20*/  @P2 BRA `(.L_x_3098) ;  /* 0x00000000009c2947 */ /* 0x000fea0003800000 */
[----:B------:R-:W1:Y:S01]  /*0c30*/  S2UR UR6, SR_CgaCtaId ;  /* 0x00000000000679c3 */ /* 0x000e620000008800 */
[----:B------:R-:W-:Y:S02]  /*0c40*/  UMOV UR5, 0x400 ;  /* 0x0000040000057882 */ /* 0x000fe40000000000 */
[----:B-1----:R-:W-:-:S09]  /*0c50*/  ULEA UR5, UR6, UR5, 0x18 ;  /* 0x0000000506057291 */ /* 0x002fd2000f8ec03f */
[----:B------:R-:W1:Y:S04]  /*0c60*/  LDS.64 R14, [UR5+0x18] ;  /* 0x00001805ff0e7984 */ /* 0x000e680008000a00 */
[----:B------:R-:W2:Y:S01]  /*0c70*/  LDS.128 R8, [UR5+0x20] ;  /* 0x00002005ff087984 */ /* 0x000ea20008000c00 */
[----:B-1----:R-:W-:Y:S01]  /*0c80*/  FADD.FTZ R27, R12, R14 ;  /* 0x0000000e0c1b7221 */ /* 0x002fe20000010000 */
[----:B------:R-:W-:Y:S02]  /*0c90*/  FADD.FTZ R26, R13, R15 ;  /* 0x0000000f0d1a7221 */ /* 0x000fe40000010000 */
[----:B0-----:R-:W0:Y:S01]  /*0ca0*/  LDS.128 R12, [UR5+0x30] ;  /* 0x00003005ff0c7984 */ /* 0x001e220008000c00 */
[----:B--2---:R-:W-:Y:S01]  /*0cb0*/  FADD.FTZ R27, R27, R8 ;  /* 0x000000081b1b7221 */ /* 0x004fe20000010000 */
        /* <DEDUP_REMOVED lines=30> */
.L_x_3098:
[----:B------:R-:W-:Y:S05]  /*0ea0*/  BSYNC B0 ;  /* 0x0000000000007941 */ /* 0x000fea0003800000 */
.L_x_3097:
[----:B------:R-:W1:Y:S01]  /*0eb0*/  LDC R10, c[0x0][0xc] ;  /* 0x00000300ff0a7b82 */ /* 0x000e620000000800 */
[----:B------:R-:W-:Y:S02]  /*0ec0*/  PRMT R14, R0, 0x7632, R14 ;  /* 0x00007632000e7816 */ /* 0x000fe4000000000e */
[----:B-1----:R-:W-:-:S13]  /*0ed0*/  ISETP.GE.U32.AND P1, PT, R10, 0x2, PT ;  /* 0x000000020a00780c */ /* 0x002fda0003f26070 */
[----:B------:R-:W-:Y:S05]  /*0ee0*/  @!P1 BRA `(.L_x_3099) ;  /* 0x0000000800709947 */ /* 0x000fea0003800000 */
[----:B------:R-:W-:Y:S05]  /*0ef0*/  @P2 BRA `(.L_x_3100) ;  /* 0x0000000000742947 */ /* 0x000fea0003800000 */
[----:B------:R-:W1:Y:S01]  /*0f00*/  LDC R15, c[0x0][0x10] ;  /* 0x00000400ff0f7b82 */ /* 0x000e620000000800 */
[----:B------:R-:W2:Y:S01]  /*0f10*/  S2R R11, SR_CTAID.Y ;  /* 0x00000000000b7919 */ /* 0x000ea20000002600 */
[C---:B------:R-:W-:Y:S02]  /*0f20*/  LOP3.LUT R8, R16.reuse, 0x1, RZ, 0xc0, !PT ;  /* 0x0000000110087812 */ /* 0x040fe400078ec0ff */
[----:B------:R-:W-:-:S04]  /*0f30*/  LOP3.LUT P1, RZ, R16, 0x2, RZ, 0xc0, !PT ;  /* 0x0000000210ff7812 */ /* 0x000fc8000782c0ff */
[----:B------:R-:W3:Y:S01]  /*0f40*/  LDC.64 R26, c[0x0][0x248] ;  /* 0x00009200ff1a7b82 */ /* 0x000ee20000000a00 */
[----:B-1----:R-:W-:-:S04]  /*0f50*/  IMAD R8, R8, R15, RZ ;  /* 0x0000000f08087224 */ /* 0x002fc800078e02ff */
[----:B------:R-:W-:-:S05]  /*0f60*/  IMAD R9, R8, R10, RZ ;  /* 0x0000000a08097224 */ /* 0x000fca00078e02ff */
[----:B------:R-:W-:Y:S01]  /*0f70*/  SHF.L.U32 R9, R9, 0x1, RZ ;  /* 0x0000000109097819 */ /* 0x000fe200000006ff */
[----:B--2---:R-:W-:Y:S01]  /*0f80*/  IMAD R15, R15, UR7, R11 ;  /* 0x000000070f0f7c24 */ /* 0x004fe2000f8e020b */
[----:B------:R-:W-:-:S03]  /*0f90*/  IADD3 R11, R8, R11, RZ ;  /* 0x0000000b080b7210 */ /* 0x000fc60007ffe0ff */
[----:B---3--:R-:W-:Y:S02]  /*0fa0*/  IMAD.WIDE R26, R9, 0x4, R26 ;  /* 0x00000004091a7825 */ /* 0x008fe400078e021a */
[----:B------:R-:W1:Y:S01]  /*0fb0*/  LDC.64 R8, c[0x0][0x240] ;  /* 0x00009000ff087b82 */ /* 0x000e620000000a00 */
[----:B------:R-:W-:Y:S01]  /*0fc0*/  SEL R28, R10, RZ, !P1 ;  /* 0x000000ff0a1c7207 */ /* 0x000fe20004800000 */
[----:B------:R-:W-:Y:S01]  /*0fd0*/  IMAD.WIDE.U32 R26, R15, 0x8, R26 ;  /* 0x000000080f1a7825 */ /* 0x000fe200078e001a */
[----:B------:R-:W-:-:S04]  /*0fe0*/  MOV R15, 0xffffffff ;  /* 0xffffffff000f7802 */ /* 0x000fc80000000f00 */
[----:B------:R2:W-:Y:S01]  /*0ff0*/  STG.E.64 desc[UR8][R26.64], R12 ;  /* 0x0000000c1a007986 */ /* 0x0005e2000c101b08 */
[----:B-1----:R-:W-:Y:S01]  /*1000*/  IMAD.WIDE.U32 R8, R11, 0x4, R8 ;  /* 0x000000040b087825 */ /* 0x002fe200078e0008 */
[----:B------:R-:W-:Y:S02]  /*1010*/  SEL R11, R15, 0x1, P1 ;  /* 0x000000010f0b7807 */ /* 0x000fe40000800000 */
[----:B------:R-:W-:Y:S01]  /*1020*/  ISETP.NE.AND P1, PT, R28, -0x1, PT ;  /* 0xffffffff1c00780c */ /* 0x000fe20003f25270 */
[----:B------:R-:W-:Y:S06]  /*1030*/  MEMBAR.ALL.GPU ;  /* 0x0000000000007992 */ /* 0x000fec000000a000 */
[----:B------:R-:W-:-:S00]  /*1040*/  ERRBAR ;  /* 0x00000000000079ab */ /* 0x000fc00000000000 */
[----:B------:R-:W-:Y:S06]  /*1050*/  CGAERRBAR ;  /* 0x00000000000075ab */ /* 0x000fec0000000000 */
[----:B------:R2:W-:Y:S01]  /*1060*/  REDG.E.ADD.S32.STRONG.GPU desc[UR8][R8.64], R11 ;  /* 0x0000000b0800798e */ /* 0x0005e2000c10e388 */
[----:B------:R-:W-:Y:S05]  /*1070*/  @!P1 BRA `(.L_x_3100) ;  /* 0x0000000000149947 */ /* 0x000fea0003800000 */
.L_x_3101:
[----:B--2---:R-:W2:Y:S04]  /*1080*/  LDG.E.STRONG.GPU R11, desc[UR8][R8.64] ;  /* 0x00000008080b7981 */ /* 0x004ea8000c1ef900 */
[----:B--2---:R-:W-:Y:S01]  /*1090*/  CCTL.IVALL ;  /* 0x00000000ff00798f */ /* 0x004fe20002000000 */
[----:B------:R-:W-:Y:S05]  /*10a0*/  YIELD ;  /* 0x0000000000007946 */ /* 0x000fea0003800000 */
[----:B------:R-:W-:-:S13]  /*10b0*/  ISETP.NE.AND P1, PT, R11, R28, PT ;  /* 0x0000001c0b00720c */ /* 0x000fda0003f25270 */
[----:B------:R-:W-:Y:S05]  /*10c0*/  @P1 BRA `(.L_x_3101) ;  /* 0xfffffffc00ec1947 */ /* 0x000fea000383ffff */
.L_x_3100:
[----:B------:R-:W-:Y:S01]  /*10d0*/  ISETP.NE.AND P1, PT, R10, RZ, PT ;  /* 0x000000ff0a00720c */ /* 0x000fe20003f25270 */
[----:B------:R-:W-:Y:S05]  /*10e0*/  WARPSYNC.ALL ;  /* 0x0000000000007948 */ /* 0x000fea0003800000 */
[----:B------:R-:W-:Y:S07]  /*10f0*/  BAR.SYNC.DEFER_BLOCKING 0x0 ;  /* 0x0000000000007b1d */ /* 0x000fee0000010000 */
[----:B------:R-:W-:Y:S05]  /*1100*/  @!P1 BRA `(.L_x_3099) ;  /* 0x0000000400e89947 */ /* 0x000fea0003800000 */
[----:B--2---:R-:W-:Y:S01]  /*1110*/  IADD3 R8, R10, -0x1, RZ ;  /* 0xffffffff0a087810 */ /* 0x004fe20007ffe0ff */
[----:B------:R-:W-:-:S03]  /*1120*/  HFMA2.MMA R11, -RZ, RZ, 0, 0 ;  /* 0x00000000ff0b7435 */ /* 0x000fc600000001ff */
[----:B------:R-:W-:-:S13]  /*1130*/  ISETP.GE.U32.AND P1, PT, R8, 0x3, PT ;  /* 0x000000030800780c */ /* 0x000fda0003f26070 */
[----:B------:R-:W-:Y:S05]  /*1140*/  @!P1 BRA `(.L_x_3102) ;  /* 0x0000000400089947 */ /* 0x000fea0003800000 */
[----:B------:R-:W-:Y:S02]  /*1150*/  LOP3.LUT R15, R10, 0x3, RZ, 0xc0, !PT ;  /* 0x000000030a0f7812 */ /* 0x000fe400078ec0ff */
[----:B------:R-:W-:Y:S02]  /*1160*/  MOV R11, RZ ;  /* 0x000000ff000b7202 */ /* 0x000fe40000000f00 */
[----:B------:R-:W-:-:S07]  /*1170*/  IADD3 R15, -R15, R10, RZ ;  /* 0x0000000a0f0f7210 */ /* 0x000fce0007ffe1ff */
.L_x_3103:
[----:B------:R-:W-:-:S13]  /*1180*/  ISETP.EQ.OR P1, PT, R11, UR7, P2 ;  /* 0x000000070b007c0c */ /* 0x000fda0009722670 */
[----:B------:R-:W1:Y:S01]  /*1190*/  @!P1 S2R R27, SR_CTAID.Y ;  /* 0x00000000001b9919 */ /* 0x000e620000002600 */
[----:B------:R-:W2:Y:S01]  /*11a0*/  @!P1 LDC R8, c[0x0][0x10] ;  /* 0x00000400ff089b82 */ /* 0x000ea20000000800 */
[----:B------:R-:W-:-:S05]  /*11b0*/  @!P1 LOP3.LUT R29, R16, 0x1, RZ, 0xc0, !PT ;  /* 0x00000001101d9812 */ /* 0x000fca00078ec0ff */
[----:B--2---:R-:W-:-:S04]  /*11c0*/  @!P1 IMAD R29, R29, R8, RZ ;  /* 0x000000081d1d9224 */ /* 0x004fc800078e02ff */
[----:B------:R-:W-:Y:S02]  /*11d0*/  @!P1 IMAD R29, R29, R10, RZ ;  /* 0x0000000a1d1d9224 */ /* 0x000fe400078e02ff */
[----:B-1----:R-:W-:Y:S02]  /*11e0*/  @!P1 IMAD R27, R8, R11, R27 ;  /* 0x0000000b081b9224 */ /* 0x002fe400078e021b */
[----:B------:R-:W1:Y:S01]  /*11f0*/  @!P1 LDC.64 R8, c[0x0][0x248] ;  /* 0x00009200ff089b82 */ /* 0x000e620000000a00 */
[----:B------:R-:W-:-:S05]  /*1200*/  @!P1 SHF.L.U32 R29, R29, 0x1, RZ ;  /* 0x000000011d1d9819 */ /* 0x000fca00000006ff */
[----:B-1----:R-:W-:-:S04]  /*1210*/  @!P1 IMAD.WIDE R8, R29, 0x4, R8 ;  /* 0x000000041d089825 */ /* 0x002fc800078e0208 */
[----:B------:R-:W-:-:S06]  /*1220*/  @!P1 IMAD.WIDE.U32 R8, R27, 0x8, R8 ;  /* 0x000000081b089825 */ /* 0x000fcc00078e0008 */
[----:B------:R-:W0:Y:S01]  /*1230*/  @!P1 LDG.E.64 R8, desc[UR8][R8.64] ;  /* 0x0000000808089981 */ /* 0x000e22000c1e1b00 */
[----:B------:R-:W-:-:S04]  /*1240*/  IADD3 R26, R11, 0x1, RZ ;  /* 0x000000010b1a7810 */ /* 0x000fc80007ffe0ff */
[----:B------:R-:W-:-:S13]  /*1250*/  ISETP.EQ.OR P3, PT, R26, UR7, P2 ;  /* 0x000000071a007c0c */ /* 0x000fda0009762670 */
[----:B------:R-:W1:Y:S01]  /*1260*/  @!P3 S2R R27, SR_CTAID.Y ;  /* 0x00000000001bb919 */ /* 0x000e620000002600 */
[----:B------:R-:W1:Y:S01]  /*1270*/  @!P3 LDC R29, c[0x0][0x10] ;  /* 0x00000400ff1dbb82 */ /* 0x000e620000000800 */
[----:B------:R-:W-:Y:S01]  /*1280*/  @!P3 LOP3.LUT R28, R16, 0x1, RZ, 0xc0, !PT ;  /* 0x00000001101cb812 */ /* 0x000fe200078ec0ff */
[----:B-1----:R-:W-:-:S04]  /*1290*/  @!P3 IMAD R27, R26, R29, R27 ;  /* 0x0000001d1a1bb224 */ /* 0x002fc800078e021b */
[----:B------:R-:W-:-:S04]  /*12a0*/  @!P3 IMAD R29, R28, R29, RZ ;  /* 0x0000001d1c1db224 */ /* 0x000fc800078e02ff */
[----:B------:R-:W-:-:S05]  /*12b0*/  @!P3 IMAD R29, R29, R10, RZ ;  /* 0x0000000a1d1db224 */ /* 0x000fca00078e02ff */
[----:B------:R-:W-:Y:S01]  /*12c0*/  @!P3 SHF.L.U32 R29, R29, 0x1, RZ ;  /* 0x000000011d1db819 */ /* 0x000fe200000006ff */
[----:B0-----:R-:W-:Y:S01]  /*12d0*/  @!P1 FADD.FTZ R12, R12, R8 ;  /* 0x000000080c0c9221 */ /* 0x001fe20000010000 */
[----:B------:R-:W-:Y:S02]  /*12e0*/  @!P1 FADD.FTZ R13, R13, R9 ;  /* 0x000000090d0d9221 */ /* 0x000fe40000010000 */
[----:B------:R-:W0:Y:S02]  /*12f0*/  @!P3 LDC.64 R8, c[0x0][0x248] ;  /* 0x00009200ff08bb82 */ /* 0x000e240000000a00 */
[----:B0-----:R-:W-:-:S04]  /*1300*/  @!P3 IMAD.WIDE R8, R29, 0x4, R8 ;  /* 0x000000041d08b825 */ /* 0x001fc800078e0208 */
[----:B------:R-:W-:-:S06]  /*1310*/  @!P3 IMAD.WIDE.U32 R8, R27, 0x8, R8 ;  /* 0x000000081b08b825 */ /* 0x000fcc00078e0008 */
[----:B------:R-:W2:Y:S01]  /*1320*/  @!P3 LDG.E.64 R8, desc[UR8][R8.64] ;  /* 0x000000080808b981 */ /* 0x000ea2000c1e1b00 */
[----:B------:R-:W-:-:S04]  /*1330*/  IADD3 R26, R11, 0x2, RZ ;  /* 0x000000020b1a7810 */ /* 0x000fc80007ffe0ff */
[----:B------:R-:W-:-:S13]  /*1340*/  ISETP.EQ.OR P1, PT, R26, UR7, P2 ;  /* 0x000000071a007c0c */ /* 0x000fda0009722670 */
[----:B------:R-:W0:Y:S01]  /*1350*/  @!P1 S2R R27, SR_CTAID.Y ;  /* 0x00000000001b9919 */ /* 0x000e220000002600 */
[----:B------:R-:W0:Y:S01]  /*1360*/  @!P1 LDC R29, c[0x0][0x10] ;  /* 0x00000400ff1d9b82 */ /* 0x000e220000000800 */
[----:B------:R-:W-:Y:S01]  /*1370*/  @!P1 LOP3.LUT R28, R16, 0x1, RZ, 0xc0, !PT ;  /* 0x00000001101c9812 */ /* 0x000fe200078ec0ff */
[----:B0-----:R-:W-:-:S04]  /*1380*/  @!P1 IMAD R27, R26, R29, R27 ;  /* 0x0000001d1a1b9224 */ /* 0x001fc800078e021b */
[----:B------:R-:W-:-:S04]  /*1390*/  @!P1 IMAD R29, R28, R29, RZ ;  /* 0x0000001d1c1d9224 */ /* 0x000fc800078e02ff */
[----:B------:R-:W-:-:S05]  /*13a0*/  @!P1 IMAD R29, R29, R10, RZ ;  /* 0x0000000a1d1d9224 */ /* 0x000fca00078e02ff */
[----:B------:R-:W-:Y:S01]  /*13b0*/  @!P1 SHF.L.U32 R29, R29, 0x1, RZ ;  /* 0x000000011d1d9819 */ /* 0x000fe200000006ff */
[----:B--2---:R-:W-:Y:S01]  /*13c0*/  @!P3 FADD.FTZ R12, R12, R8 ;  /* 0x000000080c0cb221 */ /* 0x004fe20000010000 */
        /* <DEDUP_REMOVED lines=20> */
[----:B------:R-:W-:Y:S02]  /*1510*/  IADD3 R15, R15, -0x4, RZ ;  /* 0xfffffffc0f0f7810 */ /* 0x000fe40007ffe0ff */
[----:B------:R-:W-:Y:S02]  /*1520*/  IADD3 R11, R11, 0x4, RZ ;  /* 0x000000040b0b7810 */ /* 0x000fe40007ffe0ff */
[----:B------:R-:W-:Y:S01]  /*1530*/  ISETP.NE.AND P1, PT, R15, RZ, PT ;  /* 0x000000ff0f00720c */ /* 0x000fe20003f25270 */
[----:B--2---:R-:W-:Y:S01]  /*1540*/  @!P3 FADD.FTZ R12, R12, R8 ;  /* 0x000000080c0cb221 */ /* 0x004fe20000010000 */
[----:B------:R-:W-:-:S11]  /*1550*/  @!P3 FADD.FTZ R13, R13, R9 ;  /* 0x000000090d0db221 */ /* 0x000fd60000010000 */
[----:B------:R-:W-:Y:S05]  /*1560*/  @P1 BRA `(.L_x_3103) ;  /* 0xfffffffc00041947 */ /* 0x000fea000383ffff */
.L_x_3102:
[----:B------:R-:W-:-:S13]  /*1570*/  LOP3.LUT P1, R15, R10, 0x3, RZ, 0xc0, !PT ;  /* 0x000000030a0f7812 */ /* 0x000fda000782c0ff */
[----:B------:R-:W-:Y:S05]  /*1580*/  @!P1 BRA `(.L_x_3099) ;  /* 0x0000000000c89947 */ /* 0x000fea0003800000 */
[----:B------:R-:W-:Y:S01]  /*1590*/  ISETP.EQ.OR P1, PT, R11, UR7, P2 ;  /* 0x000000070b007c0c */ /* 0x000fe20009722670 */
[----:B------:R-:W-:Y:S01]  /*15a0*/  BSSY B0, `(.L_x_3104) ;  /* 0x0000010000007945 */ /* 0x000fe20003800000 */
[----:B------:R-:W-:-:S11]  /*15b0*/  ISETP.NE.AND P3, PT, R15, 0x1, PT ;  /* 0x000000010f00780c */ /* 0x000fd60003f65270 */
[----:B------:R-:W-:Y:S05]  /*15c0*/  @P1 BRA `(.L_x_3105) ;  /* 0x0000000000341947 */ /* 0x000fea0003800000 */
[----:B------:R-:W1:Y:S01]  /*15d0*/  S2R R26, SR_CTAID.Y ;  /* 0x00000000001a7919 */ /* 0x000e620000002600 */
[----:B------:R-:W2:Y:S01]  /*15e0*/  LDC.64 R8, c[0x0][0x248] ;  /* 0x00009200ff087b82 */ /* 0x000ea20000000a00 */
[----:B------:R-:W-:Y:S01]  /*15f0*/  LOP3.LUT R27, R16, 0x1, RZ, 0xc0, !PT ;  /* 0x00000001101b7812 */ /* 0x000fe200078ec0ff */
[----:B------:R-:W-:-:S04]  /*1600*/  ULDC UR5, c[0x0][0x10] ;  /* 0x0000040000057ab9 */ /* 0x000fc80000000800 */
[----:B------:R-:W-:-:S04]  /*1610*/  IMAD R27, R27, UR5, RZ ;  /* 0x000000051b1b7c24 */ /* 0x000fc8000f8e02ff */
[----:B------:R-:W-:-:S05]  /*1620*/  IMAD R27, R27, R10, RZ ;  /* 0x0000000a1b1b7224 */ /* 0x000fca00078e02ff */
[----:B------:R-:W-:-:S05]  /*1630*/  SHF.L.U32 R27, R27, 0x1, RZ ;  /* 0x000000011b1b7819 */ /* 0x000fca00000006ff */
[----:B--2---:R-:W-:-:S04]  /*1640*/  IMAD.WIDE R8, R27, 0x4, R8 ;  /* 0x000000041b087825 */ /* 0x004fc800078e0208 */
[----:B-1----:R-:W-:-:S04]  /*1650*/  IMAD R27, R11, UR5, R26 ;  /* 0x000000050b1b7c24 */ /* 0x002fc8000f8e021a */
[----:B------:R-:W-:-:S06]  /*1660*/  IMAD.WIDE.U32 R8, R27, 0x8, R8 ;  /* 0x000000081b087825 */ /* 0x000fcc00078e0008 */
[----:B------:R-:W0:Y:S02]  /*1670*/  LDG.E.64 R8, desc[UR8][R8.64] ;  /* 0x0000000808087981 */ /* 0x000e24000c1e1b00 */
[----:B0-----:R-:W-:Y:S01]  /*1680*/  FADD.FTZ R12, R12, R8 ;  /* 0x000000080c0c7221 */ /* 0x001fe20000010000 */
[----:B------:R-:W-:-:S07]  /*1690*/  FADD.FTZ R13, R13, R9 ;  /* 0x000000090d0d7221 */ /* 0x000fce0000010000 */
.L_x_3105:
[----:B------:R-:W-:Y:S05]  /*16a0*/  BSYNC B0 ;  /* 0x0000000000007941 */ /* 0x000fea0003800000 */
.L_x_3104:
[----:B------:R-:W-:Y:S05]  /*16b0*/  @!P3 BRA `(.L_x_3099) ;  /* 0x00000000007cb947 */ /* 0x000fea0003800000 */
[C---:B------:R-:W-:Y:S02]  /*16c0*/  IADD3 R26, R11.reuse, 0x1, RZ ;  /* 0x000000010b1a7810 */ /* 0x040fe40007ffe0ff */
[----:B------:R-:W-:Y:S02]  /*16d0*/  IADD3 R8, R11, 0x2, RZ ;  /* 0x000000020b087810 */ /* 0x000fe40007ffe0ff */
[----:B------:R-:W-:Y:S02]  /*16e0*/  ISETP.EQ.OR P3, PT, R26, UR7, P2 ;  /* 0x000000071a007c0c */ /* 0x000fe40009762670 */
[----:B------:R-:W-:-:S04]  /*16f0*/  ISETP.EQ.OR P1, PT, R8, UR7, P2 ;  /* 0x0000000708007c0c */ /* 0x000fc80009722670 */
[----:B------:R-:W-:-:S07]  /*1700*/  ISETP.EQ.OR P1, PT, R15, 0x2, P1 ;  /* 0x000000020f00780c */ /* 0x000fce0000f22670 */
[----:B------:R-:W1:Y:S01]  /*1710*/  @!P3 S2R R27, SR_CTAID.Y ;  /* 0x00000000001bb919 */ /* 0x000e620000002600 */
[----:B------:R-:W1:Y:S01]  /*1720*/  @!P3 LDC R11, c[0x0][0x10] ;  /* 0x00000400ff0bbb82 */ /* 0x000e620000000800 */
[----:B------:R-:W-:-:S04]  /*1730*/  @!P3 LOP3.LUT R28, R16, 0x1, RZ, 0xc0, !PT ;  /* 0x00000001101cb812 */ /* 0x000fc800078ec0ff */
[----:B------:R-:W2:Y:S03]  /*1740*/  @!P1 S2R R15, SR_CTAID.Y ;  /* 0x00000000000f9919 */ /* 0x000ea60000002600 */
[----:B------:R-:W2:Y:S01]  /*1750*/  @!P1 LDC R9, c[0x0][0x10] ;  /* 0x00000400ff099b82 */ /* 0x000ea20000000800 */
[-C--:B-1----:R-:W-:Y:S02]  /*1760*/  @!P3 IMAD R26, R26, R11.reuse, R27 ;  /* 0x0000000b1a1ab224 */ /* 0x082fe400078e021b */
[----:B------:R-:W-:Y:S01]  /*1770*/  @!P3 IMAD R11, R28, R11, RZ ;  /* 0x0000000b1c0bb224 */ /* 0x000fe200078e02ff */
[----:B------:R-:W-:Y:S01]  /*1780*/  @!P1 LOP3.LUT R28, R16, 0x1, RZ, 0xc0, !PT ;  /* 0x00000001101c9812 */ /* 0x000fe200078ec0ff */
[----:B--2---:R-:W-:-:S04]  /*1790*/  @!P1 IMAD R15, R8, R9, R15 ;  /* 0x00000009080f9224 */ /* 0x004fc800078e020f */
[----:B------:R-:W-:Y:S02]  /*17a0*/  @!P1 IMAD R27, R28, R9, RZ ;  /* 0x000000091c1b9224 */ /* 0x000fe400078e02ff */
[----:B------:R-:W1:Y:S01]  /*17b0*/  @!P3 LDC.64 R8, c[0x0][0x248] ;  /* 0x00009200ff08bb82 */ /* 0x000e620000000a00 */
[-C--:B------:R-:W-:Y:S02]  /*17c0*/  @!P3 IMAD R11, R11, R10.reuse, RZ ;  /* 0x0000000a0b0bb224 */ /* 0x080fe400078e02ff */
[----:B------:R-:W-:-:S03]  /*17d0*/  @!P1 IMAD R27, R27, R10, RZ ;  /* 0x0000000a1b1b9224 */ /* 0x000fc600078e02ff */
[----:B------:R-:W-:Y:S02]  /*17e0*/  @!P3 SHF.L.U32 R11, R11, 0x1, RZ ;  /* 0x000000010b0bb819 */ /* 0x000fe400000006ff */
[----:B------:R-:W-:-:S03]  /*17f0*/  @!P1 SHF.L.U32 R27, R27, 0x1, RZ ;  /* 0x000000011b1b9819 */ /* 0x000fc600000006ff */
[----:B-1----:R-:W-:Y:S02]  /*1800*/  @!P3 IMAD.WIDE R10, R11, 0x4, R8 ;  /* 0x000000040b0ab825 */ /* 0x002fe400078e0208 */
[----:B------:R-:W1:Y:S02]  /*1810*/  @!P1 LDC.64 R8, c[0x0][0x248] ;  /* 0x00009200ff089b82 */ /* 0x000e640000000a00 */
[----:B------:R-:W-:-:S04]  /*1820*/  @!P3 IMAD.WIDE.U32 R10, R26, 0x8, R10 ;  /* 0x000000081a0ab825 */ /* 0x000fc800078e000a */
[----:B-1----:R-:W-:-:S04]  /*1830*/  @!P1 IMAD.WIDE R8, R27, 0x4, R8 ;  /* 0x000000041b089825 */ /* 0x002fc800078e0208 */
[----:B------:R-:W-:Y:S02]  /*1840*/  @!P1 IMAD.WIDE.U32 R26, R15, 0x8, R8 ;  /* 0x000000080f1a9825 */ /* 0x000fe400078e0008 */
[----:B------:R-:W0:Y:S04]  /*1850*/  @!P3 LDG.E.64 R8, desc[UR8][R10.64] ;  /* 0x000000080a08b981 */ /* 0x000e28000c1e1b00 */
[----:B------:R-:W2:Y:S01]  /*1860*/  @!P1 LDG.E.64 R10, desc[UR8][R26.64] ;  /* 0x000000081a0a9981 */ /* 0x000ea2000c1e1b00 */
[----:B0-----:R-:W-:Y:S01]  /*1870*/  @!P3 FADD.FTZ R12, R12, R8 ;  /* 0x000000080c0cb221 */ /* 0x001fe20000010000 */
[----:B------:R-:W-:-:S03]  /*1880*/  @!P3 FADD.FTZ R13, R13, R9 ;  /* 0x000000090d0db221 */ /* 0x000fc60000010000 */
[----:B--2---:R-:W-:Y:S01]  /*1890*/  @!P1 FADD.FTZ R12, R12, R10 ;  /* 0x0000000a0c0c9221 */ /* 0x004fe20000010000 */
[----:B------:R-:W-:-:S07]  /*18a0*/  @!P1 FADD.FTZ R13, R13, R11 ;  /* 0x0000000b0d0d9221 */ /* 0x000fce0000010000 */
.L_x_3099:
[----:B------:R-:W-:Y:S01]  /*18b0*/  ULDC.64 UR12, c[0x0][0x218] ;  /* 0x00008600000c7ab9 */ /* 0x000fe20000000a00 */
[C---:B------:R-:W-:Y:S01]  /*18c0*/  LOP3.LUT P1, RZ, R4.reuse, UR7, RZ, 0xfc, !PT ;  /* 0x0000000704ff7c12 */ /* 0x040fe2000f82fcff */
[----:B------:R-:W1:Y:S01]  /*18d0*/  S2UR UR6, SR_CgaCtaId ;  /* 0x00000000000679c3 */ /* 0x000e620000008800 */
[----:B------:R-:W-:Y:S01]  /*18e0*/  ISETP.EQ.U32.AND P3, PT, RZ, UR12, PT ;  /* 0x0000000cff007c0c */ /* 0x000fe2000bf62070 */
[----:B------:R-:W-:Y:S01]  /*18f0*/  UMOV UR5, 0x400 ;  /* 0x0000040000057882 */ /* 0x000fe20000000000 */
[----:B--2---:R-:W-:Y:S02]  /*1900*/  IMAD.WIDE.U32 R8, R4, -0x77777777, RZ ;  /* 0x8888888904087825 */ /* 0x004fe400078e00ff */
[----:B------:R-:W-:Y:S01]  /*1910*/  ISETP.EQ.OR.EX P1, PT, RZ, UR13, P1, P3 ;  /* 0x0000000dff007c0c */ /* 0x000fe20008f22730 */
[----:B------:R-:W-:Y:S02]  /*1920*/  ULDC.64 UR12, c[0x0][0x278] ;  /* 0x00009e00000c7ab9 */ /* 0x000fe40000000a00 */
[----:B------:R-:W-:Y:S01]  /*1930*/  SHF.R.U32.HI R15, RZ, 0x4, R9 ;  /* 0x00000004ff0f7819 */ /* 0x000fe20000011609 */
[----:B------:R-:W2:Y:S04]  /*1940*/  LDC.64 R10, c[0x0][0x228] ;  /* 0x00008a00ff0a7b82 */ /* 0x000ea80000000a00 */
[----:B------:R-:W-:-:S04]  /*1950*/  IMAD R15, R15, -0x1e, R4 ;  /* 0xffffffe20f0f7824 */ /* 0x000fc800078e0204 */
[----:B------:R-:W3:Y:S01]  /*1960*/  LDC.64 R8, c[0x0][0x230] ;  /* 0x00008c00ff087b82 */ /* 0x000ee20000000a00 */
[----:B------:R-:W-:-:S04]  /*1970*/  SHF.L.U32 R28, R15, 0x1, RZ ;  /* 0x000000010f1c7819 */ /* 0x000fc800000006ff */
[----:B------:R-:W-:Y:S01]  /*1980*/  IADD3 R21, R28, R21, RZ ;  /* 0x000000151c157210 */ /* 0x000fe20007ffe0ff */
[----:B-1----:R-:W-:Y:S02]  /*1990*/  ULEA UR5, UR6, UR5, 0x18 ;  /* 0x0000000506057291 */ /* 0x002fe4000f8ec03f */
[----:B------:R-:W1:Y:S01]  /*19a0*/  @!P1 LDC.64 R26, c[0x0][0x218] ;  /* 0x00008600ff1a9b82 */ /* 0x000e620000000a00 */
[----:B------:R-:W-:-:S06]  /*19b0*/  ULDC UR6, c[0x0][0x2a4] ;  /* 0x0000a90000067ab9 */ /* 0x000fcc0000000800 */
[----:B------:R0:W-:Y:S01]  /*19c0*/  @!P2 STS.64 [UR5+0x90], R12 ;  /* 0x0000900cff00a988 */ /* 0x0001e20008000a05 */
[----:B--2---:R-:W-:-:S04]  /*19d0*/  IMAD.WIDE R10, R21, 0x4, R10 ;  /* 0x00000004150a7825 */ /* 0x004fc800078e020a */
[----:B---3--:R-:W-:-:S04]  /*19e0*/  IMAD.WIDE R28, R21, 0x4, R8 ;  /* 0x00000004151c7825 */ /* 0x008fc800078e0208 */
[----:B0-----:R-:W-:Y:S01]  /*19f0*/  @!P1 FMUL.FTZ R13, R13, UR6 ;  /* 0x000000060d0d9c20 */ /* 0x001fe20008410000 */
[----:B------:R-:W-:Y:S01]  /*1a00*/  @!P1 FMUL.FTZ R12, R12, UR6 ;  /* 0x000000060c0c9c20 */ /* 0x000fe20008410000 */
[----:B-1----:R-:W-:-:S05]  /*1a10*/  @!P1 IMAD.WIDE R26, R20, 0x8, R26 ;  /* 0x00000008141a9825 */ /* 0x002fca00078e021a */
[----:B------:R0:W-:Y:S01]  /*1a20*/  @!P1 STG.E.64 desc[UR8][R26.64], R12 ;  /* 0x0000000c1a009986 */ /* 0x0001e2000c101b08 */
[----:B------:R-:W-:Y:S06]  /*1a30*/  BAR.SYNC.DEFER_BLOCKING 0x0 ;  /* 0x0000000000007b1d */ /* 0x000fec0000010000 */
[----:B------:R-:W2:Y:S04]  /*1a40*/  LDG.E.64 R8, desc[UR8][R10.64] ;  /* 0x000000080a087981 */ /* 0x000ea8000c1e1b00 */
[----:B------:R-:W1:Y:S04]  /*1a50*/  LDS.64 R12, [UR5+0x90] ;  /* 0x00009005ff0c7984 */ /* 0x000e680008000a00 */
[----:B------:R3:W2:Y:S01]  /*1a60*/  LDG.E.64 R10, desc[UR8][R28.64] ;  /* 0x000000081c0a7981 */ /* 0x0006a2000c1e1b00 */
[----:B------:R-:W-:-:S02]  /*1a70*/  SHF.L.U32 R0, R0, 0x10, RZ ;  /* 0x0000001000007819 */ /* 0x000fc400000006ff */
[----:B0-----:R-:W-:Y:S02]  /*1a80*/  SHF.L.U32 R26, R5, 0x10, RZ ;  /* 0x00000010051a7819 */ /* 0x001fe400000006ff */
[----:B------:R-:W-:Y:S02]  /*1a90*/  SHF.L.U32 R14, R14, 0x10, RZ ;  /* 0x000000100e0e7819 */ /* 0x000fe400000006ff */
[----:B------:R-:W-:Y:S02]  /*1aa0*/  ISETP.NE.AND P4, PT, RZ, UR10, PT ;  /* 0x0000000aff007c0c */ /* 0x000fe4000bf85270 */
[----:B------:R-:W-:Y:S02]  /*1ab0*/  ISETP.GE.U32.AND P2, PT, R18, UR12, PT ;  /* 0x0000000c12007c0c */ /* 0x000fe4000bf46070 */
[C---:B---3--:R-:W-:Y:S02]  /*1ac0*/  PRMT R29, R6.reuse, 0x7632, R29 ;  /* 0x00007632061d7816 */ /* 0x048fe4000000001d */
[----:B------:R-:W-:-:S02]  /*1ad0*/  SHF.L.U32 R6, R6, 0x10, RZ ;  /* 0x0000001006067819 */ /* 0x000fc400000006ff */
[----:B------:R-:W-:Y:S02]  /*1ae0*/  SHF.L.U32 R29, R29, 0x10, RZ ;  /* 0x000000101d1d7819 */ /* 0x000fe400000006ff */
[----:B------:R-:W-:-:S04]  /*1af0*/  ISETP.GE.AND.EX P2, PT, R2, UR13, PT, P2 ;  /* 0x0000000d02007c0c */ /* 0x000fc8000bf46320 */
[----:B------:R-:W-:Y:S01]  /*1b00*/  ISETP.GT.U32.OR P2, PT, R4, 0x1df, P2 ;  /* 0x000001df0400780c */ /* 0x000fe20001744470 */
[----:B-1----:R-:W-:Y:S01]  /*1b10*/  FMUL.FTZ R15, R12, UR6 ;  /* 0x000000060c0f7c20 */ /* 0x002fe20008410000 */
[----:B------:R-:W-:-:S03]  /*1b20*/  MOV R12, 0x3f800000 ;  /* 0x3f800000000c7802 */ /* 0x000fc60000000f00 */
[C---:B------:R-:W-:Y:S01]  /*1b30*/  FMUL.FTZ R21, R15.reuse, R15 ;  /* 0x0000000f0f157220 */ /* 0x040fe20000410000 */
[C---:B------:R-:W-:Y:S01]  /*1b40*/  FADD.FTZ R27, -R15.reuse, R14 ;  /* 0x0000000e0f1b7221 */ /* 0x040fe20000010100 */
[----:B------:R-:W-:Y:S01]  /*1b50*/  FADD.FTZ R29, -R15, R29 ;  /* 0x0000001d0f1d7221 */ /* 0x000fe20000010100 */
[----:B------:R-:W-:Y:S01]  /*1b60*/  FADD.FTZ R26, R26, -R15 ;  /* 0x8000000f1a1a7221 */ /* 0x000fe20000010000 */
[----:B------:R-:W-:Y:S01]  /*1b70*/  FFMA.FTZ R21, R13, UR6, -R21 ;  /* 0x000000060d157c23 */ /* 0x000fe20008010815 */
[C---:B------:R-:W-:Y:S02]  /*1b80*/  PRMT R13, R7.reuse, 0x7632, R13 ;  /* 0x00007632070d7816 */ /* 0x040fe4000000000d */
[----:B------:R-:W-:Y:S02]  /*1b90*/  SHF.L.U32 R7, R7, 0x10, RZ ;  /* 0x0000001007077819 */ /* 0x000fe400000006ff */
[----:B------:R-:W-:Y:S02]  /*1ba0*/  FSETP.GTU.FTZ.AND P1, PT, R21, RZ, PT ;  /* 0x000000ff1500720b */ /* 0x000fe40003f3c000 */
[----:B------:R-:W-:-:S11]  /*1bb0*/  SHF.L.U32 R13, R13, 0x10, RZ ;  /* 0x000000100d0d7819 */ /* 0x000fd600000006ff */
[----:B------:R-:W0:Y:S02]  /*1bc0*/  @P1 LDC R28, c[0x0][0x238] ;  /* 0x00008e00ff1c1b82 */ /* 0x000e240000000800 */
[--C-:B0-----:R-:W-:Y:S01]  /*1bd0*/  @P1 FADD.FTZ R21, R21, R28.reuse ;  /* 0x0000001c15151221 */ /* 0x101fe20000010000 */
[----:B------:R-:W-:Y:S01]  /*1be0*/  PRMT R28, R5, 0x7632, R28 ;  /* 0x00007632051c7816 */ /* 0x000fe2000000001c */
[----:B------:R-:W-:Y:S01]  /*1bf0*/  FADD.FTZ R5, R7, -R15 ;  /* 0x8000000f07057221 */ /* 0x000fe20000010000 */
[----:B------:R-:W-:Y:S01]  /*1c00*/  FADD.FTZ R7, -R15, R13 ;  /* 0x0000000d0f077221 */ /* 0x000fe20000010100 */
[----:B------:R0:W1:Y:S01]  /*1c10*/  @P1 MUFU.RSQ R12, R21 ;  /* 0x00000015000c1308 */ /* 0x0000620000001400 */
[----:B------:R-:W-:Y:S01]  /*1c20*/  SHF.L.U32 R28, R28, 0x10, RZ ;  /* 0x000000101c1c7819 */ /* 0x000fe200000006ff */
[--C-:B------:R-:W-:Y:S01]  /*1c30*/  FADD.FTZ R13, R0, -R15.reuse ;  /* 0x8000000f000d7221 */ /* 0x100fe20000010000 */
[----:B0-----:R-:W-:-:S03]  /*1c40*/  FADD.FTZ R21, R6, -R15 ;  /* 0x8000000f06157221 */ /* 0x001fc60000010000 */
[----:B------:R-:W-:Y:S01]  /*1c50*/  FADD.FTZ R6, -R15, R28 ;  /* 0x0000001c0f067221 */ /* 0x000fe20000010100 */
[-C--:B-1----:R-:W-:Y:S01]  /*1c60*/  FMUL.FTZ R5, R5, R12.reuse ;  /* 0x0000000c05057220 */ /* 0x082fe20000410000 */
[-C--:B------:R-:W-:Y:S01]  /*1c70*/  FMUL.FTZ R15, R13, R12.reuse ;  /* 0x0000000c0d0f7220 */ /* 0x080fe20000410000 */
[-C--:B------:R-:W-:Y:S01]  /*1c80*/  FMUL.FTZ R21, R21, R12.reuse ;  /* 0x0000000c15157220 */ /* 0x080fe20000410000 */
[-C--:B------:R-:W-:Y:S01]  /*1c90*/  FMUL.FTZ R26, R26, R12.reuse ;  /* 0x0000000c1a1a7220 */ /* 0x080fe20000410000 */
[-C--:B------:R-:W-:Y:S01]  /*1ca0*/  FMUL.FTZ R28, R27, R12.reuse ;  /* 0x0000000c1b1c7220 */ /* 0x080fe20000410000 */
[-C--:B------:R-:W-:Y:S01]  /*1cb0*/  FMUL.FTZ R6, R6, R12.reuse ;  /* 0x0000000c06067220 */ /* 0x080fe20000410000 */
[----:B------:R-:W-:Y:S01]  /*1cc0*/  FMUL.FTZ R7, R7, R12 ;  /* 0x0000000c07077220 */ /* 0x000fe20000410000 */
[C-C-:B--2---:R-:W-:Y:S01]  /*1cd0*/  FFMA.FTZ R13, R8.reuse, R5, R10.reuse ;  /* 0x00000005080d7223 */ /* 0x144fe2000001000a */
[C-C-:B------:R-:W-:Y:S01]  /*1ce0*/  FFMA.FTZ R5, R8.reuse, R15, R10.reuse ;  /* 0x0000000f08057223 */ /* 0x140fe2000001000a */
[C-C-:B------:R-:W-:Y:S01]  /*1cf0*/  FFMA.FTZ R0, R8.reuse, R21, R10.reuse ;  /* 0x0000001508007223 */ /* 0x140fe2000001000a */
[C---:B------:R-:W-:Y:S01]  /*1d00*/  IADD3 R21, R19.reuse, 0x20, RZ ;  /* 0x0000002013157810 */ /* 0x040fe20007ffe0ff */
[----:B------:R-:W-:Y:S01]  /*1d10*/  FFMA.FTZ R26, R8, R26, R10 ;  /* 0x0000001a081a7223 */ /* 0x000fe2000001000a */
[----:B------:R-:W-:Y:S01]  /*1d20*/  IADD3 R15, R19, 0x30, RZ ;  /* 0x00000030130f7810 */ /* 0x000fe20007ffe0ff */
[----:B------:R-:W-:Y:S01]  /*1d30*/  FMUL.FTZ R8, R29, R12 ;  /* 0x0000000c1d087220 */ /* 0x000fe20000410000 */
[----:B------:R-:W-:Y:S01]  /*1d40*/  ISETP.GE.U32.AND P3, PT, R21, UR12, PT ;  /* 0x0000000c15007c0c */ /* 0x000fe2000bf66070 */
[--C-:B------:R-:W-:Y:S01]  /*1d50*/  FFMA.FTZ R28, R9, R28, R11.reuse ;  /* 0x0000001c091c7223 */ /* 0x100fe2000001000b */
[----:B------:R-:W-:Y:S01]  /*1d60*/  ISETP.GE.U32.AND P1, PT, R15, UR12, PT ;  /* 0x0000000c0f007c0c */ /* 0x000fe2000bf26070 */
[C---:B------:R-:W-:Y:S01]  /*1d70*/  FFMA.FTZ R27, R9.reuse, R8, R11 ;  /* 0x00000008091b7223 */ /* 0x040fe2000001000b */
[----:B------:R-:W-:Y:S01]  /*1d80*/  SHF.R.S32.HI R14, RZ, 0x1f, R21 ;  /* 0x0000001fff0e7819 */ /* 0x000fe20000011415 */
[C---:B------:R-:W-:Y:S01]  /*1d90*/  FFMA.FTZ R12, R9.reuse, R6, R11 ;  /* 0x00000006090c7223 */ /* 0x040fe2000001000b */
[----:B------:R-:W-:Y:S01]  /*1da0*/  SHF.R.S32.HI R10, RZ, 0x1f, R15 ;  /* 0x0000001fff0a7819 */ /* 0x000fe2000001140f */
[----:B------:R-:W-:Y:S01]  /*1db0*/  FFMA.FTZ R11, R9, R7, R11 ;  /* 0x00000007090b7223 */ /* 0x000fe2000001000b */
[----:B------:R-:W-:-:S02]  /*1dc0*/  ISETP.GE.AND.EX P3, PT, R14, UR13, PT, P3 ;  /* 0x0000000d0e007c0c */ /* 0x000fc4000bf66330 */
[----:B------:R-:W-:Y:S02]  /*1dd0*/  ISETP.GE.AND.EX P1, PT, R10, UR13, PT, P1 ;  /* 0x0000000d0a007c0c */ /* 0x000fe4000bf26310 */
[C---:B------:R-:W-:Y:S02]  /*1de0*/  ISETP.GT.U32.OR P3, PT, R4.reuse, 0x1df, P3 ;  /* 0x000001df0400780c */ /* 0x040fe40001f64470 */
[----:B------:R-:W-:Y:S01]  /*1df0*/  ISETP.GT.U32.OR P1, PT, R4, 0x1df, P1 ;  /* 0x000001df0400780c */ /* 0x000fe20000f24470 */
[----:B------:R-:W-:-:S12]  /*1e00*/  @!P4 BRA `(.L_x_3106) ;  /* 0x000000000028c947 */ /* 0x000fd80003800000 */
        /* <DEDUP_REMOVED lines=9> */
[----:B-1----:R-:W-:-:S07]  /*1ea0*/  FMUL.FTZ R13, R13, R8 ;  /* 0x000000080d0d7220 */ /* 0x002fce0000410000 */
.L_x_3106:
[----:B------:R-:W-:Y:S04]  /*1eb0*/  BSSY B0, `(.L_x_3107) ;  /* 0x000000e000007945 */ /* 0x000fe80003800000 */
[----:B------:R-:W-:Y:S05]  /*1ec0*/  @!P0 BRA `(.L_x_3108) ;  /* 0x0000000000308947 */ /* 0x000fea0003800000 */
[----:B------:R-:W-:Y:S01]  /*1ed0*/  ULDC.64 UR12, c[0x0][0x270] ;  /* 0x00009c00000c7ab9 */ /* 0x000fe20000000a00 */
[----:B------:R-:W-:Y:S01]  /*1ee0*/  MOV R6, R22 ;  /* 0x0000001600067202 */ /* 0x000fe20000000f00 */
[----:B------:R-:W-:Y:S01]  /*1ef0*/  IMAD R8, R3, UR12, RZ ;  /* 0x0000000c03087c24 */ /* 0x000fe2000f8e02ff */
[----:B------:R-:W-:Y:S02]  /*1f00*/  MOV R7, R25 ;  /* 0x0000001900077202 */ /* 0x000fe40000000f00 */
[----:B------:R-:W-:Y:S01]  /*1f10*/  F2FP.BF16.F32.PACK_AB R11, R11, R13 ;  /* 0x0000000d0b0b723e */ /* 0x000fe200000010ff */
[C---:B------:R-:W-:Y:S02]  /*1f20*/  IMAD R9, R19.reuse, UR13, R8 ;  /* 0x0000000d13097c24 */ /* 0x040fe4000f8e0208 */
[----:B------:R-:W-:Y:S01]  /*1f30*/  IMAD.WIDE.U32 R6, R19, UR12, R6 ;  /* 0x0000000c13067c25 */ /* 0x000fe2000f8e0006 */
[----:B------:R-:W-:-:S04]  /*1f40*/  ULDC.64 UR12, c[0x0][0x210] ;  /* 0x00008400000c7ab9 */ /* 0x000fc80000000a00 */
[----:B------:R-:W-:Y:S02]  /*1f50*/  IADD3 R9, R7, R9, RZ ;  /* 0x0000000907097210 */ /* 0x000fe40007ffe0ff */
[----:B------:R-:W-:-:S04]  /*1f60*/  LEA R8, P5, R6, UR12, 0x1 ;  /* 0x0000000c06087c11 */ /* 0x000fc8000f8a08ff */
[----:B------:R-:W-:-:S05]  /*1f70*/  LEA.HI.X R9, R6, UR13, R9, 0x1, P5 ;  /* 0x0000000d06097c11 */ /* 0x000fca000a8f0c09 */
[----:B------:R0:W-:Y:S04]  /*1f80*/  STG.E desc[UR8][R8.64], R11 ;  /* 0x0000000b08007986 */ /* 0x0001e8000c101908 */
.L_x_3108:
[----:B------:R-:W-:Y:S05]  /*1f90*/  BSYNC B0 ;  /* 0x0000000000007941 */ /* 0x000fea0003800000 */
.L_x_3107:
[----:B------:R-:W-:Y:S05]  /*1fa0*/  @!P4 BRA `(.L_x_3109) ;  /* 0x000000000028c947 */ /* 0x000fea0003800000 */
        /* <DEDUP_REMOVED lines=10> */
.L_x_3109:
[----:B------:R-:W-:Y:S04]  /*2050*/  BSSY B0, `(.L_x_3110) ;  /* 0x000000e000007945 */ /* 0x000fe80003800000 */
[----:B------:R-:W-:Y:S05]  /*2060*/  @P2 BRA `(.L_x_3111) ;  /* 0x0000000000302947 */ /* 0x000fea0003800000 */
[----:B------:R-:W-:Y:S01]  /*2070*/  ULDC.64 UR12, c[0x0][0x270] ;  /* 0x00009c00000c7ab9 */ /* 0x000fe20000000a00 */
[----:B------:R-:W-:Y:S01]  /*2080*/  MOV R6, R22 ;  /* 0x0000001600067202 */ /* 0x000fe20000000f00 */
[----:B0-----:R-:W-:Y:S01]  /*2090*/  IMAD R9, R2, UR12, RZ ;  /* 0x0000000c02097c24 */ /* 0x001fe2000f8e02ff */
[----:B------:R-:W-:Y:S02]  /*20a0*/  MOV R7, R25 ;  /* 0x0000001900077202 */ /* 0x000fe40000000f00 */
[----:B------:R-:W-:Y:S01]  /*20b0*/  F2FP.BF16.F32.PACK_AB R5, R28, R5 ;  /* 0x000000051c05723e */ /* 0x000fe200000010ff */
[C---:B------:R-:W-:Y:S02]  /*20c0*/  IMAD R9, R18.reuse, UR13, R9 ;  /* 0x0000000d12097c24 */ /* 0x040fe4000f8e0209 */
[----:B------:R-:W-:Y:S01]  /*20d0*/  IMAD.WIDE.U32 R6, R18, UR12, R6 ;  /* 0x0000000c12067c25 */ /* 0x000fe2000f8e0006 */
[----:B------:R-:W-:Y:S02]  /*20e0*/  ULDC.64 UR12, c[0x0][0x210] ;  /* 0x00008400000c7ab9 */ /* 0x000fe40000000a00 */
[----:B------:R-:W-:-:S02]  /*20f0*/  LEA R8, P2, R6, UR12, 0x1 ;  /* 0x0000000c06087c11 */ /* 0x000fc4000f8408ff */
[----:B------:R-:W-:-:S04]  /*2100*/  IADD3 R9, R7, R9, RZ ;  /* 0x0000000907097210 */ /* 0x000fc80007ffe0ff */
[----:B------:R-:W-:-:S05]  /*2110*/  LEA.HI.X R9, R6, UR13, R9, 0x1, P2 ;  /* 0x0000000d06097c11 */ /* 0x000fca00090f0c09 */
[----:B------:R1:W-:Y:S02]  /*2120*/  STG.E desc[UR8][R8.64], R5 ;  /* 0x0000000508007986 */ /* 0x0003e4000c101908 */
.L_x_3111:
[----:B------:R-:W-:Y:S05]  /*2130*/  BSYNC B0 ;  /* 0x0000000000007941 */ /* 0x000fea0003800000 */
.L_x_3110:
[----:B------:R-:W-:Y:S05]  /*2140*/  @!P4 BRA `(.L_x_3112) ;  /* 0x000000000028c947 */ /* 0x000fea0003800000 */
        /* <DEDUP_REMOVED lines=8> */
[----:B-1----:R-:W-:Y:S01]  /*21d0*/  FMUL.FTZ R0, R0, R5 ;  /* 0x0000000500007220 */ /* 0x002fe20000410000 */
[----:B0-----:R-:W-:-:S07]  /*21e0*/  FMUL.FTZ R27, R27, R8 ;  /* 0x000000081b1b7220 */ /* 0x001fce0000410000 */
.L_x_3112:
[----:B------:R-:W-:Y:S04]  /*21f0*/  BSSY B0, `(.L_x_3113) ;  /* 0x000000e000007945 */ /* 0x000fe80003800000 */
[----:B------:R-:W-:Y:S05]  /*2200*/  @P3 BRA `(.L_x_3114) ;  /* 0x0000000000303947 */ /* 0x000fea0003800000 */
[----:B------:R-:W-:Y:S01]  /*2210*/  ULDC.64 UR12, c[0x0][0x270] ;  /* 0x00009c00000c7ab9 */ /* 0x000fe20000000a00 */
[----:B------:R-:W-:Y:S01]  /*2220*/  MOV R6, R22 ;  /* 0x0000001600067202 */ /* 0x000fe20000000f00 */
[----:B------:R-:W-:Y:S01]  /*2230*/  IMAD R14, R14, UR12, RZ ;  /* 0x0000000c0e0e7c24 */ /* 0x000fe2000f8e02ff */
[----:B------:R-:W-:Y:S02]  /*2240*/  MOV R7, R25 ;  /* 0x0000001900077202 */ /* 0x000fe40000000f00 */
[----:B------:R-:W-:Y:S01]  /*2250*/  F2FP.BF16.F32.PACK_AB R27, R27, R0 ;  /* 0x000000001b1b723e */ /* 0x000fe200000010ff */
[----:B------:R-:W-:-:S04]  /*2260*/  IMAD.WIDE.U32 R6, R21, UR12, R6 ;  /* 0x0000000c15067c25 */ /* 0x000fc8000f8e0006 */
[----:B------:R-:W-:Y:S01]  /*2270*/  IMAD R21, R21, UR13, R14 ;  /* 0x0000000d15157c24 */ /* 0x000fe2000f8e020e */
[----:B------:R-:W-:Y:S02]  /*2280*/  ULDC.64 UR12, c[0x0][0x210] ;  /* 0x00008400000c7ab9 */ /* 0x000fe40000000a00 */
[----:B01----:R-:W-:Y:S02]  /*2290*/  LEA R8, P2, R6, UR12, 0x1 ;  /* 0x0000000c06087c11 */ /* 0x003fe4000f8408ff */
[----:B------:R-:W-:-:S04]  /*22a0*/  IADD3 R21, R7, R21, RZ ;  /* 0x0000001507157210 */ /* 0x000fc80007ffe0ff */
[----:B------:R-:W-:-:S05]  /*22b0*/  LEA.HI.X R9, R6, UR13, R21, 0x1, P2 ;  /* 0x0000000d06097c11 */ /* 0x000fca00090f0c15 */
[----:B------:R2:W-:Y:S02]  /*22c0*/  STG.E desc[UR8][R8.64], R27 ;  /* 0x0000001b08007986 */ /* 0x0005e4000c101908 */
.L_x_3114:
[----:B------:R-:W-:Y:S05]  /*22d0*/  BSYNC B0 ;  /* 0x0000000000007941 */ /* 0x000fea0003800000 */
.L_x_3113:
[----:B------:R-:W-:Y:S05]  /*22e0*/  @!P4 BRA `(.L_x_3115) ;  /* 0x000000000028c947 */ /* 0x000fea0003800000 */
[----:B------:R-:W-:Y:S01]  /*22f0*/  FMUL.FTZ R6, R12, -1.4426950216293334961 ;  /* 0xbfb8aa3b0c067820 */ /* 0x000fe20000410000 */
[----:B------:R-:W-:-:S05]  /*2300*/  FMUL.FTZ R0, R26, -1.4426950216293334961 ;  /* 0xbfb8aa3b1a007820 */ /* 0x000fca0000410000 */
[----:B------:R-:W3:Y:S08]  /*2310*/  MUFU.EX2 R6, R6 ;  /* 0x0000000600067308 */ /* 0x000ef00000000800 */
[----:B------:R-:W4:Y:S01]  /*2320*/  MUFU.EX2 R0, R0 ;  /* 0x0000000000007308 */ /* 0x000f220000000800 */
[----:B---3--:R-:W-:-:S07]  /*2330*/  FADD.FTZ R7, R6, 1 ;  /* 0x3f80000006077421 */ /* 0x008fce0000010000 */
[----:B------:R-:W3:Y:S01]  /*2340*/  MUFU.RCP R7, R7 ;  /* 0x0000000700077308 */ /* 0x000ee20000001000 */
[----:B----4-:R-:W-:-:S07]  /*2350*/  FADD.FTZ R2, R0, 1 ;  /* 0x3f80000000027421 */ /* 0x010fce0000010000 */
[----:B-1----:R-:W1:Y:S01]  /*2360*/  MUFU.RCP R5, R2 ;  /* 0x0000000200057308 */ /* 0x002e620000001000 */
[----:B---3--:R-:W-:Y:S01]  /*2370*/  FMUL.FTZ R12, R12, R7 ;  /* 0x000000070c0c7220 */ /* 0x008fe20000410000 */
[----:B-1----:R-:W-:-:S07]  /*2380*/  FMUL.FTZ R26, R26, R5 ;  /* 0x000000051a1a7220 */ /* 0x002fce0000410000 */
.L_x_3115:
[----:B------:R-:W-:Y:S04]  /*2390*/  BSSY B0, `(.L_x_3116) ;  /* 0x000000e000007945 */ /* 0x000fe80003800000 */
[----:B------:R-:W-:Y:S05]  /*23a0*/  @P1 BRA `(.L_x_3117) ;  /* 0x0000000000301947 */ /* 0x000fea0003800000 */
[----:B------:R-:W-:Y:S01]  /*23b0*/  ULDC.64 UR12, c[0x0][0x270] ;  /* 0x00009c00000c7ab9 */ /* 0x000fe20000000a00 */
[----:B------:R-:W-:Y:S01]  /*23c0*/  MOV R6, R22 ;  /* 0x0000001600067202 */ /* 0x000fe20000000f00 */
[----:B------:R-:W-:Y:S01]  /*23d0*/  IMAD R10, R10, UR12, RZ ;  /* 0x0000000c0a0a7c24 */ /* 0x000fe2000f8e02ff */
[----:B------:R-:W-:Y:S02]  /*23e0*/  MOV R7, R25 ;  /* 0x0000001900077202 */ /* 0x000fe40000000f00 */
[----:B-1----:R-:W-:Y:S01]  /*23f0*/  F2FP.BF16.F32.PACK_AB R5, R12, R26 ;  /* 0x0000001a0c05723e */ /* 0x002fe200000010ff */
[----:B------:R-:W-:-:S04]  /*2400*/  IMAD.WIDE.U32 R6, R15, UR12, R6 ;  /* 0x0000000c0f067c25 */ /* 0x000fc8000f8e0006 */
[----:B------:R-:W-:Y:S01]  /*2410*/  IMAD R15, R15, UR13, R10 ;  /* 0x0000000d0f0f7c24 */ /* 0x000fe2000f8e020a */
[----:B------:R-:W-:Y:S02]  /*2420*/  ULDC.64 UR12, c[0x0][0x210] ;  /* 0x00008400000c7ab9 */ /* 0x000fe40000000a00 */
[----:B0-2---:R-:W-:Y:S02]  /*2430*/  LEA R8, P1, R6, UR12, 0x1 ;  /* 0x0000000c06087c11 */ /* 0x005fe4000f8208ff */
[----:B------:R-:W-:-:S04]  /*2440*/  IADD3 R15, R7, R15, RZ ;  /* 0x0000000f070f7210 */ /* 0x000fc80007ffe0ff */
[----:B------:R-:W-:-:S05]  /*2450*/  LEA.HI.X R9, R6, UR13, R15, 0x1, P1 ;  /* 0x0000000d06097c11 */ /* 0x000fca00088f0c0f */
[----:B------:R3:W-:Y:S02]  /*2460*/  STG.E desc[UR8][R8.64], R5 ;  /* 0x0000000508007986 */ /* 0x0007e4000c101908 */
.L_x_3117:
[----:B------:R-:W-:Y:S05]  /*2470*/  BSYNC B0 ;  /* 0x0000000000007941 */ /* 0x000fea0003800000 */
.L_x_3116:
[----:B-1-3--:R-:W1:Y:S01]  /*2480*/  LDC R5, c[0x0][0x10] ;  /* 0x00000400ff057b82 */ /* 0x00ae620000000800 */
[----:B------:R-:W-:Y:S02]  /*2490*/  IADD3 R16, R16, 0x1, RZ ;  /* 0x0000000110107810 */ /* 0x000fe40007ffe0ff */
[----:B-1----:R-:W-:-:S04]  /*24a0*/  IADD3 R20, R5, R20, RZ ;  /* 0x0000001405147210 */ /* 0x002fc80007ffe0ff */
[----:B------:R-:W-:-:S13]  /*24b0*/  ISETP.GE.AND P1, PT, R20, UR4, PT ;  /* 0x0000000414007c0c */ /* 0x000fda000bf26270 */
[----:B------:R-:W-:Y:S05]  /*24c0*/  @!P1 BRA `(.L_x_3118) ;  /* 0xffffffdc00409947 */ /* 0x000fea000383ffff */
[----:B------:R-:W-:Y:S05]  /*24d0*/  EXIT ;  /* 0x000000000000794d */ /* 0x000fea0003800000 */
.L_x_3119:
        /* <DEDUP_REMOVED lines=10> */
.L_x_5177:


//--------------------- .text._Z35group_norm_nhwc_fwd_one_pass_kernelI11Bf16IOFp32WLi128ELi60ELi480EEv26Group_norm_nhwc_fwd_params --------------------------
	.section	.text._Z35group_norm_nhwc_fwd_one_pass_kernelI11Bf16IOFp32WLi128ELi60ELi480EEv26Group_norm_nhwc_fwd_params,"ax",@progbits
	.align	128
        .global         _Z35group_norm_nhwc_fwd_one_pass_kernelI11Bf16IOFp32WLi128ELi60ELi480EEv26Group_norm_nhwc_fwd_params
        .type           _Z35group_norm_nhwc_fwd_one_pass_kernelI11Bf16IOFp32WLi128ELi60ELi480EEv26Group_norm_nhwc_fwd_params,@function
        .size           _Z35group_norm_nhwc_fwd_one_pass_kernelI11Bf16IOFp32WLi128ELi60ELi480EEv26Group_norm_nhwc_fwd_params,(.L_x_5178 - _Z35group_norm_nhwc_fwd_one_pass_kernelI11Bf16IOFp32WLi128ELi60ELi480EEv26Group_norm_nhwc_fwd_params)
        .other          _Z35group_norm_nhwc_fwd_one_pass_kernelI11Bf16IOFp32WLi128ELi60ELi480EEv26Group_norm_nhwc_fwd_params,@"STO_CUDA_ENTRY STV_DEFAULT"
_Z35group_norm_nhwc_fwd_one_pass_kernelI11Bf16IOFp32WLi128ELi60ELi480EEv26Group_norm_nhwc_fwd_params:
.text._Z35group_norm_nhwc_fwd_one_pass_kernelI11Bf16IOFp32WLi128ELi60ELi480EEv26Group_norm_nhwc_fwd_params:
        /* <DEDUP_REMOVED lines=9> */
[----:B------:R-:W-:Y:S01]  /*0090*/  UMOV UR5, 0x400 ;  /* 0x0000040000057882 */ /* 0x000fe20000000000 */
[----:B------:R-:W-:Y:S01]  /*00a0*/  ULDC.64 UR8, c[0x0][0x278] ;  /* 0x00009e0000087ab9 */ /* 0x000fe20000000a00 */
[----:B------:R-:W-:-:S05]  /*00b0*/  ULDC.U8 UR10, c[0x0][0x28c] ;  /* 0x0000a300000a7ab9 */ /* 0x000fca0000000000 */
[----:B------:R-:W1:Y:S08]  /*00c0*/  LDC R4, c[0x0][0x294] ;  /* 0x0000a500ff047b82 */ /* 0x000e700000000800 */
[----:B------:R-:W2:Y:S01]  /*00d0*/  S2UR UR6, SR_CgaCtaId ;  /* 0x00000000000679c3 */ /* 0x000ea20000008800 */
[C---:B0-----:R-:W-:Y:S01]  /*00e0*/  IMAD.WIDE.U32 R2, R0.reuse, -0x77777777, RZ ;  /* 0x8888888900027825 */ /* 0x041fe200078e00ff */
[----:B------:R-:W-:-:S04]  /*00f0*/  ISETP.GE.U32.AND P4, PT, R0, 0x1e0, PT ;  /* 0x000001e00000780c */ /* 0x000fc80003f86070 */
[----:B------:R-:W-:Y:S01]  /*0100*/  SHF.R.U32.HI R5, RZ, 0x4, R3 ;  /* 0x00000004ff057819 */ /* 0x000fe20000011603 */
[----:B------:R-:W0:Y:S01]  /*0110*/  S2R R2, SR_LANEID ;  /* 0x0000000000027919 */ /* 0x000e220000000000 */
[--C-:B------:R-:W-:Y:S01]  /*0120*/  SHF.R.S32.HI R3, RZ, 0x1f, R0.reuse ;  /* 0x0000001fff037819 */ /* 0x100fe20000011400 */
[----:B--2---:R-:W-:Y:S02]  /*0130*/  ULEA UR5, UR6, UR5, 0x18 ;  /* 0x0000000506057291 */ /* 0x004fe4000f8ec03f */
[----:B-1----:R-:W-:Y:S01]  /*0140*/  IMAD R31, R4, UR7, R5 ;  /* 0x00000007041f7c24 */ /* 0x002fe2000f8e0205 */
[----:B------:R-:W-:Y:S01]  /*0150*/  LEA.HI R6, R3, R0, RZ, 0x5 ;  /* 0x0000000003067211 */ /* 0x000fe200078f28ff */
[----:B------:R-:W-:-:S03]  /*0160*/  IMAD R10, R5, -0x1e, R0 ;  /* 0xffffffe2050a7824 */ /* 0x000fc600078e0200 */
[C---:B------:R-:W-:Y:S02]  /*0170*/  IADD3 R3, R31.reuse, 0x10, RZ ;  /* 0x000000101f037810 */ /* 0x040fe40007ffe0ff */
[C---:B------:R-:W-:Y:S02]  /*0180*/  IADD3 R4, R31.reuse, 0x20, RZ ;  /* 0x000000201f047810 */ /* 0x040fe40007ffe0ff */
[C---:B------:R-:W-:Y:S02]  /*0190*/  IADD3 R5, R31.reuse, 0x30, RZ ;  /* 0x000000301f057810 */ /* 0x040fe40007ffe0ff */
[----:B------:R-:W-:Y:S02]  /*01a0*/  SHF.R.S32.HI R12, RZ, 0x5, R6 ;  /* 0x00000005ff0c7819 */ /* 0x000fe40000011406 */
[----:B------:R-:W-:Y:S02]  /*01b0*/  ISETP.LT.U32.AND P1, PT, R31, UR8, PT ;  /* 0x000000081f007c0c */ /* 0x000fe4000bf21070 */
[----:B------:R-:W-:-:S02]  /*01c0*/  SHF.R.S32.HI R7, RZ, 0x1f, R31 ;  /* 0x0000001fff077819 */ /* 0x000fc4000001141f */
[----:B------:R-:W-:Y:S02]  /*01d0*/  ISETP.LT.U32.AND P2, PT, R3, UR8, PT ;  /* 0x0000000803007c0c */ /* 0x000fe4000bf41070 */
[----:B------:R-:W-:Y:S02]  /*01e0*/  ISETP.LT.U32.AND P3, PT, R4, UR8, PT ;  /* 0x0000000804007c0c */ /* 0x000fe4000bf61070 */
[----:B------:R-:W-:Y:S02]  /*01f0*/  SHF.R.S32.HI R9, RZ, 0x1f, R3 ;  /* 0x0000001fff097819 */ /* 0x000fe40000011403 */
[----:B------:R-:W-:Y:S02]  /*0200*/  SHF.R.S32.HI R11, RZ, 0x1f, R4 ;  /* 0x0000001fff0b7819 */ /* 0x000fe40000011404 */
[----:B------:R-:W-:Y:S01]  /*0210*/  MOV R6, R8 ;  /* 0x0000000800067202 */ /* 0x000fe20000000f00 */
[----:B------:R-:W-:Y:S01]  /*0220*/  HFMA2.MMA R8, -RZ, RZ, 0, 0 ;  /* 0x00000000ff087435 */ /* 0x000fe200000001ff */
[----:B------:R-:W-:-:S02]  /*0230*/  ISETP.LT.U32.AND P0, PT, R5, UR8, PT ;  /* 0x0000000805007c0c */ /* 0x000fc4000bf01070 */
[----:B------:R-:W-:Y:S02]  /*0240*/  SHF.R.S32.HI R13, RZ, 0x1f, R5 ;  /* 0x0000001fff0d7819 */ /* 0x000fe40000011405 */
[----:B------:R-:W-:Y:S02]  /*0250*/  SHF.L.U32 R10, R10, 0x1, RZ ;  /* 0x000000010a0a7819 */ /* 0x000fe400000006ff */
[----:B------:R-:W-:Y:S02]  /*0260*/  LEA R12, R12, UR5, 0x3 ;  /* 0x000000050c0c7c11 */ /* 0x000fe4000f8e18ff */
[----:B------:R-:W-:Y:S02]  /*0270*/  IADD3 R14, R31, 0x70, RZ ;  /* 0x000000701f0e7810 */ /* 0x000fe40007ffe0ff */
[----:B------:R-:W-:Y:S02]  /*0280*/  ISETP.LT.AND.EX P1, PT, R7, UR9, !P4, P1 ;  /* 0x0000000907007c0c */ /* 0x000fe4000e721310 */
[----:B------:R-:W-:-:S02]  /*0290*/  ISETP.LT.AND.EX P2, PT, R9, UR9, !P4, P2 ;  /* 0x0000000909007c0c */ /* 0x000fc4000e741320 */
[----:B------:R-:W-:Y:S02]  /*02a0*/  ISETP.LT.AND.EX P3, PT, R11, UR9, !P4, P3 ;  /* 0x000000090b007c0c */ /* 0x000fe4000e761330 */
[----:B------:R-:W-:Y:S01]  /*02b0*/  ISETP.LT.AND.EX P4, PT, R13, UR9, !P4, P0 ;  /* 0x000000090d007c0c */ /* 0x000fe2000e781300 */
[----:B0-----:R-:W-:-:S12]  /*02c0*/  ULDC.64 UR8, c[0x0][0x208] ;  /* 0x0000820000087ab9 */ /* 0x001fd80000000a00 */
.L_x_3156:
[----:B01----:R-:W0:Y:S01]  /*02d0*/  LDC R21, c[0x0][0x288] ;  /* 0x0000a200ff157b82 */ /* 0x003e220000000800 */
[----:B------:R-:W-:Y:S01]  /*02e0*/  IABS R20, R6 ;  /* 0x0000000600147213 */ /* 0x000fe20000000000 */
[----:B------:R-:W-:Y:S01]  /*02f0*/  ULDC.64 UR12, c[0x0][0x280] ;  /* 0x0000a000000c7ab9 */ /* 0x000fe20000000a00 */
[----:B------:R-:W-:-:S05]  /*0300*/  ULDC.64 UR14, c[0x0][0x278] ;  /* 0x00009e00000e7ab9 */ /* 0x000fca0000000a00 */
[----:B------:R-:W1:Y:S08]  /*0310*/  @P1 LDC.64 R28, c[0x0][0x220] ;  /* 0x00008800ff1c1b82 */ /* 0x000e700000000a00 */
[----:B------:R-:W2:Y:S01]  /*0320*/  @P2 LDC.64 R24, c[0x0][0x270] ;  /* 0x00009c00ff182b82 */ /* 0x000ea20000000a00 */
[----:B0-----:R-:W-:-:S07]  /*0330*/  IABS R18, R21 ;  /* 0x0000001500127213 */ /* 0x001fce0000000000 */
[----:B------:R-:W0:Y:S01]  /*0340*/  @P3 LDC.64 R34, c[0x0][0x270] ;  /* 0x00009c00ff223b82 */ /* 0x000e220000000a00 */
[----:B------:R-:W3:Y:S07]  /*0350*/  I2F.RP R15, R18 ;  /* 0x00000012000f7306 */ /* 0x000eee0000209400 */
[----:B------:R-:W4:Y:S08]  /*0360*/  @P2 LDC.64 R32, c[0x0][0x220] ;  /* 0x00008800ff202b82 */ /* 0x000f300000000a00 */
[----:B------:R-:W5:Y:S01]  /*0370*/  @P4 LDC.64 R22, c[0x0][0x270] ;  /* 0x00009c00ff164b82 */ /* 0x000f620000000a00 */
[----:B---3--:R-:W3:Y:S01]  /*0380*/  MUFU.RCP R15, R15 ;  /* 0x0000000f000f7308 */ /* 0x008ee20000001000 */
[----:B0-----:R-:W-:-:S04]  /*0390*/  @P3 IMAD R26, R11, R34, RZ ;  /* 0x000000220b1a3224 */ /* 0x001fc800078e02ff */
[----:B------:R-:W-:Y:S02]  /*03a0*/  @P3 IMAD R45, R4, R35, R26 ;  /* 0x00000023042d3224 */ /* 0x000fe400078e021a */
[----:B------:R-:W0:Y:S01]  /*03b0*/  @P4 LDC.64 R26, c[0x0][0x220] ;  /* 0x00008800ff1a4b82 */ /* 0x000e220000000a00 */
[----:B---3--:R-:W-:-:S04]  /*03c0*/  IADD3 R16, R15, 0xffffffe, RZ ;  /* 0x0ffffffe0f107810 */ /* 0x008fc80007ffe0ff */
[----:B------:R3:W1:Y:S01]  /*03d0*/  F2I.FTZ.U32.TRUNC.NTZ R17, R16 ;  /* 0x0000001000117305 */ /* 0x000662000021f000 */
[----:B-----5:R-:W-:Y:S01]  /*03e0*/  @P4 IMAD R36, R13, R22, RZ ;  /* 0x000000160d244224 */ /* 0x020fe200078e02ff */
[----:B---3--:R-:W-:Y:S02]  /*03f0*/  MOV R16, RZ ;  /* 0x000000ff00107202 */ /* 0x008fe40000000f00 */
[----:B-1----:R-:W-:-:S05]  /*0400*/  IADD3 R19, RZ, -R17, RZ ;  /* 0x80000011ff137210 */ /* 0x002fca0007ffe0ff */
[----:B------:R-:W-:-:S04]  /*0410*/  IMAD R19, R19, R18, RZ ;  /* 0x0000001213137224 */ /* 0x000fc800078e02ff */
[----:B------:R-:W-:Y:S01]  /*0420*/  IMAD.HI.U32 R17, R17, R19, R16 ;  /* 0x0000001311117227 */ /* 0x000fe200078e0010 */
[----:B------:R-:W-:Y:S02]  /*0430*/  MOV R19, R20 ;  /* 0x0000001400137202 */ /* 0x000fe40000000f00 */
[----:B------:R-:W-:-:S03]  /*0440*/  SHF.R.S32.HI R20, RZ, 0x1f, R10 ;  /* 0x0000001fff147819 */ /* 0x000fc6000001140a */
[----:B------:R-:W-:-:S05]  /*0450*/  IMAD.HI.U32 R17, R17, R19, RZ ;  /* 0x0000001311117227 */ /* 0x000fca00078e00ff */
[----:B------:R-:W-:-:S05]  /*0460*/  IADD3 R15, -R17, RZ, RZ ;  /* 0x000000ff110f7210 */ /* 0x000fca0007ffe1ff */
[----:B------:R-:W-:-:S05]  /*0470*/  IMAD R15, R18, R15, R19 ;  /* 0x0000000f120f7224 */ /* 0x000fca00078e0213 */
[----:B------:R-:W-:-:S13]  /*0480*/  ISETP.GT.U32.AND P6, PT, R18, R15, PT ;  /* 0x0000000f1200720c */ /* 0x000fda0003fc4070 */
[-C--:B------:R-:W-:Y:S02]  /*0490*/  @!P6 IADD3 R15, R15, -R18.reuse, RZ ;  /* 0x800000120f0fe210 */ /* 0x080fe40007ffe0ff */
[----:B------:R-:W-:Y:S02]  /*04a0*/  @!P6 IADD3 R17, R17, 0x1, RZ ;  /* 0x000000011111e810 */ /* 0x000fe40007ffe0ff */
[----:B------:R-:W-:Y:S02]  /*04b0*/  ISETP.GE.U32.AND P0, PT, R15, R18, PT ;  /* 0x000000120f00720c */ /* 0x000fe40003f06070 */
[----:B------:R-:W-:Y:S01]  /*04c0*/  LOP3.LUT R15, R6, R21, RZ, 0x3c, !PT ;  /* 0x00000015060f7212 */ /* 0x000fe200078e3cff */
[----:B------:R-:W1:Y:S01]  /*04d0*/  LDC R18, c[0x0][0x294] ;  /* 0x0000a500ff127b82 */ /* 0x000e620000000800 */
[----:B------:R-:W-:Y:S02]  /*04e0*/  ISETP.NE.AND P6, PT, R21, RZ, PT ;  /* 0x000000ff1500720c */ /* 0x000fe40003fc5270 */
[----:B------:R-:W-:-:S07]  /*04f0*/  ISETP.GE.AND P5, PT, R15, RZ, PT ;  /* 0x000000ff0f00720c */ /* 0x000fce0003fa6270 */
[----:B------:R-:W-:-:S04]  /*0500*/  @P0 IADD3 R17, R17, 0x1, RZ ;  /* 0x0000000111110810 */ /* 0x000fc80007ffe0ff */
[----:B------:R-:W-:Y:S01]  /*0510*/  MOV R19, R17 ;  /* 0x0000001100137202 */ /* 0x000fe20000000f00 */
[----:B------:R-:W-:-:S03]  /*0520*/  IMAD.WIDE.U32 R16, R0, -0x77777777, RZ ;  /* 0x8888888900107825 */ /* 0x000fc600078e00ff */
[----:B------:R-:W-:Y:S02]  /*0530*/  @!P5 IADD3 R19, -R19, RZ, RZ ;  /* 0x000000ff1313d210 */ /* 0x000fe40007ffe1ff */
[----:B------:R-:W-:Y:S02]  /*0540*/  @!P6 LOP3.LUT R19, RZ, R21, RZ, 0x33, !PT ;  /* 0x00000015ff13e212 */ /* 0x000fe400078e33ff */
[----:B------:R-:W-:Y:S02]  /*0550*/  SHF.R.U32.HI R15, RZ, 0x4, R17 ;  /* 0x00000004ff0f7819 */ /* 0x000fe40000011611 */
[----:B------:R-:W-:Y:S01]  /*0560*/  IADD3 R37, -R19, RZ, RZ ;  /* 0x000000ff13257210 */ /* 0x000fe20007ffe1ff */
[----:B------:R-:W3:Y:S02]  /*0570*/  @P1 LDC.64 R16, c[0x0][0x270] ;  /* 0x00009c00ff101b82 */ /* 0x000ee40000000a00 */
[----:B-1----:R-:W-:Y:S01]  /*0580*/  IMAD R15, R18, UR7, R15 ;  /* 0x00000007120f7c24 */ /* 0x002fe2000f8e020f */
[----:B------:R-:W-:Y:S01]  /*0590*/  SHF.R.S32.HI R18, RZ, 0x1f, R19 ;  /* 0x0000001fff127819 */ /* 0x000fe20000011413 */
[----:B------:R-:W-:-:S03]  /*05a0*/  IMAD R37, R21, R37, R6 ;  /* 0x0000002515257224 */ /* 0x000fc600078e0206 */
[----:B------:R-:W-:Y:S01]  /*05b0*/  IADD3 R41, R15, 0x40, RZ ;  /* 0x000000400f297810 */ /* 0x000fe20007ffe0ff */
[----:B------:R-:W-:Y:S01]  /*05c0*/  IMAD R37, R37, 0x3c, RZ ;  /* 0x0000003c25257824 */ /* 0x000fe200078e02ff */
[----:B------:R-:W-:Y:S01]  /*05d0*/  IADD3 R38, R15, 0x50, RZ ;  /* 0x000000500f267810 */ /* 0x000fe20007ffe0ff */
[----:B------:R-:W-:Y:S01]  /*05e0*/  IMAD R18, R18, UR12, RZ ;  /* 0x0000000c12127c24 */ /* 0x000fe2000f8e02ff */
[----:B------:R-:W-:Y:S02]  /*05f0*/  ISETP.GE.U32.AND P5, PT, R41, UR14, PT ;  /* 0x0000000e29007c0c */ /* 0x000fe4000bfa6070 */
[----:B------:R-:W-:Y:S01]  /*0600*/  IADD3 R48, P0, R10, R37, RZ ;  /* 0x000000250a307210 */ /* 0x000fe20007f1e0ff */
[----:B------:R-:W-:Y:S01]  /*0610*/  IMAD R51, R19, UR13, R18 ;  /* 0x0000000d13337c24 */ /* 0x000fe2000f8e0212 */
[----:B------:R-:W-:Y:S02]  /*0620*/  SHF.R.S32.HI R43, RZ, 0x1f, R41 ;  /* 0x0000001fff2b7819 */ /* 0x000fe40000011429 */
[----:B------:R-:W-:-:S02]  /*0630*/  LEA.HI.X.SX32 R49, R37, R20, 0x1, P0 ;  /* 0x0000001425317211 */ /* 0x000fc400000f0eff */
[----:B------:R-:W-:Y:S02]  /*0640*/  ISETP.GE.AND.EX P5, PT, R43, UR15, PT, P5 ;  /* 0x0000000f2b007c0c */ /* 0x000fe4000bfa6350 */
[----:B------:R-:W-:Y:S01]  /*0650*/  ISETP.GE.U32.AND P0, PT, R38, UR14, PT ;  /* 0x0000000e26007c0c */ /* 0x000fe2000bf06070 */
[----:B------:R-:W-:Y:S01]  /*0660*/  IMAD.WIDE.U32 R48, R19, UR12, R48 ;  /* 0x0000000c13307c25 */ /* 0x000fe2000f8e0030 */
[----:B------:R-:W-:Y:S02]  /*0670*/  ISETP.LT.U32.AND P5, PT, R0, 0x1e0, !P5 ;  /* 0x000001e00000780c */ /* 0x000fe40006fa1070 */
[----:B------:R-:W-:Y:S01]  /*0680*/  SHF.R.S32.HI R39, RZ, 0x1f, R38 ;  /* 0x0000001fff277819 */ /* 0x000fe20000011426 */
[----:B---3--:R-:W-:Y:S01]  /*0690*/  @P1 IMAD R18, R7, R16, RZ ;  /* 0x0000001007121224 */ /* 0x008fe200078e02ff */
[----:B------:R-:W-:Y:S02]  /*06a0*/  IADD3 R51, R49, R51, RZ ;  /* 0x0000003331337210 */ /* 0x000fe40007ffe0ff */
[----:B------:R-:W-:Y:S01]  /*06b0*/  @P1 MOV R50, R48 ;  /* 0x0000003000321202 */ /* 0x000fe20000000f00 */
[----:B------:R-:W-:Y:S01]  /*06c0*/  @P1 IMAD R19, R31, R17, R18 ;  /* 0x000000111f131224 */ /* 0x000fe200078e0212 */
[----:B------:R-:W-:Y:S01]  /*06d0*/  ISETP.GE.AND.EX P0, PT, R39, UR15, PT, P0 ;  /* 0x0000000f27007c0c */ /* 0x000fe2000bf06300 */
[----:B--2---:R-:W-:-:S02]  /*06e0*/  @P2 IMAD R18, R9, R24, RZ ;  /* 0x0000001809122224 */ /* 0x004fc400078e02ff */
[----:B------:R-:W-:Y:S01]  /*06f0*/  @P1 IMAD.WIDE.U32 R16, R31, R16, R50 ;  /* 0x000000101f101225 */ /* 0x000fe200078e0032 */
[----:B------:R-:W-:Y:S01]  /*0700*/  ISETP.LT.U32.AND P0, PT, R0, 0x1e0, !P0 ;  /* 0x000001e00000780c */ /* 0x000fe20004701070 */
[----:B------:R-:W1:Y:S03]  /*0710*/  @P3 LDC.64 R30, c[0x0][0x220] ;  /* 0x00008800ff1e3b82 */ /* 0x000e660000000a00 */
[----:B------:R-:W-:Y:S01]  /*0720*/  @P1 IADD3 R17, R17, R19, RZ ;  /* 0x0000001311111210 */ /* 0x000fe20007ffe0ff */
[----:B------:R-:W-:Y:S01]  /*0730*/  @P2 IMAD R19, R3, R25, R18 ;  /* 0x0000001903132224 */ /* 0x000fe200078e0212 */
[----:B------:R-:W-:-:S03]  /*0740*/  @P1 LEA R28, P6, R16, R28, 0x1 ;  /* 0x0000001c101c1211 */ /* 0x000fc600078c08ff */
[----:B------:R-:W2:Y:S01]  /*0750*/  @P5 LDC.64 R20, c[0x0][0x270] ;  /* 0x00009c00ff145b82 */ /* 0x000ea20000000a00 */
[----:B------:R-:W-:Y:S02]  /*0760*/  @P1 LEA.HI.X R29, R16, R29, R17, 0x1, P6 ;  /* 0x0000001d101d1211 */ /* 0x000fe400030f0c11 */
[----:B------:R-:W-:Y:S02]  /*0770*/  @P2 MOV R16, R48 ;  /* 0x0000003000102202 */ /* 0x000fe40000000f00 */
[----:B------:R-:W-:-:S03]  /*0780*/  @P2 MOV R17, R51 ;  /* 0x0000003300112202 */ /* 0x000fc60000000f00 */
[----:B------:R-:W-:Y:S01]  /*0790*/  @P2 IMAD.WIDE.U32 R24, R3, R24, R16 ;  /* 0x0000001803182225 */ /* 0x000fe200078e0010 */
[----:B------:R-:W-:Y:S02]  /*07a0*/  @P3 MOV R16, R48 ;  /* 0x0000003000103202 */ /* 0x000fe40000000f00 */
[----:B------:R-:W-:Y:S02]  /*07b0*/  @P3 MOV R17, R51 ;  /* 0x0000003300113202 */ /* 0x000fe40000000f00 */
[----:B------:R-:W-:Y:S02]  /*07c0*/  @P2 IADD3 R25, R25, R19, RZ ;  /* 0x0000001319192210 */ /* 0x000fe40007ffe0ff */
[----:B----4-:R-:W-:Y:S01]  /*07d0*/  @P2 LEA R32, P6, R24, R32, 0x1 ;  /* 0x0000002018202211 */ /* 0x010fe200078c08ff */
[----:B------:R-:W-:Y:S01]  /*07e0*/  @P3 IMAD.WIDE.U32 R34, R4, R34, R16 ;  /* 0x0000002204223225 */ /* 0x000fe200078e0010 */
[----:B------:R-:W3:Y:S02]  /*07f0*/  @P5 LDC.64 R18, c[0x0][0x220] ;  /* 0x00008800ff125b82 */ /* 0x000ee40000000a00 */
[----:B------:R-:W-:-:S02]  /*0800*/  @P2 LEA.HI.X R33, R24, R33, R25, 0x1, P6 ;  /* 0x0000002118212211 */ /* 0x000fc400030f0c19 */
[----:B------:R-:W-:Y:S02]  /*0810*/  @P3 IADD3 R24, R35, R45, RZ ;  /* 0x0000002d23183210 */ /* 0x000fe40007ffe0ff */
[C---:B-1----:R-:W-:Y:S02]  /*0820*/  @P3 LEA R30, P6, R34.reuse, R30, 0x1 ;  /* 0x0000001e221e3211 */ /* 0x042fe400078c08ff */
[----:B------:R-:W1:Y:S01]  /*0830*/  @P0 LDC.64 R16, c[0x0][0x270] ;  /* 0x00009c00ff100b82 */ /* 0x000e620000000a00 */
[----:B------:R-:W-:Y:S02]  /*0840*/  @P4 MOV R25, R51 ;  /* 0x0000003300194202 */ /* 0x000fe40000000f00 */
[----:B------:R-:W-:Y:S01]  /*0850*/  @P3 LEA.HI.X R31, R34, R31, R24, 0x1, P6 ;  /* 0x0000001f221f3211 */ /* 0x000fe200030f0c18 */
[----:B--2---:R-:W-:Y:S01]  /*0860*/  @P5 IMAD R34, R43, R20, RZ ;  /* 0x000000142b225224 */ /* 0x004fe200078e02ff */
[-C--:B------:R-:W-:Y:S01]  /*0870*/  @P4 MOV R24, R48.reuse ;  /* 0x0000003000184202 */ /* 0x080fe20000000f00 */
[----:B------:R-:W-:Y:S01]  /*0880*/  @P4 IMAD R43, R5, R23, R36 ;  /* 0x00000017052b4224 */ /* 0x000fe200078e0224 */
[----:B------:R-:W-:Y:S01]  /*0890*/  @P5 MOV R35, R51 ;  /* 0x0000003300235202 */ /* 0x000fe20000000f00 */
[----:B------:R-:W-:Y:S01]  /*08a0*/  @P5 IMAD R21, R41, R21, R34 ;  /* 0x0000001529155224 */ /* 0x000fe200078e0222 */
[----:B------:R-:W-:Y:S01]  /*08b0*/  @P5 MOV R34, R48 ;  /* 0x0000003000225202 */ /* 0x000fe20000000f00 */
[----:B------:R-:W-:Y:S01]  /*08c0*/  @P4 IMAD.WIDE.U32 R24, R5, R22, R24 ;  /* 0x0000001605184225 */ /* 0x000fe200078e0018 */
[----:B------:R-:W-:Y:S01]  /*08d0*/  MOV R36, RZ ;  /* 0x000000ff00247202 */ /* 0x000fe20000000f00 */
[----:B------:R-:W2:Y:S02]  /*08e0*/  @P0 LDC.64 R22, c[0x0][0x220] ;  /* 0x00008800ff160b82 */ /* 0x000ea40000000a00 */
[----:B------:R-:W-:Y:S01]  /*08f0*/  @P5 IMAD.WIDE.U32 R34, R41, R20, R34 ;  /* 0x0000001429225225 */ /* 0x000fe200078e0022 */
[----:B------:R-:W-:-:S02]  /*0900*/  @P4 IADD3 R20, R25, R43, RZ ;  /* 0x0000002b19144210 */ /* 0x000fc40007ffe0ff */
[----:B0-----:R-:W-:-:S04]  /*0910*/  @P4 LEA R26, P6, R24, R26, 0x1 ;  /* 0x0000001a181a4211 */ /* 0x001fc800078c08ff */
[----:B------:R-:W-:Y:S02]  /*0920*/  @P4 LEA.HI.X R27, R24, R27, R20, 0x1, P6 ;  /* 0x0000001b181b4211 */ /* 0x000fe400030f0c14 */
[----:B------:R-:W-:Y:S01]  /*0930*/  @P5 IADD3 R20, R35, R21, RZ ;  /* 0x0000001523145210 */ /* 0x000fe20007ffe0ff */
[----:B-1----:R-:W-:Y:S01]  /*0940*/  @P0 IMAD R39, R39, R16, RZ ;  /* 0x0000001027270224 */ /* 0x002fe200078e02ff */
[----:B---3--:R-:W-:Y:S02]  /*0950*/  @P5 LEA R18, P6, R34, R18, 0x1 ;  /* 0x0000001222125211 */ /* 0x008fe400078c08ff */
[----:B------:R-:W-:Y:S01]  /*0960*/  @P0 MOV R21, R51 ;  /* 0x0000003300150202 */ /* 0x000fe20000000f00 */
[----:B------:R-:W-:Y:S01]  /*0970*/  @P0 IMAD R39, R38, R17, R39 ;  /* 0x0000001126270224 */ /* 0x000fe200078e0227 */
[----:B------:R-:W-:Y:S02]  /*0980*/  @P5 LEA.HI.X R19, R34, R19, R20, 0x1, P6 ;  /* 0x0000001322135211 */ /* 0x000fe400030f0c14 */
[----:B------:R-:W-:-:S02]  /*0990*/  @P0 MOV R20, R48 ;  /* 0x0000003000140202 */ /* 0x000fc40000000f00 */
[----:B------:R-:W-:Y:S01]  /*09a0*/  IADD3 R35, R15, 0x60, RZ ;  /* 0x000000600f237810 */ /* 0x000fe20007ffe0ff */
[----:B------:R0:W3:Y:S02]  /*09b0*/  @P5 LDG.E R36, desc[UR8][R18.64] ;  /* 0x0000000812245981 */ /* 0x0000e4000c1e1900 */
[----:B------:R-:W-:Y:S01]  /*09c0*/  @P0 IMAD.WIDE.U32 R16, R38, R16, R20 ;  /* 0x0000001026100225 */ /* 0x000fe200078e0014 */
[----:B------:R-:W-:Y:S02]  /*09d0*/  ISETP.GE.U32.AND P6, PT, R35, UR14, PT ;  /* 0x0000000e23007c0c */ /* 0x000fe4000bfc6070 */
[----:B------:R-:W-:Y:S02]  /*09e0*/  SHF.R.S32.HI R43, RZ, 0x1f, R35 ;  /* 0x0000001fff2b7819 */ /* 0x000fe40000011423 */
[----:B------:R-:W-:Y:S02]  /*09f0*/  @P0 IADD3 R17, R17, R39, RZ ;  /* 0x0000002711110210 */ /* 0x000fe40007ffe0ff */
[----:B--2---:R-:W-:-:S02]  /*0a00*/  @P0 LEA R22, P5, R16, R22, 0x1 ;  /* 0x0000001610160211 */ /* 0x004fc400078a08ff */
[----:B------:R-:W-:Y:S02]  /*0a10*/  ISETP.GE.AND.EX P6, PT, R43, UR15, PT, P6 ;  /* 0x0000000f2b007c0c */ /* 0x000fe4000bfc6360 */
[----:B------:R-:W-:Y:S02]  /*0a20*/  @P0 LEA.HI.X R23, R16, R23, R17, 0x1, P5 ;  /* 0x0000001710170211 */ /* 0x000fe400028f0c11 */
[----:B------:R-:W-:Y:S02]  /*0a30*/  SHF.R.S32.HI R39, RZ, 0x1f, R14 ;  /* 0x0000001fff277819 */ /* 0x000fe4000001140e */
[----:B------:R-:W-:Y:S02]  /*0a40*/  ISETP.GE.U32.AND P5, PT, R14, UR14, PT ;  /* 0x0000000e0e007c0c */ /* 0x000fe4000bfa6070 */
[----:B------:R-:W-:Y:S02]  /*0a50*/  ISETP.LT.U32.AND P6, PT, R0, 0x1e0, !P6 ;  /* 0x000001e00000780c */ /* 0x000fe400077c1070 */
[----:B------:R-:W-:-:S04]  /*0a60*/  ISETP.GE.AND.EX P5, PT, R39, UR15, PT, P5 ;  /* 0x0000000f27007c0c */ /* 0x000fc8000bfa6350 */
[----:B------:R-:W-:Y:S02]  /*0a70*/  ISETP.GT.U32.OR P5, PT, R0, 0x1df, P5 ;  /* 0x000001df0000780c */ /* 0x000fe40002fa4470 */
[----:B------:R-:W-:-:S05]  /*0a80*/  MOV R38, RZ ;  /* 0x000000ff00267202 */ /* 0x000fca0000000f00 */
[----:B------:R-:W1:Y:S01]  /*0a90*/  @P6 LDC.64 R24, c[0x0][0x270] ;  /* 0x00009c00ff186b82 */ /* 0x000e620000000a00 */
[----:B------:R-:W-:Y:S01]  /*0aa0*/  CS2R R40, SRZ ;  /* 0x0000000000287805 */ /* 0x000fe2000001ff00 */
[----:B------:R-:W2:Y:S05]  /*0ab0*/  @P2 LDG.E R38, desc[UR8][R32.64] ;  /* 0x0000000820262981 */ /* 0x000eaa000c1e1900 */
[----:B------:R-:W4:Y:S01]  /*0ac0*/  @P1 LDG.E R40, desc[UR8][R28.64] ;  /* 0x000000081c281981 */ /* 0x000f22000c1e1900 */
[----:B------:R-:W5:Y:S01]  /*0ad0*/  @!P5 LDC.64 R20, c[0x0][0x270] ;  /* 0x00009c00ff14db82 */ /* 0x000f620000000a00 */
[----:B------:R-:W-:Y:S02]  /*0ae0*/  MOV R42, RZ ;  /* 0x000000ff002a7202 */ /* 0x000fe40000000f00 */
[----:B------:R-:W3:Y:S04]  /*0af0*/  @P3 LDG.E R41, desc[UR8][R30.64] ;  /* 0x000000081e293981 */ /* 0x000ee8000c1e1900 */
[----:B------:R1:W3:Y:S01]  /*0b00*/  @P4 LDG.E R42, desc[UR8][R26.64] ;  /* 0x000000081a2a4981 */ /* 0x0002e2000c1e1900 */
[----:B------:R-:W5:Y:S08]  /*0b10*/  @P6 LDC.64 R16, c[0x0][0x220] ;  /* 0x00008800ff106b82 */ /* 0x000f700000000a00 */
[----:B0-----:R-:W0:Y:S01]  /*0b20*/  @!P5 LDC.64 R18, c[0x0][0x220] ;  /* 0x00008800ff12db82 */ /* 0x001e220000000a00 */
[----:B-1----:R-:W-:Y:S01]  /*0b30*/  @P6 IMAD R34, R43, R24, RZ ;  /* 0x000000182b226224 */ /* 0x002fe200078e02ff */
[----:B------:R-:W-:-:S02]  /*0b40*/  MOV R43, RZ ;  /* 0x000000ff002b7202 */ /* 0x000fc40000000f00 */
[----:B------:R-:W-:Y:S02]  /*0b50*/  @P6 MOV R26, R48 ;  /* 0x00000030001a6202 */ /* 0x000fe40000000f00 */
[----:B------:R-:W-:Y:S01]  /*0b60*/  @P6 MOV R27, R51 ;  /* 0x00000033001b6202 */ /* 0x000fe20000000f00 */
[----:B------:R-:W-:Y:S01]  /*0b70*/  @P6 IMAD R33, R35, R25, R34 ;  /* 0x0000001923216224 */ /* 0x000fe200078e0222 */
[----:B------:R1:W3:Y:S01]  /*0b80*/  @P0 LDG.E R43, desc[UR8][R22.64] ;  /* 0x00000008162b0981 */ /* 0x0002e2000c1e1900 */
[----:B-----5:R-:W-:Y:S02]  /*0b90*/  @!P5 IMAD R28, R39, R20, RZ ;  /* 0x00000014271cd224 */ /* 0x020fe400078e02ff */
[----:B------:R-:W-:Y:S01]  /*0ba0*/  @P6 IMAD.WIDE.U32 R24, R35, R24, R26 ;  /* 0x0000001823186225 */ /* 0x000fe200078e001a */
[----:B-1----:R-:W-:Y:S02]  /*0bb0*/  @!P5 MOV R22, R48 ;  /* 0x000000300016d202 */ /* 0x002fe40000000f00 */
[----:B------:R-:W-:Y:S01]  /*0bc0*/  @!P5 MOV R23, R51 ;  /* 0x000000330017d202 */ /* 0x000fe20000000f00 */
[----:B------:R-:W-:Y:S01]  /*0bd0*/  @!P5 IMAD R29, R14, R21, R28 ;  /* 0x000000150e1dd224 */ /* 0x000fe200078e021c */
[----:B------:R-:W-:-:S02]  /*0be0*/  @P6 IADD3 R25, R25, R33, RZ ;  /* 0x0000002119196210 */ /* 0x000fc40007ffe0ff */
[----:B------:R-:W-:Y:S01]  /*0bf0*/  @P6 LEA R16, P0, R24, R16, 0x1 ;  /* 0x0000001018106211 */ /* 0x000fe200078008ff */
[----:B------:R-:W-:Y:S01]  /*0c00*/  @!P5 IMAD.WIDE.U32 R20, R14, R20, R22 ;  /* 0x000000140e14d225 */ /* 0x000fe200078e0016 */
[----:B------:R-:W-:Y:S02]  /*0c10*/  CS2R R44, SRZ ;  /* 0x00000000002c7805 */ /* 0x000fe4000001ff00 */
[----:B------:R-:W-:Y:S02]  /*0c20*/  @P6 LEA.HI.X R17, R24, R17, R25, 0x1, P0 ;  /* 0x0000001118116211 */ /* 0x000fe400000f0c19 */
[----:B------:R-:W-:Y:S02]  /*0c30*/  @!P5 IADD3 R21, R21, R29, RZ ;  /* 0x0000001d1515d210 */ /* 0x000fe40007ffe0ff */
[C---:B0-----:R-:W-:Y:S01]  /*0c40*/  @!P5 LEA R18, P0, R20.reuse, R18, 0x1 ;  /* 0x000000121412d211 */ /* 0x041fe200078008ff */
[----:B------:R0:W5:Y:S03]  /*0c50*/  @P6 LDG.E R44, desc[UR8][R16.64] ;  /* 0x00000008102c6981 */ /* 0x000166000c1e1900 */
[----:B------:R-:W-:-:S05]  /*0c60*/  @!P5 LEA.HI.X R19, R20, R19, R21, 0x1, P0 ;  /* 0x000000131413d211 */ /* 0x000fca00000f0c15 */
[----:B------:R1:W5:Y:S01]  /*0c70*/  @!P5 LDG.E R45, desc[UR8][R18.64] ;  /* 0x00000008122dd981 */ /* 0x000362000c1e1900 */
[C---:B------:R-:W-:Y:S02]  /*0c80*/  ISETP.GT.AND P0, PT, R2.reuse, 0x1e, PT ;  /* 0x0000001e0200780c */ /* 0x040fe40003f04270 */
[----:B------:R-:W-:Y:S01]  /*0c90*/  ISETP.GT.AND P5, PT, R2, 0xf, PT ;  /* 0x0000000f0200780c */ /* 0x000fe20003fa4270 */
[----:B------:R-:W5:Y:S01]  /*0ca0*/  LDC R46, c[0x0][0xc] ;  /* 0x00000300ff2e7b82 */ /* 0x000f620000000800 */
[----:B------:R-:W-:Y:S01]  /*0cb0*/  BSSY B0, `(.L_x_3120) ;  /* 0x0000088000007945 */ /* 0x000fe20003800000 */
[----:B--2---:R-:W-:-:S04]  /*0cc0*/  PRMT R20, R38, 0x7632, R20 ;  /* 0x0000763226147816 */ /* 0x004fc80000000014 */
[----:B------:R-:W-:Y:S02]  /*0cd0*/  SHF.L.U32 R23, R20, 0x10, RZ ;  /* 0x0000001014177819 */ /* 0x000fe400000006ff */
[----:B----4-:R-:W-:-:S04]  /*0ce0*/  PRMT R20, R40, 0x7632, R20 ;  /* 0x0000763228147816 */ /* 0x010fc80000000014 */
[----:B------:R-:W-:Y:S02]  /*0cf0*/  SHF.L.U32 R21, R20, 0x10, RZ ;  /* 0x0000001014157819 */ /* 0x000fe400000006ff */
[----:B---3--:R-:W-:Y:S02]  /*0d00*/  PRMT R24, R41, 0x7632, R24 ;  /* 0x0000763229187816 */ /* 0x008fe40000000018 */
[----:B0-----:R-:W-:Y:S01]  /*0d10*/  SHF.L.U32 R16, R40, 0x10, RZ ;  /* 0x0000001028107819 */ /* 0x001fe200000006ff */
[----:B------:R-:W-:Y:S01]  /*0d20*/  FMUL.FTZ R17, R21, R21 ;  /* 0x0000001515117220 */ /* 0x000fe20000410000 */
[----:B------:R-:W-:Y:S01]  /*0d30*/  SHF.L.U32 R22, R38, 0x10, RZ ;  /* 0x0000001026167819 */ /* 0x000fe200000006ff */
[----:B------:R-:W-:Y:S01]  /*0d40*/  FMUL.FTZ R25, R23, R23 ;  /* 0x0000001717197220 */ /* 0x000fe20000410000 */
[----:B-1----:R-:W-:Y:S01]  /*0d50*/  SHF.L.U32 R19, R24, 0x10, RZ ;  /* 0x0000001018137819 */ /* 0x002fe200000006ff */
[----:B------:R-:W-:Y:S01]  /*0d60*/  FADD.FTZ R21, R16, R21 ;  /* 0x0000001510157221 */ /* 0x000fe20000010000 */
[----:B------:R-:W-:Y:S01]  /*0d70*/  PRMT R24, R42, 0x7632, R24 ;  /* 0x000076322a187816 */ /* 0x000fe20000000018 */
[----:B------:R-:W-:Y:S01]  /*0d80*/  FFMA.FTZ R17, R16, R16, R17 ;  /* 0x0000001010117223 */ /* 0x000fe20000010011 */
[----:B------:R-:W-:Y:S01]  /*0d90*/  SHF.L.U32 R18, R41, 0x10, RZ ;  /* 0x0000001029127819 */ /* 0x000fe200000006ff */
[C---:B------:R-:W-:Y:S01]  /*0da0*/  FADD.FTZ R20, R22.reuse, R23 ;  /* 0x0000001716147221 */ /* 0x040fe20000010000 */
[----:B------:R-:W-:Y:S01]  /*0db0*/  FFMA.FTZ R22, R22, R22, R25 ;  /* 0x0000001616167223 */ /* 0x000fe20000010019 */
[----:B------:R-:W-:Y:S01]  /*0dc0*/  FMUL.FTZ R23, R19, R19 ;  /* 0x0000001313177220 */ /* 0x000fe20000410000 */
[----:B------:R-:W-:Y:S01]  /*0dd0*/  SHF.L.U32 R25, R24, 0x10, RZ ;  /* 0x0000001018197819 */ /* 0x000fe200000006ff */
[----:B------:R-:W-:Y:S01]  /*0de0*/  FADD.FTZ R21, RZ, R21 ;  /* 0x00000015ff157221 */ /* 0x000fe20000010000 */
[----:B------:R-:W-:Y:S01]  /*0df0*/  FADD.FTZ R17, RZ, R17 ;  /* 0x00000011ff117221 */ /* 0x000fe20000010000 */
[C---:B------:R-:W-:Y:S01]  /*0e00*/  FADD.FTZ R19, R18.reuse, R19 ;  /* 0x0000001312137221 */ /* 0x040fe20000010000 */
[--C-:B------:R-:W-:Y:S01]  /*0e10*/  FFMA.FTZ R18, R18, R18, R23.reuse ;  /* 0x0000001212127223 */ /* 0x100fe20000010017 */
[----:B------:R-:W-:Y:S01]  /*0e20*/  SHF.L.U32 R16, R42, 0x10, RZ ;  /* 0x000000102a107819 */ /* 0x000fe200000006ff */
[----:B------:R-:W-:Y:S01]  /*0e30*/  FADD.FTZ R20, R21, R20 ;  /* 0x0000001415147221 */ /* 0x000fe20000010000 */
[----:B------:R-:W-:Y:S01]  /*0e40*/  FADD.FTZ R17, R17, R22 ;  /* 0x0000001611117221 */ /* 0x000fe20000010000 */
[----:B------:R-:W-:Y:S01]  /*0e50*/  PRMT R23, R36, 0x7632, R23 ;  /* 0x0000763224177816 */ /* 0x000fe20000000017 */
[----:B------:R-:W-:Y:S01]  /*0e60*/  FMUL.FTZ R21, R25, R25 ;  /* 0x0000001919157220 */ /* 0x000fe20000410000 */
[----:B------:R-:W-:Y:S01]  /*0e70*/  FADD.FTZ R22, R16, R25 ;  /* 0x0000001910167221 */ /* 0x000fe20000010000 */
[----:B------:R-:W-:Y:S01]  /*0e80*/  FADD.FTZ R19, R20, R19 ;  /* 0x0000001314137221 */ /* 0x000fe20000010000 */
[----:B------:R-:W-:Y:S01]  /*0e90*/  SHF.L.U32 R23, R23, 0x10, RZ ;  /* 0x0000001017177819 */ /* 0x000fe200000006ff */
[----:B------:R-:W-:Y:S01]  /*0ea0*/  FADD.FTZ R17, R17, R18 ;  /* 0x0000001211117221 */ /* 0x000fe20000010000 */
[----:B------:R-:W-:Y:S01]  /*0eb0*/  FFMA.FTZ R16, R16, R16, R21 ;  /* 0x0000001010107223 */ /* 0x000fe20000010015 */
[----:B------:R-:W-:-:S02]  /*0ec0*/  SHF.L.U32 R18, R36, 0x10, RZ ;  /* 0x0000001024127819 */ /* 0x000fc400000006ff */
[----:B------:R-:W-:Y:S01]  /*0ed0*/  PRMT R20, R43, 0x7632, R20 ;  /* 0x000076322b147816 */ /* 0x000fe20000000014 */
[----:B------:R-:W-:Y:S01]  /*0ee0*/  FADD.FTZ R19, R19, R22 ;  /* 0x0000001613137221 */ /* 0x000fe20000010000 */
[----:B------:R-:W-:Y:S01]  /*0ef0*/  FMUL.FTZ R21, R23, R23 ;  /* 0x0000001717157220 */ /* 0x000fe20000410000 */
[----:B------:R-:W-:Y:S01]  /*0f00*/  FADD.FTZ R16, R17, R16 ;  /* 0x0000001011107221 */ /* 0x000fe20000010000 */
[----:B------:R-:W-:Y:S01]  /*0f10*/  SHF.L.U32 R22, R20, 0x10, RZ ;  /* 0x0000001014167819 */ /* 0x000fe200000006ff */
[C---:B------:R-:W-:Y:S01]  /*0f20*/  FADD.FTZ R20, R18.reuse, R23 ;  /* 0x0000001712147221 */ /* 0x040fe20000010000 */
[----:B------:R-:W-:Y:S01]  /*0f30*/  SHF.L.U32 R17, R43, 0x10, RZ ;  /* 0x000000102b117819 */ /* 0x000fe200000006ff */
[----:B------:R-:W-:Y:S02]  /*0f40*/  FFMA.FTZ R21, R18, R18, R21 ;  /* 0x0000001212157223 */ /* 0x000fe40000010015 */
[----:B------:R-:W-:Y:S01]  /*0f50*/  FMUL.FTZ R18, R22, R22 ;  /* 0x0000001616127220 */ /* 0x000fe20000410000 */
[----:B-----5:R-:W-:Y:S01]  /*0f60*/  PRMT R23, R44, 0x7632, R23 ;  /* 0x000076322c177816 */ /* 0x020fe20000000017 */
[----:B------:R-:W-:Y:S01]  /*0f70*/  FADD.FTZ R19, R19, R20 ;  /* 0x0000001413137221 */ /* 0x000fe20000010000 */
[----:B------:R-:W-:-:S02]  /*0f80*/  FADD.FTZ R22, R17, R22 ;  /* 0x0000001611167221 */ /* 0x000fc40000010000 */
[----:B------:R-:W-:Y:S01]  /*0f90*/  SHF.L.U32 R23, R23, 0x10, RZ ;  /* 0x0000001017177819 */ /* 0x000fe200000006ff */
[----:B------:R-:W-:Y:S01]  /*0fa0*/  FADD.FTZ R16, R16, R21 ;  /* 0x0000001510107221 */ /* 0x000fe20000010000 */
[----:B------:R-:W-:Y:S01]  /*0fb0*/  FFMA.FTZ R17, R17, R17, R18 ;  /* 0x0000001111117223 */ /* 0x000fe20000010012 */
[----:B------:R-:W-:Y:S01]  /*0fc0*/  PRMT R20, R45, 0x7632, R20 ;  /* 0x000076322d147816 */ /* 0x000fe20000000014 */
[----:B------:R-:W-:Y:S01]  /*0fd0*/  FADD.FTZ R19, R19, R22 ;  /* 0x0000001613137221 */ /* 0x000fe20000010000 */
[----:B------:R-:W-:Y:S01]  /*0fe0*/  SHF.L.U32 R18, R44, 0x10, RZ ;  /* 0x000000102c127819 */ /* 0x000fe200000006ff */
[----:B------:R-:W-:Y:S01]  /*0ff0*/  FMUL.FTZ R21, R23, R23 ;  /* 0x0000001717157220 */ /* 0x000fe20000410000 */
[----:B------:R-:W-:Y:S01]  /*1000*/  SHF.L.U32 R22, R20, 0x10, RZ ;  /* 0x0000001014167819 */ /* 0x000fe200000006ff */
[----:B------:R-:W-:Y:S01]  /*1010*/  FADD.FTZ R16, R16, R17 ;  /* 0x0000001110107221 */ /* 0x000fe20000010000 */
[----:B------:R-:W-:Y:S01]  /*1020*/  SHF.L.U32 R17, R45, 0x10, RZ ;  /* 0x000000102d117819 */ /* 0x000fe200000006ff */
[C---:B------:R-:W-:Y:S01]  /*1030*/  FADD.FTZ R20, R18.reuse, R23 ;  /* 0x0000001712147221 */ /* 0x040fe20000010000 */
[----:B------:R-:W-:Y:S01]  /*1040*/  FFMA.FTZ R21, R18, R18, R21 ;  /* 0x0000001212157223 */ /* 0x000fe20000010015 */
[----:B------:R-:W-:-:S02]  /*1050*/  FMUL.FTZ R18, R22, R22 ;  /* 0x0000001616127220 */ /* 0x000fc40000410000 */
[----:B------:R-:W-:Y:S01]  /*1060*/  FADD.FTZ R22, R17, R22 ;  /* 0x0000001611167221 */ /* 0x000fe20000010000 */
[----:B------:R-:W-:Y:S01]  /*1070*/  FADD.FTZ R19, R19, R20 ;  /* 0x0000001413137221 */ /* 0x000fe20000010000 */
[----:B------:R-:W-:Y:S01]  /*1080*/  FADD.FTZ R16, R16, R21 ;  /* 0x0000001510107221 */ /* 0x000fe20000010000 */
[----:B------:R-:W-:Y:S02]  /*1090*/  FFMA.FTZ R17, R17, R17, R18 ;  /* 0x0000001111117223 */ /* 0x000fe40000010012 */
[----:B------:R-:W-:Y:S02]  /*10a0*/  FADD.FTZ R19, R19, R22 ;  /* 0x0000001613137221 */ /* 0x000fe40000010000 */
[----:B------:R-:W-:-:S03]  /*10b0*/  FADD.FTZ R16, R16, R17 ;  /* 0x0000001110107221 */ /* 0x000fc60000010000 */
[----:B------:R-:W0:Y:S04]  /*10c0*/  SHFL.DOWN PT, R18, R19, 0x1, 0x1f ;  /* 0x08201f0013127f89 */ /* 0x000e2800000e0000 */
[----:B------:R-:W1:Y:S01]  /*10d0*/  SHFL.DOWN PT, R17, R16, 0x1, 0x1f ;  /* 0x08201f0010117f89 */ /* 0x000e6200000e0000 */
        /* <DEDUP_REMOVED lines=19> */
[----:B------:R-:W-:Y:S02]  /*1210*/  ISETP.NE.AND P0, PT, R2, RZ, PT ;  /* 0x000000ff0200720c */ /* 0x000fe40003f05270 */
[----:B------:R-:W-:Y:S01]  /*1220*/  ISETP.GE.U32.AND P6, PT, R46, 0x2, PT ;  /* 0x000000022e00780c */ /* 0x000fe20003fc6070 */
[----:B0-----:R-:W-:Y:S01]  /*1230*/  @!P5 FADD.FTZ R19, R19, R18 ;  /* 0x000000121313d221 */ /* 0x001fe20000010000 */
[----:B-1----:R-:W-:Y:S01]  /*1240*/  @!P5 FADD.FTZ R16, R16, R17 ;  /* 0x000000111010d221 */ /* 0x002fe20000010000 */
[----:B------:R-:W-:-:S03]  /*1250*/  ISETP.NE.AND P5, PT, R0, RZ, PT ;  /* 0x000000ff0000720c */ /* 0x000fc60003fa5270 */
[----:B------:R-:W-:Y:S02]  /*1260*/  MOV R24, R19 ;  /* 0x0000001300187202 */ /* 0x000fe40000000f00 */
[----:B------:R-:W-:-:S05]  /*1270*/  MOV R25, R16 ;  /* 0x0000001000197202 */ /* 0x000fca0000000f00 */
[----:B------:R0:W-:Y:S01]  /*1280*/  @!P0 STS.64 [R12+0x10], R24 ;  /* 0x000010180c008388 */ /* 0x0001e20000000a00 */
[----:B------:R-:W-:Y:S01]  /*1290*/  PRMT R47, R38, 0x7632, R47 ;  /* 0x00007632262f7816 */ /* 0x000fe2000000002f */
[----:B------:R-:W-:Y:S06]  /*12a0*/  BAR.SYNC.DEFER_BLOCKING 0x0 ;  /* 0x0000000000007b1d */ /* 0x000fec0000010000 */
[----:B------:R-:W-:Y:S05]  /*12b0*/  @P5 BRA `(.L_x_3121) ;  /* 0x00000000009c5947 */ /* 0x000fea0003800000 */
[----:B------:R-:W1:Y:S01]  /*12c0*/  S2UR UR6, SR_CgaCtaId ;  /* 0x00000000000679c3 */ /* 0x000e620000008800 */
[----:B------:R-:W-:Y:S02]  /*12d0*/  UMOV UR5, 0x400 ;  /* 0x0000040000057882 */ /* 0x000fe40000000000 */
[----:B-1----:R-:W-:-:S09]  /*12e0*/  ULEA UR5, UR6, UR5, 0x18 ;  /* 0x0000000506057291 */ /* 0x002fd2000f8ec03f */
[----:B------:R-:W1:Y:S04]  /*12f0*/  LDS.64 R26, [UR5+0x18] ;  /* 0x00001805ff1a7984 */ /* 0x000e680008000a00 */
[----:B------:R-:W2:Y:S04]  /*1300*/  LDS.128 R28, [UR5+0x20] ;  /* 0x00002005ff1c7984 */ /* 0x000ea80008000c00 */
[----:B------:R-:W3:Y:S04]  /*1310*/  LDS.128 R16, [UR5+0x30] ;  /* 0x00003005ff107984 */ /* 0x000ee80008000c00 */
[----:B------:R-:W4:Y:S01]  /*1320*/  LDS.128 R20, [UR5+0x40] ;  /* 0x00004005ff147984 */ /* 0x000f220008000c00 */
[----:B-1----:R-:W-:Y:S01]  /*1330*/  FADD.FTZ R33, R24, R26 ;  /* 0x0000001a18217221 */ /* 0x002fe20000010000 */
[----:B------:R-:W-:-:S02]  /*1340*/  FADD.FTZ R32, R25, R27 ;  /* 0x0000001b19207221 */ /* 0x000fc40000010000 */
[----:B0-----:R-:W0:Y:S01]  /*1350*/  LDS.128 R24, [UR5+0x50] ;  /* 0x00005005ff187984 */ /* 0x001e220008000c00 */
[----:B--2---:R-:W-:Y:S01]  /*1360*/  FADD.FTZ R33, R33, R28 ;  /* 0x0000001c21217221 */ /* 0x004fe20000010000 */
[----:B------:R-:W-:-:S03]  /*1370*/  FADD.FTZ R32, R32, R29 ;  /* 0x0000001d20207221 */ /* 0x000fc60000010000 */
[----:B------:R-:W-:Y:S01]  /*1380*/  FADD.FTZ R33, R33, R30 ;  /* 0x0000001e21217221 */ /* 0x000fe20000010000 */
[----:B------:R-:W-:Y:S02]  /*1390*/  FADD.FTZ R32, R32, R31 ;  /* 0x0000001f20207221 */ /* 0x000fe40000010000 */
[----:B------:R-:W1:Y:S01]  /*13a0*/  LDS.128 R28, [UR5+0x60] ;  /* 0x00006005ff1c7984 */ /* 0x000e620008000c00 */
[----:B---3--:R-:W-:Y:S01]  /*13b0*/  FADD.FTZ R33, R33, R16 ;  /* 0x0000001021217221 */ /* 0x008fe20000010000 */
[----:B------:R-:W-:-:S03]  /*13c0*/  FADD.FTZ R16, R32, R17 ;  /* 0x0000001120107221 */ /* 0x000fc60000010000 */
[----:B------:R-:W-:Y:S01]  /*13d0*/  FADD.FTZ R53, R33, R18 ;  /* 0x0000001221357221 */ /* 0x000fe20000010000 */
[----:B------:R-:W-:Y:S01]  /*13e0*/  FADD.FTZ R18, R16, R19 ;  /* 0x0000001310127221 */ /* 0x000fe20000010000 */
[----:B------:R-:W2:Y:S02]  /*13f0*/  LDS.128 R32, [UR5+0x70] ;  /* 0x00007005ff207984 */ /* 0x000ea40008000c00 */
[----:B----4-:R-:W-:Y:S01]  /*1400*/  FADD.FTZ R53, R53, R20 ;  /* 0x0000001435357221 */ /* 0x010fe20000010000 */
[----:B------:R-:W-:Y:S01]  /*1410*/  FADD.FTZ R18, R18, R21 ;  /* 0x0000001512127221 */ /* 0x000fe20000010000 */
[----:B------:R-:W3:Y:S02]  /*1420*/  LDS.64 R16, [UR5+0x80] ;  /* 0x00008005ff107984 */ /* 0x000ee40008000a00 */
        /* <DEDUP_REMOVED lines=16> */
.L_x_3121:
[----:B------:R-:W-:Y:S05]  /*1530*/  BSYNC B0 ;  /* 0x0000000000007941 */ /* 0x000fea0003800000 */
.L_x_3120:
        /* <DEDUP_REMOVED lines=8> */
[----:B------:R-:W1:Y:S01]  /*15c0*/  LDC R23, c[0x0][0x10] ;  /* 0x00000400ff177b82 */ /* 0x000e620000000800 */
[----:B------:R-:W2:Y:S01]  /*15d0*/  S2R R22, SR_CTAID.Y ;  /* 0x0000000000167919 */ /* 0x000ea20000002600 */
[----:B------:R-:W-:-:S06]  /*15e0*/  LOP3.LUT R18, R8, 0x1, RZ, 0xc0, !PT ;  /* 0x0000000108127812 */ /* 0x000fcc00078ec0ff */
[----:B------:R-:W3:Y:S08]  /*15f0*/  LDC.64 R16, c[0x0][0x240] ;  /* 0x00009000ff107b82 */ /* 0x000ef00000000a00 */
[----:B------:R-:W4:Y:S01]  /*1600*/  LDC.64 R34, c[0x0][0x248] ;  /* 0x00009200ff227b82 */ /* 0x000f220000000a00 */
[----:B-1----:R-:W-:-:S04]  /*1610*/  IMAD R19, R18, R23, RZ ;  /* 0x0000001712137224 */ /* 0x002fc800078e02ff */
[C---:B------:R-:W-:Y:S01]  /*1620*/  IMAD R18, R19.reuse, R46, RZ ;  /* 0x0000002e13127224 */ /* 0x040fe200078e02ff */
[----:B--2---:R-:W-:-:S04]  /*1630*/  IADD3 R19, R19, R22, RZ ;  /* 0x0000001613137210 */ /* 0x004fc80007ffe0ff */
[----:B------:R-:W-:Y:S01]  /*1640*/  SHF.L.U32 R29, R18, 0x1, RZ ;  /* 0x00000001121d7819 */ /* 0x000fe200000006ff */
[----:B---3--:R-:W-:-:S04]  /*1650*/  IMAD.WIDE.U32 R16, R19, 0x4, R16 ;  /* 0x0000000413107825 */ /* 0x008fc800078e0010 */
[----:B----4-:R-:W-:Y:S01]  /*1660*/  IMAD.WIDE R34, R29, 0x4, R34 ;  /* 0x000000041d227825 */ /* 0x010fe200078e0222 */
[----:B------:R-:W-:Y:S06]  /*1670*/  @P5 BRA `(.L_x_3123) ;  /* 0x0000000000485947 */ /* 0x000fec0003800000 */
[----:B------:R-:W-:Y:S01]  /*1680*/  LOP3.LUT P0, RZ, R8, 0x2, RZ, 0xc0, !PT ;  /* 0x0000000208ff7812 */ /* 0x000fe2000780c0ff */
[----:B------:R-:W-:Y:S01]  /*1690*/  IMAD R19, R23, UR7, R22 ;  /* 0x0000000717137c24 */ /* 0x000fe2000f8e0216 */
[----:B------:R-:W-:Y:S02]  /*16a0*/  MOV R29, 0xffffffff ;  /* 0xffffffff001d7802 */ /* 0x000fe40000000f00 */
[----:B------:R-:W-:Y:S01]  /*16b0*/  SEL R33, R46, RZ, !P0 ;  /* 0x000000ff2e217207 */ /* 0x000fe20004000000 */
[----:B------:R-:W-:Y:S01]  /*16c0*/  IMAD.WIDE.U32 R18, R19, 0x8, R34 ;  /* 0x0000000813127825 */ /* 0x000fe200078e0022 */
[----:B------:R-:W-:Y:S02]  /*16d0*/  SEL R29, R29, 0x1, P0 ;  /* 0x000000011d1d7807 */ /* 0x000fe40000000000 */
[----:B------:R-:W-:Y:S02]  /*16e0*/  ISETP.NE.AND P0, PT, R33, -0x1, PT ;  /* 0xffffffff2100780c */ /* 0x000fe40003f05270 */
[----:B------:R1:W-:Y:S01]  /*16f0*/  STG.E.64 desc[UR8][R18.64], R24 ;  /* 0x0000001812007986 */ /* 0x0003e2000c101b08 */
[----:B------:R-:W-:Y:S06]  /*1700*/  MEMBAR.ALL.GPU ;  /* 0x0000000000007992 */ /* 0x000fec000000a000 */
[----:B------:R-:W-:-:S00]  /*1710*/  ERRBAR ;  /* 0x00000000000079ab */ /* 0x000fc00000000000 */
[----:B------:R-:W-:Y:S06]  /*1720*/  CGAERRBAR ;  /* 0x00000000000075ab */ /* 0x000fec0000000000 */
[----:B------:R1:W-:Y:S01]  /*1730*/  REDG.E.ADD.S32.STRONG.GPU desc[UR8][R16.64], R29 ;  /* 0x0000001d1000798e */ /* 0x0003e2000c10e388 */
[----:B------:R-:W-:Y:S05]  /*1740*/  @!P0 BRA `(.L_x_3123) ;  /* 0x0000000000148947 */ /* 0x000fea0003800000 */
.L_x_3124:
[----:B-1----:R-:W2:Y:S04]  /*1750*/  LDG.E.STRONG.GPU R18, desc[UR8][R16.64] ;  /* 0x0000000810127981 */ /* 0x002ea8000c1ef900 */
[----:B--2---:R-:W-:Y:S01]  /*1760*/  CCTL.IVALL ;  /* 0x00000000ff00798f */ /* 0x004fe20002000000 */
[----:B------:R-:W-:Y:S05]  /*1770*/  YIELD ;  /* 0x0000000000007946 */ /* 0x000fea0003800000 */
[----:B------:R-:W-:-:S13]  /*1780*/  ISETP.NE.AND P0, PT, R18, R33, PT ;  /* 0x000000211200720c */ /* 0x000fda0003f05270 */
[----:B------:R-:W-:Y:S05]  /*1790*/  @P0 BRA `(.L_x_3124) ;  /* 0xfffffffc00ec0947 */ /* 0x000fea000383ffff */
.L_x_3123:
[----:B------:R-:W-:Y:S01]  /*17a0*/  ISETP.NE.AND P0, PT, R46, RZ, PT ;  /* 0x000000ff2e00720c */ /* 0x000fe20003f05270 */
[----:B------:R-:W-:Y:S05]  /*17b0*/  WARPSYNC.ALL ;  /* 0x0000000000007948 */ /* 0x000fea0003800000 */
[----:B------:R-:W-:Y:S07]  /*17c0*/  BAR.SYNC.DEFER_BLOCKING 0x0 ;  /* 0x0000000000007b1d */ /* 0x000fee0000010000 */
[----:B------:R-:W-:Y:S05]  /*17d0*/  @!P0 BRA `(.L_x_3122) ;  /* 0x0000000c00e88947 */ /* 0x000fea0003800000 */
[----:B-1----:R-:W-:Y:S01]  /*17e0*/  IADD3 R16, R46, -0x1, RZ ;  /* 0xffffffff2e107810 */ /* 0x002fe20007ffe0ff */
[----:B------:R-:W-:-:S03]  /*17f0*/  HFMA2.MMA R29, -RZ, RZ, 0, 0 ;  /* 0x00000000ff1d7435 */ /* 0x000fc600000001ff */
[----:B------:R-:W-:-:S13]  /*1800*/  ISETP.GE.U32.AND P0, PT, R16, 0x3, PT ;  /* 0x000000031000780c */ /* 0x000fda0003f06070 */
[----:B------:R-:W-:Y:S05]  /*1810*/  @!P0 BRA `(.L_x_3125) ;  /* 0x0000000c00688947 */ /* 0x000fea0003800000 */
[----:B------:R-:W-:Y:S02]  /*1820*/  LOP3.LUT R17, R46, 0x3, RZ, 0xc0, !PT ;  /* 0x000000032e117812 */ /* 0x000fe400078ec0ff */
[----:B------:R-:W-:Y:S02]  /*1830*/  MOV R29, RZ ;  /* 0x000000ff001d7202 */ /* 0x000fe40000000f00 */
[----:B------:R-:W-:-:S04]  /*1840*/  IADD3 R28, -R17, R46, RZ ;  /* 0x0000002e111c7210 */ /* 0x000fc80007ffe1ff */
[----:B------:R-:W-:-:S13]  /*1850*/  ISETP.GT.AND P0, PT, R28, RZ, PT ;  /* 0x000000ff1c00720c */ /* 0x000fda0003f04270 */
[----:B------:R-:W-:Y:S05]  /*1860*/  @!P0 BRA `(.L_x_3126) ;  /* 0x0000000800d88947 */ /* 0x000fea0003800000 */
[----:B------:R-:W-:Y:S02]  /*1870*/  ISETP.GT.AND P6, PT, R28, 0xc, PT ;  /* 0x0000000c1c00780c */ /* 0x000fe40003fc4270 */
[----:B------:R-:W-:-:S11]  /*1880*/  PLOP3.LUT P0, PT, PT, PT, PT, 0x80, 0x0 ;  /* 0x000000000000781c */ /* 0x000fd60003f0f070 */
[----:B------:R-:W-:Y:S05]  /*1890*/  @!P6 BRA `(.L_x_3127) ;  /* 0x0000000400d0e947 */ /* 0x000fea0003800000 */
[----:B------:R-:W-:-:S13]  /*18a0*/  PLOP3.LUT P0, PT, PT, PT, PT, 0x8, 0x0 ;  /* 0x000000000000781c */ /* 0x000fda0003f0e170 */
.L_x_3128:
[----:B------:R-:W-:-:S13]  /*18b0*/  ISETP.EQ.OR P6, PT, R29, UR7, P5 ;  /* 0x000000071d007c0c */ /* 0x000fda000afc2670 */
[----:B------:R-:W-:-:S04]  /*18c0*/  @!P6 IMAD R19, R23, R29, R22 ;  /* 0x0000001d1713e224 */ /* 0x000fc800078e0216 */
[----:B------:R-:W-:-:S05]  /*18d0*/  @!P6 IMAD.WIDE.U32 R18, R19, 0x8, R34 ;  /* 0x000000081312e825 */ /* 0x000fca00078e0022 */
[----:B------:R-:W0:Y:S01]  /*18e0*/  @!P6 LDG.E.64 R16, desc[UR8][R18.64] ;  /* 0x000000081210e981 */ /* 0x000e22000c1e1b00 */
[----:B------:R-:W-:Y:S01]  /*18f0*/  IADD3 R53, R29, 0x1, RZ ;  /* 0x000000011d357810 */ /* 0x000fe20007ffe0ff */
[----:B0-----:R-:W-:Y:S01]  /*1900*/  @!P6 FADD.FTZ R24, R24, R16 ;  /* 0x000000101818e221 */ /* 0x001fe20000010000 */
        /* <DEDUP_REMOVED lines=109> */
.L_x_3127:
        /* <DEDUP_REMOVED lines=14> */
[----:B------:R-:W-:Y:S02]  /*20c0*/  @!P0 FADD.FTZ R25, R25, R17 ;  /* 0x0000001119198221 */ /* 0x000fe40000010000 */
[----:B------:R-:W-:Y:S01]  /*20d0*/  ISETP.EQ.OR P0, PT, R52, UR7, P5 ;  /* 0x0000000734007c0c */ /* 0x000fe2000af02670 */
[----:B--2---:R-:W-:Y:S01]  /*20e0*/  @!P6 FADD.FTZ R24, R24, R18 ;  /* 0x000000121818e221 */ /* 0x004fe20000010000 */
[----:B------:R-:W-:Y:S01]  /*20f0*/  @!P6 FADD.FTZ R25, R25, R19 ;  /* 0x000000131919e221 */ /* 0x000fe20000010000 */
[----:B------:R-:W-:-:S10]  /*2100*/  ISETP.EQ.OR P6, PT, R33, UR7, P5 ;  /* 0x0000000721007c0c */ /* 0x000fd4000afc2670 */
[----:B------:R-:W-:-:S03]  /*2110*/  @!P0 IMAD R19, R23, R52, R22 ;  /* 0x0000003417138224 */ /* 0x000fc600078e0216 */
[----:B------:R-:W-:-:S04]  /*2120*/  @!P6 IMAD R17, R23, R33, R22 ;  /* 0x000000211711e224 */ /* 0x000fc800078e0216 */
[----:B------:R-:W-:-:S04]  /*2130*/  @!P6 IMAD.WIDE.U32 R16, R17, 0x8, R34 ;  /* 0x000000081110e825 */ /* 0x000fc800078e0022 */
[----:B------:R-:W-:Y:S02]  /*2140*/  @!P0 IMAD.WIDE.U32 R18, R19, 0x8, R34 ;  /* 0x0000000813128825 */ /* 0x000fe400078e0022 */
[----:B------:R-:W2:Y:S04]  /*2150*/  @!P6 LDG.E.64 R16, desc[UR8][R16.64] ;  /* 0x000000081010e981 */ /* 0x000ea8000c1e1b00 */
[----:B------:R-:W3:Y:S01]  /*2160*/  @!P0 LDG.E.64 R18, desc[UR8][R18.64] ;  /* 0x0000000812128981 */ /* 0x000ee2000c1e1b00 */
[----:B------:R-:W-:-:S04]  /*2170*/  IADD3 R29, R29, 0x4, RZ ;  /* 0x000000041d1d7810 */ /* 0x000fc80007ffe0ff */
        /* <DEDUP_REMOVED lines=16> */
[----:B------:R-:W-:Y:S02]  /*2280*/  @!P6 FADD.FTZ R25, R25, R17 ;  /* 0x000000111919e221 */ /* 0x000fe40000010000 */
[----:B------:R-:W-:Y:S01]  /*2290*/  ISETP.EQ.OR P6, PT, R52, UR7, P5 ;  /* 0x0000000734007c0c */ /* 0x000fe2000afc2670 */
[----:B---3--:R-:W-:Y:S01]  /*22a0*/  @!P0 FADD.FTZ R24, R24, R18 ;  /* 0x0000001218188221 */ /* 0x008fe20000010000 */
        /* <DEDUP_REMOVED lines=8> */
[----:B------:R-:W-:Y:S02]  /*2330*/  IADD3 R28, R28, -0x4, RZ ;  /* 0xfffffffc1c1c7810 */ /* 0x000fe40007ffe0ff */
[----:B------:R-:W-:Y:S02]  /*2340*/  IADD3 R29, R29, 0x4, RZ ;  /* 0x000000041d1d7810 */ /* 0x000fe40007ffe0ff */
[----:B------:R-:W-:Y:S01]  /*2350*/  IADD3 R28, R28, -0x4, RZ ;  /* 0xfffffffc1c1c7810 */ /* 0x000fe20007ffe0ff */
[----:B--2---:R-:W-:Y:S01]  /*2360*/  @!P0 FADD.FTZ R24, R24, R16 ;  /* 0x0000001018188221 */ /* 0x004fe20000010000 */
[----:B------:R-:W-:Y:S01]  /*2370*/  @!P0 FADD.FTZ R25, R25, R17 ;  /* 0x0000001119198221 */ /* 0x000fe20000010000 */
[----:B------:R-:W-:-:S02]  /*2380*/  PLOP3.LUT P0, PT, PT, PT, PT, 0x8, 0x0 ;  /* 0x000000000000781c */ /* 0x000fc40003f0e170 */
[----:B---3--:R-:W-:Y:S01]  /*2390*/  @!P6 FADD.FTZ R24, R24, R18 ;  /* 0x000000121818e221 */ /* 0x008fe20000010000 */
[----:B------:R-:W-:-:S10]  /*23a0*/  @!P6 FADD.FTZ R25, R25, R19 ;  /* 0x000000131919e221 */ /* 0x000fd40000010000 */
.L_x_3129:
[----:B------:R-:W-:-:S13]  /*23b0*/  ISETP.NE.OR P0, PT, R28, RZ, P0 ;  /* 0x000000ff1c00720c */ /* 0x000fda0000705670 */
[----:B------:R-:W-:Y:S05]  /*23c0*/  @!P0 BRA `(.L_x_3125) ;  /* 0x00000000007c8947 */ /* 0x000fea0003800000 */
.L_x_3126:
        /* <DEDUP_REMOVED lines=27> */
[----:B------:R-:W-:Y:S02]  /*2580*/  ISETP.NE.AND P0, PT, R28, RZ, PT ;  /* 0x000000ff1c00720c */ /* 0x000fe40003f05270 */
[----:B---3--:R-:W-:Y:S01]  /*2590*/  @!P6 FADD.FTZ R24, R24, R18 ;  /* 0x000000121818e221 */ /* 0x008fe20000010000 */
[----:B------:R-:W-:-:S10]  /*25a0*/  @!P6 FADD.FTZ R25, R25, R19 ;  /* 0x000000131919e221 */ /* 0x000fd40000010000 */
[----:B------:R-:W-:Y:S05]  /*25b0*/  @P0 BRA `(.L_x_3126) ;  /* 0xfffffffc00840947 */ /* 0x000fea000383ffff */
.L_x_3125:
        /* <DEDUP_REMOVED lines=11> */
.L_x_3131:
[----:B------:R-:W-:Y:S05]  /*2670*/  BSYNC B0 ;  /* 0x0000000000007941 */ /* 0x000fea0003800000 */
.L_x_3130:
        /* <DEDUP_REMOVED lines=16> */
.L_x_3122:
[----:B------:R-:W-:Y:S01]  /*2780*/  ULDC.64 UR12, c[0x0][0x218] ;  /* 0x00008600000c7ab9 */ /* 0x000fe20000000a00 */
[----:B------:R-:W-:Y:S01]  /*2790*/  LOP3.LUT P0, RZ, R0, UR7, RZ, 0xfc, !PT ;  /* 0x0000000700ff7c12 */ /* 0x000fe2000f80fcff */
[----:B------:R-:W2:Y:S01]  /*27a0*/  S2UR UR6, SR_CgaCtaId ;  /* 0x00000000000679c3 */ /* 0x000ea20000008800 */
[----:B------:R-:W-:Y:S01]  /*27b0*/  ISETP.EQ.U32.AND P6, PT, RZ, UR12, PT ;  /* 0x0000000cff007c0c */ /* 0x000fe2000bfc2070 */
[----:B------:R-:W-:Y:S01]  /*27c0*/  UMOV UR5, 0x400 ;  /* 0x0000040000057882 */ /* 0x000fe20000000000 */
[----:B------:R-:W-:Y:S02]  /*27d0*/  IADD3 R37, R10, R37, RZ ;  /* 0x000000250a257210 */ /* 0x000fe40007ffe0ff */
[----:B------:R-:W-:-:S03]  /*27e0*/  ISETP.EQ.OR.EX P0, PT, RZ, UR13, P0, P6 ;  /* 0x0000000dff007c0c */ /* 0x000fc60008702760 */
[----:B-1----:R-:W1:Y:S08]  /*27f0*/  LDC.64 R18, c[0x0][0x228] ;  /* 0x00008a00ff127b82 */ /* 0x002e700000000a00 */
[----:B------:R-:W3:Y:S08]  /*2800*/  LDC.64 R16, c[0x0][0x230] ;  /* 0x00008c00ff107b82 */ /* 0x000ef00000000a00 */
[----:B------:R-:W4:Y:S01]  /*2810*/  @!P0 LDC.64 R22, c[0x0][0x218] ;  /* 0x00008600ff168b82 */ /* 0x000f220000000a00 */
[----:B--2---:R-:W-:-:S03]  /*2820*/  ULEA UR5, UR6, UR5, 0x18 ;  /* 0x0000000506057291 */ /* 0x004fc6000f8ec03f */
[----:B------:R-:W-:Y:S02]  /*2830*/  ULDC UR6, c[0x0][0x2a4] ;  /* 0x0000a90000067ab9 */ /* 0x000fe40000000800 */
[----:B------:R-:W-:Y:S01]  /*2840*/  @!P0 FMUL.FTZ R29, R25, UR6 ;  /* 0x00000006191d8c20 */ /* 0x000fe20008410000 */
[----:B------:R-:W-:Y:S01]  /*2850*/  @!P0 FMUL.FTZ R28, R24, UR6 ;  /* 0x00000006181c8c20 */ /* 0x000fe20008410000 */
[C---:B-1----:R-:W-:Y:S02]  /*2860*/  IMAD.WIDE R52, R37.reuse, 0x4, R18 ;  /* 0x0000000425347825 */ /* 0x042fe400078e0212 */
[----:B------:R-:W-:Y:S02]  /*2870*/  @!P5 STS.64 [UR5+0x90], R24 ;  /* 0x00009018ff00d988 */ /* 0x000fe40008000a05 */
[----:B---3--:R-:W-:-:S04]  /*2880*/  IMAD.WIDE R18, R37, 0x4, R16 ;  /* 0x0000000425127825 */ /* 0x008fc800078e0210 */
[----:B----4-:R-:W-:-:S05]  /*2890*/  @!P0 IMAD.WIDE R34, R6, 0x8, R22 ;  /* 0x0000000806228825 */ /* 0x010fca00078e0216 */
[----:B------:R1:W-:Y:S01]  /*28a0*/  @!P0 STG.E.64 desc[UR8][R34.64], R28 ;  /* 0x0000001c22008986 */ /* 0x0003e2000c101b08 */
[----:B------:R-:W-:Y:S01]  /*28b0*/  BAR.SYNC.DEFER_BLOCKING 0x0 ;  /* 0x0000000000007b1d */ /* 0x000fe20000010000 */
[----:B-1----:R-:W-:-:S07]  /*28c0*/  HFMA2.MMA R28, -RZ, RZ, 1.875, 0 ;  /* 0x3f800000ff1c7435 */ /* 0x002fce00000001ff */
[----:B------:R-:W1:Y:S01]  /*28d0*/  LDC R29, c[0x0][0x294] ;  /* 0x0000a500ff1d7b82 */ /* 0x000e620000000800 */
[----:B------:R-:W2:Y:S04]  /*28e0*/  LDG.E.64 R16, desc[UR8][R52.64] ;  /* 0x0000000834107981 */ /* 0x000ea8000c1e1b00 */
[----:B------:R-:W2:Y:S01]  /*28f0*/  LDG.E.64 R18, desc[UR8][R18.64] ;  /* 0x0000000812127981 */ /* 0x000ea2000c1e1b00 */
[----:B------:R-:W-:Y:S02]  /*2900*/  ISETP.NE.AND P6, PT, RZ, UR10, PT ;  /* 0x0000000aff007c0c */ /* 0x000fe4000bfc5270 */
[----:B------:R-:W-:Y:S01]  /*2910*/  SHF.L.U32 R40, R40, 0x10, RZ ;  /* 0x0000001028287819 */ /* 0x000fe200000006ff */
[----:B------:R-:W3:Y:S01]  /*2920*/  LDS.64 R22, [UR5+0x90] ;  /* 0x00009005ff167984 */ /* 0x000ee20008000a00 */
[----:B------:R-:W-:-:S02]  /*2930*/  SHF.L.U32 R32, R32, 0x10, RZ ;  /* 0x0000001020207819 */ /* 0x000fc400000006ff */
[----:B------:R-:W-:Y:S02]  /*2940*/  SHF.L.U32 R34, R47, 0x10, RZ ;  /* 0x000000102f227819 */ /* 0x000fe400000006ff */
[----:B------:R-:W-:Y:S01]  /*2950*/  SHF.L.U32 R38, R38, 0x10, RZ ;  /* 0x0000001026267819 */ /* 0x000fe200000006ff */
[----:B---3--:R-:W-:-:S04]  /*2960*/  FMUL.FTZ R33, R22, UR6 ;  /* 0x0000000616217c20 */ /* 0x008fc80008410000 */
[C---:B------:R-:W-:Y:S01]  /*2970*/  FMUL.FTZ R22, R33.reuse, R33 ;  /* 0x0000002121167220 */ /* 0x040fe20000410000 */
[----:B0-----:R-:W-:Y:S01]  /*2980*/  FADD.FTZ R25, R40, -R33 ;  /* 0x8000002128197221 */ /* 0x001fe20000010000 */
[C---:B------:R-:W-:Y:S01]  /*2990*/  FADD.FTZ R35, -R33.reuse, R32 ;  /* 0x0000002021237221 */ /* 0x040fe20000010100 */
[----:B------:R-:W-:Y:S01]  /*29a0*/  FADD.FTZ R37, -R33, R34 ;  /* 0x0000002221257221 */ /* 0x000fe20000010100 */
[----:B------:R-:W-:-:S05]  /*29b0*/  FFMA.FTZ R22, R23, UR6, -R22 ;  /* 0x0000000617167c23 */ /* 0x000fca0008010816 */
[----:B------:R-:W-:-:S13]  /*29c0*/  FSETP.GTU.FTZ.AND P0, PT, R22, RZ, PT ;  /* 0x000000ff1600720b */ /* 0x000fda0003f1c000 */
[----:B------:R-:W0:Y:S02]  /*29d0*/  @P0 LDC R23, c[0x0][0x238] ;  /* 0x00008e00ff170b82 */ /* 0x000e240000000800 */
[----:B0-----:R-:W-:Y:S01]  /*29e0*/  @P0 FADD.FTZ R24, R22, R23 ;  /* 0x0000001716180221 */ /* 0x001fe20000010000 */
[----:B------:R-:W-:-:S03]  /*29f0*/  IMAD.WIDE.U32 R22, R0, -0x77777777, RZ ;  /* 0x8888888900167825 */ /* 0x000fc600078e00ff */
[----:B------:R-:W0:Y:S02]  /*2a00*/  @P0 MUFU.RSQ R28, R24 ;  /* 0x00000018001c0308 */ /* 0x000e240000001400 */
[----:B------:R-:W-:Y:S01]  /*2a10*/  SHF.R.U32.HI R32, RZ, 0x4, R23 ;  /* 0x00000004ff207819 */ /* 0x000fe20000011617 */
[-C--:B0-----:R-:W-:Y:S01]  /*2a20*/  FMUL.FTZ R25, R25, R28.reuse ;  /* 0x0000001c19197220 */ /* 0x081fe20000410000 */
[----:B------:R-:W-:Y:S01]  /*2a30*/  FMUL.FTZ R22, R35, R28 ;  /* 0x0000001c23167220 */ /* 0x000fe20000410000 */
[----:B------:R-:W-:Y:S02]  /*2a40*/  FADD.FTZ R35, R38, -R33 ;  /* 0x8000002126237221 */ /* 0x000fe40000010000 */
[----:B--2---:R-:W-:Y:S01]  /*2a50*/  FFMA.FTZ R34, R16, R25, R18 ;  /* 0x0000001910227223 */ /* 0x004fe20000010012 */
[----:B------:R-:W-:Y:S01]  /*2a60*/  FFMA.FTZ R47, R17, R22, R19 ;  /* 0x00000016112f7223 */ /* 0x000fe20000010013 */
[----:B-1----:R-:W-:Y:S06]  /*2a70*/  @!P6 BRA `(.L_x_3132) ;  /* 0x000000000028e947 */ /* 0x002fec0003800000 */
        /* <DEDUP_REMOVED lines=10> */
.L_x_3132:
[----:B------:R-:W-:Y:S04]  /*2b20*/  BSSY B0, `(.L_x_3133) ;  /* 0x000000e000007945 */ /* 0x000fe80003800000 */
[----:B------:R-:W-:Y:S05]  /*2b30*/  @!P1 BRA `(.L_x_3134) ;  /* 0x0000000000309947 */ /* 0x000fea0003800000 */
        /* <DEDUP_REMOVED lines=8> */
[----:B------:R-:W-:Y:S02]  /*2bc0*/  LEA R24, P0, R22, UR12, 0x1 ;  /* 0x0000000c16187c11 */ /* 0x000fe4000f8008ff */
[----:B------:R-:W-:-:S04]  /*2bd0*/  IADD3 R15, R23, R15, RZ ;  /* 0x0000000f170f7210 */ /* 0x000fc80007ffe0ff */
[----:B------:R-:W-:-:S05]  /*2be0*/  LEA.HI.X R25, R22, UR13, R15, 0x1, P0 ;  /* 0x0000000d16197c11 */ /* 0x000fca00080f0c0f */
[----:B------:R0:W-:Y:S02]  /*2bf0*/  STG.E desc[UR8][R24.64], R47 ;  /* 0x0000002f18007986 */ /* 0x0001e4000c101908 */
.L_x_3134:
[----:B------:R-:W-:Y:S05]  /*2c00*/  BSYNC B0 ;  /* 0x0000000000007941 */ /* 0x000fea0003800000 */
.L_x_3133:
[-C--:B------:R-:W-:Y:S01]  /*2c10*/  FMUL.FTZ R35, R35, R28.reuse ;  /* 0x0000001c23237220 */ /* 0x080fe20000410000 */
[----:B------:R-:W-:Y:S01]  /*2c20*/  FMUL.FTZ R22, R37, R28 ;  /* 0x0000001c25167220 */ /* 0x000fe20000410000 */
[----:B------:R-:W-:Y:S02]  /*2c30*/  SHF.L.U32 R34, R41, 0x10, RZ ;  /* 0x0000001029227819 */ /* 0x000fe400000006ff */
[----:B------:R-:W-:Y:S01]  /*2c40*/  SHF.L.U32 R38, R31, 0x10, RZ ;  /* 0x000000101f267819 */ /* 0x000fe200000006ff */
[----:B------:R-:W-:Y:S01]  /*2c50*/  FFMA.FTZ R35, R16, R35, R18 ;  /* 0x0000002310237223 */ /* 0x000fe20000010012 */
[----:B------:R-:W-:Y:S01]  /*2c60*/  FFMA.FTZ R40, R17, R22, R19 ;  /* 0x0000001611287223 */ /* 0x000fe20000010013 */
[----:B------:R-:W-:Y:S06]  /*2c70*/  @!P6 BRA `(.L_x_3135) ;  /* 0x000000000028e947 */ /* 0x000fec0003800000 */
        /* <DEDUP_REMOVED lines=8> */
[----:B-1----:R-:W-:Y:S01]  /*2d00*/  FMUL.FTZ R35, R35, R22 ;  /* 0x0000001623237220 */ /* 0x002fe20000410000 */
[----:B0-----:R-:W-:-:S07]  /*2d10*/  FMUL.FTZ R40, R40, R25 ;  /* 0x0000001928287220 */ /* 0x001fce0000410000 */
.L_x_3135:
[----:B------:R-:W-:Y:S04]  /*2d20*/  BSSY B0, `(.L_x_3136) ;  /* 0x000000e000007945 */ /* 0x000fe80003800000 */
[----:B------:R-:W-:Y:S05]  /*2d30*/  @!P2 BRA `(.L_x_3137) ;  /* 0x000000000030a947 */ /* 0x000fea0003800000 */
        /* <DEDUP_REMOVED lines=12> */
.L_x_3137:
[----:B------:R-:W-:Y:S05]  /*2e00*/  BSYNC B0 ;  /* 0x0000000000007941 */ /* 0x000fea0003800000 */
.L_x_3136:
[--C-:B------:R-:W-:Y:S01]  /*2e10*/  FADD.FTZ R15, R34, -R33.reuse ;  /* 0x80000021220f7221 */ /* 0x100fe20000010000 */
[----:B------:R-:W-:Y:S01]  /*2e20*/  FADD.FTZ R23, -R33, R38 ;  /* 0x0000002621177221 */ /* 0x000fe20000010100 */
[----:B------:R-:W-:Y:S01]  /*2e30*/  SHF.L.U32 R30, R30, 0x10, RZ ;  /* 0x000000101e1e7819 */ /* 0x000fe200000006ff */
[----:B------:R-:W-:Y:S01]  /*2e40*/  IMAD R31, R29, UR7, R32 ;  /* 0x000000071d1f7c24 */ /* 0x000fe2000f8e0220 */
[----:B------:R-:W-:Y:S01]  /*2e50*/  SHF.L.U32 R42, R42, 0x10, RZ ;  /* 0x000000102a2a7819 */ /* 0x000fe200000006ff */
[-C--:B------:R-:W-:Y:S01]  /*2e60*/  FMUL.FTZ R15, R15, R28.reuse ;  /* 0x0000001c0f0f7220 */ /* 0x080fe20000410000 */
[----:B------:R-:W-:Y:S01]  /*2e70*/  FMUL.FTZ R22, R23, R28 ;  /* 0x0000001c17167220 */ /* 0x000fe20000410000 */
[----:B------:R-:W-:Y:S02]  /*2e80*/  FADD.FTZ R37, -R33, R30 ;  /* 0x0000001e21257221 */ /* 0x000fe40000010100 */
[----:B-1----:R-:W-:Y:S01]  /*2e90*/  FADD.FTZ R35, R42, -R33 ;  /* 0x800000212a237221 */ /* 0x002fe20000010000 */
[----:B------:R-:W-:Y:S01]  /*2ea0*/  FFMA.FTZ R15, R16, R15, R18 ;  /* 0x0000000f100f7223 */ /* 0x000fe20000010012 */
[----:B------:R-:W-:Y:S01]  /*2eb0*/  FFMA.FTZ R30, R17, R22, R19 ;  /* 0x00000016111e7223 */ /* 0x000fe20000010013 */
[----:B------:R-:W-:Y:S06]  /*2ec0*/  @!P6 BRA `(.L_x_3138) ;  /* 0x000000000028e947 */ /* 0x000fec0003800000 */
        /* <DEDUP_REMOVED lines=10> */
.L_x_3138:
        /* <DEDUP_REMOVED lines=14> */
.L_x_3140:
[----:B------:R-:W-:Y:S05]  /*3050*/  BSYNC B0 ;  /* 0x0000000000007941 */ /* 0x000fea0003800000 */
.L_x_3139:
[-C--:B------:R-:W-:Y:S01]  /*3060*/  FMUL.FTZ R35, R35, R28.reuse ;  /* 0x0000001c23237220 */ /* 0x080fe20000410000 */
[----:B------:R-:W-:Y:S01]  /*3070*/  FMUL.FTZ R22, R37, R28 ;  /* 0x0000001c25167220 */ /* 0x000fe20000410000 */
[----:B------:R-:W-:Y:S02]  /*3080*/  SHF.L.U32 R36, R36, 0x10, RZ ;  /* 0x0000001024247819 */ /* 0x000fe400000006ff */
[----:B-1----:R-:W-:Y:S01]  /*3090*/  IADD3 R15, R31, 0x40, RZ ;  /* 0x000000401f0f7810 */ /* 0x002fe20007ffe0ff */
        /* <DEDUP_REMOVED lines=13> */
.L_x_3141:
        /* <DEDUP_REMOVED lines=14> */
.L_x_3143:
[----:B------:R-:W-:Y:S05]  /*3250*/  BSYNC B0 ;  /* 0x0000000000007941 */ /* 0x000fea0003800000 */
.L_x_3142:
[----:B------:R-:W-:Y:S01]  /*3260*/  SHF.L.U32 R22, R27, 0x10, RZ ;  /* 0x000000101b167819 */ /* 0x000fe200000006ff */
[----:B------:R-:W-:Y:S01]  /*3270*/  ULDC.64 UR12, c[0x0][0x278] ;  /* 0x00009e00000c7ab9 */ /* 0x000fe20000000a00 */
[----:B------:R-:W-:Y:S01]  /*3280*/  IADD3 R29, R31, 0x50, RZ ;  /* 0x000000501f1d7810 */ /* 0x000fe20007ffe0ff */
[----:B------:R-:W-:Y:S01]  /*3290*/  FADD.FTZ R23, R36, -R33 ;  /* 0x8000002124177221 */ /* 0x000fe20000010000 */
[----:B------:R-:W-:Y:S01]  /*32a0*/  ISETP.GE.U32.AND P5, PT, R15, UR12, PT ;  /* 0x0000000c0f007c0c */ /* 0x000fe2000bfa6070 */
[----:B01----:R-:W-:Y:S01]  /*32b0*/  FADD.FTZ R25, -R33, R22 ;  /* 0x0000001621197221 */ /* 0x003fe20000010100 */
[----:B------:R-:W-:Y:S01]  /*32c0*/  SHF.R.S32.HI R32, RZ, 0x1f, R15 ;  /* 0x0000001fff207819 */ /* 0x000fe2000001140f */
[-C--:B------:R-:W-:Y:S01]  /*32d0*/  FMUL.FTZ R23, R23, R28.reuse ;  /* 0x0000001c17177220 */ /* 0x080fe20000410000 */
[----:B------:R-:W-:Y:S01]  /*32e0*/  ISETP.GE.U32.AND P0, PT, R29, UR12, PT ;  /* 0x0000000c1d007c0c */ /* 0x000fe2000bf06070 */
[----:B------:R-:W-:Y:S01]  /*32f0*/  FMUL.FTZ R22, R25, R28 ;  /* 0x0000001c19167220 */ /* 0x000fe20000410000 */
[----:B------:R-:W-:-:S02]  /*3300*/  SHF.R.S32.HI R27, RZ, 0x1f, R29 ;  /* 0x0000001fff1b7819 */ /* 0x000fc4000001141d */
[----:B------:R-:W-:Y:S01]  /*3310*/  SHF.L.U32 R26, R26, 0x10, RZ ;  /* 0x000000101a1a7819 */ /* 0x000fe200000006ff */
[----:B------:R-:W-:Y:S01]  /*3320*/  FFMA.FTZ R35, R17, R22, R19 ;  /* 0x0000001611237223 */ /* 0x000fe20000010013 */
[----:B------:R-:W-:Y:S02]  /*3330*/  SHF.L.U32 R24, R43, 0x10, RZ ;  /* 0x000000102b187819 */ /* 0x000fe400000006ff */
[----:B------:R-:W-:Y:S01]  /*3340*/  ISETP.GE.AND.EX P5, PT, R32, UR13, PT, P5 ;  /* 0x0000000d20007c0c */ /* 0x000fe2000bfa6350 */
[----:B------:R-:W-:Y:S01]  /*3350*/  FADD.FTZ R41, -R33, R26 ;  /* 0x0000001a21297221 */ /* 0x000fe20000010100 */
[----:B------:R-:W-:Y:S01]  /*3360*/  ISETP.GE.AND.EX P0, PT, R27, UR13, PT, P0 ;  /* 0x0000000d1b007c0c */ /* 0x000fe2000bf06300 */
[----:B------:R-:W-:Y:S01]  /*3370*/  FADD.FTZ R37, R24, -R33 ;  /* 0x8000002118257221 */ /* 0x000fe20000010000 */
[----:B------:R-:W-:Y:S01]  /*3380*/  ISETP.LT.U32.AND P5, PT, R0, 0x1e0, !P5 ;  /* 0x000001e00000780c */ /* 0x000fe20006fa1070 */
[----:B------:R-:W-:Y:S01]  /*3390*/  FFMA.FTZ R26, R16, R23, R18 ;  /* 0x00000017101a7223 */ /* 0x000fe20000010012 */
[----:B------:R-:W-:Y:S01]  /*33a0*/  ISETP.LT.U32.AND P0, PT, R0, 0x1e0, !P0 ;  /* 0x000001e00000780c */ /* 0x000fe20004701070 */
        /* <DEDUP_REMOVED lines=11> */
.L_x_3144:
        /* <DEDUP_REMOVED lines=14> */
.L_x_3146:
[----:B------:R-:W-:Y:S05]  /*3540*/  BSYNC B0 ;  /* 0x0000000000007941 */ /* 0x000fea0003800000 */
.L_x_3145:
[-C--:B------:R-:W-:Y:S01]  /*3550*/  FMUL.FTZ R37, R37, R28.reuse ;  /* 0x0000001c25257220 */ /* 0x080fe20000410000 */
[----:B------:R-:W-:Y:S01]  /*3560*/  FMUL.FTZ R22, R41, R28 ;  /* 0x0000001c29167220 */ /* 0x000fe20000410000 */
[----:B------:R-:W-:Y:S02]  /*3570*/  SHF.L.U32 R44, R44, 0x10, RZ ;  /* 0x000000102c2c7819 */ /* 0x000fe400000006ff */
[----:B------:R-:W-:Y:S01]  /*3580*/  IADD3 R15, R31, 0x60, RZ ;  /* 0x000000601f0f7810 */ /* 0x000fe20007ffe0ff */
[----:B------:R-:W-:Y:S01]  /*3590*/  FFMA.FTZ R37, R16, R37, R18 ;  /* 0x0000002510257223 */ /* 0x000fe20000010012 */
[----:B------:R-:W-:Y:S01]  /*35a0*/  FFMA.FTZ R26, R17, R22, R19 ;  /* 0x00000016111a7223 */ /* 0x000fe20000010013 */
[----:B------:R-:W-:Y:S06]  /*35b0*/  @!P6 BRA `(.L_x_3147) ;  /* 0x000000000028e947 */ /* 0x000fec0003800000 */
[----:B------:R-:W-:Y:S01]  /*35c0*/  FMUL.FTZ R22, R37, -1.4426950216293334961 ;  /* 0xbfb8aa3b25167820 */ /* 0x000fe20000410000 */
[----:B0-----:R-:W-:-:S05]  /*35d0*/  FMUL.FTZ R25, R26, -1.4426950216293334961 ;  /* 0xbfb8aa3b1a197820 */ /* 0x001fca0000410000 */
        /* <DEDUP_REMOVED lines=8> */
.L_x_3147:
[----:B------:R-:W-:Y:S04]  /*3660*/  BSSY B0, `(.L_x_3148) ;  /* 0x000000e000007945 */ /* 0x000fe80003800000 */
[----:B------:R-:W-:Y:S05]  /*3670*/  @!P0 BRA `(.L_x_3149) ;  /* 0x0000000000308947 */ /* 0x000fea0003800000 */
[----:B------:R-:W-:Y:S01]  /*3680*/  ULDC.64 UR14, c[0x0][0x270] ;  /* 0x00009c00000e7ab9 */ /* 0x000fe20000000a00 */
[----:B------:R-:W-:Y:S01]  /*3690*/  MOV R22, R48 ;  /* 0x0000003000167202 */ /* 0x000fe20000000f00 */
[----:B0-----:R-:W-:Y:S01]  /*36a0*/  IMAD R24, R27, UR14, RZ ;  /* 0x0000000e1b187c24 */ /* 0x001fe2000f8e02ff */
        /* <DEDUP_REMOVED lines=9> */
.L_x_3149:
[----:B------:R-:W-:Y:S05]  /*3740*/  BSYNC B0 ;  /* 0x0000000000007941 */ /* 0x000fea0003800000 */
.L_x_3148:
[----:B------:R-:W-:Y:S01]  /*3750*/  SHF.L.U32 R22, R21, 0x10, RZ ;  /* 0x0000001015167819 */ /* 0x000fe200000006ff */
[--C-:B------:R-:W-:Y:S01]  /*3760*/  FADD.FTZ R21, R44, -R33.reuse ;  /* 0x800000212c157221 */ /* 0x100fe20000010000 */
[----:B01----:R-:W-:Y:S02]  /*3770*/  SHF.L.U32 R24, R45, 0x10, RZ ;  /* 0x000000102d187819 */ /* 0x003fe400000006ff */
[----:B------:R-:W-:Y:S01]  /*3780*/  SHF.L.U32 R20, R20, 0x10, RZ ;  /* 0x0000001014147819 */ /* 0x000fe200000006ff */
[----:B------:R-:W-:Y:S01]  /*3790*/  FADD.FTZ R23, -R33, R22 ;  /* 0x0000001621177221 */ /* 0x000fe20000010100 */
[----:B------:R-:W-:Y:S01]  /*37a0*/  ISETP.GE.U32.AND P5, PT, R14, UR12, PT ;  /* 0x0000000c0e007c0c */ /* 0x000fe2000bfa6070 */
[----:B------:R-:W-:Y:S01]  /*37b0*/  FADD.FTZ R25, R24, -R33 ;  /* 0x8000002118197221 */ /* 0x000fe20000010000 */
[----:B------:R-:W-:Y:S01]  /*37c0*/  ISETP.GE.U32.AND P0, PT, R15, UR12, PT ;  /* 0x0000000c0f007c0c */ /* 0x000fe2000bf06070 */
[----:B------:R-:W-:Y:S01]  /*37d0*/  FADD.FTZ R33, -R33, R20 ;  /* 0x0000001421217221 */ /* 0x000fe20000010100 */
[----:B------:R-:W-:Y:S01]  /*37e0*/  SHF.R.S32.HI R26, RZ, 0x1f, R15 ;  /* 0x0000001fff1a7819 */ /* 0x000fe2000001140f */
[-C--:B------:R-:W-:Y:S01]  /*37f0*/  FMUL.FTZ R21, R21, R28.reuse ;  /* 0x0000001c15157220 */ /* 0x080fe20000410000 */
[-C--:B------:R-:W-:Y:S01]  /*3800*/  FMUL.FTZ R25, R25, R28.reuse ;  /* 0x0000001c19197220 */ /* 0x080fe20000410000 */
[-C--:B------:R-:W-:Y:S01]  /*3810*/  FMUL.FTZ R22, R33, R28.reuse ;  /* 0x0000001c21167220 */ /* 0x080fe20000410000 */
[----:B------:R-:W-:Y:S01]  /*3820*/  ISETP.GE.AND.EX P5, PT, R39, UR13, PT, P5 ;  /* 0x0000000d27007c0c */ /* 0x000fe2000bfa6350 */
[----:B------:R-:W-:Y:S01]  /*3830*/  FMUL.FTZ R28, R23, R28 ;  /* 0x0000001c171c7220 */ /* 0x000fe20000410000 */
[----:B------:R-:W-:Y:S01]  /*3840*/  ISETP.GE.AND.EX P0, PT, R26, UR13, PT, P0 ;  /* 0x0000000d1a007c0c */ /* 0x000fe2000bf06300 */
[--C-:B------:R-:W-:Y:S01]  /*3850*/  FFMA.FTZ R20, R16, R21, R18.reuse ;  /* 0x0000001510147223 */ /* 0x100fe20000010012 */
[C-C-:B------:R-:W-:Y:S01]  /*3860*/  FFMA.FTZ R21, R17.reuse, R22, R19.reuse ;  /* 0x0000001611157223 */ /* 0x140fe20000010013 */
[----:B------:R-:W-:Y:S01]  /*3870*/  ISETP.GT.U32.OR P5, PT, R0, 0x1df, P5 ;  /* 0x000001df0000780c */ /* 0x000fe20002fa4470 */
[----:B------:R-:W-:Y:S01]  /*3880*/  FFMA.FTZ R16, R16, R25, R18 ;  /* 0x0000001910107223 */ /* 0x000fe20000010012 */
[----:B------:R-:W-:Y:S01]  /*3890*/  ISETP.LT.U32.AND P0, PT, R0, 0x1e0, !P0 ;  /* 0x000001e00000780c */ /* 0x000fe20004701070 */
[----:B------:R-:W-:Y:S01]  /*38a0*/  FFMA.FTZ R17, R17, R28, R19 ;  /* 0x0000001c11117223 */ /* 0x000fe20000010013 */
[----:B------:R-:W-:Y:S11]  /*38b0*/  @!P6 BRA `(.L_x_3150) ;  /* 0x000000000028e947 */ /* 0x000ff60003800000 */
        /* <DEDUP_REMOVED lines=10> */
.L_x_3150:
        /* <DEDUP_REMOVED lines=14> */
.L_x_3152:
[----:B------:R-:W-:Y:S05]  /*3a40*/  BSYNC B0 ;  /* 0x0000000000007941 */ /* 0x000fea0003800000 */
.L_x_3151:
[----:B------:R-:W-:Y:S05]  /*3a50*/  @!P6 BRA `(.L_x_3153) ;  /* 0x000000000028e947 */ /* 0x000fea0003800000 */
        /* <DEDUP_REMOVED lines=10> */
.L_x_3153:
[----:B------:R-:W-:Y:S04]  /*3b00*/  BSSY B0, `(.L_x_3154) ;  /* 0x000000d000007945 */ /* 0x000fe80003800000 */
[----:B------:R-:W-:Y:S05]  /*3b10*/  @P5 BRA `(.L_x_3155) ;  /* 0x00000000002c5947 */ /* 0x000fea0003800000 */
[----:B------:R-:W-:Y:S01]  /*3b20*/  ULDC.64 UR12, c[0x0][0x270] ;  /* 0x00009c00000c7ab9 */ /* 0x000fe20000000a00 */
[----:B------:R-:W-:Y:S01]  /*3b30*/  MOV R49, R51 ;  /* 0x0000003300317202 */ /* 0x000fe20000000f00 */
[----:B------:R-:W-:Y:S01]  /*3b40*/  IMAD R39, R39, UR12, RZ ;  /* 0x0000000c27277c24 */ /* 0x000fe2000f8e02ff */
[----:B------:R-:W-:Y:S01]  /*3b50*/  F2FP.BF16.F32.PACK_AB R21, R21, R16 ;  /* 0x000000101515723e */ /* 0x000fe200000010ff */
[----:B------:R-:W-:-:S04]  /*3b60*/  IMAD.WIDE.U32 R48, R14, UR12, R48 ;  /* 0x0000000c0e307c25 */ /* 0x000fc8000f8e0030 */
[----:B------:R-:W-:Y:S01]  /*3b70*/  IMAD R39, R14, UR13, R39 ;  /* 0x0000000d0e277c24 */ /* 0x000fe2000f8e0227 */
[----:B------:R-:W-:Y:S02]  /*3b80*/  ULDC.64 UR12, c[0x0][0x210] ;  /* 0x00008400000c7ab9 */ /* 0x000fe40000000a00 */
[----:B0-----:R-:W-:Y:S02]  /*3b90*/  LEA R18, P0, R48, UR12, 0x1 ;  /* 0x0000000c30127c11 */ /* 0x001fe4000f8008ff */
[----:B------:R-:W-:-:S04]  /*3ba0*/  IADD3 R39, R49, R39, RZ ;  /* 0x0000002731277210 */ /* 0x000fc80007ffe0ff */
[----:B------:R-:W-:-:S05]  /*3bb0*/  LEA.HI.X R19, R48, UR13, R39, 0x1, P0 ;  /* 0x0000000d30137c11 */ /* 0x000fca00080f0c27 */
[----:B------:R1:W-:Y:S02]  /*3bc0*/  STG.E desc[UR8][R18.64], R21 ;  /* 0x0000001512007986 */ /* 0x0003e4000c101908 */
.L_x_3155:
[----:B------:R-:W-:Y:S05]  /*3bd0*/  BSYNC B0 ;  /* 0x0000000000007941 */ /* 0x000fea0003800000 */
.L_x_3154:
[----:B------:R-:W2:Y:S01]  /*3be0*/  LDC R15, c[0x0][0x10] ;  /* 0x00000400ff0f7b82 */ /* 0x000ea20000000800 */
[----:B------:R-:W-:Y:S02]  /*3bf0*/  IADD3 R8, R8, 0x1, RZ ;  /* 0x0000000108087810 */ /* 0x000fe40007ffe0ff */
[----:B--2---:R-:W-:-:S04]  /*3c00*/  IADD3 R6, R15, R6, RZ ;  /* 0x000000060f067210 */ /* 0x004fc80007ffe0ff */
[----:B------:R-:W-:-:S13]  /*3c10*/  ISETP.GE.AND P0, PT, R6, UR4, PT ;  /* 0x0000000406007c0c */ /* 0x000fda000bf06270 */
[----:B------:R-:W-:Y:S05]  /*3c20*/  @!P0 BRA `(.L_x_3156) ;  /* 0xffffffc400a88947 */ /* 0x000fea000383ffff */
[----:B------:R-:W-:Y:S05]  /*3c30*/  EXIT ;  /* 0x000000000000794d */ /* 0x000fea0003800000 */
.L_x_3157:
        /* <DEDUP_REMOVED lines=12> */
.L_x_5178:


//--------------------- .text._Z35group_norm_nhwc_fwd_one_pass_kernelI11Bf16IOFp32WLi256ELi60ELi480EEv26Group_norm_nhwc_fwd_params --------------------------
	.section	.text._Z35group_norm_nhwc_fwd_one_pass_kernelI11Bf16IOFp32WLi256ELi60ELi480EEv26Group_norm_nhwc_fwd_params,"ax",@progbits
	.align	128
        .global         _Z35group_norm_nhwc_fwd_one_pass_kernelI11Bf16IOFp32WLi256ELi60ELi480EEv26Group_norm_nhwc_fwd_params
        .type           _Z35group_norm_nhwc_fwd_one_pass_kernelI11Bf16IOFp32WLi256ELi60ELi480EEv26Group_norm_nhwc_fwd_params,@function
        .size           _Z35group_norm_nhwc_fwd_one_pass_kernelI11Bf16IOFp32WLi256ELi60ELi480EEv26Group_norm_nhwc_fwd_params,(.L_x_5179 - _Z35group_norm_nhwc_fwd_one_pass_kernelI11Bf16IOFp32WLi256ELi60ELi480EEv26Group_norm_nhwc_fwd_params)
        .other          _Z35group_norm_nhwc_fwd_one_pass_kernelI11Bf16IOFp32WLi256ELi60ELi480EEv26Group_norm_nhwc_fwd_params,@"STO_CUDA_ENTRY STV_DEFAULT"
_Z35group_norm_nhwc_fwd_one_pass_kernelI11Bf16IOFp32WLi256ELi60ELi480EEv26Group_norm_nhwc_fwd_params:
.text._Z35group_norm_nhwc_fwd_one_pass_kernelI11Bf16IOFp32WLi256ELi60ELi480EEv26Group_norm_nhwc_fwd_params:
        /* <DEDUP_REMOVED lines=11> */
[----:B------:R-:W-:-:S05]  /*00b0*/  ULDC.U8 UR10, c[0x0][0x28c] ;  /* 0x0000a300000a7ab9 */ /* 0x000fca0000000000 */
[----:B------:R-:W1:Y:S08]  /*00c0*/  LDC R4, c[0x0][0x294] ;  /* 0x0000a500ff047b82 */ /* 0x000e700000000800 */
[----:B------:R-:W2:Y:S01]  /*00d0*/  S2UR UR6, SR_CgaCtaId ;  /* 0x00000000000679c3 */ /* 0x000ea20000008800 */
[----:B0-----:R-:W-:Y:S01]  /*00e0*/  IMAD.WIDE.U32 R2, R0, -0x77777777, RZ ;  /* 0x8888888900027825 */ /* 0x001fe200078e00ff */
[----:B------:R-:W-:-:S04]  /*00f0*/  SHF.R.S32.HI R7, RZ, 0x1f, R0 ;  /* 0x0000001fff077819 */ /* 0x000fc80000011400 */
[----:B------:R-:W-:Y:S02]  /*0100*/  SHF.R.U32.HI R9, RZ, 0x4, R3 ;  /* 0x00000004ff097819 */ /* 0x000fe40000011603 */
[----:B------:R-:W0:Y:S01]  /*0110*/  S2R R3, SR_LANEID ;  /* 0x0000000000037919 */ /* 0x000e220000000000 */
[----:B--2---:R-:W-:Y:S02]  /*0120*/  ULEA UR5, UR6, UR5, 0x18 ;  /* 0x0000000506057291 */ /* 0x004fe4000f8ec03f */
[----:B-1----:R-:W-:Y:S01]  /*0130*/  IMAD R2, R4, UR7, R9 ;  /* 0x0000000704027c24 */ /* 0x002fe2000f8e0209 */
[----:B------:R-:W-:Y:S01]  /*0140*/  LEA.HI R4, R7, R0, RZ, 0x5 ;  /* 0x0000000007047211 */ /* 0x000fe200078f28ff */
[----:B------:R-:W-:Y:S02]  /*0150*/  IMAD R7, R9, -0x1e, R0 ;  /* 0xffffffe209077824 */ /* 0x000fe400078e0200 */
[C---:B------:R-:W-:Y:S01]  /*0160*/  VIADD R22, R2.reuse, 0xe0 ;  /* 0x000000e002167836 */ /* 0x040fe20000000000 */
[----:B------:R-:W-:-:S02]  /*0170*/  ISETP.GE.U32.AND P0, PT, R2, UR8, PT ;  /* 0x0000000802007c0c */ /* 0x000fc4000bf06070 */
[----:B------:R-:W-:Y:S02]  /*0180*/  SHF.R.S32.HI R5, RZ, 0x1f, R2 ;  /* 0x0000001fff057819 */ /* 0x000fe40000011402 */
[----:B------:R-:W-:Y:S02]  /*0190*/  SHF.R.S32.HI R8, RZ, 0x5, R4 ;  /* 0x00000005ff087819 */ /* 0x000fe40000011404 */
[----:B------:R-:W-:Y:S01]  /*01a0*/  ISETP.GE.AND.EX P0, PT, R5, UR9, PT, P0 ;  /* 0x0000000905007c0c */ /* 0x000fe2000bf06300 */
[----:B------:R-:W-:Y:S01]  /*01b0*/  ULDC.64 UR8, c[0x0][0x208] ;  /* 0x0000820000087ab9 */ /* 0x000fe20000000a00 */
[----:B------:R-:W-:Y:S02]  /*01c0*/  IADD3 R9, R2, 0x10, RZ ;  /* 0x0000001002097810 */ /* 0x000fe40007ffe0ff */
[----:B------:R-:W-:Y:S01]  /*01d0*/  MOV R4, R6 ;  /* 0x0000000600047202 */ /* 0x000fe20000000f00 */
[----:B------:R-:W-:Y:S01]  /*01e0*/  HFMA2.MMA R6, -RZ, RZ, 0, 0 ;  /* 0x00000000ff067435 */ /* 0x000fe200000001ff */
[----:B------:R-:W-:-:S02]  /*01f0*/  SHF.L.U32 R7, R7, 0x1, RZ ;  /* 0x0000000107077819 */ /* 0x000fc400000006ff */
[----:B------:R-:W-:Y:S02]  /*0200*/  LEA R8, R8, UR5, 0x3 ;  /* 0x0000000508087c11 */ /* 0x000fe4000f8e18ff */
[C---:B------:R-:W-:Y:S02]  /*0210*/  IADD3 R10, R2.reuse, 0x20, RZ ;  /* 0x00000020020a7810 */ /* 0x040fe40007ffe0ff */
        /* <DEDUP_REMOVED lines=8> */
[----:B------:R-:W-:Y:S02]  /*02a0*/  ISETP.LT.U32.AND P0, PT, R0, 0x1e0, !P0 ;  /* 0x000001e00000780c */ /* 0x000fe40004701070 */
[----:B------:R-:W-:-:S02]  /*02b0*/  IADD3 R19, R2, 0xb0, RZ ;  /* 0x000000b002137810 */ /* 0x000fc40007ffe0ff */
[C---:B------:R-:W-:Y:S02]  /*02c0*/  IADD3 R20, R2.reuse, 0xc0, RZ ;  /* 0x000000c002147810 */ /* 0x040fe40007ffe0ff */
[C---:B------:R-:W-:Y:S02]  /*02d0*/  IADD3 R21, R2.reuse, 0xd0, RZ ;  /* 0x000000d002157810 */ /* 0x040fe40007ffe0ff */
[----:B------:R-:W-:Y:S02]  /*02e0*/  IADD3 R23, R2, 0xf0, RZ ;  /* 0x000000f002177810 */ /* 0x000fe40007ffe0ff */
[----:B0-----:R-:W-:-:S07]  /*02f0*/  SHF.R.S32.HI R25, RZ, 0x1f, R9 ;  /* 0x0000001fff197819 */ /* 0x001fce0000011409 */
.L_x_3215:
[----:B0-----:R-:W0:Y:S01]  /*0300*/  LDC R33, c[0x0][0x288] ;  /* 0x0000a200ff217b82 */ /* 0x001e220000000800 */
[----:B------:R-:W-:Y:S01]  /*0310*/  ULDC.64 UR14, c[0x0][0x278] ;  /* 0x00009e00000e7ab9 */ /* 0x000fe20000000a00 */
[----:B------:R-:W-:Y:S01]  /*0320*/  ULDC.64 UR12, c[0x0][0x280] ;  /* 0x0000a000000c7ab9 */ /* 0x000fe20000000a00 */
[----:B------:R-:W-:Y:S02]  /*0330*/  ISETP.GE.U32.AND P3, PT, R9, UR14, PT ;  /* 0x0000000e09007c0c */ /* 0x000fe4000bf66070 */
[----:B------:R-:W-:Y:S02]  /*0340*/  ISETP.GE.U32.AND P6, PT, R11, UR14, PT ;  /* 0x0000000e0b007c0c */ /* 0x000fe4000bfc6070 */
[----:B------:R-:W-:Y:S01]  /*0350*/  ISETP.GE.AND.EX P3, PT, R25, UR15, PT, P3 ;  /* 0x0000000f19007c0c */ /* 0x000fe2000bf66330 */
[----:B-1----:R-:W1:Y:S01]  /*0360*/  @P0 LDC.64 R40, c[0x0][0x220] ;  /* 0x00008800ff280b82 */ /* 0x002e620000000a00 */
[----:B------:R-:W-:Y:S02]  /*0370*/  SHF.R.S32.HI R49, RZ, 0x1f, R13 ;  /* 0x0000001fff317819 */ /* 0x000fe4000001140d */
[----:B------:R-:W-:-:S02]  /*0380*/  ISETP.LT.U32.AND P3, PT, R0, 0x1e0, !P3 ;  /* 0x000001e00000780c */ /* 0x000fc40005f61070 */
[----:B0-----:R-:W-:-:S11]  /*0390*/  IABS R29, R33 ;  /* 0x00000021001d7213 */ /* 0x001fd60000000000 */
[----:B------:R-:W0:Y:S01]  /*03a0*/  @P3 LDC.64 R38, c[0x0][0x270] ;  /* 0x00009c00ff263b82 */ /* 0x000e220000000a00 */
[----:B--2---:R-:W2:Y:S07]  /*03b0*/  I2F.RP R24, R29 ;  /* 0x0000001d00187306 */ /* 0x004eae0000209400 */
[----:B------:R-:W3:Y:S01]  /*03c0*/  @P3 LDC.64 R42, c[0x0][0x220] ;  /* 0x00008800ff2a3b82 */ /* 0x000ee20000000a00 */
[----:B--2---:R-:W2:Y:S02]  /*03d0*/  MUFU.RCP R24, R24 ;  /* 0x0000001800187308 */ /* 0x004ea40000001000 */
[----:B--2---:R-:W-:-:S06]  /*03e0*/  IADD3 R26, R24, 0xffffffe, RZ ;  /* 0x0ffffffe181a7810 */ /* 0x004fcc0007ffe0ff */
[----:B----4-:R2:W4:Y:S02]  /*03f0*/  F2I.FTZ.U32.TRUNC.NTZ R27, R26 ;  /* 0x0000001a001b7305 */ /* 0x010524000021f000 */
[----:B--2---:R-:W-:Y:S02]  /*0400*/  MOV R26, RZ ;  /* 0x000000ff001a7202 */ /* 0x004fe40000000f00 */
[----:B----4-:R-:W-:-:S05]  /*0410*/  IADD3 R28, RZ, -R27, RZ ;  /* 0x8000001bff1c7210 */ /* 0x010fca0007ffe0ff */
        /* <DEDUP_REMOVED lines=9> */
[----:B------:R-:W-:Y:S02]  /*04b0*/  ISETP.GE.U32.AND P1, PT, R24, R29, PT ;  /* 0x0000001d1800720c */ /* 0x000fe40003f26070 */
[----:B------:R-:W-:Y:S02]  /*04c0*/  LOP3.LUT R24, R4, R33, RZ, 0x3c, !PT ;  /* 0x0000002104187212 */ /* 0x000fe400078e3cff */
[----:B------:R-:W-:Y:S02]  /*04d0*/  ISETP.NE.AND P2, PT, R33, RZ, PT ;  /* 0x000000ff2100720c */ /* 0x000fe40003f45270 */
[----:B------:R-:W-:-:S07]  /*04e0*/  ISETP.GE.AND P4, PT, R24, RZ, PT ;  /* 0x000000ff1800720c */ /* 0x000fce0003f86270 */
[----:B------:R-:W-:Y:S02]  /*04f0*/  @P1 IADD3 R27, R27, 0x1, RZ ;  /* 0x000000011b1b1810 */ /* 0x000fe40007ffe0ff */
[----:B------:R-:W-:Y:S02]  /*0500*/  ISETP.GE.U32.AND P1, PT, R10, UR14, PT ;  /* 0x0000000e0a007c0c */ /* 0x000fe4000bf26070 */
[----:B------:R-:W-:Y:S02]  /*0510*/  MOV R31, R27 ;  /* 0x0000001b001f7202 */ /* 0x000fe40000000f00 */
[----:B------:R-:W-:Y:S02]  /*0520*/  SHF.R.S32.HI R27, RZ, 0x1f, R10 ;  /* 0x0000001fff1b7819 */ /* 0x000fe4000001140a */
[----:B------:R-:W-:Y:S02]  /*0530*/  @!P4 IADD3 R31, -R31, RZ, RZ ;  /* 0x000000ff1f1fc210 */ /* 0x000fe40007ffe1ff */
[----:B------:R-:W-:-:S02]  /*0540*/  @!P2 LOP3.LUT R31, RZ, R33, RZ, 0x33, !PT ;  /* 0x00000021ff1fa212 */ /* 0x000fc400078e33ff */
[----:B------:R-:W-:Y:S02]  /*0550*/  ISETP.GE.AND.EX P1, PT, R27, UR15, PT, P1 ;  /* 0x0000000f1b007c0c */ /* 0x000fe4000bf26310 */
[----:B------:R-:W-:Y:S02]  /*0560*/  IADD3 R29, -R31, RZ, RZ ;  /* 0x000000ff1f1d7210 */ /* 0x000fe40007ffe1ff */
[----:B------:R-:W-:Y:S02]  /*0570*/  ISETP.GT.U32.OR P1, PT, R0, 0x1df, P1 ;  /* 0x000001df0000780c */ /* 0x000fe40000f24470 */
[----:B------:R-:W-:Y:S01]  /*0580*/  SHF.R.S32.HI R24, RZ, 0x1f, R31 ;  /* 0x0000001fff187819 */ /* 0x000fe2000001141f */
[----:B------:R-:W-:Y:S01]  /*0590*/  IMAD R88, R33, R29, R4 ;  /* 0x0000001d21587224 */ /* 0x000fe200078e0204 */
[----:B------:R-:W-:Y:S01]  /*05a0*/  SHF.R.S32.HI R29, RZ, 0x1f, R7 ;  /* 0x0000001fff1d7819 */ /* 0x000fe20000011407 */
[----:B------:R-:W2:Y:S02]  /*05b0*/  @P0 LDC.64 R32, c[0x0][0x270] ;  /* 0x00009c00ff200b82 */ /* 0x000ea40000000a00 */
[----:B------:R-:W-:-:S02]  /*05c0*/  IMAD R88, R88, 0x3c, RZ ;  /* 0x0000003c58587824 */ /* 0x000fc400078e02ff */
[----:B------:R-:W-:-:S03]  /*05d0*/  IMAD R24, R24, UR12, RZ ;  /* 0x0000000c18187c24 */ /* 0x000fc6000f8e02ff */
[----:B------:R-:W-:Y:S01]  /*05e0*/  IADD3 R72, P2, R7, R88, RZ ;  /* 0x0000005807487210 */ /* 0x000fe20007f5e0ff */
[C---:B------:R-:W-:Y:S01]  /*05f0*/  IMAD R71, R31.reuse, UR13, R24 ;  /* 0x0000000d1f477c24 */ /* 0x040fe2000f8e0218 */
[----:B------:R-:W4:Y:S02]  /*0600*/  @!P1 LDC.64 R44, c[0x0][0x270] ;  /* 0x00009c00ff2c9b82 */ /* 0x000f240000000a00 */
[----:B------:R-:W-:Y:S02]  /*0610*/  LEA.HI.X.SX32 R73, R88, R29, 0x1, P2 ;  /* 0x0000001d58497211 */ /* 0x000fe400010f0eff */
[----:B------:R-:W-:Y:S02]  /*0620*/  SHF.R.S32.HI R29, RZ, 0x1f, R11 ;  /* 0x0000001fff1d7819 */ /* 0x000fe4000001140b */
[----:B------:R-:W-:Y:S01]  /*0630*/  ISETP.GE.U32.AND P2, PT, R12, UR14, PT ;  /* 0x0000000e0c007c0c */ /* 0x000fe2000bf46070 */
[----:B------:R-:W-:Y:S01]  /*0640*/  IMAD.WIDE.U32 R72, R31, UR12, R72 ;  /* 0x0000000c1f487c25 */ /* 0x000fe2000f8e0048 */
[----:B------:R-:W-:Y:S01]  /*0650*/  SHF.R.S32.HI R31, RZ, 0x1f, R12 ;  /* 0x0000001fff1f7819 */ /* 0x000fe2000001140c */
[----:B------:R-:W5:Y:S01]  /*0660*/  @!P1 LDC.64 R46, c[0x0][0x220] ;  /* 0x00008800ff2e9b82 */ /* 0x000f620000000a00 */
[----:B------:R-:W-:-:S02]  /*0670*/  ISETP.GE.AND.EX P6, PT, R29, UR15, PT, P6 ;  /* 0x0000000f1d007c0c */ /* 0x000fc4000bfc6360 */
[----:B------:R-:W-:Y:S02]  /*0680*/  IADD3 R71, R73, R71, RZ ;  /* 0x0000004749477210 */ /* 0x000fe40007ffe0ff */
[----:B------:R-:W-:Y:S01]  /*0690*/  @P0 MOV R70, R72 ;  /* 0x0000004800460202 */ /* 0x000fe20000000f00 */
[----:B--2---:R-:W-:Y:S01]  /*06a0*/  @P0 IMAD R24, R5, R32, RZ ;  /* 0x0000002005180224 */ /* 0x004fe200078e02ff */
[----:B------:R-:W-:Y:S02]  /*06b0*/  ISETP.GE.AND.EX P2, PT, R31, UR15, PT, P2 ;  /* 0x0000000f1f007c0c */ /* 0x000fe4000bf46320 */
[----:B------:R-:W-:Y:S01]  /*06c0*/  ISETP.GT.U32.OR P6, PT, R0, 0x1df, P6 ;  /* 0x000001df0000780c */ /* 0x000fe200037c4470 */
[C---:B------:R-:W-:Y:S01]  /*06d0*/  @P0 IMAD R33, R2.reuse, R33, R24 ;  /* 0x0000002102210224 */ /* 0x040fe200078e0218 */
[----:B------:R-:W-:Y:S01]  /*06e0*/  @P3 MOV R36, R72 ;  /* 0x0000004800243202 */ /* 0x000fe20000000f00 */
[----:B0-----:R-:W-:Y:S01]  /*06f0*/  @P3 IMAD R24, R25, R38, RZ ;  /* 0x0000002619183224 */ /* 0x001fe200078e02ff */
[----:B------:R-:W-:Y:S01]  /*0700*/  @P3 MOV R37, R71 ;  /* 0x0000004700253202 */ /* 0x000fe20000000f00 */
[----:B------:R-:W-:Y:S01]  /*0710*/  @P0 IMAD.WIDE.U32 R34, R2, R32, R70 ;  /* 0x0000002002220225 */ /* 0x000fe200078e0046 */
[----:B------:R-:W-:-:S03]  /*0720*/  ISETP.GT.U32.OR P2, PT, R0, 0x1df, P2 ;  /* 0x000001df0000780c */ /* 0x000fc60001744470 */
[----:B------:R-:W-:Y:S01]  /*0730*/  @P3 IMAD R39, R9, R39, R24 ;  /* 0x0000002709273224 */ /* 0x000fe200078e0218 */
[C---:B-1----:R-:W-:Y:S01]  /*0740*/  @P0 LEA R32, P4, R34.reuse, R40, 0x1 ;  /* 0x0000002822200211 */ /* 0x042fe200078808ff */
[----:B------:R-:W-:Y:S02]  /*0750*/  @P0 IMAD.IADD R24, R35, 0x1, R33 ;  /* 0x0000000123180824 */ /* 0x000fe400078e0221 */
[----:B------:R-:W-:Y:S01]  /*0760*/  @P3 IMAD.WIDE.U32 R36, R9, R38, R36 ;  /* 0x0000002609243225 */ /* 0x000fe200078e0024 */
[----:B------:R-:W0:Y:S02]  /*0770*/  @!P6 LDC.64 R52, c[0x0][0x270] ;  /* 0x00009c00ff34eb82 */ /* 0x000e240000000a00 */
[----:B------:R-:W-:Y:S01]  /*0780*/  @P0 LEA.HI.X R33, R34, R41, R24, 0x1, P4 ;  /* 0x0000002922210211 */ /* 0x000fe200020f0c18 */
[----:B----4-:R-:W-:Y:S01]  /*0790*/  @!P1 IMAD R26, R27, R44, RZ ;  /* 0x0000002c1b1a9224 */ /* 0x010fe200078e02ff */
[----:B------:R-:W-:Y:S02]  /*07a0*/  @P3 IADD3 R24, R37, R39, RZ ;  /* 0x0000002725183210 */ /* 0x000fe40007ffe0ff */
[----:B---3--:R-:W-:Y:S01]  /*07b0*/  @P3 LEA R34, P5, R36, R42, 0x1 ;  /* 0x0000002a24223211 */ /* 0x008fe200078a08ff */
[----:B------:R-:W-:Y:S01]  /*07c0*/  @!P1 IMAD R39, R10, R45, R26 ;  /* 0x0000002d0a279224 */ /* 0x000fe200078e021a */
[----:B------:R-:W1:Y:S01]  /*07d0*/  @!P2 LDC.64 R54, c[0x0][0x270] ;  /* 0x00009c00ff36ab82 */ /* 0x000e620000000a00 */
[----:B------:R-:W-:-:S02]  /*07e0*/  @!P1 MOV R37, R71 ;  /* 0x0000004700259202 */ /* 0x000fc40000000f00 */
[----:B------:R-:W-:Y:S02]  /*07f0*/  @P3 LEA.HI.X R35, R36, R43, R24, 0x1, P5 ;  /* 0x0000002b24233211 */ /* 0x000fe400028f0c18 */
[----:B------:R-:W-:Y:S02]  /*0800*/  @!P1 MOV R36, R72 ;  /* 0x0000004800249202 */ /* 0x000fe40000000f00 */
[----:B------:R-:W-:Y:S01]  /*0810*/  ISETP.GE.U32.AND P4, PT, R13, UR14, PT ;  /* 0x0000000e0d007c0c */ /* 0x000fe2000bf86070 */
[----:B------:R-:W2:Y:S01]  /*0820*/  @!P2 LDC.64 R56, c[0x0][0x220] ;  /* 0x00008800ff38ab82 */ /* 0x000ea20000000a00 */
[----:B------:R-:W-:Y:S01]  /*0830*/  MOV R24, RZ ;  /* 0x000000ff00187202 */ /* 0x000fe20000000f00 */
[----:B------:R-:W-:Y:S01]  /*0840*/  @!P1 IMAD.WIDE.U32 R36, R10, R44, R36 ;  /* 0x0000002c0a249225 */ /* 0x000fe200078e0024 */
[----:B------:R-:W-:-:S04]  /*0850*/  ISETP.GE.AND.EX P4, PT, R49, UR15, PT, P4 ;  /* 0x0000000f31007c0c */ /* 0x000fc8000bf86340 */
[----:B------:R-:W-:Y:S01]  /*0860*/  ISETP.GT.U32.OR P4, PT, R0, 0x1df, P4 ;  /* 0x000001df0000780c */ /* 0x000fe20002784470 */
[----:B------:R-:W3:Y:S01]  /*0870*/  @!P6 LDC.64 R44, c[0x0][0x220] ;  /* 0x00008800ff2ceb82 */ /* 0x000ee20000000a00 */
[----:B------:R-:W-:Y:S01]  /*0880*/  @!P1 IADD3 R26, R37, R39, RZ ;  /* 0x00000027251a9210 */ /* 0x000fe20007ffe0ff */
[----:B------:R4:W2:Y:S01]  /*0890*/  @P3 LDG.E R24, desc[UR8][R34.64] ;  /* 0x0000000822183981 */ /* 0x0008a2000c1e1900 */
[C---:B-----5:R-:W-:Y:S01]  /*08a0*/  @!P1 LEA R38, P5, R36.reuse, R46, 0x1 ;  /* 0x0000002e24269211 */ /* 0x060fe200078a08ff */
[----:B0-----:R-:W-:Y:S01]  /*08b0*/  @!P6 IMAD R28, R29, R52, RZ ;  /* 0x000000341d1ce224 */ /* 0x001fe200078e02ff */
[----:B------:R-:W-:Y:S02]  /*08c0*/  SHF.R.S32.HI R51, RZ, 0x1f, R14 ;  /* 0x0000001fff337819 */ /* 0x000fe4000001140e */
[----:B------:R-:W-:Y:S02]  /*08d0*/  @!P1 LEA.HI.X R39, R36, R47, R26, 0x1, P5 ;  /* 0x0000002f24279211 */ /* 0x000fe400028f0c1a */
[----:B------:R-:W-:-:S02]  /*08e0*/  ISETP.GE.U32.AND P5, PT, R14, UR14, PT ;  /* 0x0000000e0e007c0c */ /* 0x000fc4000bfa6070 */
[----:B----4-:R-:W-:Y:S02]  /*08f0*/  @!P6 MOV R34, R72 ;  /* 0x000000480022e202 */ /* 0x010fe40000000f00 */
[----:B------:R-:W-:Y:S01]  /*0900*/  @!P6 MOV R35, R71 ;  /* 0x000000470023e202 */ /* 0x000fe20000000f00 */
[----:B-1----:R-:W-:Y:S01]  /*0910*/  @!P2 IMAD R26, R31, R54, RZ ;  /* 0x000000361f1aa224 */ /* 0x002fe200078e02ff */
[----:B------:R-:W0:Y:S01]  /*0920*/  @!P4 LDC.64 R46, c[0x0][0x270] ;  /* 0x00009c00ff2ecb82 */ /* 0x000e220000000a00 */
[----:B------:R-:W-:Y:S01]  /*0930*/  @!P6 IMAD R37, R11, R53, R28 ;  /* 0x000000350b25e224 */ /* 0x000fe200078e021c */
[----:B------:R-:W-:Y:S01]  /*0940*/  ISETP.GE.AND.EX P5, PT, R51, UR15, PT, P5 ;  /* 0x0000000f33007c0c */ /* 0x000fe2000bfa6350 */
[----:B------:R-:W-:Y:S01]  /*0950*/  @!P6 IMAD.WIDE.U32 R34, R11, R52, R34 ;  /* 0x000000340b22e225 */ /* 0x000fe200078e0022 */
[----:B------:R-:W-:Y:S02]  /*0960*/  @!P2 MOV R40, R72 ;  /* 0x000000480028a202 */ /* 0x000fe40000000f00 */
[----:B------:R-:W-:Y:S01]  /*0970*/  @!P2 MOV R41, R71 ;  /* 0x000000470029a202 */ /* 0x000fe20000000f00 */
[----:B------:R-:W-:Y:S01]  /*0980*/  @!P2 IMAD R43, R12, R55, R26 ;  /* 0x000000370c2ba224 */ /* 0x000fe200078e021a */
[----:B------:R-:W-:-:S02]  /*0990*/  MOV R26, RZ ;  /* 0x000000ff001a7202 */ /* 0x000fc40000000f00 */
[----:B------:R-:W-:Y:S01]  /*09a0*/  ISETP.GT.U32.OR P5, PT, R0, 0x1df, P5 ;  /* 0x000001df0000780c */ /* 0x000fe20002fa4470 */
[----:B------:R-:W-:Y:S01]  /*09b0*/  @!P2 IMAD.WIDE.U32 R40, R12, R54, R40 ;  /* 0x000000360c28a225 */ /* 0x000fe200078e0028 */
[----:B------:R-:W-:Y:S02]  /*09c0*/  @!P6 IADD3 R28, R35, R37, RZ ;  /* 0x00000025231ce210 */ /* 0x000fe40007ffe0ff */
[C---:B---3--:R-:W-:Y:S01]  /*09d0*/  @!P6 LEA R36, P3, R34.reuse, R44, 0x1 ;  /* 0x0000002c2224e211 */ /* 0x048fe200078608ff */
[----:B------:R-:W3:Y:S01]  /*09e0*/  @!P1 LDG.E R26, desc[UR8][R38.64] ;  /* 0x00000008261a9981 */ /* 0x000ee2000c1e1900 */
[----:B------:R-:W-:Y:S02]  /*09f0*/  @!P2 IADD3 R30, R41, R43, RZ ;  /* 0x0000002b291ea210 */ /* 0x000fe40007ffe0ff */
[----:B------:R-:W-:Y:S02]  /*0a00*/  @!P6 LEA.HI.X R37, R34, R45, R28, 0x1, P3 ;  /* 0x0000002d2225e211 */ /* 0x000fe400018f0c1c */
[----:B--2---:R-:W-:Y:S01]  /*0a10*/  @!P2 LEA R34, P1, R40, R56, 0x1 ;  /* 0x000000382822a211 */ /* 0x004fe200078208ff */
[----:B------:R-:W1:Y:S01]  /*0a20*/  @!P4 LDC.64 R44, c[0x0][0x220] ;  /* 0x00008800ff2ccb82 */ /* 0x000e620000000a00 */
[----:B------:R-:W-:-:S02]  /*0a30*/  SHF.R.S32.HI R53, RZ, 0x1f, R15 ;  /* 0x0000001fff357819 */ /* 0x000fc4000001140f */
[----:B------:R-:W-:Y:S02]  /*0a40*/  ISETP.GE.U32.AND P3, PT, R15, UR14, PT ;  /* 0x0000000e0f007c0c */ /* 0x000fe4000bf66070 */
[----:B------:R-:W-:Y:S02]  /*0a50*/  @!P2 LEA.HI.X R35, R40, R57, R30, 0x1, P1 ;  /* 0x000000392823a211 */ /* 0x000fe400008f0c1e */
[----:B------:R-:W-:Y:S01]  /*0a60*/  MOV R28, RZ ;  /* 0x000000ff001c7202 */ /* 0x000fe20000000f00 */
[----:B------:R-:W2:Y:S01]  /*0a70*/  @!P5 LDC.64 R58, c[0x0][0x270] ;  /* 0x00009c00ff3adb82 */ /* 0x000ea20000000a00 */
[----:B------:R-:W-:Y:S02]  /*0a80*/  SHF.R.S32.HI R55, RZ, 0x1f, R16 ;  /* 0x0000001fff377819 */ /* 0x000fe40000011410 */
[----:B------:R-:W-:Y:S02]  /*0a90*/  ISETP.GE.U32.AND P1, PT, R16, UR14, PT ;  /* 0x0000000e10007c0c */ /* 0x000fe4000bf26070 */
[----:B------:R-:W-:Y:S01]  /*0aa0*/  ISETP.GE.AND.EX P3, PT, R53, UR15, PT, P3 ;  /* 0x0000000f35007c0c */ /* 0x000fe2000bf66330 */
[----:B------:R4:W5:Y:S01]  /*0ab0*/  @!P6 LDG.E R28, desc[UR8][R36.64] ;  /* 0x00000008241ce981 */ /* 0x000962000c1e1900 */
[----:B------:R-:W-:Y:S01]  /*0ac0*/  ISETP.GE.AND.EX P1, PT, R55, UR15, PT, P1 ;  /* 0x0000000f37007c0c */ /* 0x000fe2000bf26310 */
[----:B------:R-:W2:Y:S01]  /*0ad0*/  @!P5 LDC.64 R60, c[0x0][0x220] ;  /* 0x00008800ff3cdb82 */ /* 0x000ea20000000a00 */
[C---:B------:R-:W-:Y:S01]  /*0ae0*/  ISETP.GT.U32.OR P3, PT, R0.reuse, 0x1df, P3 ;  /* 0x000001df0000780c */ /* 0x040fe20001f64470 */
[----:B0-----:R-:W-:Y:S01]  /*0af0*/  @!P4 IMAD R30, R49, R46, RZ ;  /* 0x0000002e311ec224 */ /* 0x001fe200078e02ff */
[----:B------:R-:W-:-:S02]  /*0b00*/  ISETP.GT.U32.OR P1, PT, R0, 0x1df, P1 ;  /* 0x000001df0000780c */ /* 0x000fc40000f24470 */
[----:B----4-:R-:W-:Y:S01]  /*0b10*/  @!P4 MOV R36, R72 ;  /* 0x000000480024c202 */ /* 0x010fe20000000f00 */
[----:B------:R-:W-:Y:S02]  /*0b20*/  @!P4 IMAD.MOV.U32 R37, RZ, RZ, R71 ;  /* 0x000000ffff25c224 */ /* 0x000fe400078e0047 */
[C---:B------:R-:W-:Y:S02]  /*0b30*/  @!P4 IMAD R39, R13.reuse, R47, R30 ;  /* 0x0000002f0d27c224 */ /* 0x040fe400078e021e */
[----:B------:R-:W-:Y:S01]  /*0b40*/  @!P4 IMAD.WIDE.U32 R36, R13, R46, R36 ;  /* 0x0000002e0d24c225 */ /* 0x000fe200078e0024 */
[----:B------:R-:W-:Y:S02]  /*0b50*/  MOV R30, RZ ;  /* 0x000000ff001e7202 */ /* 0x000fe40000000f00 */
[----:B------:R-:W-:-:S03]  /*0b60*/  SHF.R.S32.HI R57, RZ, 0x1f, R17 ;  /* 0x0000001fff397819 */ /* 0x000fc60000011411 */
[----:B------:R-:W0:Y:S01]  /*0b70*/  @!P1 LDC.64 R42, c[0x0][0x270] ;  /* 0x00009c00ff2a9b82 */ /* 0x000e220000000a00 */
[----:B------:R-:W-:Y:S01]  /*0b80*/  @!P4 IADD3 R37, R37, R39, RZ ;  /* 0x000000272525c210 */ /* 0x000fe20007ffe0ff */
[----:B------:R4:W5:Y:S01]  /*0b90*/  @!P2 LDG.E R30, desc[UR8][R34.64] ;  /* 0x00000008221ea981 */ /* 0x000962000c1e1900 */
[----:B-1----:R-:W-:-:S05]  /*0ba0*/  @!P4 LEA R44, P6, R36, R44, 0x1 ;  /* 0x0000002c242cc211 */ /* 0x002fca00078c08ff */
[----:B------:R-:W1:Y:S01]  /*0bb0*/  @!P3 LDC.64 R38, c[0x0][0x270] ;  /* 0x00009c00ff26bb82 */ /* 0x000e620000000a00 */
[----:B------:R-:W-:Y:S02]  /*0bc0*/  ISETP.GE.U32.AND P2, PT, R17, UR14, PT ;  /* 0x0000000e11007c0c */ /* 0x000fe4000bf46070 */
[----:B------:R-:W-:Y:S01]  /*0bd0*/  @!P4 LEA.HI.X R45, R36, R45, R37, 0x1, P6 ;  /* 0x0000002d242dc211 */ /* 0x000fe200030f0c25 */
[----:B--2---:R-:W-:Y:S01]  /*0be0*/  @!P5 IMAD R40, R51, R58, RZ ;  /* 0x0000003a3328d224 */ /* 0x004fe200078e02ff */
[----:B------:R-:W-:Y:S02]  /*0bf0*/  ISETP.GE.AND.EX P2, PT, R57, UR15, PT, P2 ;  /* 0x0000000f39007c0c */ /* 0x000fe4000bf46320 */
[----:B------:R-:W-:Y:S01]  /*0c00*/  @!P5 MOV R36, R72 ;  /* 0x000000480024d202 */ /* 0x000fe20000000f00 */
[----:B----4-:R-:W2:Y:S01]  /*0c10*/  @!P3 LDC.64 R34, c[0x0][0x220] ;  /* 0x00008800ff22bb82 */ /* 0x010ea20000000a00 */
[----:B------:R-:W-:Y:S01]  /*0c20*/  @!P5 MOV R37, R71 ;  /* 0x000000470025d202 */ /* 0x000fe20000000f00 */
[----:B------:R-:W-:Y:S01]  /*0c30*/  @!P5 IMAD R41, R14, R59, R40 ;  /* 0x0000003b0e29d224 */ /* 0x000fe200078e0228 */
[----:B------:R-:W-:-:S02]  /*0c40*/  MOV R50, RZ ;  /* 0x000000ff00327202 */ /* 0x000fc40000000f00 */
[----:B------:R-:W-:Y:S01]  /*0c50*/  ISETP.GT.U32.OR P2, PT, R0, 0x1df, P2 ;  /* 0x000001df0000780c */ /* 0x000fe20001744470 */
[----:B------:R-:W-:Y:S01]  /*0c60*/  @!P5 IMAD.WIDE.U32 R36, R14, R58, R36 ;  /* 0x0000003a0e24d225 */ /* 0x000fe200078e0024 */
[----:B------:R-:W-:Y:S02]  /*0c70*/  SHF.R.S32.HI R59, RZ, 0x1f, R18 ;  /* 0x0000001fff3b7819 */ /* 0x000fe40000011412 */
[----:B------:R4:W5:Y:S01]  /*0c80*/  @!P4 LDG.E R50, desc[UR8][R44.64] ;  /* 0x000000082c32c981 */ /* 0x000962000c1e1900 */
[----:B------:R-:W-:Y:S02]  /*0c90*/  ISETP.GE.U32.AND P4, PT, R18, UR14, PT ;  /* 0x0000000e12007c0c */ /* 0x000fe4000bf86070 */
[----:B------:R-:W-:Y:S02]  /*0ca0*/  @!P5 IADD3 R37, R37, R41, RZ ;  /* 0x000000292525d210 */ /* 0x000fe40007ffe0ff */
[----:B------:R-:W2:Y:S01]  /*0cb0*/  @!P1 LDC.64 R40, c[0x0][0x220] ;  /* 0x00008800ff289b82 */ /* 0x000ea20000000a00 */
[----:B------:R-:W-:-:S02]  /*0cc0*/  @!P5 LEA R46, P6, R36, R60, 0x1 ;  /* 0x0000003c242ed211 */ /* 0x000fc400078c08ff */
[----:B------:R-:W-:Y:S02]  /*0cd0*/  MOV R48, RZ ;  /* 0x000000ff00307202 */ /* 0x000fe40000000f00 */
[----:B------:R-:W-:Y:S01]  /*0ce0*/  ISETP.GE.AND.EX P4, PT, R59, UR15, PT, P4 ;  /* 0x0000000f3b007c0c */ /* 0x000fe2000bf86340 */
[----:B-1----:R-:W-:Y:S01]  /*0cf0*/  @!P3 IMAD R54, R53, R38, RZ ;  /* 0x000000263536b224 */ /* 0x002fe200078e02ff */
[----:B------:R-:W-:Y:S02]  /*0d00*/  @!P5 LEA.HI.X R47, R36, R61, R37, 0x1, P6 ;  /* 0x0000003d242fd211 */ /* 0x000fe400030f0c25 */
[----:B----4-:R-:W-:Y:S01]  /*0d10*/  @!P3 MOV R44, R72 ;  /* 0x00000048002cb202 */ /* 0x010fe20000000f00 */
[----:B------:R-:W1:Y:S01]  /*0d20*/  @!P2 LDC.64 R36, c[0x0][0x270] ;  /* 0x00009c00ff24ab82 */ /* 0x000e620000000a00 */
[----:B------:R-:W-:Y:S01]  /*0d30*/  @!P3 MOV R45, R71 ;  /* 0x00000047002db202 */ /* 0x000fe20000000f00 */
[----:B------:R0:W4:Y:S01]  /*0d40*/  @P0 LDG.E R48, desc[UR8][R32.64] ;  /* 0x0000000820300981 */ /* 0x000122000c1e1900 */
[----:B------:R-:W-:Y:S01]  /*0d50*/  ISETP.GT.U32.OR P4, PT, R0, 0x1df, P4 ;  /* 0x000001df0000780c */ /* 0x000fe20002784470 */
[C---:B------:R-:W-:Y:S01]  /*0d60*/  @!P3 IMAD R39, R15.reuse, R39, R54 ;  /* 0x000000270f27b224 */ /* 0x040fe200078e0236 */
[----:B------:R-:W-:Y:S01]  /*0d70*/  MOV R52, RZ ;  /* 0x000000ff00347202 */ /* 0x000fe20000000f00 */
[----:B------:R-:W-:-:S04]  /*0d80*/  @!P3 IMAD.WIDE.U32 R44, R15, R38, R44 ;  /* 0x000000260f2cb225 */ /* 0x000fc800078e002c */
[----:B0-----:R-:W-:Y:S01]  /*0d90*/  @!P1 IMAD R32, R55, R42, RZ ;  /* 0x0000002a37209224 */ /* 0x001fe200078e02ff */
[----:B------:R-:W-:Y:S01]  /*0da0*/  @!P1 MOV R33, R71 ;  /* 0x0000004700219202 */ /* 0x000fe20000000f00 */
[----:B------:R-:W5:Y:S02]  /*0db0*/  @!P5 LDG.E R52, desc[UR8][R46.64] ;  /* 0x000000082e34d981 */ /* 0x000f64000c1e1900 */
[----:B------:R-:W-:Y:S01]  /*0dc0*/  @!P1 IMAD R63, R16, R43, R32 ;  /* 0x0000002b103f9224 */ /* 0x000fe200078e0220 */
[----:B------:R-:W-:Y:S02]  /*0dd0*/  @!P1 MOV R32, R72 ;  /* 0x0000004800209202 */ /* 0x000fe40000000f00 */
[----:B------:R-:W-:Y:S02]  /*0de0*/  @!P3 IADD3 R45, R45, R39, RZ ;  /* 0x000000272d2db210 */ /* 0x000fe40007ffe0ff */
[----:B--2---:R-:W-:Y:S01]  /*0df0*/  @!P3 LEA R34, P6, R44, R34, 0x1 ;  /* 0x000000222c22b211 */ /* 0x004fe200078c08ff */
[----:B------:R-:W0:Y:S01]  /*0e00*/  @!P2 LDC.64 R38, c[0x0][0x220] ;  /* 0x00008800ff26ab82 */ /* 0x000e220000000a00 */
[----:B------:R-:W-:-:S02]  /*0e10*/  SHF.R.S32.HI R61, RZ, 0x1f, R19 ;  /* 0x0000001fff3d7819 */ /* 0x000fc40000011413 */
[----:B------:R-:W-:Y:S01]  /*0e20*/  ISETP.GE.U32.AND P5, PT, R19, UR14, PT ;  /* 0x0000000e13007c0c */ /* 0x000fe2000bfa6070 */
[----:B------:R-:W-:Y:S01]  /*0e30*/  @!P1 IMAD.WIDE.U32 R42, R16, R42, R32 ;  /* 0x0000002a102a9225 */ /* 0x000fe200078e0020 */
[----:B------:R-:W-:Y:S02]  /*0e40*/  MOV R54, RZ ;  /* 0x000000ff00367202 */ /* 0x000fe40000000f00 */
[----:B------:R-:W-:Y:S01]  /*0e50*/  @!P3 LEA.HI.X R35, R44, R35, R45, 0x1, P6 ;  /* 0x000000232c23b211 */ /* 0x000fe200030f0c2d */
[----:B------:R-:W2:Y:S01]  /*0e60*/  @!P4 LDC.64 R32, c[0x0][0x270] ;  /* 0x00009c00ff20cb82 */ /* 0x000ea20000000a00 */
[----:B------:R-:W-:Y:S02]  /*0e70*/  ISETP.GE.AND.EX P5, PT, R61, UR15, PT, P5 ;  /* 0x0000000f3d007c0c */ /* 0x000fe4000bfa6350 */
[----:B------:R-:W-:Y:S01]  /*0e80*/  @!P1 IADD3 R43, R43, R63, RZ ;  /* 0x0000003f2b2b9210 */ /* 0x000fe20007ffe0ff */
[----:B------:R1:W5:Y:S01]  /*0e90*/  @!P3 LDG.E R54, desc[UR8][R34.64] ;  /* 0x000000082236b981 */ /* 0x000362000c1e1900 */
[----:B------:R-:W-:-:S02]  /*0ea0*/  @!P1 LEA R40, P6, R42, R40, 0x1 ;  /* 0x000000282a289211 */ /* 0x000fc400078c08ff */
[----:B------:R-:W-:Y:S02]  /*0eb0*/  ISETP.GT.U32.OR P3, PT, R0, 0x1df, P5 ;  /* 0x000001df0000780c */ /* 0x000fe40002f64470 */
[----:B------:R-:W-:Y:S01]  /*0ec0*/  @!P1 LEA.HI.X R41, R42, R41, R43, 0x1, P6 ;  /* 0x000000292a299211 */ /* 0x000fe200030f0c2b */
[----:B-1----:R-:W-:Y:S01]  /*0ed0*/  @!P2 IMAD R44, R57, R36, RZ ;  /* 0x00000024392ca224 */ /* 0x002fe200078e02ff */
[----:B------:R-:W-:Y:S01]  /*0ee0*/  @!P2 MOV R42, R72 ;  /* 0x00000048002aa202 */ /* 0x000fe20000000f00 */
[----:B------:R-:W-:Y:S01]  /*0ef0*/  @!P2 IMAD.MOV.U32 R43, RZ, RZ, R71 ;  /* 0x000000ffff2ba224 */ /* 0x000fe200078e0047 */
[----:B------:R-:W-:Y:S01]  /*0f00*/  MOV R56, RZ ;  /* 0x000000ff00387202 */ /* 0x000fe20000000f00 */
[C---:B------:R-:W-:Y:S01]  /*0f10*/  @!P2 IMAD R45, R17.reuse, R37, R44 ;  /* 0x00000025112da224 */ /* 0x040fe200078e022c */
[----:B------:R-:W-:Y:S01]  /*0f20*/  SHF.R.S32.HI R63, RZ, 0x1f, R20 ;  /* 0x0000001fff3f7819 */ /* 0x000fe20000011414 */
[----:B------:R-:W-:Y:S01]  /*0f30*/  @!P2 IMAD.WIDE.U32 R42, R17, R36, R42 ;  /* 0x00000024112aa225 */ /* 0x000fe200078e002a */
[----:B------:R-:W-:Y:S01]  /*0f40*/  ISETP.GE.U32.AND P5, PT, R20, UR14, PT ;  /* 0x0000000e14007c0c */ /* 0x000fe2000bfa6070 */
[----:B------:R-:W1:Y:S01]  /*0f50*/  @!P4 LDC.64 R36, c[0x0][0x220] ;  /* 0x00008800ff24cb82 */ /* 0x000e620000000a00 */
[----:B------:R2:W5:Y:S01]  /*0f60*/  @!P1 LDG.E R56, desc[UR8][R40.64] ;  /* 0x0000000828389981 */ /* 0x000562000c1e1900 */
[----:B------:R-:W-:-:S02]  /*0f70*/  SHF.R.S32.HI R65, RZ, 0x1f, R21 ;  /* 0x0000001fff417819 */ /* 0x000fc40000011415 */
[----:B------:R-:W-:Y:S02]  /*0f80*/  ISETP.GE.AND.EX P5, PT, R63, UR15, PT, P5 ;  /* 0x0000000f3f007c0c */ /* 0x000fe4000bfa6350 */
[----:B------:R-:W-:Y:S02]  /*0f90*/  ISETP.GE.U32.AND P1, PT, R21, UR14, PT ;  /* 0x0000000e15007c0c */ /* 0x000fe4000bf26070 */
[----:B------:R-:W1:Y:S01]  /*0fa0*/  @!P3 LDC.64 R34, c[0x0][0x270] ;  /* 0x00009c00ff22bb82 */ /* 0x000e620000000a00 */
[----:B------:R-:W-:Y:S02]  /*0fb0*/  @!P2 IADD3 R43, R43, R45, RZ ;  /* 0x0000002d2b2ba210 */ /* 0x000fe40007ffe0ff */
[----:B0-----:R-:W-:Y:S02]  /*0fc0*/  @!P2 LEA R74, P6, R42, R38, 0x1 ;  /* 0x000000262a4aa211 */ /* 0x001fe400078c08ff */
[----:B------:R-:W-:Y:S02]  /*0fd0*/  ISETP.GT.U32.OR P5, PT, R0, 0x1df, P5 ;  /* 0x000001df0000780c */ /* 0x000fe40002fa4470 */
[----:B------:R-:W-:Y:S01]  /*0fe0*/  ISETP.GE.AND.EX P1, PT, R65, UR15, PT, P1 ;  /* 0x0000000f41007c0c */ /* 0x000fe2000bf26310 */
[----:B--2---:R-:W-:Y:S01]  /*0ff0*/  @!P4 IMAD R38, R59, R32, RZ ;  /* 0x000000203b26c224 */ /* 0x004fe200078e02ff */
[----:B------:R-:W-:Y:S01]  /*1000*/  @!P4 MOV R40, R72 ;  /* 0x000000480028c202 */ /* 0x000fe20000000f00 */
[----:B------:R-:W0:Y:S01]  /*1010*/  @!P3 LDC.64 R46, c[0x0][0x220] ;  /* 0x00008800ff2ebb82 */ /* 0x000e220000000a00 */
[----:B------:R-:W-:-:S02]  /*1020*/  @!P4 MOV R41, R71 ;  /* 0x000000470029c202 */ /* 0x000fc40000000f00 */
[----:B------:R-:W-:Y:S02]  /*1030*/  MOV R58, RZ ;  /* 0x000000ff003a7202 */ /* 0x000fe40000000f00 */
[----:B------:R-:W-:Y:S02]  /*1040*/  @!P2 LEA.HI.X R75, R42, R39, R43, 0x1, P6 ;  /* 0x000000272a4ba211 */ /* 0x000fe400030f0c2b */
[----:B------:R-:W-:Y:S01]  /*1050*/  ISETP.GT.U32.OR P1, PT, R0, 0x1df, P1 ;  /* 0x000001df0000780c */ /* 0x000fe20000f24470 */
[C---:B------:R-:W-:Y:S01]  /*1060*/  @!P4 IMAD R33, R18.reuse, R33, R38 ;  /* 0x000000211221c224 */ /* 0x040fe200078e0226 */
[----:B------:R-:W-:Y:S01]  /*1070*/  SHF.R.S32.HI R67, RZ, 0x1f, R22 ;  /* 0x0000001fff437819 */ /* 0x000fe20000011416 */
[----:B------:R-:W-:Y:S01]  /*1080*/  @!P4 IMAD.WIDE.U32 R40, R18, R32, R40 ;  /* 0x000000201228c225 */ /* 0x000fe200078e0028 */
[----:B------:R2:W5:Y:S01]  /*1090*/  @!P2 LDG.E R58, desc[UR8][R74.64] ;  /* 0x000000084a3aa981 */ /* 0x000562000c1e1900 */
[----:B------:R-:W-:Y:S01]  /*10a0*/  ISETP.GE.U32.AND P2, PT, R22, UR14, PT ;  /* 0x0000000e16007c0c */ /* 0x000fe2000bf46070 */
[----:B------:R-:W0:Y:S02]  /*10b0*/  @!P5 LDC.64 R42, c[0x0][0x220] ;  /* 0x00008800ff2adb82 */ /* 0x000e240000000a00 */
[----:B------:R-:W-:-:S02]  /*10c0*/  @!P4 IADD3 R39, R41, R33, RZ ;  /* 0x000000212927c210 */ /* 0x000fc40007ffe0ff */
[----:B------:R-:W-:-:S04]  /*10d0*/  ISETP.GE.AND.EX P2, PT, R67, UR15, PT, P2 ;  /* 0x0000000f43007c0c */ /* 0x000fc8000bf46320 */
[----:B------:R-:W0:Y:S01]  /*10e0*/  @!P5 LDC.64 R32, c[0x0][0x270] ;  /* 0x00009c00ff20db82 */ /* 0x000e220000000a00 */
[----:B-1----:R-:W-:Y:S02]  /*10f0*/  @!P4 LEA R38, P6, R40, R36, 0x1 ;  /* 0x000000242826c211 */ /* 0x002fe400078c08ff */
[----:B------:R-:W-:Y:S01]  /*1100*/  ISETP.GT.U32.OR P2, PT, R0, 0x1df, P2 ;  /* 0x000001df0000780c */ /* 0x000fe20001744470 */
[----:B------:R-:W-:Y:S01]  /*1110*/  @!P3 IMAD R36, R61, R34, RZ ;  /* 0x000000223d24b224 */ /* 0x000fe200078e02ff */
[----:B------:R-:W-:-:S03]  /*1120*/  @!P4 LEA.HI.X R39, R40, R37, R39, 0x1, P6 ;  /* 0x000000252827c211 */ /* 0x000fc600030f0c27 */
[----:B------:R-:W1:Y:S01]  /*1130*/  @!P1 LDC.64 R44, c[0x0][0x270] ;  /* 0x00009c00ff2c9b82 */ /* 0x000e620000000a00 */
[----:B------:R-:W-:Y:S02]  /*1140*/  SHF.R.S32.HI R69, RZ, 0x1f, R23 ;  /* 0x0000001fff457819 */ /* 0x000fe40000011417 */
[----:B------:R-:W-:Y:S01]  /*1150*/  ISETP.GE.U32.AND P6, PT, R23, UR14, PT ;  /* 0x0000000e17007c0c */ /* 0x000fe2000bfc6070 */
[----:B--2---:R-:W-:Y:S01]  /*1160*/  @!P3 IMAD R75, R19, R35, R36 ;  /* 0x00000023134bb224 */ /* 0x004fe200078e0224 */
[----:B------:R-:W-:Y:S02]  /*1170*/  @!P3 MOV R36, R72 ;  /* 0x000000480024b202 */ /* 0x000fe40000000f00 */
[----:B------:R-:W-:Y:S01]  /*1180*/  @!P3 MOV R37, R71 ;  /* 0x000000470025b202 */ /* 0x000fe20000000f00 */
[----:B------:R-:W2:Y:S01]  /*1190*/  @!P1 LDC.64 R40, c[0x0][0x220] ;  /* 0x00008800ff289b82 */ /* 0x000ea20000000a00 */
[----:B------:R-:W-:Y:S02]  /*11a0*/  ISETP.GE.AND.EX P6, PT, R69, UR15, PT, P6 ;  /* 0x0000000f45007c0c */ /* 0x000fe4000bfc6360 */
[----:B------:R-:W-:Y:S01]  /*11b0*/  MOV R60, RZ ;  /* 0x000000ff003c7202 */ /* 0x000fe20000000f00 */
[----:B------:R-:W-:Y:S01]  /*11c0*/  @!P3 IMAD.WIDE.U32 R36, R19, R34, R36 ;  /* 0x000000221324b225 */ /* 0x000fe200078e0024 */
[----:B------:R-:W-:-:S03]  /*11d0*/  ISETP.GT.U32.OR P6, PT, R0, 0x1df, P6 ;  /* 0x000001df0000780c */ /* 0x000fc600037c4470 */
[----:B------:R-:W2:Y:S01]  /*11e0*/  @!P2 LDC.64 R34, c[0x0][0x270] ;  /* 0x00009c00ff22ab82 */ /* 0x000ea20000000a00 */
[----:B------:R0:W5:Y:S01]  /*11f0*/  @!P4 LDG.E R60, desc[UR8][R38.64] ;  /* 0x00000008263cc981 */ /* 0x000162000c1e1900 */
[----:B------:R-:W-:Y:S01]  /*1200*/  @!P3 IADD3 R37, R37, R75, RZ ;  /* 0x0000004b2525b210 */ /* 0x000fe20007ffe0ff */
[----:B0-----:R-:W-:Y:S01]  /*1210*/  @!P5 IMAD R62, R63, R32, RZ ;  /* 0x000000203f3ed224 */ /* 0x001fe200078e02ff */
[----:B------:R-:W-:-:S03]  /*1220*/  @!P3 LEA R46, P4, R36, R46, 0x1 ;  /* 0x0000002e242eb211 */ /* 0x000fc600078808ff */
[----:B------:R-:W-:Y:S01]  /*1230*/  @!P5 IMAD R77, R20, R33, R62 ;  /* 0x00000021144dd224 */ /* 0x000fe200078e023e */
[----:B------:R-:W-:Y:S02]  /*1240*/  @!P5 MOV R38, R72 ;  /* 0x000000480026d202 */ /* 0x000fe40000000f00 */
[----:B------:R-:W-:Y:S01]  /*1250*/  @!P5 MOV R39, R71 ;  /* 0x000000470027d202 */ /* 0x000fe20000000f00 */
[----:B-1----:R-:W-:Y:S01]  /*1260*/  @!P1 IMAD R62, R65, R44, RZ ;  /* 0x0000002c413e9224 */ /* 0x002fe200078e02ff */
[----:B------:R-:W-:Y:S02]  /*1270*/  @!P3 LEA.HI.X R47, R36, R47, R37, 0x1, P4 ;  /* 0x0000002f242fb211 */ /* 0x000fe400020f0c25 */
[----:B------:R-:W0:Y:S01]  /*1280*/  @!P6 LDC.64 R36, c[0x0][0x270] ;  /* 0x00009c00ff24eb82 */ /* 0x000e220000000a00 */
[----:B------:R-:W-:Y:S01]  /*1290*/  @!P5 IMAD.WIDE.U32 R32, R20, R32, R38 ;  /* 0x000000201420d225 */ /* 0x000fe200078e0026 */
[----:B------:R-:W-:Y:S02]  /*12a0*/  @!P1 MOV R74, R72 ;  /* 0x00000048004a9202 */ /* 0x000fe40000000f00 */
[----:B------:R-:W-:Y:S01]  /*12b0*/  @!P1 MOV R75, R71 ;  /* 0x00000047004b9202 */ /* 0x000fe20000000f00 */
[----:B------:R-:W-:Y:S01]  /*12c0*/  @!P1 IMAD R79, R21, R45, R62 ;  /* 0x0000002d154f9224 */ /* 0x000fe200078e023e */
[----:B------:R-:W-:Y:S01]  /*12d0*/  MOV R62, RZ ;  /* 0x000000ff003e7202 */ /* 0x000fe20000000f00 */
[----:B------:R-:W-:Y:S01]  /*12e0*/  @!P5 IMAD.IADD R33, R33, 0x1, R77 ;  /* 0x000000012121d824 */ /* 0x000fe200078e024d */
[----:B------:R-:W1:Y:S01]  /*12f0*/  @!P2 LDC.64 R38, c[0x0][0x220] ;  /* 0x00008800ff26ab82 */ /* 0x000e620000000a00 */
[C---:B------:R-:W-:Y:S01]  /*1300*/  @!P5 LEA R42, P4, R32.reuse, R42, 0x1 ;  /* 0x0000002a202ad211 */ /* 0x040fe200078808ff */
[----:B------:R-:W-:Y:S01]  /*1310*/  @!P1 IMAD.WIDE.U32 R44, R21, R44, R74 ;  /* 0x0000002c152c9225 */ /* 0x000fe200078e004a */
[----:B------:R-:W-:Y:S01]  /*1320*/  MOV R64, RZ ;  /* 0x000000ff00407202 */ /* 0x000fe20000000f00 */
[----:B------:R-:W5:Y:S01]  /*1330*/  @!P3 LDG.E R62, desc[UR8][R46.64] ;  /* 0x000000082e3eb981 */ /* 0x000f62000c1e1900 */
[----:B------:R-:W-:Y:S01]  /*1340*/  @!P5 LEA.HI.X R43, R32, R43, R33, 0x1, P4 ;  /* 0x0000002b202bd211 */ /* 0x000fe200020f0c21 */
[----:B--2---:R-:W-:Y:S01]  /*1350*/  @!P2 IMAD R66, R67, R34, RZ ;  /* 0x000000224342a224 */ /* 0x004fe200078e02ff */
[----:B------:R-:W-:Y:S01]  /*1360*/  @!P1 IADD3 R45, R45, R79, RZ ;  /* 0x0000004f2d2d9210 */ /* 0x000fe20007ffe0ff */
[----:B------:R-:W2:Y:S01]  /*1370*/  @!P6 LDC.64 R32, c[0x0][0x220] ;  /* 0x00008800ff20eb82 */ /* 0x000ea20000000a00 */
[C---:B------:R-:W-:Y:S01]  /*1380*/  @!P1 LEA R40, P3, R44.reuse, R40, 0x1 ;  /* 0x000000282c289211 */ /* 0x040fe200078608ff */
[----:B------:R3:W5:Y:S03]  /*1390*/  @!P5 LDG.E R64, desc[UR8][R42.64] ;  /* 0x000000082a40d981 */ /* 0x000766000c1e1900 */
[----:B------:R-:W-:Y:S01]  /*13a0*/  @!P1 LEA.HI.X R41, R44, R41, R45, 0x1, P3 ;  /* 0x000000292c299211 */ /* 0x000fe200018f0c2d */
[----:B------:R-:W-:Y:S01]  /*13b0*/  @!P2 IMAD R45, R22, R35, R66 ;  /* 0x00000023162da224 */ /* 0x000fe200078e0242 */
[----:B------:R-:W-:-:S02]  /*13c0*/  MOV R66, RZ ;  /* 0x000000ff00427202 */ /* 0x000fc40000000f00 */
[----:B---3--:R-:W-:-:S04]  /*13d0*/  @!P2 MOV R42, R72 ;  /* 0x00000048002aa202 */ /* 0x008fc80000000f00 */
[----:B------:R3:W5:Y:S01]  /*13e0*/  @!P1 LDG.E R66, desc[UR8][R40.64] ;  /* 0x0000000828429981 */ /* 0x000762000c1e1900 */
[-C--:B------:R-:W-:Y:S01]  /*13f0*/  @!P2 MOV R43, R71.reuse ;  /* 0x00000047002ba202 */ /* 0x080fe20000000f00 */
[----:B0-----:R-:W-:Y:S02]  /*1400*/  @!P6 IMAD R44, R69, R36, RZ ;  /* 0x00000024452ce224 */ /* 0x001fe400078e02ff */
[----:B------:R-:W-:Y:S01]  /*1410*/  @!P2 IMAD.WIDE.U32 R34, R22, R34, R42 ;  /* 0x000000221622a225 */ /* 0x000fe200078e002a */
[----:B---3--:R-:W-:Y:S02]  /*1420*/  @!P6 MOV R40, R72 ;  /* 0x000000480028e202 */ /* 0x008fe40000000f00 */
[----:B------:R-:W-:Y:S01]  /*1430*/  @!P6 MOV R41, R71 ;  /* 0x000000470029e202 */ /* 0x000fe20000000f00 */
[----:B------:R-:W-:Y:S01]  /*1440*/  @!P6 IMAD R47, R23, R37, R44 ;  /* 0x00000025172fe224 */ /* 0x000fe200078e022c */
[----:B------:R-:W-:Y:S02]  /*1450*/  @!P2 IADD3 R35, R35, R45, RZ ;  /* 0x0000002d2323a210 */ /* 0x000fe40007ffe0ff */
[----:B-1----:R-:W-:Y:S01]  /*1460*/  @!P2 LEA R38, P1, R34, R38, 0x1 ;  /* 0x000000262226a211 */ /* 0x002fe200078208ff */
[----:B------:R-:W-:Y:S01]  /*1470*/  @!P6 IMAD.WIDE.U32 R36, R23, R36, R40 ;  /* 0x000000241724e225 */ /* 0x000fe200078e0028 */
[----:B------:R-:W-:-:S02]  /*1480*/  MOV R68, RZ ;  /* 0x000000ff00447202 */ /* 0x000fc40000000f00 */
[----:B------:R-:W-:Y:S02]  /*1490*/  @!P2 LEA.HI.X R39, R34, R39, R35, 0x1, P1 ;  /* 0x000000272227a211 */ /* 0x000fe400008f0c23 */
[----:B------:R-:W-:Y:S02]  /*14a0*/  @!P6 IADD3 R34, R37, R47, RZ ;  /* 0x0000002f2522e210 */ /* 0x000fe40007ffe0ff */
[C---:B--2---:R-:W-:Y:S01]  /*14b0*/  @!P6 LEA R32, P1, R36.reuse, R32, 0x1 ;  /* 0x000000202420e211 */ /* 0x044fe200078208ff */
[----:B------:R0:W2:Y:S01]  /*14c0*/  @!P2 LDG.E R68, desc[UR8][R38.64] ;  /* 0x000000082644a981 */ /* 0x0000a2000c1e1900 */
[----:B------:R-:W-:Y:S02]  /*14d0*/  MOV R76, RZ ;  /* 0x000000ff004c7202 */ /* 0x000fe40000000f00 */
[----:B------:R-:W-:-:S05]  /*14e0*/  @!P6 LEA.HI.X R33, R36, R33, R34, 0x1, P1 ;  /* 0x000000212421e211 */ /* 0x000fca00008f0c22 */
[----:B------:R1:W3:Y:S01]  /*14f0*/  @!P6 LDG.E R76, desc[UR8][R32.64] ;  /* 0x00000008204ce981 */ /* 0x0002e2000c1e1900 */
[----:B------:R-:W-:-:S04]  /*1500*/  PRMT R35, R24, 0x7632, R35 ;  /* 0x0000763218237816 */ /* 0x000fc80000000023 */
[----:B------:R-:W-:Y:S02]  /*1510*/  SHF.L.U32 R41, R35, 0x10, RZ ;  /* 0x0000001023297819 */ /* 0x000fe400000006ff */
[----:B------:R-:W-:-:S03]  /*1520*/  SHF.L.U32 R36, R24, 0x10, RZ ;  /* 0x0000001018247819 */ /* 0x000fc600000006ff */
[----:B0-----:R-:W-:Y:S02]  /*1530*/  FMUL.FTZ R39, R41, R41 ;  /* 0x0000002929277220 */ /* 0x001fe40000410000 */
[C---:B------:R-:W-:Y:S02]  /*1540*/  FADD.FTZ R38, R36.reuse, R41 ;  /* 0x0000002924267221 */ /* 0x040fe40000010000 */
[----:B------:R-:W-:Y:S01]  /*1550*/  FFMA.FTZ R36, R36, R36, R39 ;  /* 0x0000002424247223 */ /* 0x000fe20000010027 */
[C---:B------:R-:W-:Y:S02]  /*1560*/  PRMT R40, R26.reuse, 0x7632, R40 ;  /* 0x000076321a287816 */ /* 0x040fe40000000028 */
[----:B-1----:R-:W-:-:S03]  /*1570*/  SHF.L.U32 R32, R26, 0x10, RZ ;  /* 0x000000101a207819 */ /* 0x002fc600000006ff */
[----:B------:R-:W-:-:S04]  /*1580*/  IMAD.U32 R33, R40, 0x10000, RZ ;  /* 0x0001000028217824 */ /* 0x000fc800078e00ff */
[----:B------:R-:W-:-:S04]  /*1590*/  FMUL.FTZ R39, R33, R33 ;  /* 0x0000002121277220 */ /* 0x000fc80000410000 */
[----:B------:R-:W-:Y:S01]  /*15a0*/  FFMA.FTZ R39, R32, R32, R39 ;  /* 0x0000002020277223 */ /* 0x000fe20000010027 */
[----:B----4-:R-:W-:-:S04]  /*15b0*/  PRMT R34, R48, 0x7632, R34 ;  /* 0x0000763230227816 */ /* 0x010fc80000000022 */
[----:B------:R-:W-:Y:S02]  /*15c0*/  SHF.L.U32 R35, R34, 0x10, RZ ;  /* 0x0000001022237819 */ /* 0x000fe400000006ff */
[----:B------:R-:W-:-:S03]  /*15d0*/  SHF.L.U32 R34, R48, 0x10, RZ ;  /* 0x0000001030227819 */ /* 0x000fc600000006ff */
[----:B------:R-:W-:-:S04]  /*15e0*/  FMUL.FTZ R37, R35, R35 ;  /* 0x0000002323257220 */ /* 0x000fc80000410000 */
[C---:B------:R-:W-:Y:S01]  /*15f0*/  FFMA.FTZ R37, R34.reuse, R34, R37 ;  /* 0x0000002222257223 */ /* 0x040fe20000010025 */
[----:B------:R-:W-:Y:S01]  /*1600*/  FADD.FTZ R35, R34, R35 ;  /* 0x0000002322237221 */ /* 0x000fe20000010000 */
[----:B-----5:R-:W-:Y:S02]  /*1610*/  PRMT R34, R28, 0x7632, R34 ;  /* 0x000076321c227816 */ /* 0x020fe40000000022 */
[----:B------:R-:W-:Y:S01]  /*1620*/  FADD.FTZ R37, RZ, R37 ;  /* 0x00000025ff257221 */ /* 0x000fe20000010000 */
[----:B------:R-:W-:-:S03]  /*1630*/  FADD.FTZ R35, RZ, R35 ;  /* 0x00000023ff237221 */ /* 0x000fc60000010000 */
[----:B------:R-:W-:Y:S01]  /*1640*/  FADD.FTZ R36, R37, R36 ;  /* 0x0000002425247221 */ /* 0x000fe20000010000 */
[----:B------:R-:W-:Y:S01]  /*1650*/  SHF.L.U32 R37, R34, 0x10, RZ ;  /* 0x0000001022257819 */ /* 0x000fe200000006ff */
[----:B------:R-:W-:Y:S01]  /*1660*/  FADD.FTZ R34, R32, R33 ;  /* 0x0000002120227221 */ /* 0x000fe20000010000 */
[--C-:B------:R-:W-:Y:S01]  /*1670*/  FADD.FTZ R35, R35, R38.reuse ;  /* 0x0000002623237221 */ /* 0x100fe20000010000 */
[----:B------:R-:W-:Y:S02]  /*1680*/  SHF.L.U32 R32, R28, 0x10, RZ ;  /* 0x000000101c207819 */ /* 0x000fe400000006ff */
[----:B------:R-:W-:Y:S01]  /*1690*/  PRMT R38, R30, 0x7632, R38 ;  /* 0x000076321e267816 */ /* 0x000fe20000000026 */
[----:B------:R-:W-:Y:S01]  /*16a0*/  FMUL.FTZ R33, R37, R37 ;  /* 0x0000002525217220 */ /* 0x000fe20000410000 */
[----:B------:R-:W-:Y:S01]  /*16b0*/  FADD.FTZ R34, R35, R34 ;  /* 0x0000002223227221 */ /* 0x000fe20000010000 */
[----:B------:R-:W-:Y:S01]  /*16c0*/  FADD.FTZ R37, R32, R37 ;  /* 0x0000002520257221 */ /* 0x000fe20000010000 */
[----:B------:R-:W-:Y:S01]  /*16d0*/  SHF.L.U32 R35, R38, 0x10, RZ ;  /* 0x0000001026237819 */ /* 0x000fe200000006ff */
[----:B------:R-:W-:Y:S01]  /*16e0*/  FFMA.FTZ R33, R32, R32, R33 ;  /* 0x0000002020217223 */ /* 0x000fe20000010021 */
[----:B------:R-:W-:-:S02]  /*16f0*/  SHF.L.U32 R32, R30, 0x10, RZ ;  /* 0x000000101e207819 */ /* 0x000fc400000006ff */
[----:B------:R-:W-:Y:S01]  /*1700*/  PRMT R38, R50, 0x7632, R38 ;  /* 0x0000763232267816 */ /* 0x000fe20000000026 */
[----:B------:R-:W-:Y:S01]  /*1710*/  FADD.FTZ R34, R34, R37 ;  /* 0x0000002522227221 */ /* 0x000fe20000010000 */
[----:B------:R-:W-:Y:S01]  /*1720*/  FADD.FTZ R36, R36, R39 ;  /* 0x0000002724247221 */ /* 0x000fe20000010000 */
[----:B------:R-:W-:Y:S01]  /*1730*/  FMUL.FTZ R37, R35, R35 ;  /* 0x0000002323257220 */ /* 0x000fe20000410000 */
[----:B------:R-:W-:Y:S01]  /*1740*/  SHF.L.U32 R39, R38, 0x10, RZ ;  /* 0x0000001026277819 */ /* 0x000fe200000006ff */
[----:B------:R-:W-:Y:S01]  /*1750*/  FADD.FTZ R35, R32, R35 ;  /* 0x0000002320237221 */ /* 0x000fe20000010000 */
[----:B------:R-:W-:Y:S01]  /*1760*/  FADD.FTZ R33, R36, R33 ;  /* 0x0000002124217221 */ /* 0x000fe20000010000 */
[----:B------:R-:W-:Y:S01]  /*1770*/  FFMA.FTZ R32, R32, R32, R37 ;  /* 0x0000002020207223 */ /* 0x000fe20000010025 */
[----:B------:R-:W-:Y:S01]  /*1780*/  SHF.L.U32 R36, R50, 0x10, RZ ;  /* 0x0000001032247819 */ /* 0x000fe200000006ff */
[----:B------:R-:W-:Y:S01]  /*1790*/  FADD.FTZ R34, R34, R35 ;  /* 0x0000002322227221 */ /* 0x000fe20000010000 */
[C---:B------:R-:W-:Y:S01]  /*17a0*/  PRMT R37, R52.reuse, 0x7632, R37 ;  /* 0x0000763234257816 */ /* 0x040fe20000000025 */
[----:B------:R-:W-:Y:S01]  /*17b0*/  FMUL.FTZ R35, R39, R39 ;  /* 0x0000002727237220 */ /* 0x000fe20000410000 */
[----:B------:R-:W-:Y:S01]  /*17c0*/  FADD.FTZ R32, R33, R32 ;  /* 0x0000002021207221 */ /* 0x000fe20000010000 */
[----:B------:R-:W-:-:S02]  /*17d0*/  SHF.L.U32 R33, R52, 0x10, RZ ;  /* 0x0000001034217819 */ /* 0x000fc400000006ff */
[----:B------:R-:W-:Y:S01]  /*17e0*/  SHF.L.U32 R38, R37, 0x10, RZ ;  /* 0x0000001025267819 */ /* 0x000fe200000006ff */
[C---:B------:R-:W-:Y:S01]  /*17f0*/  FFMA.FTZ R35, R36.reuse, R36, R35 ;  /* 0x0000002424237223 */ /* 0x040fe20000010023 */
[----:B------:R-:W-:Y:S01]  /*1800*/  FADD.FTZ R39, R36, R39 ;  /* 0x0000002724277221 */ /* 0x000fe20000010000 */
[----:B------:R-:W-:Y:S02]  /*1810*/  PRMT R37, R54, 0x7632, R37 ;  /* 0x0000763236257816 */ /* 0x000fe40000000025 */
[----:B------:R-:W-:Y:S01]  /*1820*/  FMUL.FTZ R36, R38, R38 ;  /* 0x0000002626247220 */ /* 0x000fe20000410000 */
[----:B------:R-:W-:Y:S01]  /*1830*/  FADD.FTZ R32, R32, R35 ;  /* 0x0000002320207221 */ /* 0x000fe20000010000 */
[----:B------:R-:W-:Y:S01]  /*1840*/  FADD.FTZ R34, R34, R39 ;  /* 0x0000002722227221 */ /* 0x000fe20000010000 */
[----:B------:R-:W-:Y:S01]  /*1850*/  SHF.L.U32 R37, R37, 0x10, RZ ;  /* 0x0000001025257819 */ /* 0x000fe200000006ff */
[C---:B------:R-:W-:Y:S01]  /*1860*/  FADD.FTZ R35, R33.reuse, R38 ;  /* 0x0000002621237221 */ /* 0x040fe20000010000 */
        /* <DEDUP_REMOVED lines=8> */
[----:B------:R-:W-:Y:S01]  /*18f0*/  FFMA.FTZ R35, R36, R36, R35 ;  /* 0x0000002424237223 */ /* 0x000fe20000010023 */
[----:B------:R-:W-:Y:S02]  /*1900*/  SHF.L.U32 R33, R56, 0x10, RZ ;  /* 0x0000001038217819 */ /* 0x000fe400000006ff */
[----:B------:R-:W-:Y:S01]  /*1910*/  FMUL.FTZ R36, R38, R38 ;  /* 0x0000002626247220 */ /* 0x000fe20000410000 */
[----:B------:R-:W-:Y:S01]  /*1920*/  PRMT R39, R58, 0x7632, R39 ;  /* 0x000076323a277816 */ /* 0x000fe20000000027 */
[----:B------:R-:W-:Y:S01]  /*1930*/  FADD.FTZ R32, R32, R35 ;  /* 0x0000002320207221 */ /* 0x000fe20000010000 */
[----:B------:R-:W-:Y:S01]  /*1940*/  FADD.FTZ R34, R34, R37 ;  /* 0x0000002522227221 */ /* 0x000fe20000010000 */
[----:B------:R-:W-:Y:S01]  /*1950*/  FADD.FTZ R35, R33, R38 ;  /* 0x0000002621237221 */ /* 0x000fe20000010000 */
[----:B------:R-:W-:Y:S01]  /*1960*/  SHF.L.U32 R39, R39, 0x10, RZ ;  /* 0x0000001027277819 */ /* 0x000fe200000006ff */
[----:B------:R-:W-:Y:S01]  /*1970*/  FFMA.FTZ R33, R33, R33, R36 ;  /* 0x0000002121217223 */ /* 0x000fe20000010024 */
[----:B------:R-:W-:Y:S01]  /*1980*/  SHF.L.U32 R36, R58, 0x10, RZ ;  /* 0x000000103a247819 */ /* 0x000fe200000006ff */
[----:B------:R-:W-:-:S02]  /*1990*/  FADD.FTZ R34, R34, R35 ;  /* 0x0000002322227221 */ /* 0x000fc40000010000 */
[----:B------:R-:W-:Y:S01]  /*19a0*/  FMUL.FTZ R35, R39, R39 ;  /* 0x0000002727237220 */ /* 0x000fe20000410000 */
[----:B------:R-:W-:Y:S01]  /*19b0*/  FADD.FTZ R32, R32, R33 ;  /* 0x0000002120207221 */ /* 0x000fe20000010000 */
[C---:B------:R-:W-:Y:S02]  /*19c0*/  FADD.FTZ R39, R36.reuse, R39 ;  /* 0x0000002724277221 */ /* 0x040fe40000010000 */
[----:B------:R-:W-:Y:S02]  /*19d0*/  FFMA.FTZ R35, R36, R36, R35 ;  /* 0x0000002424237223 */ /* 0x000fe40000010023 */
[----:B------:R-:W-:Y:S02]  /*19e0*/  FADD.FTZ R34, R34, R39 ;  /* 0x0000002722227221 */ /* 0x000fe40000010000 */
[----:B------:R-:W-:Y:S01]  /*19f0*/  FADD.FTZ R32, R32, R35 ;  /* 0x0000002320207221 */ /* 0x000fe20000010000 */
[C---:B------:R-:W-:Y:S02]  /*1a00*/  PRMT R37, R60.reuse, 0x7632, R37 ;  /* 0x000076323c257816 */ /* 0x040fe40000000025 */
[----:B------:R-:W-:-:S03]  /*1a10*/  SHF.L.U32 R33, R60, 0x10, RZ ;  /* 0x000000103c217819 */ /* 0x000fc600000006ff */
[----:B------:R-:W-:-:S04]  /*1a20*/  IMAD.U32 R38, R37, 0x10000, RZ ;  /* 0x0001000025267824 */ /* 0x000fc800078e00ff */
[----:B------:R-:W-:Y:S01]  /*1a30*/  FMUL.FTZ R36, R38, R38 ;  /* 0x0000002626247220 */ /* 0x000fe20000410000 */
[----:B------:R-:W-:-:S03]  /*1a40*/  FADD.FTZ R35, R33, R38 ;  /* 0x0000002621237221 */ /* 0x000fc60000010000 */
[----:B------:R-:W-:Y:S01]  /*1a50*/  FFMA.FTZ R33, R33, R33, R36 ;  /* 0x0000002121217223 */ /* 0x000fe20000010024 */
[----:B------:R-:W-:Y:S01]  /*1a60*/  FADD.FTZ R34, R34, R35 ;  /* 0x0000002322227221 */ /* 0x000fe20000010000 */
[----:B------:R-:W-:-:S04]  /*1a70*/  PRMT R37, R62, 0x7632, R37 ;  /* 0x000076323e257816 */ /* 0x000fc80000000025 */
[----:B------:R-:W-:Y:S02]  /*1a80*/  SHF.L.U32 R37, R37, 0x10, RZ ;  /* 0x0000001025257819 */ /* 0x000fe400000006ff */
[----:B------:R-:W-:Y:S02]  /*1a90*/  SHF.L.U32 R36, R62, 0x10, RZ ;  /* 0x000000103e247819 */ /* 0x000fe400000006ff */
[----:B------:R-:W-:Y:S01]  /*1aa0*/  PRMT R38, R64, 0x7632, R38 ;  /* 0x0000763240267816 */ /* 0x000fe20000000026 */
[----:B------:R-:W-:Y:S01]  /*1ab0*/  FMUL.FTZ R35, R37, R37 ;  /* 0x0000002525237220 */ /* 0x000fe20000410000 */
[----:B------:R-:W-:Y:S01]  /*1ac0*/  FADD.FTZ R32, R32, R33 ;  /* 0x0000002120207221 */ /* 0x000fe20000010000 */
[----:B------:R-:W-:Y:S02]  /*1ad0*/  SHF.L.U32 R33, R64, 0x10, RZ ;  /* 0x0000001040217819 */ /* 0x000fe400000006ff */
[----:B------:R-:W-:Y:S01]  /*1ae0*/  SHF.L.U32 R38, R38, 0x10, RZ ;  /* 0x0000001026267819 */ /* 0x000fe200000006ff */
[C---:B------:R-:W-:Y:S01]  /*1af0*/  FFMA.FTZ R35, R36.reuse, R36, R35 ;  /* 0x0000002424237223 */ /* 0x040fe20000010023 */
[----:B------:R-:W-:Y:S01]  /*1b00*/  FADD.FTZ R37, R36, R37 ;  /* 0x0000002524257221 */ /* 0x000fe20000010000 */
[----:B------:R-:W-:-:S02]  /*1b10*/  PRMT R39, R66, 0x7632, R39 ;  /* 0x0000763242277816 */ /* 0x000fc40000000027 */
[----:B------:R-:W-:Y:S01]  /*1b20*/  FMUL.FTZ R36, R38, R38 ;  /* 0x0000002626247220 */ /* 0x000fe20000410000 */
[----:B------:R-:W-:Y:S01]  /*1b30*/  FADD.FTZ R32, R32, R35 ;  /* 0x0000002320207221 */ /* 0x000fe20000010000 */
[----:B------:R-:W-:Y:S01]  /*1b40*/  FADD.FTZ R34, R34, R37 ;  /* 0x0000002522227221 */ /* 0x000fe20000010000 */
[----:B------:R-:W-:Y:S01]  /*1b50*/  SHF.L.U32 R39, R39, 0x10, RZ ;  /* 0x0000001027277819 */ /* 0x000fe200000006ff */
[C---:B------:R-:W-:Y:S01]  /*1b60*/  FADD.FTZ R35, R33.reuse, R38 ;  /* 0x0000002621237221 */ /* 0x040fe20000010000 */
[----:B------:R-:W-:Y:S01]  /*1b70*/  FFMA.FTZ R33, R33, R33, R36 ;  /* 0x0000002121217223 */ /* 0x000fe20000010024 */
[----:B------:R-:W-:Y:S02]  /*1b80*/  SHF.L.U32 R36, R66, 0x10, RZ ;  /* 0x0000001042247819 */ /* 0x000fe400000006ff */
[----:B------:R-:W-:Y:S01]  /*1b90*/  FADD.FTZ R34, R34, R35 ;  /* 0x0000002322227221 */ /* 0x000fe20000010000 */
[----:B------:R-:W-:Y:S01]  /*1ba0*/  FMUL.FTZ R35, R39, R39 ;  /* 0x0000002727237220 */ /* 0x000fe20000410000 */
[----:B------:R-:W-:Y:S01]  /*1bb0*/  FADD.FTZ R32, R32, R33 ;  /* 0x0000002120207221 */ /* 0x000fe20000010000 */
[----:B------:R-:W-:-:S02]  /*1bc0*/  FADD.FTZ R39, R36, R39 ;  /* 0x0000002724277221 */ /* 0x000fc40000010000 */
[----:B------:R-:W-:Y:S01]  /*1bd0*/  FFMA.FTZ R35, R36, R36, R35 ;  /* 0x0000002424237223 */ /* 0x000fe20000010023 */
[----:B--2---:R-:W-:-:S04]  /*1be0*/  PRMT R37, R68, 0x7632, R37 ;  /* 0x0000763244257816 */ /* 0x004fc80000000025 */
[----:B------:R-:W-:Y:S02]  /*1bf0*/  SHF.L.U32 R38, R37, 0x10, RZ ;  /* 0x0000001025267819 */ /* 0x000fe400000006ff */
[----:B------:R-:W-:Y:S02]  /*1c00*/  SHF.L.U32 R33, R68, 0x10, RZ ;  /* 0x0000001044217819 */ /* 0x000fe400000006ff */
[----:B---3--:R-:W-:Y:S01]  /*1c10*/  PRMT R37, R76, 0x7632, R37 ;  /* 0x000076324c257816 */ /* 0x008fe20000000025 */
[----:B------:R-:W-:Y:S01]  /*1c20*/  FMUL.FTZ R36, R38, R38 ;  /* 0x0000002626247220 */ /* 0x000fe20000410000 */
[----:B------:R-:W-:Y:S02]  /*1c30*/  FADD.FTZ R32, R32, R35 ;  /* 0x0000002320207221 */ /* 0x000fe40000010000 */
[----:B------:R-:W-:Y:S01]  /*1c40*/  SHF.L.U32 R37, R37, 0x10, RZ ;  /* 0x0000001025257819 */ /* 0x000fe200000006ff */
[C---:B------:R-:W-:Y:S01]  /*1c50*/  FADD.FTZ R35, R33.reuse, R38 ;  /* 0x0000002621237221 */ /* 0x040fe20000010000 */
[----:B------:R-:W-:Y:S01]  /*1c60*/  FFMA.FTZ R33, R33, R33, R36 ;  /* 0x0000002121217223 */ /* 0x000fe20000010024 */
[----:B------:R-:W-:Y:S01]  /*1c70*/  FADD.FTZ R34, R34, R39 ;  /* 0x0000002722227221 */ /* 0x000fe20000010000 */
[----:B------:R-:W-:Y:S01]  /*1c80*/  SHF.L.U32 R36, R76, 0x10, RZ ;  /* 0x000000104c247819 */ /* 0x000fe200000006ff */
[----:B------:R-:W-:Y:S01]  /*1c90*/  FMUL.FTZ R39, R37, R37 ;  /* 0x0000002525277220 */ /* 0x000fe20000410000 */
[----:B------:R-:W-:Y:S01]  /*1ca0*/  FADD.FTZ R32, R32, R33 ;  /* 0x0000002120207221 */ /* 0x000fe20000010000 */
[----:B------:R-:W-:-:S02]  /*1cb0*/  FADD.FTZ R34, R34, R35 ;  /* 0x0000002322227221 */ /* 0x000fc40000010000 */
[C---:B------:R-:W-:Y:S01]  /*1cc0*/  FADD.FTZ R37, R36.reuse, R37 ;  /* 0x0000002524257221 */ /* 0x040fe20000010000 */
[----:B------:R-:W-:-:S03]  /*1cd0*/  FFMA.FTZ R39, R36, R36, R39 ;  /* 0x0000002424277223 */ /* 0x000fc60000010027 */
[----:B------:R-:W-:Y:S01]  /*1ce0*/  FADD.FTZ R74, R34, R37 ;  /* 0x00000025224a7221 */ /* 0x000fe20000010000 */
[----:B------:R-:W-:-:S04]  /*1cf0*/  FADD.FTZ R75, R32, R39 ;  /* 0x00000027204b7221 */ /* 0x000fc80000010000 */
        /* <DEDUP_REMOVED lines=18> */
[----:B------:R-:W2:-:S12]  /*1e20*/  LDC R87, c[0x0][0xc] ;  /* 0x00000300ff577b82 */ /* 0x000e980000000800 */
[----:B0-----:R-:W-:Y:S01]  /*1e30*/  @!P1 FADD.FTZ R74, R74, R33 ;  /* 0x000000214a4a9221 */ /* 0x001fe20000010000 */
[----:B-1----:R-:W-:-:S04]  /*1e40*/  @!P1 FADD.FTZ R75, R75, R32 ;  /* 0x000000204b4b9221 */ /* 0x002fc80000010000 */
[----:B------:R-:W0:Y:S04]  /*1e50*/  SHFL.DOWN PT, R33, R74, 0x10, 0x1f ;  /* 0x0a001f004a217f89 */ /* 0x000e2800000e0000 */
[----:B------:R-:W1:Y:S01]  /*1e60*/  SHFL.DOWN PT, R32, R75, 0x10, 0x1f ;  /* 0x0a001f004b207f89 */ /* 0x000e6200000e0000 */
[C---:B------:R-:W-:Y:S02]  /*1e70*/  ISETP.GT.AND P1, PT, R3.reuse, 0xf, PT ;  /* 0x0000000f0300780c */ /* 0x040fe40003f24270 */
[----:B------:R-:W-:Y:S02]  /*1e80*/  ISETP.NE.AND P2, PT, R3, RZ, PT ;  /* 0x000000ff0300720c */ /* 0x000fe40003f45270 */
[----:B------:R-:W-:Y:S01]  /*1e90*/  ISETP.NE.AND P3, PT, R0, RZ, PT ;  /* 0x000000ff0000720c */ /* 0x000fe20003f65270 */
[----:B------:R-:W-:Y:S01]  /*1ea0*/  BSSY B0, `(.L_x_3158) ;  /* 0x0000038000007945 */ /* 0x000fe20003800000 */
[----:B------:R-:W-:-:S02]  /*1eb0*/  PRMT R77, R24, 0x7632, R77 ;  /* 0x00007632184d7816 */ /* 0x000fc4000000004d */
[----:B------:R-:W-:Y:S02]  /*1ec0*/  PRMT R78, R48, 0x7632, R78 ;  /* 0x00007632304e7816 */ /* 0x000fe4000000004e */
[----:B------:R-:W-:-:S03]  /*1ed0*/  PRMT R79, R26, 0x7632, R79 ;  /* 0x000076321a4f7816 */ /* 0x000fc6000000004f */
[----:B0-----:R-:W-:Y:S01]  /*1ee0*/  @!P1 FADD.FTZ R74, R74, R33 ;  /* 0x000000214a4a9221 */ /* 0x001fe20000010000 */
[----:B-1----:R-:W-:Y:S01]  /*1ef0*/  @!P1 FADD.FTZ R75, R75, R32 ;  /* 0x000000204b4b9221 */ /* 0x002fe20000010000 */
[----:B--2---:R-:W-:-:S04]  /*1f00*/  ISETP.GE.U32.AND P1, PT, R87, 0x2, PT ;  /* 0x000000025700780c */ /* 0x004fc80003f26070 */
[----:B------:R0:W-:Y:S01]  /*1f10*/  @!P2 STS.64 [R8+0x10], R74 ;  /* 0x0000104a0800a388 */ /* 0x0001e20000000a00 */
[----:B------:R-:W-:Y:S02]  /*1f20*/  PRMT R80, R28, 0x7632, R80 ;  /* 0x000076321c507816 */ /* 0x000fe40000000050 */
[----:B------:R-:W-:Y:S02]  /*1f30*/  PRMT R81, R30, 0x7632, R81 ;  /* 0x000076321e517816 */ /* 0x000fe40000000051 */
[----:B------:R-:W-:Y:S02]  /*1f40*/  PRMT R82, R50, 0x7632, R82 ;  /* 0x0000763232527816 */ /* 0x000fe40000000052 */
[----:B------:R-:W-:Y:S02]  /*1f50*/  PRMT R83, R52, 0x7632, R83 ;  /* 0x0000763234537816 */ /* 0x000fe40000000053 */
[----:B------:R-:W-:Y:S02]  /*1f60*/  PRMT R84, R54, 0x7632, R84 ;  /* 0x0000763236547816 */ /* 0x000fe40000000054 */
[----:B------:R-:W-:-:S02]  /*1f70*/  PRMT R85, R56, 0x7632, R85 ;  /* 0x0000763238557816 */ /* 0x000fc40000000055 */
[----:B------:R-:W-:Y:S01]  /*1f80*/  PRMT R86, R58, 0x7632, R86 ;  /* 0x000076323a567816 */ /* 0x000fe20000000056 */
[----:B------:R-:W-:Y:S06]  /*1f90*/  BAR.SYNC.DEFER_BLOCKING 0x0 ;  /* 0x0000000000007b1d */ /* 0x000fec0000010000 */
[----:B0-----:R-:W-:Y:S05]  /*1fa0*/  @P3 BRA `(.L_x_3159) ;  /* 0x00000000009c3947 */ /* 0x001fea0003800000 */
[----:B------:R-:W0:Y:S01]  /*1fb0*/  S2UR UR6, SR_CgaCtaId ;  /* 0x00000000000679c3 */ /* 0x000e220000008800 */
[----:B------:R-:W-:Y:S02]  /*1fc0*/  UMOV UR5, 0x400 ;  /* 0x0000040000057882 */ /* 0x000fe40000000000 */
[----:B0-----:R-:W-:-:S09]  /*1fd0*/  ULEA UR5, UR6, UR5, 0x18 ;  /* 0x0000000506057291 */ /* 0x001fd2000f8ec03f */
[----:B------:R-:W0:Y:S04]  /*1fe0*/  LDS.64 R32, [UR5+0x18] ;  /* 0x00001805ff207984 */ /* 0x000e280008000a00 */
[----:B------:R-:W1:Y:S04]  /*1ff0*/  LDS.128 R44, [UR5+0x20] ;  /* 0x00002005ff2c7984 */ /* 0x000e680008000c00 */
[----:B------:R-:W2:Y:S04]  /*2000*/  LDS.128 R36, [UR5+0x30] ;  /* 0x00003005ff247984 */ /* 0x000ea80008000c00 */
[----:B------:R-:W3:Y:S01]  /*2010*/  LDS.128 R40, [UR5+0x40] ;  /* 0x00004005ff287984 */ /* 0x000ee20008000c00 */
[----:B0-----:R-:W-:Y:S01]  /*2020*/  FADD.FTZ R35, R74, R32 ;  /* 0x000000204a237221 */ /* 0x001fe20000010000 */
[----:B------:R-:W-:-:S03]  /*2030*/  FADD.FTZ R32, R75, R33 ;  /* 0x000000214b207221 */ /* 0x000fc60000010000 */
[----:B-1----:R-:W-:Y:S01]  /*2040*/  FADD.FTZ R35, R35, R44 ;  /* 0x0000002c23237221 */ /* 0x002fe20000010000 */
[----:B------:R-:W-:-:S03]  /*2050*/  FADD.FTZ R44, R32, R45 ;  /* 0x0000002d202c7221 */ /* 0x000fc60000010000 */
[----:B------:R-:W-:Y:S01]  /*2060*/  FADD.FTZ R45, R35, R46 ;  /* 0x0000002e232d7221 */ /* 0x000fe20000010000 */
[----:B------:R-:W-:Y:S01]  /*2070*/  FADD.FTZ R44, R44, R47 ;  /* 0x0000002f2c2c7221 */ /* 0x000fe20000010000 */
[----:B------:R-:W0:Y:S02]  /*2080*/  LDS.128 R32, [UR5+0x50] ;  /* 0x00005005ff207984 */ /* 0x000e240008000c00 */
[----:B--2---:R-:W-:Y:S01]  /*2090*/  FADD.FTZ R75, R45, R36 ;  /* 0x000000242d4b7221 */ /* 0x004fe20000010000 */
[----:B------:R-:W-:Y:S02]  /*20a0*/  FADD.FTZ R36, R44, R37 ;  /* 0x000000252c247221 */ /* 0x000fe40000010000 */
[----:B------:R-:W1:Y:S01]  /*20b0*/  LDS.128 R44, [UR5+0x60] ;  /* 0x00006005ff2c7984 */ /* 0x000e620008000c00 */
[----:B------:R-:W-:Y:S01]  /*20c0*/  FADD.FTZ R89, R75, R38 ;  /* 0x000000264b597221 */ /* 0x000fe20000010000 */
[----:B------:R-:W-:Y:S02]  /*20d0*/  FADD.FTZ R90, R36, R39 ;  /* 0x00000027245a7221 */ /* 0x000fe40000010000 */
[----:B------:R-:W2:Y:S01]  /*20e0*/  LDS.128 R36, [UR5+0x70] ;  /* 0x00007005ff247984 */ /* 0x000ea20008000c00 */
[----:B---3--:R-:W-:Y:S01]  /*20f0*/  FADD.FTZ R89, R89, R40 ;  /* 0x0000002859597221 */ /* 0x008fe20000010000 */
[----:B------:R-:W-:-:S02]  /*2100*/  FADD.FTZ R90, R90, R41 ;  /* 0x000000295a5a7221 */ /* 0x000fc40000010000 */
[----:B------:R-:W3:Y:S01]  /*2110*/  LDS.64 R74, [UR5+0x80] ;  /* 0x00008005ff4a7984 */ /* 0x000ee20008000a00 */
        /* <DEDUP_REMOVED lines=16> */
.L_x_3159:
[----:B------:R-:W-:Y:S05]  /*2220*/  BSYNC B0 ;  /* 0x0000000000007941 */ /* 0x000fea0003800000 */
.L_x_3158:
[----:B------:R-:W-:Y:S02]  /*2230*/  PRMT R42, R60, 0x7632, R42 ;  /* 0x000076323c2a7816 */ /* 0x000fe4000000002a */
[----:B------:R-:W-:Y:S02]  /*2240*/  PRMT R43, R62, 0x7632, R43 ;  /* 0x000076323e2b7816 */ /* 0x000fe4000000002b */
[----:B------:R-:W-:Y:S02]  /*2250*/  PRMT R44, R64, 0x7632, R44 ;  /* 0x00007632402c7816 */ /* 0x000fe4000000002c */
[----:B------:R-:W-:Y:S02]  /*2260*/  PRMT R45, R66, 0x7632, R45 ;  /* 0x00007632422d7816 */ /* 0x000fe4000000002d */
[----:B------:R-:W-:Y:S02]  /*2270*/  PRMT R46, R68, 0x7632, R46 ;  /* 0x00007632442e7816 */ /* 0x000fe4000000002e */
[----:B------:R-:W-:Y:S01]  /*2280*/  PRMT R47, R76, 0x7632, R47 ;  /* 0x000076324c2f7816 */ /* 0x000fe2000000002f */
[----:B------:R-:W-:Y:S06]  /*2290*/  @!P1 BRA `(.L_x_3160) ;  /* 0x0000000800709947 */ /* 0x000fec0003800000 */
[----:B------:R-:W-:Y:S05]  /*22a0*/  @P3 BRA `(.L_x_3161) ;  /* 0x0000000000743947 */ /* 0x000fea0003800000 */
[----:B------:R-:W0:Y:S01]  /*22b0*/  LDC R39, c[0x0][0x10] ;  /* 0x00000400ff277b82 */ /* 0x000e220000000800 */
[----:B------:R-:W1:Y:S01]  /*22c0*/  S2R R38, SR_CTAID.Y ;  /* 0x0000000000267919 */ /* 0x000e620000002600 */
[C---:B------:R-:W-:Y:S02]  /*22d0*/  LOP3.LUT R36, R6.reuse, 0x1, RZ, 0xc0, !PT ;  /* 0x0000000106247812 */ /* 0x040fe400078ec0ff */
[----:B------:R-:W-:-:S04]  /*22e0*/  LOP3.LUT P1, RZ, R6, 0x2, RZ, 0xc0, !PT ;  /* 0x0000000206ff7812 */ /* 0x000fc8000782c0ff */
[----:B------:R-:W2:Y:S08]  /*22f0*/  LDC.64 R34, c[0x0][0x248] ;  /* 0x00009200ff227b82 */ /* 0x000eb00000000a00 */
[----:B------:R-:W3:Y:S01]  /*2300*/  LDC.64 R32, c[0x0][0x240] ;  /* 0x00009000ff207b82 */ /* 0x000ee20000000a00 */
[----:B0-----:R-:W-:-:S04]  /*2310*/  IMAD R36, R36, R39, RZ ;  /* 0x0000002724247224 */ /* 0x001fc800078e02ff */
[----:B------:R-:W-:-:S05]  /*2320*/  IMAD R37, R36, R87, RZ ;  /* 0x0000005724257224 */ /* 0x000fca00078e02ff */
[----:B------:R-:W-:Y:S01]  /*2330*/  SHF.L.U32 R37, R37, 0x1, RZ ;  /* 0x0000000125257819 */ /* 0x000fe200000006ff */
[----:B-1----:R-:W-:-:S04]  /*2340*/  IMAD R39, R39, UR7, R38 ;  /* 0x0000000727277c24 */ /* 0x002fc8000f8e0226 */
[----:B--2---:R-:W-:Y:S01]  /*2350*/  IMAD.WIDE R34, R37, 0x4, R34 ;  /* 0x0000000425227825 */ /* 0x004fe200078e0222 */
[----:B------:R-:W-:Y:S02]  /*2360*/  IADD3 R37, R36, R38, RZ ;  /* 0x0000002624257210 */ /* 0x000fe40007ffe0ff */
[----:B------:R-:W-:-:S03]  /*2370*/  MOV R36, 0xffffffff ;  /* 0xffffffff00247802 */ /* 0x000fc60000000f00 */
[----:B---3--:R-:W-:Y:S01]  /*2380*/  IMAD.WIDE.U32 R32, R37, 0x4, R32 ;  /* 0x0000000425207825 */ /* 0x008fe200078e0020 */
[----:B------:R-:W-:-:S03]  /*2390*/  SEL R37, R87, RZ, !P1 ;  /* 0x000000ff57257207 */ /* 0x000fc60004800000 */
        /* <DEDUP_REMOVED lines=9> */
.L_x_3162:
[----:B0-----:R-:W2:Y:S04]  /*2430*/  LDG.E.STRONG.GPU R34, desc[UR8][R32.64] ;  /* 0x0000000820227981 */ /* 0x001ea8000c1ef900 */
[----:B--2---:R-:W-:Y:S01]  /*2440*/  CCTL.IVALL ;  /* 0x00000000ff00798f */ /* 0x004fe20002000000 */
[----:B------:R-:W-:Y:S05]  /*2450*/  YIELD ;  /* 0x0000000000007946 */ /* 0x000fea0003800000 */
[----:B------:R-:W-:-:S13]  /*2460*/  ISETP.NE.AND P1, PT, R34, R37, PT ;  /* 0x000000252200720c */ /* 0x000fda0003f25270 */
[----:B------:R-:W-:Y:S05]  /*2470*/  @P1 BRA `(.L_x_3162) ;  /* 0xfffffffc00ec1947 */ /* 0x000fea000383ffff */
.L_x_3161:
[----:B------:R-:W-:Y:S01]  /*2480*/  ISETP.NE.AND P1, PT, R87, RZ, PT ;  /* 0x000000ff5700720c */ /* 0x000fe20003f25270 */
[----:B------:R-:W-:Y:S05]  /*2490*/  WARPSYNC.ALL ;  /* 0x0000000000007948 */ /* 0x000fea0003800000 */
[----:B------:R-:W-:Y:S07]  /*24a0*/  BAR.SYNC.DEFER_BLOCKING 0x0 ;  /* 0x0000000000007b1d */ /* 0x000fee0000010000 */
[----:B------:R-:W-:Y:S05]  /*24b0*/  @!P1 BRA `(.L_x_3160) ;  /* 0x0000000400e89947 */ /* 0x000fea0003800000 */
[----:B0-----:R-:W-:Y:S01]  /*24c0*/  IADD3 R32, R87, -0x1, RZ ;  /* 0xffffffff57207810 */ /* 0x001fe20007ffe0ff */
[----:B------:R-:W-:-:S03]  /*24d0*/  IMAD.MOV.U32 R40, RZ, RZ, RZ ;  /* 0x000000ffff287224 */ /* 0x000fc600078e00ff */
[----:B------:R-:W-:-:S13]  /*24e0*/  ISETP.GE.U32.AND P1, PT, R32, 0x3, PT ;  /* 0x000000032000780c */ /* 0x000fda0003f26070 */
[----:B------:R-:W-:Y:S05]  /*24f0*/  @!P1 BRA `(.L_x_3163) ;  /* 0x0000000400089947 */ /* 0x000fea0003800000 */
[----:B------:R-:W-:Y:S01]  /*2500*/  LOP3.LUT R32, R87, 0x3, RZ, 0xc0, !PT ;  /* 0x0000000357207812 */ /* 0x000fe200078ec0ff */
[----:B------:R-:W-:-:S03]  /*2510*/  HFMA2.MMA R40, -RZ, RZ, 0, 0 ;  /* 0x00000000ff287435 */ /* 0x000fc600000001ff */
[----:B------:R-:W-:-:S08]  /*2520*/  IADD3 R41, -R32, R87, RZ ;  /* 0x0000005720297210 */ /* 0x000fd00007ffe1ff */
.L_x_3164:
[C---:B------:R-:W-:Y:S02]  /*2530*/  IADD3 R39, R40.reuse, 0x1, RZ ;  /* 0x0000000128277810 */ /* 0x040fe40007ffe0ff */
[C---:B------:R-:W-:Y:S02]  /*2540*/  ISETP.EQ.OR P1, PT, R40.reuse, UR7, P3 ;  /* 0x0000000728007c0c */ /* 0x040fe40009f22670 */
[----:B------:R-:W-:Y:S02]  /*2550*/  ISETP.EQ.OR P2, PT, R39, UR7, P3 ;  /* 0x0000000727007c0c */ /* 0x000fe40009f42670 */
[----:B------:R-:W-:-:S04]  /*2560*/  IADD3 R89, R40, 0x2, RZ ;  /* 0x0000000228597810 */ /* 0x000fc80007ffe0ff */
[----:B------:R-:W-:-:S05]  /*2570*/  ISETP.EQ.OR P4, PT, R89, UR7, P3 ;  /* 0x0000000759007c0c */ /* 0x000fca0009f82670 */
[----:B------:R-:W0:Y:S01]  /*2580*/  @!P1 LDC R37, c[0x0][0x10] ;  /* 0x00000400ff259b82 */ /* 0x000e220000000800 */
[----:B------:R-:W1:Y:S01]  /*2590*/  @!P1 S2R R35, SR_CTAID.Y ;  /* 0x0000000000239919 */ /* 0x000e620000002600 */
[C---:B------:R-:W-:Y:S02]  /*25a0*/  @!P1 LOP3.LUT R34, R6.reuse, 0x1, RZ, 0xc0, !PT ;  /* 0x0000000106229812 */ /* 0x040fe400078ec0ff */
[----:B------:R-:W-:Y:S01]  /*25b0*/  @!P2 LOP3.LUT R91, R6, 0x1, RZ, 0xc0, !PT ;  /* 0x00000001065ba812 */ /* 0x000fe200078ec0ff */
[----:B------:R-:W2:Y:S03]  /*25c0*/  @!P2 S2R R38, SR_CTAID.Y ;  /* 0x000000000026a919 */ /* 0x000ea60000002600 */
[----:B------:R-:W2:Y:S01]  /*25d0*/  @!P2 LDC R36, c[0x0][0x10] ;  /* 0x00000400ff24ab82 */ /* 0x000ea20000000800 */
[----:B------:R-:W3:Y:S07]  /*25e0*/  @!P4 S2R R90, SR_CTAID.Y ;  /* 0x00000000005ac919 */ /* 0x000eee0000002600 */
[----:B------:R-:W4:Y:S01]  /*25f0*/  @!P1 LDC.64 R32, c[0x0][0x248] ;  /* 0x00009200ff209b82 */ /* 0x000f220000000a00 */
[----:B0-----:R-:W-:-:S04]  /*2600*/  @!P1 IMAD R34, R34, R37, RZ ;  /* 0x0000002522229224 */ /* 0x001fc800078e02ff */
[----:B------:R-:W-:Y:S02]  /*2610*/  @!P1 IMAD R34, R34, R87, RZ ;  /* 0x0000005722229224 */ /* 0x000fe400078e02ff */
[----:B-1----:R-:W-:-:S03]  /*2620*/  @!P1 IMAD R37, R37, R40, R35 ;  /* 0x0000002825259224 */ /* 0x002fc600078e0223 */
[----:B------:R-:W-:Y:S01]  /*2630*/  @!P1 SHF.L.U32 R35, R34, 0x1, RZ ;  /* 0x0000000122239819 */ /* 0x000fe200000006ff */
[----:B--2---:R-:W-:Y:S02]  /*2640*/  @!P2 IMAD R39, R39, R36, R38 ;  /* 0x000000242727a224 */ /* 0x004fe400078e0226 */
[----:B------:R-:W3:Y:S02]  /*2650*/  @!P4 LDC R38, c[0x0][0x10] ;  /* 0x00000400ff26cb82 */ /* 0x000ee40000000800 */
[----:B----4-:R-:W-:-:S04]  /*2660*/  @!P1 IMAD.WIDE R32, R35, 0x4, R32 ;  /* 0x0000000423209825 */ /* 0x010fc800078e0220 */
[----:B------:R-:W-:Y:S01]  /*2670*/  @!P2 IMAD R36, R91, R36, RZ ;  /* 0x000000245b24a224 */ /* 0x000fe200078e02ff */
[----:B------:R-:W-:Y:S01]  /*2680*/  @!P4 LOP3.LUT R91, R6, 0x1, RZ, 0xc0, !PT ;  /* 0x00000001065bc812 */ /* 0x000fe200078ec0ff */
[----:B------:R-:W-:Y:S01]  /*2690*/  @!P1 IMAD.WIDE.U32 R32, R37, 0x8, R32 ;  /* 0x0000000825209825 */ /* 0x000fe200078e0020 */
[----:B------:R-:W0:Y:S03]  /*26a0*/  @!P2 LDC.64 R34, c[0x0][0x248] ;  /* 0x00009200ff22ab82 */ /* 0x000e260000000a00 */
[----:B------:R-:W-:Y:S02]  /*26b0*/  @!P2 IMAD R36, R36, R87, RZ ;  /* 0x000000572424a224 */ /* 0x000fe400078e02ff */
[----:B------:R-:W2:Y:S03]  /*26c0*/  @!P1 LDG.E.64 R32, desc[UR8][R32.64] ;  /* 0x0000000820209981 */ /* 0x000ea6000c1e1b00 */
[----:B------:R-:W-:Y:S01]  /*26d0*/  @!P2 SHF.L.U32 R37, R36, 0x1, RZ ;  /* 0x000000012425a819 */ /* 0x000fe200000006ff */
[----:B---3--:R-:W-:-:S02]  /*26e0*/  @!P4 IMAD R89, R89, R38, R90 ;  /* 0x000000265959c224 */ /* 0x008fc400078e025a */
[----:B------:R-:W-:Y:S01]  /*26f0*/  @!P4 IMAD R38, R91, R38, RZ ;  /* 0x000000265b26c224 */ /* 0x000fe200078e02ff */
[----:B------:R-:W-:-:S03]  /*2700*/  IADD3 R91, R40, 0x3, RZ ;  /* 0x00000003285b7810 */ /* 0x000fc60007ffe0ff */
[----:B------:R-:W-:Y:S01]  /*2710*/  @!P4 IMAD R38, R38, R87, RZ ;  /* 0x000000572626c224 */ /* 0x000fe200078e02ff */
[----:B------:R-:W-:Y:S01]  /*2720*/  ISETP.EQ.OR P5, PT, R91, UR7, P3 ;  /* 0x000000075b007c0c */ /* 0x000fe20009fa2670 */
[----:B0-----:R-:W-:Y:S02]  /*2730*/  @!P2 IMAD.WIDE R34, R37, 0x4, R34 ;  /* 0x000000042522a825 */ /* 0x001fe400078e0222 */
[----:B------:R-:W0:Y:S02]  /*2740*/  @!P4 LDC.64 R36, c[0x0][0x248] ;  /* 0x00009200ff24cb82 */ /* 0x000e240000000a00 */
[----:B------:R-:W-:Y:S01]  /*2750*/  @!P2 IMAD.WIDE.U32 R34, R39, 0x8, R34 ;  /* 0x000000082722a825 */ /* 0x000fe200078e0022 */
[----:B------:R-:W-:-:S07]  /*2760*/  @!P4 SHF.L.U32 R39, R38, 0x1, RZ ;  /* 0x000000012627c819 */ /* 0x000fce00000006ff */
[----:B------:R-:W1:Y:S01]  /*2770*/  @!P5 S2R R92, SR_CTAID.Y ;  /* 0x00000000005cd919 */ /* 0x000e620000002600 */
[----:B------:R-:W1:Y:S01]  /*2780*/  @!P5 LDC R90, c[0x0][0x10] ;  /* 0x00000400ff5adb82 */ /* 0x000e620000000800 */
[----:B------:R-:W3:Y:S01]  /*2790*/  @!P2 LDG.E.64 R34, desc[UR8][R34.64] ;  /* 0x000000082222a981 */ /* 0x000ee2000c1e1b00 */
[----:B0-----:R-:W-:-:S04]  /*27a0*/  @!P4 IMAD.WIDE R36, R39, 0x4, R36 ;  /* 0x000000042724c825 */ /* 0x001fc800078e0224 */
[----:B------:R-:W-:Y:S01]  /*27b0*/  @!P4 IMAD.WIDE.U32 R38, R89, 0x8, R36 ;  /* 0x000000085926c825 */ /* 0x000fe200078e0024 */
[----:B------:R-:W-:-:S05]  /*27c0*/  @!P5 LOP3.LUT R37, R6, 0x1, RZ, 0xc0, !PT ;  /* 0x000000010625d812 */ /* 0x000fca00078ec0ff */
[----:B------:R-:W4:Y:S01]  /*27d0*/  @!P4 LDG.E.64 R38, desc[UR8][R38.64] ;  /* 0x000000082626c981 */ /* 0x000f22000c1e1b00 */
[-C--:B-1----:R-:W-:Y:S02]  /*27e0*/  @!P5 IMAD R91, R91, R90.reuse, R92 ;  /* 0x0000005a5b5bd224 */ /* 0x082fe400078e025c */
[----:B------:R-:W-:Y:S02]  /*27f0*/  @!P5 IMAD R90, R37, R90, RZ ;  /* 0x0000005a255ad224 */ /* 0x000fe400078e02ff */
[----:B------:R-:W0:Y:S02]  /*2800*/  @!P5 LDC.64 R36, c[0x0][0x248] ;  /* 0x00009200ff24db82 */ /* 0x000e240000000a00 */
[----:B------:R-:W-:-:S05]  /*2810*/  @!P5 IMAD R90, R90, R87, RZ ;  /* 0x000000575a5ad224 */ /* 0x000fca00078e02ff */
[----:B------:R-:W-:-:S05]  /*2820*/  @!P5 SHF.L.U32 R89, R90, 0x1, RZ ;  /* 0x000000015a59d819 */ /* 0x000fca00000006ff */
[----:B0-----:R-:W-:-:S04]  /*2830*/  @!P5 IMAD.WIDE R36, R89, 0x4, R36 ;  /* 0x000000045924d825 */ /* 0x001fc800078e0224 */
[----:B------:R-:W-:-:S06]  /*2840*/  @!P5 IMAD.WIDE.U32 R36, R91, 0x8, R36 ;  /* 0x000000085b24d825 */ /* 0x000fcc00078e0024 */
[----:B------:R-:W5:Y:S01]  /*2850*/  @!P5 LDG.E.64 R36, desc[UR8][R36.64] ;  /* 0x000000082424d981 */ /* 0x000f62000c1e1b00 */
        /* <DEDUP_REMOVED lines=12> */
.L_x_3163:
[----:B------:R-:W-:-:S13]  /*2920*/  LOP3.LUT P1, R38, R87, 0x3, RZ, 0xc0, !PT ;  /* 0x0000000357267812 */ /* 0x000fda000782c0ff */
[----:B------:R-:W-:Y:S05]  /*2930*/  @!P1 BRA `(.L_x_3160) ;  /* 0x0000000000c89947 */ /* 0x000fea0003800000 */
[----:B------:R-:W-:Y:S01]  /*2940*/  ISETP.EQ.OR P1, PT, R40, UR7, P3 ;  /* 0x0000000728007c0c */ /* 0x000fe20009f22670 */
[----:B------:R-:W-:Y:S01]  /*2950*/  BSSY B0, `(.L_x_3165) ;  /* 0x0000010000007945 */ /* 0x000fe20003800000 */
[----:B------:R-:W-:-:S11]  /*2960*/  ISETP.NE.AND P2, PT, R38, 0x1, PT ;  /* 0x000000012600780c */ /* 0x000fd60003f45270 */
[----:B------:R-:W-:Y:S05]  /*2970*/  @P1 BRA `(.L_x_3166) ;  /* 0x0000000000341947 */ /* 0x000fea0003800000 */
[----:B------:R-:W0:Y:S01]  /*2980*/  S2R R37, SR_CTAID.Y ;  /* 0x0000000000257919 */ /* 0x000e220000002600 */
[----:B------:R-:W1:Y:S01]  /*2990*/  LDC.64 R32, c[0x0][0x248] ;  /* 0x00009200ff207b82 */ /* 0x000e620000000a00 */
[----:B------:R-:W-:Y:S01]  /*29a0*/  LOP3.LUT R34, R6, 0x1, RZ, 0xc0, !PT ;  /* 0x0000000106227812 */ /* 0x000fe200078ec0ff */
[----:B------:R-:W-:-:S04]  /*29b0*/  ULDC UR5, c[0x0][0x10] ;  /* 0x0000040000057ab9 */ /* 0x000fc80000000800 */
[----:B------:R-:W-:-:S04]  /*29c0*/  IMAD R34, R34, UR5, RZ ;  /* 0x0000000522227c24 */ /* 0x000fc8000f8e02ff */
[----:B------:R-:W-:-:S05]  /*29d0*/  IMAD R34, R34, R87, RZ ;  /* 0x0000005722227224 */ /* 0x000fca00078e02ff */
[----:B------:R-:W-:-:S05]  /*29e0*/  SHF.L.U32 R35, R34, 0x1, RZ ;  /* 0x0000000122237819 */ /* 0x000fca00000006ff */
[----:B-1----:R-:W-:-:S04]  /*29f0*/  IMAD.WIDE R32, R35, 0x4, R32 ;  /* 0x0000000423207825 */ /* 0x002fc800078e0220 */
[----:B0-----:R-:W-:-:S04]  /*2a00*/  IMAD R35, R40, UR5, R37 ;  /* 0x0000000528237c24 */ /* 0x001fc8000f8e0225 */
[----:B------:R-:W-:-:S06]  /*2a10*/  IMAD.WIDE.U32 R32, R35, 0x8, R32 ;  /* 0x0000000823207825 */ /* 0x000fcc00078e0020 */
[----:B------:R-:W2:Y:S02]  /*2a20*/  LDG.E.64 R32, desc[UR8][R32.64] ;  /* 0x0000000820207981 */ /* 0x000ea4000c1e1b00 */
[----:B--2---:R-:W-:Y:S01]  /*2a30*/  FADD.FTZ R74, R74, R32 ;  /* 0x000000204a4a7221 */ /* 0x004fe20000010000 */
[----:B------:R-:W-:-:S07]  /*2a40*/  FADD.FTZ R75, R75, R33 ;  /* 0x000000214b4b7221 */ /* 0x000fce0000010000 */
.L_x_3166:
[----:B------:R-:W-:Y:S05]  /*2a50*/  BSYNC B0 ;  /* 0x0000000000007941 */ /* 0x000fea0003800000 */
.L_x_3165:
[----:B------:R-:W-:Y:S05]  /*2a60*/  @!P2 BRA `(.L_x_3160) ;  /* 0x00000000007ca947 */ /* 0x000fea0003800000 */
[C---:B------:R-:W-:Y:S02]  /*2a70*/  IADD3 R39, R40.reuse, 0x1, RZ ;  /* 0x0000000128277810 */ /* 0x040fe40007ffe0ff */
[----:B------:R-:W-:Y:S02]  /*2a80*/  IADD3 R40, R40, 0x2, RZ ;  /* 0x0000000228287810 */ /* 0x000fe40007ffe0ff */
[----:B------:R-:W-:Y:S02]  /*2a90*/  ISETP.EQ.OR P2, PT, R39, UR7, P3 ;  /* 0x0000000727007c0c */ /* 0x000fe40009f42670 */
[----:B------:R-:W-:-:S04]  /*2aa0*/  ISETP.EQ.OR P1, PT, R40, UR7, P3 ;  /* 0x0000000728007c0c */ /* 0x000fc80009f22670 */
[----:B------:R-:W-:-:S07]  /*2ab0*/  ISETP.EQ.OR P1, PT, R38, 0x2, P1 ;  /* 0x000000022600780c */ /* 0x000fce0000f22670 */
[----:B------:R-:W0:Y:S01]  /*2ac0*/  @!P2 S2R R32, SR_CTAID.Y ;  /* 0x000000000020a919 */ /* 0x000e220000002600 */
[----:B------:R-:W0:Y:S01]  /*2ad0*/  @!P2 LDC R36, c[0x0][0x10] ;  /* 0x00000400ff24ab82 */ /* 0x000e220000000800 */
[----:B------:R-:W-:-:S04]  /*2ae0*/  @!P2 LOP3.LUT R33, R6, 0x1, RZ, 0xc0, !PT ;  /* 0x000000010621a812 */ /* 0x000fc800078ec0ff */
[----:B------:R-:W1:Y:S01]  /*2af0*/  @!P1 S2R R89, SR_CTAID.Y ;  /* 0x0000000000599919 */ /* 0x000e620000002600 */
[----:B------:R-:W-:Y:S02]  /*2b00*/  @!P1 LOP3.LUT R38, R6, 0x1, RZ, 0xc0, !PT ;  /* 0x0000000106269812 */ /* 0x000fe400078ec0ff */
[----:B------:R-:W2:Y:S08]  /*2b10*/  @!P1 LDC R41, c[0x0][0x10] ;  /* 0x00000400ff299b82 */ /* 0x000eb00000000800 */
[----:B------:R-:W3:Y:S01]  /*2b20*/  @!P2 LDC.64 R34, c[0x0][0x248] ;  /* 0x00009200ff22ab82 */ /* 0x000ee20000000a00 */
[----:B0-----:R-:W-:-:S02]  /*2b30*/  @!P2 IMAD R39, R39, R36, R32 ;  /* 0x000000242727a224 */ /* 0x001fc400078e0220 */
[----:B------:R-:W-:-:S05]  /*2b40*/  @!P2 IMAD R36, R33, R36, RZ ;  /* 0x000000242124a224 */ /* 0x000fca00078e02ff */
[----:B------:R-:W0:Y:S01]  /*2b50*/  @!P1 LDC.64 R32, c[0x0][0x248] ;  /* 0x00009200ff209b82 */ /* 0x000e220000000a00 */
[----:B--2---:R-:W-:Y:S02]  /*2b60*/  @!P1 IMAD R38, R38, R41, RZ ;  /* 0x0000002926269224 */ /* 0x004fe400078e02ff */
[-C--:B------:R-:W-:Y:S02]  /*2b70*/  @!P2 IMAD R36, R36, R87.reuse, RZ ;  /* 0x000000572424a224 */ /* 0x080fe400078e02ff */
[----:B------:R-:W-:Y:S02]  /*2b80*/  @!P1 IMAD R38, R38, R87, RZ ;  /* 0x0000005726269224 */ /* 0x000fe400078e02ff */
[----:B-1----:R-:W-:Y:S01]  /*2b90*/  @!P1 IMAD R41, R40, R41, R89 ;  /* 0x0000002928299224 */ /* 0x002fe200078e0259 */
[----:B------:R-:W-:-:S05]  /*2ba0*/  @!P2 SHF.L.U32 R37, R36, 0x1, RZ ;  /* 0x000000012425a819 */ /* 0x000fca00000006ff */
[----:B---3--:R-:W-:-:S04]  /*2bb0*/  @!P2 IMAD.WIDE R36, R37, 0x4, R34 ;  /* 0x000000042524a825 */ /* 0x008fc800078e0222 */
[----:B------:R-:W-:-:S04]  /*2bc0*/  @!P1 IMAD.SHL.U32 R35, R38, 0x2, RZ ;  /* 0x0000000226239824 */ /* 0x000fc800078e00ff */
[----:B0-----:R-:W-:-:S04]  /*2bd0*/  @!P1 IMAD.WIDE R34, R35, 0x4, R32 ;  /* 0x0000000423229825 */ /* 0x001fc800078e0220 */
        /* <DEDUP_REMOVED lines=8> */
.L_x_3160:
[----:B------:R-:W-:Y:S01]  /*2c60*/  ULDC.64 UR12, c[0x0][0x218] ;  /* 0x00008600000c7ab9 */ /* 0x000fe20000000a00 */
[----:B------:R-:W-:Y:S01]  /*2c70*/  LOP3.LUT P1, RZ, R0, UR7, RZ, 0xfc, !PT ;  /* 0x0000000700ff7c12 */ /* 0x000fe2000f82fcff */
[----:B------:R-:W1:Y:S01]  /*2c80*/  S2UR UR6, SR_CgaCtaId ;  /* 0x00000000000679c3 */ /* 0x000e620000008800 */
[----:B------:R-:W-:Y:S01]  /*2c90*/  ISETP.EQ.U32.AND P2, PT, RZ, UR12, PT ;  /* 0x0000000cff007c0c */ /* 0x000fe2000bf42070 */
[----:B------:R-:W-:Y:S01]  /*2ca0*/  UMOV UR5, 0x400 ;  /* 0x0000040000057882 */ /* 0x000fe20000000000 */
[----:B------:R-:W-:Y:S02]  /*2cb0*/  IADD3 R87, R7, R88, RZ ;  /* 0x0000005807577210 */ /* 0x000fe40007ffe0ff */
[----:B------:R-:W-:-:S03]  /*2cc0*/  ISETP.EQ.OR.EX P1, PT, RZ, UR13, P1, P2 ;  /* 0x0000000dff007c0c */ /* 0x000fc60008f22720 */
[----:B0-----:R-:W0:Y:S08]  /*2cd0*/  LDC.64 R34, c[0x0][0x228] ;  /* 0x00008a00ff227b82 */ /* 0x001e300000000a00 */
[----:B------:R-:W2:Y:S08]  /*2ce0*/  LDC.64 R32, c[0x0][0x230] ;  /* 0x00008c00ff207b82 */ /* 0x000eb00000000a00 */
[----:B------:R-:W3:Y:S01]  /*2cf0*/  @!P1 LDC.64 R36, c[0x0][0x218] ;  /* 0x00008600ff249b82 */ /* 0x000ee20000000a00 */
[----:B-1----:R-:W-:-:S03]  /*2d00*/  ULEA UR5, UR6, UR5, 0x18 ;  /* 0x0000000506057291 */ /* 0x002fc6000f8ec03f */
[----:B------:R-:W-:Y:S02]  /*2d10*/  ULDC UR6, c[0x0][0x2a4] ;  /* 0x0000a90000067ab9 */ /* 0x000fe40000000800 */
[----:B------:R-:W-:Y:S01]  /*2d20*/  @!P1 FMUL.FTZ R39, R75, UR6 ;  /* 0x000000064b279c20 */ /* 0x000fe20008410000 */
[----:B------:R-:W-:Y:S01]  /*2d30*/  @!P1 FMUL.FTZ R38, R74, UR6 ;  /* 0x000000064a269c20 */ /* 0x000fe20008410000 */
[C---:B0-----:R-:W-:Y:S02]  /*2d40*/  IMAD.WIDE R88, R87.reuse, 0x4, R34 ;  /* 0x0000000457587825 */ /* 0x041fe400078e0222 */
[----:B------:R-:W-:Y:S02]  /*2d50*/  @!P3 STS.64 [UR5+0x90], R74 ;  /* 0x0000904aff00b988 */ /* 0x000fe40008000a05 */
[----:B--2---:R-:W-:-:S04]  /*2d60*/  IMAD.WIDE R34, R87, 0x4, R32 ;  /* 0x0000000457227825 */ /* 0x004fc800078e0220 */
[----:B---3--:R-:W-:-:S05]  /*2d70*/  @!P1 IMAD.WIDE R40, R4, 0x8, R36 ;  /* 0x0000000804289825 */ /* 0x008fca00078e0224 */
[----:B------:R0:W-:Y:S01]  /*2d80*/  @!P1 STG.E.64 desc[UR8][R40.64], R38 ;  /* 0x0000002628009986 */ /* 0x0001e2000c101b08 */
[----:B------:R-:W-:Y:S06]  /*2d90*/  BAR.SYNC.DEFER_BLOCKING 0x0 ;  /* 0x0000000000007b1d */ /* 0x000fec0000010000 */
[----:B------:R-:W2:Y:S04]  /*2da0*/  LDG.E.64 R32, desc[UR8][R88.64] ;  /* 0x0000000858207981 */ /* 0x000ea8000c1e1b00 */
[----:B------:R-:W2:Y:S01]  /*2db0*/  LDG.E.64 R34, desc[UR8][R34.64] ;  /* 0x0000000822227981 */ /* 0x000ea2000c1e1b00 */
[----:B0-----:R-:W-:-:S02]  /*2dc0*/  MOV R40, 0x3f800000 ;  /* 0x3f80000000287802 */ /* 0x001fc40000000f00 */
[----:B------:R-:W-:Y:S01]  /*2dd0*/  ISETP.NE.AND P5, PT, RZ, UR10, PT ;  /* 0x0000000aff007c0c */ /* 0x000fe2000bfa5270 */
[----:B------:R-:W0:Y:S01]  /*2de0*/  LDS.64 R36, [UR5+0x90] ;  /* 0x00009005ff247984 */ /* 0x000e220008000a00 */
[----:B------:R-:W-:Y:S02]  /*2df0*/  SHF.L.U32 R48, R48, 0x10, RZ ;  /* 0x0000001030307819 */ /* 0x000fe400000006ff */
[----:B------:R-:W-:Y:S01]  /*2e00*/  SHF.L.U32 R78, R78, 0x10, RZ ;  /* 0x000000104e4e7819 */ /* 0x000fe200000006ff */
[----:B0-----:R-:W-:-:S04]  /*2e10*/  FMUL.FTZ R87, R36, UR6 ;  /* 0x0000000624577c20 */ /* 0x001fc80008410000 */
[C---:B------:R-:W-:Y:S01]  /*2e20*/  FMUL.FTZ R36, R87.reuse, R87 ;  /* 0x0000005757247220 */ /* 0x040fe20000410000 */
[----:B------:R-:W-:-:S03]  /*2e30*/  FADD.FTZ R39, -R87, R78 ;  /* 0x0000004e57277221 */ /* 0x000fc60000010100 */
[----:B------:R-:W-:-:S05]  /*2e40*/  FFMA.FTZ R36, R37, UR6, -R36 ;  /* 0x0000000625247c23 */ /* 0x000fca0008010824 */
[----:B------:R-:W-:-:S13]  /*2e50*/  FSETP.GTU.FTZ.AND P1, PT, R36, RZ, PT ;  /* 0x000000ff2400720b */ /* 0x000fda0003f3c000 */
[----:B------:R-:W0:Y:S02]  /*2e60*/  @P1 LDC R37, c[0x0][0x238] ;  /* 0x00008e00ff251b82 */ /* 0x000e240000000800 */
[----:B0-----:R-:W-:Y:S01]  /*2e70*/  @P1 FADD.FTZ R36, R36, R37 ;  /* 0x0000002524241221 */ /* 0x001fe20000010000 */
[----:B------:R-:W-:Y:S01]  /*2e80*/  FADD.FTZ R37, R48, -R87 ;  /* 0x8000005730257221 */ /* 0x000fe20000010000 */
[----:B------:R-:W-:Y:S02]  /*2e90*/  SHF.L.U32 R48, R24, 0x10, RZ ;  /* 0x0000001018307819 */ /* 0x000fe400000006ff */
[----:B------:R-:W0:Y:S01]  /*2ea0*/  @P1 MUFU.RSQ R40, R36 ;  /* 0x0000002400281308 */ /* 0x000e220000001400 */
[----:B------:R-:W-:Y:S01]  /*2eb0*/  SHF.L.U32 R24, R77, 0x10, RZ ;  /* 0x000000104d187819 */ /* 0x000fe200000006ff */
[-C--:B0-----:R-:W-:Y:S01]  /*2ec0*/  FMUL.FTZ R37, R37, R40.reuse ;  /* 0x0000002825257220 */ /* 0x081fe20000410000 */
[----:B------:R-:W-:-:S03]  /*2ed0*/  FMUL.FTZ R38, R39, R40 ;  /* 0x0000002827267220 */ /* 0x000fc60000410000 */
[----:B--2---:R-:W-:Y:S01]  /*2ee0*/  FFMA.FTZ R41, R32, R37, R34 ;  /* 0x0000002520297223 */ /* 0x004fe20000010022 */
[----:B------:R-:W-:Y:S01]  /*2ef0*/  FFMA.FTZ R74, R33, R38, R35 ;  /* 0x00000026214a7223 */ /* 0x000fe20000010023 */
[----:B------:R-:W-:Y:S06]  /*2f00*/  @!P5 BRA `(.L_x_3167) ;  /* 0x000000000028d947 */ /* 0x000fec0003800000 */
        /* <DEDUP_REMOVED lines=10> */
.L_x_3167:
        /* <DEDUP_REMOVED lines=14> */
.L_x_3169:
[----:B------:R-:W-:Y:S05]  /*3090*/  BSYNC B0 ;  /* 0x0000000000007941 */ /* 0x000fea0003800000 */
.L_x_3168:
[----:B------:R-:W-:Y:S01]  /*30a0*/  ULDC.64 UR12, c[0x0][0x278] ;  /* 0x00009e00000c7ab9 */ /* 0x000fe20000000a00 */
[--C-:B------:R-:W-:Y:S01]  /*30b0*/  FADD.FTZ R37, R48, -R87.reuse ;  /* 0x8000005730257221 */ /* 0x100fe20000010000 */
[----:B------:R-:W-:Y:S01]  /*30c0*/  ISETP.GE.U32.AND P6, PT, R9, UR12, PT ;  /* 0x0000000c09007c0c */ /* 0x000fe2000bfc6070 */
[----:B0-----:R-:W-:Y:S01]  /*30d0*/  FADD.FTZ R39, -R87, R24 ;  /* 0x0000001857277221 */ /* 0x001fe20000010100 */
[----:B------:R-:W-:Y:S01]  /*30e0*/  ISETP.GE.U32.AND P1, PT, R10, UR12, PT ;  /* 0x0000000c0a007c0c */ /* 0x000fe2000bf26070 */
[----:B------:R-:W-:Y:S01]  /*30f0*/  IMAD.U32 R90, R50, 0x10000, RZ ;  /* 0x00010000325a7824 */ /* 0x000fe200078e00ff */
[----:B------:R-:W-:Y:S01]  /*3100*/  ISETP.GE.U32.AND P2, PT, R11, UR12, PT ;  /* 0x0000000c0b007c0c */ /* 0x000fe2000bf46070 */
[----:B------:R-:W-:Y:S01]  /*3110*/  IMAD.U32 R50, R45, 0x10000, RZ ;  /* 0x000100002d327824 */ /* 0x000fe200078e00ff */
[----:B------:R-:W-:Y:S01]  /*3120*/  ISETP.GE.U32.AND P3, PT, R12, UR12, PT ;  /* 0x0000000c0c007c0c */ /* 0x000fe2000bf66070 */
[-C--:B------:R-:W-:Y:S01]  /*3130*/  FMUL.FTZ R37, R37, R40.reuse ;  /* 0x0000002825257220 */ /* 0x080fe20000410000 */
[----:B------:R-:W-:Y:S01]  /*3140*/  ISETP.GE.U32.AND P4, PT, R13, UR12, PT ;  /* 0x0000000c0d007c0c */ /* 0x000fe2000bf86070 */
[----:B------:R-:W-:Y:S01]  /*3150*/  FMUL.FTZ R24, R39, R40 ;  /* 0x0000002827187220 */ /* 0x000fe20000410000 */
[----:B------:R-:W-:Y:S01]  /*3160*/  SHF.L.U32 R74, R26, 0x10, RZ ;  /* 0x000000101a4a7819 */ /* 0x000fe200000006ff */
[----:B------:R-:W-:Y:S01]  /*3170*/  FADD.FTZ R111, R90, -R87 ;  /* 0x800000575a6f7221 */ /* 0x000fe20000010000 */
[----:B------:R-:W-:Y:S01]  /*3180*/  SHF.L.U32 R78, R28, 0x10, RZ ;  /* 0x000000101c4e7819 */ /* 0x000fe200000006ff */
[----:B------:R-:W-:Y:S01]  /*3190*/  FFMA.FTZ R123, R33, R24, R35 ;  /* 0x00000018217b7223 */ /* 0x000fe20000010023 */
[----:B------:R-:W-:Y:S01]  /*31a0*/  SHF.L.U32 R88, R30, 0x10, RZ ;  /* 0x000000101e587819 */ /* 0x000fe200000006ff */
[--C-:B------:R-:W-:Y:S01]  /*31b0*/  FADD.FTZ R121, R74, -R87.reuse ;  /* 0x800000574a797221 */ /* 0x100fe20000010000 */
[----:B------:R-:W-:Y:S01]  /*31c0*/  SHF.L.U32 R26, R79, 0x10, RZ ;  /* 0x000000104f1a7819 */ /* 0x000fe200000006ff */
[--C-:B------:R-:W-:Y:S01]  /*31d0*/  FADD.FTZ R117, R78, -R87.reuse ;  /* 0x800000574e757221 */ /* 0x100fe20000010000 */
[----:B------:R-:W-:Y:S01]  /*31e0*/  SHF.L.U32 R80, R80, 0x10, RZ ;  /* 0x0000001050507819 */ /* 0x000fe200000006ff */
[--C-:B------:R-:W-:Y:S01]  /*31f0*/  FADD.FTZ R107, R88, -R87.reuse ;  /* 0x80000057586b7221 */ /* 0x100fe20000010000 */
[----:B------:R-:W-:Y:S01]  /*3200*/  SHF.L.U32 R28, R81, 0x10, RZ ;  /* 0x00000010511c7819 */ /* 0x000fe200000006ff */
[C---:B------:R-:W-:Y:S01]  /*3210*/  FADD.FTZ R119, -R87.reuse, R26 ;  /* 0x0000001a57777221 */ /* 0x040fe20000010100 */
[----:B------:R-:W-:Y:S01]  /*3220*/  SHF.L.U32 R82, R82, 0x10, RZ ;  /* 0x0000001052527819 */ /* 0x000fe200000006ff */
[C---:B------:R-:W-:Y:S01]  /*3230*/  FADD.FTZ R115, -R87.reuse, R80 ;  /* 0x0000005057737221 */ /* 0x040fe20000010100 */
[----:B------:R-:W-:Y:S01]  /*3240*/  SHF.L.U32 R92, R52, 0x10, RZ ;  /* 0x00000010345c7819 */ /* 0x000fe200000006ff */
[----:B------:R-:W-:Y:S01]  /*3250*/  FADD.FTZ R109, -R87, R28 ;  /* 0x0000001c576d7221 */ /* 0x000fe20000010100 */
[----:B------:R-:W-:Y:S01]  /*3260*/  SHF.L.U32 R30, R83, 0x10, RZ ;  /* 0x00000010531e7819 */ /* 0x000fe200000006ff */
[C---:B------:R-:W-:Y:S01]  /*3270*/  FADD.FTZ R113, -R87.reuse, R82 ;  /* 0x0000005257717221 */ /* 0x040fe20000010100 */
[----:B------:R-:W-:Y:S01]  /*3280*/  SHF.L.U32 R54, R54, 0x10, RZ ;  /* 0x0000001036367819 */ /* 0x000fe200000006ff */
[--C-:B------:R-:W-:Y:S01]  /*3290*/  FADD.FTZ R93, R92, -R87.reuse ;  /* 0x800000575c5d7221 */ /* 0x100fe20000010000 */
[----:B------:R-:W-:Y:S01]  /*32a0*/  SHF.L.U32 R84, R84, 0x10, RZ ;  /* 0x0000001054547819 */ /* 0x000fe200000006ff */
[----:B------:R-:W-:Y:S01]  /*32b0*/  FADD.FTZ R95, -R87, R30 ;  /* 0x0000001e575f7221 */ /* 0x000fe20000010100 */
[----:B------:R-:W-:Y:S01]  /*32c0*/  SHF.L.U32 R56, R56, 0x10, RZ ;  /* 0x0000001038387819 */ /* 0x000fe200000006ff */
[--C-:B------:R-:W-:Y:S01]  /*32d0*/  FADD.FTZ R97, R54, -R87.reuse ;  /* 0x8000005736617221 */ /* 0x100fe20000010000 */
[----:B------:R-:W-:Y:S01]  /*32e0*/  SHF.L.U32 R36, R85, 0x10, RZ ;  /* 0x0000001055247819 */ /* 0x000fe200000006ff */
[C---:B------:R-:W-:Y:S01]  /*32f0*/  FADD.FTZ R99, -R87.reuse, R84 ;  /* 0x0000005457637221 */ /* 0x040fe20000010100 */
[----:B------:R-:W-:Y:S01]  /*3300*/  SHF.L.U32 R58, R58, 0x10, RZ ;  /* 0x000000103a3a7819 */ /* 0x000fe200000006ff */
[--C-:B------:R-:W-:Y:S01]  /*3310*/  FADD.FTZ R101, R56, -R87.reuse ;  /* 0x8000005738657221 */ /* 0x100fe20000010000 */
        /* <DEDUP_REMOVED lines=21> */
[--C-:B------:R-:W-:Y:S01]  /*3470*/  FADD.FTZ R43, R68, -R87.reuse ;  /* 0x80000057442b7221 */ /* 0x100fe20000010000 */
[----:B------:R-:W-:Y:S01]  /*3480*/  SHF.L.U32 R52, R47, 0x10, RZ ;  /* 0x000000102f347819 */ /* 0x000fe200000006ff */
[----:B------:R-:W-:Y:S01]  /*3490*/  FADD.FTZ R47, -R87, R50 ;  /* 0x00000032572f7221 */ /* 0x000fe20000010100 */
[----:B------:R-:W-:Y:S01]  /*34a0*/  ISETP.GE.AND.EX P6, PT, R25, UR13, PT, P6 ;  /* 0x0000000d19007c0c */ /* 0x000fe2000bfc6360 */
[----:B------:R-:W-:Y:S01]  /*34b0*/  FADD.FTZ R41, -R87, R46 ;  /* 0x0000002e57297221 */ /* 0x000fe20000010100 */
[----:B------:R-:W-:Y:S01]  /*34c0*/  ISETP.GE.AND.EX P1, PT, R27, UR13, PT, P1 ;  /* 0x0000000d1b007c0c */ /* 0x000fe2000bf26310 */
[----:B------:R-:W-:Y:S01]  /*34d0*/  FADD.FTZ R45, R76, -R87 ;  /* 0x800000574c2d7221 */ /* 0x000fe20000010000 */
[----:B------:R-:W-:Y:S01]  /*34e0*/  ISETP.GE.AND.EX P2, PT, R29, UR13, PT, P2 ;  /* 0x0000000d1d007c0c */ /* 0x000fe2000bf46320 */
[----:B------:R-:W-:Y:S01]  /*34f0*/  FADD.FTZ R87, -R87, R52 ;  /* 0x0000003457577221 */ /* 0x000fe20000010100 */
[----:B------:R-:W-:Y:S01]  /*3500*/  ISETP.GE.AND.EX P3, PT, R31, UR13, PT, P3 ;  /* 0x0000000d1f007c0c */ /* 0x000fe2000bf66330 */
[----:B------:R-:W-:Y:S01]  /*3510*/  FFMA.FTZ R26, R32, R37, R34 ;  /* 0x00000025201a7223 */ /* 0x000fe20000010022 */
[----:B------:R-:W-:-:S02]  /*3520*/  ISETP.GE.AND.EX P4, PT, R49, UR13, PT, P4 ;  /* 0x0000000d31007c0c */ /* 0x000fc4000bf86340 */
[C---:B------:R-:W-:Y:S02]  /*3530*/  ISETP.LT.U32.AND P6, PT, R0.reuse, 0x1e0, !P6 ;  /* 0x000001e00000780c */ /* 0x040fe400077c1070 */
[C---:B------:R-:W-:Y:S02]  /*3540*/  ISETP.GT.U32.OR P1, PT, R0.reuse, 0x1df, P1 ;  /* 0x000001df0000780c */ /* 0x040fe40000f24470 */
[C---:B------:R-:W-:Y:S02]  /*3550*/  ISETP.GT.U32.OR P2, PT, R0.reuse, 0x1df, P2 ;  /* 0x000001df0000780c */ /* 0x040fe40001744470 */
        /* <DEDUP_REMOVED lines=13> */
.L_x_3170:
        /* <DEDUP_REMOVED lines=14> */
.L_x_3172:
[----:B------:R-:W-:Y:S05]  /*3710*/  BSYNC B0 ;  /* 0x0000000000007941 */ /* 0x000fea0003800000 */
.L_x_3171:
[-C--:B------:R-:W-:Y:S01]  /*3720*/  FMUL.FTZ R121, R121, R40.reuse ;  /* 0x0000002879797220 */ /* 0x080fe20000410000 */
[-C--:B------:R-:W-:Y:S01]  /*3730*/  FMUL.FTZ R24, R119, R40.reuse ;  /* 0x0000002877187220 */ /* 0x080fe20000410000 */
[-C--:B------:R-:W-:Y:S01]  /*3740*/  FMUL.FTZ R117, R117, R40.reuse ;  /* 0x0000002875757220 */ /* 0x080fe20000410000 */
[----:B0-----:R-:W-:Y:S01]  /*3750*/  FMUL.FTZ R38, R115, R40 ;  /* 0x0000002873267220 */ /* 0x001fe20000410000 */
[----:B------:R-:W-:Y:S01]  /*3760*/  FFMA.FTZ R121, R32, R121, R34 ;  /* 0x0000007920797223 */ /* 0x000fe20000010022 */
        /* <DEDUP_REMOVED lines=12> */
.L_x_3173:
[----:B------:R-:W-:Y:S04]  /*3830*/  BSSY B0, `(.L_x_3174) ;  /* 0x000000e000007945 */ /* 0x000fe80003800000 */
[----:B------:R-:W-:Y:S05]  /*3840*/  @P1 BRA `(.L_x_3175) ;  /* 0x0000000000301947 */ /* 0x000fea0003800000 */
        /* <DEDUP_REMOVED lines=12> */
.L_x_3175:
[----:B------:R-:W-:Y:S05]  /*3910*/  BSYNC B0 ;  /* 0x0000000000007941 */ /* 0x000fea0003800000 */
.L_x_3174:
[----:B------:R-:W-:Y:S01]  /*3920*/  FFMA.FTZ R117, R32, R117, R34 ;  /* 0x0000007520757223 */ /* 0x000fe20000010022 */
[----:B------:R-:W-:Y:S01]  /*3930*/  FFMA.FTZ R38, R33, R38, R35 ;  /* 0x0000002621267223 */ /* 0x000fe20000010023 */
[----:B------:R-:W-:Y:S06]  /*3940*/  @!P5 BRA `(.L_x_3176) ;  /* 0x000000000028d947 */ /* 0x000fec0003800000 */
        /* <DEDUP_REMOVED lines=10> */
.L_x_3176:
        /* <DEDUP_REMOVED lines=14> */
.L_x_3178:
[----:B------:R-:W-:Y:S05]  /*3ad0*/  BSYNC B0 ;  /* 0x0000000000007941 */ /* 0x000fea0003800000 */
.L_x_3177:
        /* <DEDUP_REMOVED lines=17> */
.L_x_3179:
        /* <DEDUP_REMOVED lines=10> */
[----:B-1----:R-:W-:-:S02]  /*3c90*/  LEA R28, P1, R26, UR14, 0x1 ;  /* 0x0000000e1a1c7c11 */ /* 0x002fc4000f8208ff */
[----:B------:R-:W-:-:S04]  /*3ca0*/  IADD3 R31, R27, R31, RZ ;  /* 0x0000001f1b1f7210 */ /* 0x000fc80007ffe0ff */
[----:B------:R-:W-:-:S05]  /*3cb0*/  LEA.HI.X R29, R26, UR15, R31, 0x1, P1 ;  /* 0x0000000f1a1d7c11 */ /* 0x000fca00088f0c1f */
[----:B------:R0:W-:Y:S02]  /*3cc0*/  STG.E desc[UR8][R28.64], R107 ;  /* 0x0000006b1c007986 */ /* 0x0001e4000c101908 */
.L_x_3181:
[----:B------:R-:W-:Y:S05]  /*3cd0*/  BSYNC B0 ;  /* 0x0000000000007941 */ /* 0x000fea0003800000 */
.L_x_3180:
[----:B------:R-:W-:Y:S01]  /*3ce0*/  FFMA.FTZ R111, R32, R111, R34 ;  /* 0x0000006f206f7223 */ /* 0x000fe20000010022 */
[----:B------:R-:W-:Y:S01]  /*3cf0*/  FFMA.FTZ R36, R33, R36, R35 ;  /* 0x0000002421247223 */ /* 0x000fe20000010023 */
[----:B------:R-:W-:Y:S06]  /*3d00*/  @!P5 BRA `(.L_x_3182) ;  /* 0x000000000028d947 */ /* 0x000fec0003800000 */
[----:B------:R-:W-:Y:S01]  /*3d10*/  FMUL.FTZ R24, R111, -1.4426950216293334961 ;  /* 0xbfb8aa3b6f187820 */ /* 0x000fe20000410000 */
[----:B------:R-:W-:-:S05]  /*3d20*/  FMUL.FTZ R27, R36, -1.4426950216293334961 ;  /* 0xbfb8aa3b241b7820 */ /* 0x000fca0000410000 */
[----:B------:R-:W2:Y:S08]  /*3d30*/  MUFU.EX2 R24, R24 ;  /* 0x0000001800187308 */ /* 0x000eb00000000800 */
[----:B------:R-:W0:Y:S01]  /*3d40*/  MUFU.EX2 R27, R27 ;  /* 0x0000001b001b7308 */ /* 0x000e220000000800 */
[----:B--2---:R-:W-:-:S07]  /*3d50*/  FADD.FTZ R26, R24, 1 ;  /* 0x3f800000181a7421 */ /* 0x004fce0000010000 */
[----:B------:R-:W2:Y:S01]  /*3d60*/  MUFU.RCP R26, R26 ;  /* 0x0000001a001a7308 */ /* 0x000ea20000001000 */
[----:B01----:R-:W-:-:S07]  /*3d70*/  FADD.FTZ R28, R27, 1 ;  /* 0x3f8000001b1c7421 */ /* 0x003fce0000010000 */
[----:B------:R-:W0:Y:S01]  /*3d80*/  MUFU.RCP R29, R28 ;  /* 0x0000001c001d7308 */ /* 0x000e220000001000 */
[----:B--2---:R-:W-:Y:S01]  /*3d90*/  FMUL.FTZ R111, R111, R26 ;  /* 0x0000001a6f6f7220 */ /* 0x004fe20000410000 */
[----:B0-----:R-:W-:-:S07]  /*3da0*/  FMUL.FTZ R36, R36, R29 ;  /* 0x0000001d24247220 */ /* 0x001fce0000410000 */
.L_x_3182:
[----:B------:R-:W-:Y:S04]  /*3db0*/  BSSY B0, `(.L_x_3183) ;  /* 0x000000e000007945 */ /* 0x000fe80003800000 */
[----:B------:R-:W-:Y:S05]  /*3dc0*/  @P4 BRA `(.L_x_3184) ;  /* 0x0000000000304947 */ /* 0x000fea0003800000 */
[----:B------:R-:W-:Y:S01]  /*3dd0*/  ULDC.64 UR14, c[0x0][0x270] ;  /* 0x00009c00000e7ab9 */ /* 0x000fe20000000a00 */
[----:B------:R-:W-:Y:S01]  /*3de0*/  MOV R27, R71 ;  /* 0x00000047001b7202 */ /* 0x000fe20000000f00 */
[----:B------:R-:W-:Y:S01]  /*3df0*/  IMAD R24, R49, UR14, RZ ;  /* 0x0000000e31187c24 */ /* 0x000fe2000f8e02ff */
[----:B------:R-:W-:Y:S01]  /*3e00*/  F2FP.BF16.F32.PACK_AB R111, R36, R111 ;  /* 0x0000006f246f723e */ /* 0x000fe200000010ff */
[----:B------:R-:W-:Y:S02]  /*3e10*/  IMAD.MOV.U32 R26, RZ, RZ, R72 ;  /* 0x000000ffff1a7224 */ /* 0x000fe400078e0048 */
[C---:B01----:R-:W-:Y:S02]  /*3e20*/  IMAD R29, R13.reuse, UR15, R24 ;  /* 0x0000000f0d1d7c24 */ /* 0x043fe4000f8e0218 */
[----:B------:R-:W-:Y:S01]  /*3e30*/  IMAD.WIDE.U32 R26, R13, UR14, R26 ;  /* 0x0000000e0d1a7c25 */ /* 0x000fe2000f8e001a */
[----:B------:R-:W-:Y:S02]  /*3e40*/  ULDC.64 UR14, c[0x0][0x210] ;  /* 0x00008400000e7ab9 */ /* 0x000fe40000000a00 */
[----:B------:R-:W-:-:S02]  /*3e50*/  LEA R28, P1, R26, UR14, 0x1 ;  /* 0x0000000e1a1c7c11 */ /* 0x000fc4000f8208ff */
[----:B------:R-:W-:-:S04]  /*3e60*/  IADD3 R29, R27, R29, RZ ;  /* 0x0000001d1b1d7210 */ /* 0x000fc80007ffe0ff */
[----:B------:R-:W-:-:S05]  /*3e70*/  LEA.HI.X R29, R26, UR15, R29, 0x1, P1 ;  /* 0x0000000f1a1d7c11 */ /* 0x000fca00088f0c1d */
[----:B------:R2:W-:Y:S02]  /*3e80*/  STG.E desc[UR8][R28.64], R111 ;  /* 0x0000006f1c007986 */ /* 0x0005e4000c101908 */
.L_x_3184:
[----:B------:R-:W-:Y:S05]  /*3e90*/  BSYNC B0 ;  /* 0x0000000000007941 */ /* 0x000fea0003800000 */
.L_x_3183:
[----:B------:R-:W-:Y:S01]  /*3ea0*/  ISETP.GE.U32.AND P6, PT, R14, UR12, PT ;  /* 0x0000000c0e007c0c */ /* 0x000fe2000bfc6070 */
[-C--:B------:R-:W-:Y:S01]  /*3eb0*/  FMUL.FTZ R93, R93, R40.reuse ;  /* 0x000000285d5d7220 */ /* 0x080fe20000410000 */
        /* <DEDUP_REMOVED lines=8> */
[----:B------:R-:W-:Y:S01]  /*3f40*/  ISETP.GE.AND.EX P6, PT, R51, UR13, PT, P6 ;  /* 0x0000000d33007c0c */ /* 0x000fe2000bfc6360 */
        /* <DEDUP_REMOVED lines=9> */
[-C--:B------:R-:W-:Y:S01]  /*3fe0*/  FMUL.FTZ R83, R83, R40.reuse ;  /* 0x0000002853537220 */ /* 0x080fe20000410000 */
[-C--:B------:R-:W-:Y:S01]  /*3ff0*/  FMUL.FTZ R24, R81, R40.reuse ;  /* 0x0000002851187220 */ /* 0x080fe20000410000 */
[-C--:B------:R-:W-:Y:S01]  /*4000*/  FMUL.FTZ R79, R79, R40.reuse ;  /* 0x000000284f4f7220 */ /* 0x080fe20000410000 */
[-C--:B------:R-:W-:Y:S01]  /*4010*/  FMUL.FTZ R26, R77, R40.reuse ;  /* 0x000000284d1a7220 */ /* 0x080fe20000410000 */
[-C--:B------:R-:W-:Y:S01]  /*4020*/  FMUL.FTZ R75, R75, R40.reuse ;  /* 0x000000284b4b7220 */ /* 0x080fe20000410000 */
[-C--:B012---:R-:W-:Y:S01]  /*4030*/  FMUL.FTZ R28, R47, R40.reuse ;  /* 0x000000282f1c7220 */ /* 0x087fe20000410000 */
[-C--:B------:R-:W-:Y:S01]  /*4040*/  FMUL.FTZ R43, R43, R40.reuse ;  /* 0x000000282b2b7220 */ /* 0x080fe20000410000 */
[-C--:B------:R-:W-:Y:S01]  /*4050*/  FMUL.FTZ R36, R41, R40.reuse ;  /* 0x0000002829247220 */ /* 0x080fe20000410000 */
[-C--:B------:R-:W-:Y:S01]  /*4060*/  FMUL.FTZ R45, R45, R40.reuse ;  /* 0x000000282d2d7220 */ /* 0x080fe20000410000 */
[C---:B------:R-:W-:Y:S01]  /*4070*/  ISETP.GT.U32.OR P6, PT, R0.reuse, 0x1df, P6 ;  /* 0x000001df0000780c */ /* 0x040fe200037c4470 */
[----:B------:R-:W-:Y:S01]  /*4080*/  FMUL.FTZ R40, R87, R40 ;  /* 0x0000002857287220 */ /* 0x000fe20000410000 */
[----:B------:R-:W-:Y:S01]  /*4090*/  ISETP.GT.U32.OR P1, PT, R0, 0x1df, P1 ;  /* 0x000001df0000780c */ /* 0x000fe20000f24470 */
[----:B------:R-:W-:Y:S01]  /*40a0*/  FFMA.FTZ R93, R32, R93, R34 ;  /* 0x0000005d205d7223 */ /* 0x000fe20000010022 */
[C---:B------:R-:W-:Y:S01]  /*40b0*/  ISETP.GT.U32.OR P2, PT, R0.reuse, 0x1df, P2 ;  /* 0x000001df0000780c */ /* 0x040fe20001744470 */
[----:B------:R-:W-:Y:S01]  /*40c0*/  FFMA.FTZ R42, R33, R42, R35 ;  /* 0x0000002a212a7223 */ /* 0x000fe20000010023 */
[----:B------:R-:W-:-:S02]  /*40d0*/  ISETP.GT.U32.OR P3, PT, R0, 0x1df, P3 ;  /* 0x000001df0000780c */ /* 0x000fc40001f64470 */
        /* <DEDUP_REMOVED lines=12> */
.L_x_3185:
        /* <DEDUP_REMOVED lines=14> */
.L_x_3187:
[----:B------:R-:W-:Y:S05]  /*4280*/  BSYNC B0 ;  /* 0x0000000000007941 */ /* 0x000fea0003800000 */
.L_x_3186:
        /* <DEDUP_REMOVED lines=10> */
[----:B------:R-:W2:Y:S01]  /*4330*/  MUFU.RCP R42, R29 ;  /* 0x0000001d002a7308 */ /* 0x000ea20000001000 */
[----:B-1----:R-:W-:Y:S01]  /*4340*/  FMUL.FTZ R50, R50, R37 ;  /* 0x0000002532327220 */ /* 0x002fe20000410000 */
[----:B--2---:R-:W-:-:S07]  /*4350*/  FMUL.FTZ R97, R97, R42 ;  /* 0x0000002a61617220 */ /* 0x004fce0000410000 */
.L_x_3188:
[----:B------:R-:W-:Y:S04]  /*4360*/  BSSY B0, `(.L_x_3189) ;  /* 0x000000e000007945 */ /* 0x000fe80003800000 */
[----:B------:R-:W-:Y:S05]  /*4370*/  @P1 BRA `(.L_x_3190) ;  /* 0x0000000000301947 */ /* 0x000fea0003800000 */
[----:B------:R-:W-:Y:S01]  /*4380*/  ULDC.64 UR14, c[0x0][0x270] ;  /* 0x00009c00000e7ab9 */ /* 0x000fe20000000a00 */
[----:B0-----:R-:W-:Y:S01]  /*4390*/  MOV R46, R72 ;  /* 0x00000048002e7202 */ /* 0x001fe20000000f00 */
        /* <DEDUP_REMOVED lines=10> */
.L_x_3190:
[----:B------:R-:W-:Y:S05]  /*4440*/  BSYNC B0 ;  /* 0x0000000000007941 */ /* 0x000fea0003800000 */
.L_x_3189:
[----:B------:R-:W-:Y:S01]  /*4450*/  FFMA.FTZ R101, R32, R101, R34 ;  /* 0x0000006520657223 */ /* 0x000fe20000010022 */
[----:B------:R-:W-:Y:S01]  /*4460*/  FFMA.FTZ R52, R33, R52, R35 ;  /* 0x0000003421347223 */ /* 0x000fe20000010023 */
[----:B------:R-:W-:Y:S06]  /*4470*/  @!P5 BRA `(.L_x_3191) ;  /* 0x000000000028d947 */ /* 0x000fec0003800000 */
        /* <DEDUP_REMOVED lines=8> */
[----:B--2---:R-:W-:Y:S01]  /*4500*/  FMUL.FTZ R52, R52, R37 ;  /* 0x0000002534347220 */ /* 0x004fe20000410000 */
[----:B---3--:R-:W-:-:S07]  /*4510*/  FMUL.FTZ R101, R101, R42 ;  /* 0x0000002a65657220 */ /* 0x008fce0000410000 */
.L_x_3191:
[----:B------:R-:W-:Y:S04]  /*4520*/  BSSY B0, `(.L_x_3192) ;  /* 0x000000e000007945 */ /* 0x000fe80003800000 */
[----:B------:R-:W-:Y:S05]  /*4530*/  @P2 BRA `(.L_x_3193) ;  /* 0x0000000000302947 */ /* 0x000fea0003800000 */
[----:B------:R-:W-:Y:S01]  /*4540*/  ULDC.64 UR14, c[0x0][0x270] ;  /* 0x00009c00000e7ab9 */ /* 0x000fe20000000a00 */
[----:B01----:R-:W-:Y:S01]  /*4550*/  MOV R46, R72 ;  /* 0x00000048002e7202 */ /* 0x003fe20000000f00 */
        /* <DEDUP_REMOVED lines=10> */
.L_x_3193:
[----:B------:R-:W-:Y:S05]  /*4600*/  BSYNC B0 ;  /* 0x0000000000007941 */ /* 0x000fea0003800000 */
.L_x_3192:
[----:B------:R-:W-:Y:S01]  /*4610*/  FFMA.FTZ R105, R32, R105, R34 ;  /* 0x0000006920697223 */ /* 0x000fe20000010022 */
[----:B------:R-:W-:Y:S01]  /*4620*/  FFMA.FTZ R42, R33, R38, R35 ;  /* 0x00000026212a7223 */ /* 0x000fe20000010023 */
[----:B------:R-:W-:Y:S06]  /*4630*/  @!P5 BRA `(.L_x_3194) ;  /* 0x000000000028d947 */ /* 0x000fec0003800000 */
[----:B------:R-:W-:Y:S01]  /*4640*/  FMUL.FTZ R31, R42, -1.4426950216293334961 ;  /* 0xbfb8aa3b2a1f7820 */ /* 0x000fe20000410000 */
[----:B------:R-:W-:-:S05]  /*4650*/  FMUL.FTZ R27, R105, -1.4426950216293334961 ;  /* 0xbfb8aa3b691b7820 */ /* 0x000fca0000410000 */
[----:B------:R-:W3:Y:S08]  /*4660*/  MUFU.EX2 R31, R31 ;  /* 0x0000001f001f7308 */ /* 0x000ef00000000800 */
[----:B------:R-:W4:Y:S01]  /*4670*/  MUFU.EX2 R27, R27 ;  /* 0x0000001b001b7308 */ /* 0x000f220000000800 */
[----:B---3--:R-:W-:-:S07]  /*4680*/  FADD.FTZ R37, R31, 1 ;  /* 0x3f8000001f257421 */ /* 0x008fce0000010000 */
[----:B------:R-:W3:Y:S01]  /*4690*/  MUFU.RCP R37, R37 ;  /* 0x0000002500257308 */ /* 0x000ee20000001000 */
[----:B----4-:R-:W-:-:S07]  /*46a0*/  FADD.FTZ R29, R27, 1 ;  /* 0x3f8000001b1d7421 */ /* 0x010fce0000010000 */
[----:B------:R-:W4:Y:S01]  /*46b0*/  MUFU.RCP R38, R29 ;  /* 0x0000001d00267308 */ /* 0x000f220000001000 */
[----:B---3--:R-:W-:Y:S01]  /*46c0*/  FMUL.FTZ R42, R42, R37 ;  /* 0x000000252a2a7220 */ /* 0x008fe20000410000 */
[----:B----4-:R-:W-:-:S07]  /*46d0*/  FMUL.FTZ R105, R105, R38 ;  /* 0x0000002669697220 */ /* 0x010fce0000410000 */
.L_x_3194:
        /* <DEDUP_REMOVED lines=8> */
[----:B012---:R-:W-:Y:S01]  /*4760*/  IMAD.WIDE.U32 R46, R17, UR14, R38 ;  /* 0x0000000e112e7c25 */ /* 0x007fe2000f8e0026 */
[----:B------:R-:W-:Y:S02]  /*4770*/  ULDC.64 UR14, c[0x0][0x210] ;  /* 0x00008400000e7ab9 */ /* 0x000fe40000000a00 */
[----:B------:R-:W-:-:S02]  /*4780*/  LEA R38, P1, R46, UR14, 0x1 ;  /* 0x0000000e2e267c11 */ /* 0x000fc4000f8208ff */
[----:B------:R-:W-:-:S04]  /*4790*/  IADD3 R27, R47, R27, RZ ;  /* 0x0000001b2f1b7210 */ /* 0x000fc80007ffe0ff */
[----:B------:R-:W-:-:S05]  /*47a0*/  LEA.HI.X R39, R46, UR15, R27, 0x1, P1 ;  /* 0x0000000f2e277c11 */ /* 0x000fca00088f0c1b */
[----:B------:R3:W-:Y:S02]  /*47b0*/  STG.E desc[UR8][R38.64], R105 ;  /* 0x0000006926007986 */ /* 0x0007e4000c101908 */
.L_x_3196:
[----:B------:R-:W-:Y:S05]  /*47c0*/  BSYNC B0 ;  /* 0x0000000000007941 */ /* 0x000fea0003800000 */
.L_x_3195:
[----:B------:R-:W-:Y:S01]  /*47d0*/  FFMA.FTZ R89, R32, R89, R34 ;  /* 0x0000005920597223 */ /* 0x000fe20000010022 */
[----:B------:R-:W-:Y:S01]  /*47e0*/  FFMA.FTZ R42, R33, R30, R35 ;  /* 0x0000001e212a7223 */ /* 0x000fe20000010023 */
[----:B------:R-:W-:Y:S06]  /*47f0*/  @!P5 BRA `(.L_x_3197) ;  /* 0x000000000028d947 */ /* 0x000fec0003800000 */
[----:B------:R-:W-:Y:S01]  /*4800*/  FMUL.FTZ R31, R42, -1.4426950216293334961 ;  /* 0xbfb8aa3b2a1f7820 */ /* 0x000fe20000410000 */
[----:B------:R-:W-:-:S05]  /*4810*/  FMUL.FTZ R27, R89, -1.4426950216293334961 ;  /* 0xbfb8aa3b591b7820 */ /* 0x000fca0000410000 */
[----:B------:R-:W4:Y:S08]  /*4820*/  MUFU.EX2 R31, R31 ;  /* 0x0000001f001f7308 */ /* 0x000f300000000800 */
[----:B------:R-:W5:Y:S01]  /*4830*/  MUFU.EX2 R27, R27 ;  /* 0x0000001b001b7308 */ /* 0x000f620000000800 */
[----:B----4-:R-:W-:-:S07]  /*4840*/  FADD.FTZ R37, R31, 1 ;  /* 0x3f8000001f257421 */ /* 0x010fce0000010000 */
[----:B------:R-:W4:Y:S01]  /*4850*/  MUFU.RCP R37, R37 ;  /* 0x0000002500257308 */ /* 0x000f220000001000 */
[----:B-----5:R-:W-:-:S07]  /*4860*/  FADD.FTZ R29, R27, 1 ;  /* 0x3f8000001b1d7421 */ /* 0x020fce0000010000 */
[----:B------:R-:W5:Y:S01]  /*4870*/  MUFU.RCP R30, R29 ;  /* 0x0000001d001e7308 */ /* 0x000f620000001000 */
[----:B----4-:R-:W-:Y:S01]  /*4880*/  FMUL.FTZ R42, R42, R37 ;  /* 0x000000252a2a7220 */ /* 0x010fe20000410000 */
[----:B-----5:R-:W-:-:S07]  /*4890*/  FMUL.FTZ R89, R89, R30 ;  /* 0x0000001e59597220 */ /* 0x020fce0000410000 */
.L_x_3197:
        /* <DEDUP_REMOVED lines=8> */
[----:B---3--:R-:W-:Y:S01]  /*4920*/  IMAD.WIDE.U32 R38, R18, UR14, R30 ;  /* 0x0000000e12267c25 */ /* 0x008fe2000f8e001e */
[----:B------:R-:W-:-:S03]  /*4930*/  ULDC.64 UR14, c[0x0][0x210] ;  /* 0x00008400000e7ab9 */ /* 0x000fc60000000a00 */
[----:B------:R-:W-:Y:S01]  /*4940*/  IMAD.IADD R59, R39, 0x1, R59 ;  /* 0x00000001273b7824 */ /* 0x000fe200078e023b */
[----:B------:R-:W-:-:S04]  /*4950*/  LEA R30, P1, R38, UR14, 0x1 ;  /* 0x0000000e261e7c11 */ /* 0x000fc8000f8208ff */
[----:B------:R-:W-:-:S05]  /*4960*/  LEA.HI.X R31, R38, UR15, R59, 0x1, P1 ;  /* 0x0000000f261f7c11 */ /* 0x000fca00088f0c3b */
[----:B------:R4:W-:Y:S04]  /*4970*/  STG.E desc[UR8][R30.64], R89 ;  /* 0x000000591e007986 */ /* 0x0009e8000c101908 */
.L_x_3199:
[----:B------:R-:W-:Y:S05]  /*4980*/  BSYNC B0 ;  /* 0x0000000000007941 */ /* 0x000fea0003800000 */
.L_x_3198:
[----:B------:R-:W-:Y:S01]  /*4990*/  ISETP.GE.U32.AND P6, PT, R19, UR12, PT ;  /* 0x0000000c13007c0c */ /* 0x000fe2000bfc6070 */
[--C-:B------:R-:W-:Y:S01]  /*49a0*/  FFMA.FTZ R83, R32, R83, R34.reuse ;  /* 0x0000005320537223 */ /* 0x100fe20000010022 */
[----:B------:R-:W-:Y:S01]  /*49b0*/  ISETP.GE.U32.AND P1, PT, R20, UR12, PT ;  /* 0x0000000c14007c0c */ /* 0x000fe2000bf26070 */
[C-C-:B------:R-:W-:Y:S01]  /*49c0*/  FFMA.FTZ R79, R32.reuse, R79, R34.reuse ;  /* 0x0000004f204f7223 */ /* 0x140fe20000010022 */
[----:B------:R-:W-:Y:S01]  /*49d0*/  ISETP.GE.U32.AND P2, PT, R21, UR12, PT ;  /* 0x0000000c15007c0c */ /* 0x000fe2000bf46070 */
[--C-:B------:R-:W-:Y:S01]  /*49e0*/  FFMA.FTZ R75, R32, R75, R34.reuse ;  /* 0x0000004b204b7223 */ /* 0x100fe20000010022 */
[----:B------:R-:W-:Y:S01]  /*49f0*/  ISETP.GE.U32.AND P3, PT, R22, UR12, PT ;  /* 0x0000000c16007c0c */ /* 0x000fe2000bf66070 */
[C-C-:B------:R-:W-:Y:S01]  /*4a00*/  FFMA.FTZ R43, R32.reuse, R43, R34.reuse ;  /* 0x0000002b202b7223 */ /* 0x140fe20000010022 */
[----:B------:R-:W-:Y:S01]  /*4a10*/  ISETP.GE.U32.AND P4, PT, R23, UR12, PT ;  /* 0x0000000c17007c0c */ /* 0x000fe2000bf86070 */
[----:B------:R-:W-:Y:S01]  /*4a20*/  FFMA.FTZ R32, R32, R45, R34 ;  /* 0x0000002d20207223 */ /* 0x000fe20000010022 */
[----:B------:R-:W-:Y:S01]  /*4a30*/  ISETP.GE.AND.EX P6, PT, R61, UR13, PT, P6 ;  /* 0x0000000d3d007c0c */ /* 0x000fe2000bfc6360 */
[--C-:B------:R-:W-:Y:S01]  /*4a40*/  FFMA.FTZ R34, R33, R26, R35.reuse ;  /* 0x0000001a21227223 */ /* 0x100fe20000010023 */
[----:B------:R-:W-:Y:S01]  /*4a50*/  ISETP.GE.AND.EX P1, PT, R63, UR13, PT, P1 ;  /* 0x0000000d3f007c0c */ /* 0x000fe2000bf26310 */
[--C-:B---3--:R-:W-:Y:S01]  /*4a60*/  FFMA.FTZ R38, R33, R28, R35.reuse ;  /* 0x0000001c21267223 */ /* 0x108fe20000010023 */
[----:B------:R-:W-:Y:S01]  /*4a70*/  ISETP.GE.AND.EX P2, PT, R65, UR13, PT, P2 ;  /* 0x0000000d41007c0c */ /* 0x000fe2000bf46320 */
[--C-:B------:R-:W-:Y:S01]  /*4a80*/  FFMA.FTZ R36, R33, R36, R35.reuse ;  /* 0x0000002421247223 */ /* 0x100fe20000010023 */
[----:B------:R-:W-:Y:S01]  /*4a90*/  ISETP.GE.AND.EX P3, PT, R67, UR13, PT, P3 ;  /* 0x0000000d43007c0c */ /* 0x000fe2000bf66330 */
[--C-:B------:R-:W-:Y:S01]  /*4aa0*/  FFMA.FTZ R27, R33, R40, R35.reuse ;  /* 0x00000028211b7223 */ /* 0x100fe20000010023 */
[----:B------:R-:W-:Y:S01]  /*4ab0*/  ISETP.GE.AND.EX P4, PT, R69, UR13, PT, P4 ;  /* 0x0000000d45007c0c */ /* 0x000fe2000bf86340 */
[----:B------:R-:W-:Y:S01]  /*4ac0*/  FFMA.FTZ R24, R33, R24, R35 ;  /* 0x0000001821187223 */ /* 0x000fe20000010023 */
[----:B------:R-:W-:-:S02]  /*4ad0*/  ISETP.GT.U32.OR P6, PT, R0, 0x1df, P6 ;  /* 0x000001df0000780c */ /* 0x000fc400037c4470 */
[C---:B------:R-:W-:Y:S02]  /*4ae0*/  ISETP.GT.U32.OR P1, PT, R0.reuse, 0x1df, P1 ;  /* 0x000001df0000780c */ /* 0x040fe40000f24470 */
[C---:B------:R-:W-:Y:S02]  /*4af0*/  ISETP.GT.U32.OR P2, PT, R0.reuse, 0x1df, P2 ;  /* 0x000001df0000780c */ /* 0x040fe40001744470 */
[C---:B------:R-:W-:Y:S02]  /*4b00*/  ISETP.GT.U32.OR P3, PT, R0.reuse, 0x1df, P3 ;  /* 0x000001df0000780c */ /* 0x040fe40001f64470 */
[----:B------:R-:W-:Y:S01]  /*4b10*/  ISETP.GT.U32.OR P4, PT, R0, 0x1df, P4 ;  /* 0x000001df0000780c */ /* 0x000fe20002784470 */
[----:B------:R-:W-:-:S12]  /*4b20*/  @!P5 BRA `(.L_x_3200) ;  /* 0x000000000028d947 */ /* 0x000fd80003800000 */
        /* <DEDUP_REMOVED lines=10> */
.L_x_3200:
[----:B------:R-:W-:Y:S04]  /*4bd0*/  BSSY B0, `(.L_x_3201) ;  /* 0x000000e000007945 */ /* 0x000fe80003800000 */
[----:B------:R-:W-:Y:S05]  /*4be0*/  @P6 BRA `(.L_x_3202) ;  /* 0x0000000000306947 */ /* 0x000fea0003800000 */
[----:B------:R-:W-:Y:S01]  /*4bf0*/  ULDC.64 UR12, c[0x0][0x270] ;  /* 0x00009c00000c7ab9 */ /* 0x000fe20000000a00 */
[----:B------:R-:W-:Y:S01]  /*4c00*/  MOV R28, R72 ;  /* 0x00000048001c7202 */ /* 0x000fe20000000f00 */
[----:B------:R-:W-:Y:S01]  /*4c10*/  IMAD R26, R61, UR12, RZ ;  /* 0x0000000c3d1a7c24 */ /* 0x000fe2000f8e02ff */
[----:B------:R-:W-:Y:S02]  /*4c20*/  MOV R29, R71 ;  /* 0x00000047001d7202 */ /* 0x000fe40000000f00 */
[----:B------:R-:W-:Y:S01]  /*4c30*/  F2FP.BF16.F32.PACK_AB R83, R24, R83 ;  /* 0x000000531853723e */ /* 0x000fe200000010ff */
[----:B----4-:R-:W-:-:S04]  /*4c40*/  IMAD.WIDE.U32 R30, R19, UR12, R28 ;  /* 0x0000000c131e7c25 */ /* 0x010fc8000f8e001c */
[----:B------:R-:W-:Y:S01]  /*4c50*/  IMAD R29, R19, UR13, R26 ;  /* 0x0000000d131d7c24 */ /* 0x000fe2000f8e021a */
[----:B------:R-:W-:Y:S02]  /*4c60*/  ULDC.64 UR12, c[0x0][0x210] ;  /* 0x00008400000c7ab9 */ /* 0x000fe40000000a00 */
[----:B------:R-:W-:Y:S02]  /*4c70*/  LEA R28, P6, R30, UR12, 0x1 ;  /* 0x0000000c1e1c7c11 */ /* 0x000fe4000f8c08ff */
[----:B------:R-:W-:-:S04]  /*4c80*/  IADD3 R29, R31, R29, RZ ;  /* 0x0000001d1f1d7210 */ /* 0x000fc80007ffe0ff */
[----:B------:R-:W-:-:S05]  /*4c90*/  LEA.HI.X R29, R30, UR13, R29, 0x1, P6 ;  /* 0x0000000d1e1d7c11 */ /* 0x000fca000b0f0c1d */
[----:B------:R3:W-:Y:S02]  /*4ca0*/  STG.E desc[UR8][R28.64], R83 ;  /* 0x000000531c007986 */ /* 0x0007e4000c101908 */
.L_x_3202:
[----:B------:R-:W-:Y:S05]  /*4cb0*/  BSYNC B0 ;  /* 0x0000000000007941 */ /* 0x000fea0003800000 */
.L_x_3201:
[----:B------:R-:W-:Y:S05]  /*4cc0*/  @!P5 BRA `(.L_x_3203) ;  /* 0x000000000028d947 */ /* 0x000fea0003800000 */
[----:B------:R-:W-:Y:S01]  /*4cd0*/  FMUL.FTZ R24, R79, -1.4426950216293334961 ;  /* 0xbfb8aa3b4f187820 */ /* 0x000fe20000410000 */
[----:B---3--:R-:W-:-:S05]  /*4ce0*/  FMUL.FTZ R28, R34, -1.4426950216293334961 ;  /* 0xbfb8aa3b221c7820 */ /* 0x008fca0000410000 */
[----:B------:R-:W3:Y:S08]  /*4cf0*/  MUFU.EX2 R24, R24 ;  /* 0x0000001800187308 */ /* 0x000ef00000000800 */
[----:B------:R-:W5:Y:S01]  /*4d00*/  MUFU.EX2 R28, R28 ;  /* 0x0000001c001c7308 */ /* 0x000f620000000800 */
[----:B---3--:R-:W-:-:S07]  /*4d10*/  FADD.FTZ R26, R24, 1 ;  /* 0x3f800000181a7421 */ /* 0x008fce0000010000 */
[----:B------:R-:W3:Y:S01]  /*4d20*/  MUFU.RCP R26, R26 ;  /* 0x0000001a001a7308 */ /* 0x000ee20000001000 */
[----:B-----5:R-:W-:-:S07]  /*4d30*/  FADD.FTZ R29, R28, 1 ;  /* 0x3f8000001c1d7421 */ /* 0x020fce0000010000 */
[----:B------:R-:W5:Y:S01]  /*4d40*/  MUFU.RCP R29, R29 ;  /* 0x0000001d001d7308 */ /* 0x000f620000001000 */
[----:B---3--:R-:W-:Y:S01]  /*4d50*/  FMUL.FTZ R79, R79, R26 ;  /* 0x0000001a4f4f7220 */ /* 0x008fe20000410000 */
[----:B-----5:R-:W-:-:S07]  /*4d60*/  FMUL.FTZ R34, R34, R29 ;  /* 0x0000001d22227220 */ /* 0x020fce0000410000 */
.L_x_3203:
[----:B------:R-:W-:Y:S04]  /*4d70*/  BSSY B0, `(.L_x_3204) ;  /* 0x000000e000007945 */ /* 0x000fe80003800000 */
[----:B------:R-:W-:Y:S05]  /*4d80*/  @P1 BRA `(.L_x_3205) ;  /* 0x0000000000301947 */ /* 0x000fea0003800000 */
[----:B------:R-:W-:Y:S01]  /*4d90*/  ULDC.64 UR12, c[0x0][0x270] ;  /* 0x00009c00000c7ab9 */ /* 0x000fe20000000a00 */
[----:B---3--:R-:W-:Y:S01]  /*4da0*/  MOV R28, R72 ;  /* 0x00000048001c7202 */ /* 0x008fe20000000f00 */
[----:B------:R-:W-:Y:S01]  /*4db0*/  IMAD R63, R63, UR12, RZ ;  /* 0x0000000c3f3f7c24 */ /* 0x000fe2000f8e02ff */
[----:B------:R-:W-:Y:S02]  /*4dc0*/  MOV R29, R71 ;  /* 0x00000047001d7202 */ /* 0x000fe40000000f00 */
[----:B------:R-:W-:Y:S01]  /*4dd0*/  F2FP.BF16.F32.PACK_AB R79, R34, R79 ;  /* 0x0000004f224f723e */ /* 0x000fe200000010ff */
[C---:B------:R-:W-:Y:S02]  /*4de0*/  IMAD R63, R20.reuse, UR13, R63 ;  /* 0x0000000d143f7c24 */ /* 0x040fe4000f8e023f */
[----:B----4-:R-:W-:Y:S01]  /*4df0*/  IMAD.WIDE.U32 R30, R20, UR12, R28 ;  /* 0x0000000c141e7c25 */ /* 0x010fe2000f8e001c */
[----:B------:R-:W-:Y:S02]  /*4e00*/  ULDC.64 UR12, c[0x0][0x210] ;  /* 0x00008400000c7ab9 */ /* 0x000fe40000000a00 */
[----:B------:R-:W-:-:S02]  /*4e10*/  LEA R28, P1, R30, UR12, 0x1 ;  /* 0x0000000c1e1c7c11 */ /* 0x000fc4000f8208ff */
[----:B------:R-:W-:-:S04]  /*4e20*/  IADD3 R63, R31, R63, RZ ;  /* 0x0000003f1f3f7210 */ /* 0x000fc80007ffe0ff */
[----:B------:R-:W-:-:S05]  /*4e30*/  LEA.HI.X R29, R30, UR13, R63, 0x1, P1 ;  /* 0x0000000d1e1d7c11 */ /* 0x000fca00088f0c3f */
[----:B------:R3:W-:Y:S02]  /*4e40*/  STG.E desc[UR8][R28.64], R79 ;  /* 0x0000004f1c007986 */ /* 0x0007e4000c101908 */
.L_x_3205:
[----:B------:R-:W-:Y:S05]  /*4e50*/  BSYNC B0 ;  /* 0x0000000000007941 */ /* 0x000fea0003800000 */
.L_x_3204:
        /* <DEDUP_REMOVED lines=11> */
.L_x_3206:
[----:B------:R-:W-:Y:S04]  /*4f10*/  BSSY B0, `(.L_x_3207) ;  /* 0x000000e000007945 */ /* 0x000fe80003800000 */
[----:B------:R-:W-:Y:S05]  /*4f20*/  @P2 BRA `(.L_x_3208) ;  /* 0x0000000000302947 */ /* 0x000fea0003800000 */
[----:B------:R-:W-:Y:S01]  /*4f30*/  ULDC.64 UR12, c[0x0][0x270] ;  /* 0x00009c00000c7ab9 */ /* 0x000fe20000000a00 */
[----:B---3--:R-:W-:Y:S01]  /*4f40*/  MOV R28, R72 ;  /* 0x00000048001c7202 */ /* 0x008fe20000000f00 */
        /* <DEDUP_REMOVED lines=10> */
.L_x_3208:
[----:B------:R-:W-:Y:S05]  /*4ff0*/  BSYNC B0 ;  /* 0x0000000000007941 */ /* 0x000fea0003800000 */
.L_x_3207:
        /* <DEDUP_REMOVED lines=11> */
.L_x_3209:
        /* <DEDUP_REMOVED lines=14> */
.L_x_3211:
[----:B------:R-:W-:Y:S05]  /*5190*/  BSYNC B0 ;  /* 0x0000000000007941 */ /* 0x000fea0003800000 */
.L_x_3210:
[----:B------:R-:W-:Y:S05]  /*51a0*/  @!P5 BRA `(.L_x_3212) ;  /* 0x000000000028d947 */ /* 0x000fea0003800000 */
[----:B---3--:R-:W-:Y:S01]  /*51b0*/  FMUL.FTZ R28, R27, -1.4426950216293334961 ;  /* 0xbfb8aa3b1b1c7820 */ /* 0x008fe20000410000 */
[----:B------:R-:W-:-:S05]  /*51c0*/  FMUL.FTZ R24, R32, -1.4426950216293334961 ;  /* 0xbfb8aa3b20187820 */ /* 0x000fca0000410000 */
[----:B------:R-:W4:Y:S08]  /*51d0*/  MUFU.EX2 R28, R28 ;  /* 0x0000001c001c7308 */ /* 0x000f300000000800 */
[----:B------:R-:W3:Y:S01]  /*51e0*/  MUFU.EX2 R24, R24 ;  /* 0x0000001800187308 */ /* 0x000ee20000000800 */
[----:B----4-:R-:W-:-:S07]  /*51f0*/  FADD.FTZ R30, R28, 1 ;  /* 0x3f8000001c1e7421 */ /* 0x010fce0000010000 */
[----:B------:R-:W4:Y:S01]  /*5200*/  MUFU.RCP R30, R30 ;  /* 0x0000001e001e7308 */ /* 0x000f220000001000 */
[----:B---3--:R-:W-:-:S07]  /*5210*/  FADD.FTZ R26, R24, 1 ;  /* 0x3f800000181a7421 */ /* 0x008fce0000010000 */
[----:B------:R-:W3:Y:S01]  /*5220*/  MUFU.RCP R29, R26 ;  /* 0x0000001a001d7308 */ /* 0x000ee20000001000 */
[----:B----4-:R-:W-:Y:S01]  /*5230*/  FMUL.FTZ R27, R27, R30 ;  /* 0x0000001e1b1b7220 */ /* 0x010fe20000410000 */
[----:B---3--:R-:W-:-:S07]  /*5240*/  FMUL.FTZ R32, R32, R29 ;  /* 0x0000001d20207220 */ /* 0x008fce0000410000 */
.L_x_3212:
[----:B------:R-:W-:Y:S04]  /*5250*/  BSSY B0, `(.L_x_3213) ;  /* 0x000000d000007945 */ /* 0x000fe80003800000 */
[----:B------:R-:W-:Y:S05]  /*5260*/  @P4 BRA `(.L_x_3214) ;  /* 0x00000000002c4947 */ /* 0x000fea0003800000 */
[----:B------:R-:W-:Y:S01]  /*5270*/  ULDC.64 UR12, c[0x0][0x270] ;  /* 0x00009c00000c7ab9 */ /* 0x000fe20000000a00 */
[----:B------:R-:W-:Y:S01]  /*5280*/  MOV R70, R72 ;  /* 0x0000004800467202 */ /* 0x000fe20000000f00 */
[----:B------:R-:W-:Y:S01]  /*5290*/  IMAD R24, R69, UR12, RZ ;  /* 0x0000000c45187c24 */ /* 0x000fe2000f8e02ff */
[----:B------:R-:W-:-:S03]  /*52a0*/  F2FP.BF16.F32.PACK_AB R27, R27, R32 ;  /* 0x000000201b1b723e */ /* 0x000fc600000010ff */
[----:B------:R-:W-:-:S04]  /*52b0*/  IMAD.WIDE.U32 R70, R23, UR12, R70 ;  /* 0x0000000c17467c25 */ /* 0x000fc8000f8e0046 */
[----:B---3--:R-:W-:Y:S01]  /*52c0*/  IMAD R29, R23, UR13, R24 ;  /* 0x0000000d171d7c24 */ /* 0x008fe2000f8e0218 */
[----:B------:R-:W-:Y:S02]  /*52d0*/  ULDC.64 UR12, c[0x0][0x210] ;  /* 0x00008400000c7ab9 */ /* 0x000fe40000000a00 */
[----:B------:R-:W-:Y:S02]  /*52e0*/  LEA R28, P1, R70, UR12, 0x1 ;  /* 0x0000000c461c7c11 */ /* 0x000fe4000f8208ff */
[----:B------:R-:W-:-:S04]  /*52f0*/  IADD3 R29, R71, R29, RZ ;  /* 0x0000001d471d7210 */ /* 0x000fc80007ffe0ff */
[----:B------:R-:W-:-:S05]  /*5300*/  LEA.HI.X R29, R70, UR13, R29, 0x1, P1 ;  /* 0x0000000d461d7c11 */ /* 0x000fca00088f0c1d */
[----:B------:R3:W-:Y:S02]  /*5310*/  STG.E desc[UR8][R28.64], R27 ;  /* 0x0000001b1c007986 */ /* 0x0007e4000c101908 */
.L_x_3214:
[----:B------:R-:W-:Y:S05]  /*5320*/  BSYNC B0 ;  /* 0x0000000000007941 */ /* 0x000fea0003800000 */
.L_x_3213:
[----:B---3--:R-:W3:Y:S01]  /*5330*/  LDC R27, c[0x0][0x10] ;  /* 0x00000400ff1b7b82 */ /* 0x008ee20000000800 */
[----:B------:R-:W-:Y:S02]  /*5340*/  IADD3 R6, R6, 0x1, RZ ;  /* 0x0000000106067810 */ /* 0x000fe40007ffe0ff */
[----:B---3--:R-:W-:-:S04]  /*5350*/  IADD3 R4, R27, R4, RZ ;  /* 0x000000041b047210 */ /* 0x008fc80007ffe0ff */
[----:B------:R-:W-:-:S13]  /*5360*/  ISETP.GE.AND P1, PT, R4, UR4, PT ;  /* 0x0000000404007c0c */ /* 0x000fda000bf26270 */
[----:B------:R-:W-:Y:S05]  /*5370*/  @!P1 BRA `(.L_x_3215) ;  /* 0xffffffac00e09947 */ /* 0x000fea000383ffff */
[----:B------:R-:W-:Y:S05]  /*5380*/  EXIT ;  /* 0x000000000000794d */ /* 0x000fea0003800000 */
.L_x_3216:
        /* <DEDUP_REMOVED lines=15> */
.L_x_5179:


//--------------------- .text._Z35group_norm_nhwc_fwd_one_pass_kernelI11Bf16IOFp32WLi512ELi60ELi480EEv26Group_norm_nhwc_fwd_params --------------------------
	.section	.text._Z35group_norm_nhwc_fwd_one_pass_kernelI11Bf16IOFp32WLi512ELi60ELi480EEv26Group_norm_nhwc_fwd_params,"ax",@progbits
	.align	128
        .global         _Z35group_norm_nhwc_fwd_one_pass_kernelI11Bf16IOFp32WLi512ELi60ELi480EEv26Group_norm_nhwc_fwd_params
        .type           _Z35group_norm_nhwc_fwd_one_pass_kernelI11Bf16IOFp32WLi512ELi60ELi480EEv26Group_norm_nhwc_fwd_params,@function
        .size           _Z35group_norm_nhwc_fwd_one_pass_kernelI11Bf16IOFp32WLi512ELi60ELi480EEv26Group_norm_nhwc_fwd_params,(.L_x_5180 - _Z35group_norm_nhwc_fwd_one_pass_kernelI11Bf16IOFp32WLi512ELi60ELi480EEv26Group_norm_nhwc_fwd_params)
        .other          _Z35group_norm_nhwc_fwd_one_pass_kernelI11Bf16IOFp32WLi512ELi60ELi480EEv26Group_norm_nhwc_fwd_params,@"STO_CUDA_ENTRY STV_DEFAULT"
_Z35group_norm_nhwc_fwd_one_pass_kernelI11Bf16IOFp32WLi512ELi60ELi480EEv26Group_norm_nhwc_fwd_params:
.text._Z35group_norm_nhwc_fwd_one_pass_kernelI11Bf16IOFp32WLi512ELi60ELi480EEv26Group_norm_nhwc_fwd_params:
        /* <DEDUP_REMOVED lines=8> */
[----:B------:R-:W1:Y:S01]  /*0080*/  S2UR UR7, SR_CTAID.X ;  /* 0x00000000000779c3 */ /* 0x000e620000002500 */
[----:B------:R-:W-:Y:S01]  /*0090*/  ULDC.64 UR8, c[0x0][0x278] ;  /* 0x00009e0000087ab9 */ /* 0x000fe20000000a00 */
[----:B------:R-:W-:Y:S01]  /*00a0*/  LOP3.LUT R5, R5, 0xfffffff7, RZ, 0xc0, !PT ;  /* 0xfffffff705057812 */ /* 0x000fe200078ec0ff */
[----:B------:R-:W-:-:S05]  /*00b0*/  ULDC.U8 UR10, c[0x0][0x28c] ;  /* 0x0000a300000a7ab9 */ /* 0x000fca0000000000 */
[----:B------:R-:W1:Y:S01]  /*00c0*/  LDC R0, c[0x0][0x294] ;  /* 0x0000a500ff007b82 */ /* 0x000e620000000800 */
[C---:B0-----:R-:W-:Y:S01]  /*00d0*/  IMAD.WIDE.U32 R2, R104.reuse, -0x77777777, RZ ;  /* 0x8888888968027825 */ /* 0x041fe200078e00ff */
[----:B------:R-:W-:-:S04]  /*00e0*/  ISETP.GE.U32.AND P6, PT, R104, 0x1e0, PT ;  /* 0x000001e06800780c */ /* 0x000fc80003fc6070 */
[----:B------:R-:W-:-:S05]  /*00f0*/  SHF.R.U32.HI R7, RZ, 0x4, R3 ;  /* 0x00000004ff077819 */ /* 0x000fca0000011603 */
[----:B-1----:R-:W-:-:S04]  /*0100*/  IMAD R0, R0, UR7, R7 ;  /* 0x0000000700007c24 */ /* 0x002fc8000f8e0207 */
[C---:B------:R-:W-:Y:S01]  /*0110*/  VIADD R98, R0.reuse, 0x40 ;  /* 0x0000004000627836 */ /* 0x040fe20000000000 */
[C---:B------:R-:W-:Y:S01]  /*0120*/  IADD3 R2, R0.reuse, 0x170, RZ ;  /* 0x0000017000027810 */ /* 0x040fe20007ffe0ff */
[C---:B------:R-:W-:Y:S01]  /*0130*/  VIADD R91, R0.reuse, 0x80 ;  /* 0x00000080005b7836 */ /* 0x040fe20000000000 */
[C---:B------:R-:W-:Y:S01]  /*0140*/  IADD3 R3, R0.reuse, 0x180, RZ ;  /* 0x0000018000037810 */ /* 0x040fe20007ffe0ff */
[----:B------:R-:W-:Y:S01]  /*0150*/  VIADD R87, R0, 0xc0 ;  /* 0x000000c000577836 */ /* 0x000fe20000000000 */
[----:B------:R-:W-:Y:S01]  /*0160*/  ISETP.LT.U32.AND P0, PT, R2, UR8, PT ;  /* 0x0000000802007c0c */ /* 0x000fe2000bf01070 */
[C---:B------:R-:W-:Y:S01]  /*0170*/  VIADD R83, R0.reuse, 0x100 ;  /* 0x0000010000537836 */ /* 0x040fe20000000000 */
[----:B------:R-:W-:Y:S01]  /*0180*/  SHF.R.S32.HI R2, RZ, 0x1f, R2 ;  /* 0x0000001fff027819 */ /* 0x000fe20000011402 */
[----:B------:R-:W-:Y:S01]  /*0190*/  VIADD R79, R0, 0x140 ;  /* 0x00000140004f7836 */ /* 0x000fe20000000000 */
[----:B------:R-:W-:Y:S02]  /*01a0*/  ISETP.LT.U32.AND P1, PT, R3, UR8, PT ;  /* 0x0000000803007c0c */ /* 0x000fe4000bf21070 */
[----:B------:R-:W-:Y:S01]  /*01b0*/  ISETP.LT.AND.EX P0, PT, R2, UR9, !P6, P0 ;  /* 0x0000000902007c0c */ /* 0x000fe2000f701300 */
[----:B------:R-:W-:Y:S01]  /*01c0*/  VIADD R2, R0, 0x1a0 ;  /* 0x000001a000027836 */ /* 0x000fe20000000000 */
[----:B------:R-:W-:-:S02]  /*01d0*/  SHF.R.S32.HI R3, RZ, 0x1f, R3 ;  /* 0x0000001fff037819 */ /* 0x000fc40000011403 */
[----:B------:R-:W-:Y:S02]  /*01e0*/  IADD3 R4, R0, 0x190, RZ ;  /* 0x0000019000047810 */ /* 0x000fe40007ffe0ff */
[----:B------:R-:W-:Y:S02]  /*01f0*/  ISETP.LT.AND.EX P1, PT, R3, UR9, !P6, P1 ;  /* 0x0000000903007c0c */ /* 0x000fe4000f721310 */
[----:B------:R-:W-:Y:S02]  /*0200*/  ISETP.LT.U32.AND P2, PT, R4, UR8, PT ;  /* 0x0000000804007c0c */ /* 0x000fe4000bf41070 */
[----:B------:R-:W-:Y:S02]  /*0210*/  SHF.R.S32.HI R4, RZ, 0x1f, R4 ;  /* 0x0000001fff047819 */ /* 0x000fe40000011404 */
[----:B------:R-:W-:Y:S02]  /*0220*/  SHF.R.S32.HI R8, RZ, 0x1f, R0 ;  /* 0x0000001fff087819 */ /* 0x000fe40000011400 */
[----:B------:R-:W-:-:S02]  /*0230*/  @P0 LOP3.LUT R5, R5, 0x8, RZ, 0xfc, !PT ;  /* 0x0000000805050812 */ /* 0x000fc400078efcff */
[----:B------:R-:W-:Y:S02]  /*0240*/  ISETP.LT.AND.EX P0, PT, R4, UR9, !P6, P2 ;  /* 0x0000000904007c0c */ /* 0x000fe4000f701320 */
[----:B------:R-:W-:Y:S02]  /*0250*/  LOP3.LUT R5, R5, 0xfffffffb, RZ, 0xc0, !PT ;  /* 0xfffffffb05057812 */ /* 0x000fe400078ec0ff */
[----:B------:R-:W-:Y:S02]  /*0260*/  ISETP.LT.U32.AND P5, PT, R0, UR8, PT ;  /* 0x0000000800007c0c */ /* 0x000fe4000bfa1070 */
[----:B------:R-:W-:Y:S02]  /*0270*/  @P1 LOP3.LUT R5, R5, 0x4, RZ, 0xfc, !PT ;  /* 0x0000000405051812 */ /* 0x000fe400078efcff */
[----:B------:R-:W-:Y:S02]  /*0280*/  ISETP.LT.AND.EX P5, PT, R8, UR9, !P6, P5 ;  /* 0x0000000908007c0c */ /* 0x000fe4000f7a1350 */
[----:B------:R-:W-:-:S02]  /*0290*/  LOP3.LUT R5, R5, 0xfffffffe, RZ, 0xc0, !PT ;  /* 0xfffffffe05057812 */ /* 0x000fc400078ec0ff */
[C---:B------:R-:W-:Y:S02]  /*02a0*/  IADD3 R103, R0.reuse, 0x10, RZ ;  /* 0x0000001000677810 */ /* 0x040fe40007ffe0ff */
[----:B------:R-:W-:Y:S02]  /*02b0*/  @P0 LOP3.LUT R5, R5, 0x1, RZ, 0xfc, !PT ;  /* 0x0000000105050812 */ /* 0x000fe400078efcff */
[----:B------:R-:W-:Y:S02]  /*02c0*/  SHF.R.S32.HI R18, RZ, 0x1f, R103 ;  /* 0x0000001fff127819 */ /* 0x000fe40000011467 */
[----:B------:R-:W-:Y:S02]  /*02d0*/  LOP3.LUT R5, R5, 0xfbffffff, RZ, 0xc0, !PT ;  /* 0xfbffffff05057812 */ /* 0x000fe400078ec0ff */
[----:B------:R-:W-:Y:S02]  /*02e0*/  IADD3 R102, R0, 0x20, RZ ;  /* 0x0000002000667810 */ /* 0x000fe40007ffe0ff */
[----:B------:R-:W-:-:S02]  /*02f0*/  @P5 LOP3.LUT R5, R5, 0x4000000, RZ, 0xfc, !PT ;  /* 0x0400000005055812 */ /* 0x000fc400078efcff */
[----:B------:R-:W-:Y:S02]  /*0300*/  ISETP.LT.U32.AND P5, PT, R103, UR8, PT ;  /* 0x0000000867007c0c */ /* 0x000fe4000bfa1070 */
[----:B------:R-:W-:Y:S02]  /*0310*/  LOP3.LUT R5, R5, 0xfdffffff, RZ, 0xc0, !PT ;  /* 0xfdffffff05057812 */ /* 0x000fe400078ec0ff */
[----:B------:R-:W-:Y:S02]  /*0320*/  ISETP.LT.AND.EX P5, PT, R18, UR9, !P6, P5 ;  /* 0x0000000912007c0c */ /* 0x000fe4000f7a1350 */
[----:B------:R-:W-:Y:S02]  /*0330*/  SHF.R.S32.HI R17, RZ, 0x1f, R102 ;  /* 0x0000001fff117819 */ /* 0x000fe40000011466 */
        /* <DEDUP_REMOVED lines=9> */
[----:B------:R-:W-:Y:S02]  /*03d0*/  SHF.R.S32.HI R14, RZ, 0x1f, R97 ;  /* 0x0000001fff0e7819 */ /* 0x000fe40000011461 */
[----:B------:R-:W-:Y:S02]  /*03e0*/  SHF.R.S32.HI R13, RZ, 0x1f, R94 ;  /* 0x0000001fff0d7819 */ /* 0x000fe4000001145e */
[----:B------:R-:W-:Y:S02]  /*03f0*/  IADD3 R93, R0, 0x70, RZ ;  /* 0x00000070005d7810 */ /* 0x000fe40007ffe0ff */
[----:B------:R-:W-:Y:S02]  /*0400*/  SHF.R.S32.HI R11, RZ, 0x1f, R91 ;  /* 0x0000001fff0b7819 */ /* 0x000fe4000001145b */
[----:B------:R-:W-:-:S02]  /*0410*/  SHF.R.S32.HI R12, RZ, 0x1f, R93 ;  /* 0x0000001fff0c7819 */ /* 0x000fc4000001145d */
[----:B------:R-:W-:Y:S02]  /*0420*/  IADD3 R90, R0, 0x90, RZ ;  /* 0x00000090005a7810 */ /* 0x000fe40007ffe0ff */
[----:B------:R-:W-:Y:S02]  /*0430*/  @P5 LOP3.LUT R5, R5, 0x1000000, RZ, 0xfc, !PT ;  /* 0x0100000005055812 */ /* 0x000fe400078efcff */
[----:B------:R-:W-:Y:S02]  /*0440*/  ISETP.LT.U32.AND P5, PT, R99, UR8, PT ;  /* 0x0000000863007c0c */ /* 0x000fe4000bfa1070 */
[----:B------:R-:W-:Y:S02]  /*0450*/  LOP3.LUT R5, R5, 0xff7fffff, RZ, 0xc0, !PT ;  /* 0xff7fffff05057812 */ /* 0x000fe400078ec0ff */
[----:B------:R-:W-:Y:S02]  /*0460*/  ISETP.LT.AND.EX P5, PT, R16, UR9, !P6, P5 ;  /* 0x0000000910007c0c */ /* 0x000fe4000f7a1350 */
[----:B------:R-:W-:-:S02]  /*0470*/  SHF.R.S32.HI R10, RZ, 0x1f, R90 ;  /* 0x0000001fff0a7819 */ /* 0x000fc4000001145a */
[C---:B------:R-:W-:Y:S02]  /*0480*/  IADD3 R89, R0.reuse, 0xa0, RZ ;  /* 0x000000a000597810 */ /* 0x040fe40007ffe0ff */
[C---:B------:R-:W-:Y:S02]  /*0490*/  IADD3 R88, R0.reuse, 0xb0, RZ ;  /* 0x000000b000587810 */ /* 0x040fe40007ffe0ff */
[----:B------:R-:W-:Y:S02]  /*04a0*/  SHF.R.S32.HI R9, RZ, 0x1f, R89 ;  /* 0x0000001fff097819 */ /* 0x000fe40000011459 */
[----:B------:R-:W-:Y:S02]  /*04b0*/  SHF.R.S32.HI R8, RZ, 0x1f, R88 ;  /* 0x0000001fff087819 */ /* 0x000fe40000011458 */
[----:B------:R-:W-:Y:S02]  /*04c0*/  IADD3 R4, R0, 0x1c0, RZ ;  /* 0x000001c000047810 */ /* 0x000fe40007ffe0ff */
[----:B------:R-:W-:-:S02]  /*04d0*/  @P5 LOP3.LUT R5, R5, 0x800000, RZ, 0xfc, !PT ;  /* 0x0080000005055812 */ /* 0x000fc400078efcff */
[----:B------:R-:W-:Y:S02]  /*04e0*/  ISETP.LT.U32.AND P5, PT, R98, UR8, PT ;  /* 0x0000000862007c0c */ /* 0x000fe4000bfa1070 */
[----:B------:R-:W-:Y:S02]  /*04f0*/  LOP3.LUT R5, R5, 0xffbfffff, RZ, 0xc0, !PT ;  /* 0xffbfffff05057812 */ /* 0x000fe400078ec0ff */
[----:B------:R-:W-:Y:S02]  /*0500*/  ISETP.LT.AND.EX P5, PT, R15, UR9, !P6, P5 ;  /* 0x000000090f007c0c */ /* 0x000fe4000f7a1350 */
[----:B------:R-:W-:Y:S02]  /*0510*/  ISETP.LT.U32.AND P0, PT, R2, UR8, PT ;  /* 0x0000000802007c0c */ /* 0x000fe4000bf01070 */
[----:B------:R-:W-:Y:S02]  /*0520*/  SHF.R.S32.HI R2, RZ, 0x1f, R2 ;  /* 0x0000001fff027819 */ /* 0x000fe40000011402 */
[----:B------:R-:W-:-:S02]  /*0530*/  ISETP.LT.U32.AND P2, PT, R4, UR8, PT ;  /* 0x0000000804007c0c */ /* 0x000fc4000bf41070 */
[----:B------:R-:W-:Y:S02]  /*0540*/  SHF.R.S32.HI R4, RZ, 0x1f, R4 ;  /* 0x0000001fff047819 */ /* 0x000fe40000011404 */
[----:B------:R-:W-:Y:S02]  /*0550*/  ISETP.LT.AND.EX P0, PT, R2, UR9, !P6, P0 ;  /* 0x0000000902007c0c */ /* 0x000fe4000f701300 */
[----:B------:R-:W-:Y:S02]  /*0560*/  IADD3 R2, R0, 0x1d0, RZ ;  /* 0x000001d000027810 */ /* 0x000fe40007ffe0ff */
[----:B------:R-:W-:Y:S02]  /*0570*/  @P5 LOP3.LUT R5, R5, 0x400000, RZ, 0xfc, !PT ;  /* 0x0040000005055812 */ /* 0x000fe400078efcff */
[----:B------:R-:W-:Y:S02]  /*0580*/  ISETP.LT.U32.AND P5, PT, R97, UR8, PT ;  /* 0x0000000861007c0c */ /* 0x000fe4000bfa1070 */
[----:B------:R-:W-:-:S02]  /*0590*/  LOP3.LUT R5, R5, 0xffdfffff, RZ, 0xc0, !PT ;  /* 0xffdfffff05057812 */ /* 0x000fc400078ec0ff */
[----:B------:R-:W-:Y:S02]  /*05a0*/  ISETP.LT.AND.EX P5, PT, R14, UR9, !P6, P5 ;  /* 0x000000090e007c0c */ /* 0x000fe4000f7a1350 */
[----:B------:R-:W-:Y:S02]  /*05b0*/  ISETP.LT.AND.EX P2, PT, R4, UR9, !P6, P2 ;  /* 0x0000000904007c0c */ /* 0x000fe4000f741320 */
[----:B------:R-:W-:Y:S02]  /*05c0*/  SHF.R.S32.HI R4, RZ, 0x1f, R2 ;  /* 0x0000001fff047819 */ /* 0x000fe40000011402 */
[----:B------:R-:W-:Y:S02]  /*05d0*/  ISETP.LT.U32.AND P3, PT, R2, UR8, PT ;  /* 0x0000000802007c0c */ /* 0x000fe4000bf61070 */
[----:B------:R-:W-:Y:S02]  /*05e0*/  IADD3 R3, R0, 0x1b0, RZ ;  /* 0x000001b000037810 */ /* 0x000fe40007ffe0ff */
[----:B------:R-:W-:-:S02]  /*05f0*/  ISETP.LT.AND.EX P3, PT, R4, UR9, !P6, P3 ;  /* 0x0000000904007c0c */ /* 0x000fc4000f761330 */
[----:B------:R-:W-:Y:S02]  /*0600*/  SHF.R.S32.HI R4, RZ, 0x1f, R87 ;  /* 0x0000001fff047819 */ /* 0x000fe40000011457 */
[----:B------:R-:W-:Y:S02]  /*0610*/  @P5 LOP3.LUT R5, R5, 0x200000, RZ, 0xfc, !PT ;  /* 0x0020000005055812 */ /* 0x000fe400078efcff */
[----:B------:R-:W-:Y:S02]  /*0620*/  ISETP.LT.U32.AND P5, PT, R94, UR8, PT ;  /* 0x000000085e007c0c */ /* 0x000fe4000bfa1070 */
[----:B------:R-:W-:Y:S02]  /*0630*/  LOP3.LUT R5, R5, 0xffefffff, RZ, 0xc0, !PT ;  /* 0xffefffff05057812 */ /* 0x000fe400078ec0ff */
[----:B------:R-:W-:Y:S02]  /*0640*/  ISETP.LT.AND.EX P5, PT, R13, UR9, !P6, P5 ;  /* 0x000000090d007c0c */ /* 0x000fe4000f7a1350 */
[----:B------:R-:W-:-:S02]  /*0650*/  ISETP.LT.U32.AND P1, PT, R3, UR8, PT ;  /* 0x0000000803007c0c */ /* 0x000fc4000bf21070 */
[----:B------:R-:W-:Y:S02]  /*0660*/  SHF.R.S32.HI R3, RZ, 0x1f, R3 ;  /* 0x0000001fff037819 */ /* 0x000fe40000011403 */
[C---:B------:R-:W-:Y:S02]  /*0670*/  IADD3 R86, R0.reuse, 0xd0, RZ ;  /* 0x000000d000567810 */ /* 0x040fe40007ffe0ff */
[----:B------:R-:W-:Y:S01]  /*0680*/  ISETP.LT.AND.EX P1, PT, R3, UR9, !P6, P1 ;  /* 0x0000000903007c0c */ /* 0x000fe2000f721310 */
[C---:B------:R-:W-:Y:S01]  /*0690*/  VIADD R3, R0.reuse, 0x1e0 ;  /* 0x000001e000037836 */ /* 0x040fe20000000000 */
[C---:B------:R-:W-:Y:S02]  /*06a0*/  IADD3 R85, R0.reuse, 0xe0, RZ ;  /* 0x000000e000557810 */ /* 0x040fe40007ffe0ff */
[----:B------:R-:W-:Y:S02]  /*06b0*/  IADD3 R84, R0, 0xf0, RZ ;  /* 0x000000f000547810 */ /* 0x000fe40007ffe0ff */
[----:B------:R-:W-:-:S02]  /*06c0*/  @P5 LOP3.LUT R5, R5, 0x100000, RZ, 0xfc, !PT ;  /* 0x0010000005055812 */ /* 0x000fc400078efcff */
[----:B------:R-:W-:Y:S02]  /*06d0*/  ISETP.LT.U32.AND P5, PT, R93, UR8, PT ;  /* 0x000000085d007c0c */ /* 0x000fe4000bfa1070 */
[----:B------:R-:W-:Y:S02]  /*06e0*/  LOP3.LUT R5, R5, 0xfff7ffff, RZ, 0xc0, !PT ;  /* 0xfff7ffff05057812 */ /* 0x000fe400078ec0ff */
[----:B------:R-:W-:Y:S02]  /*06f0*/  ISETP.LT.AND.EX P5, PT, R12, UR9, !P6, P5 ;  /* 0x000000090c007c0c */ /* 0x000fe4000f7a1350 */
[----:B------:R-:W-:Y:S02]  /*0700*/  SHF.R.S32.HI R2, RZ, 0x1f, R3 ;  /* 0x0000001fff027819 */ /* 0x000fe40000011403 */
[----:B------:R-:W-:Y:S02]  /*0710*/  ISETP.LT.U32.AND P4, PT, R3, UR8, PT ;  /* 0x0000000803007c0c */ /* 0x000fe4000bf81070 */
[----:B------:R-:W-:-:S02]  /*0720*/  SHF.R.S32.HI R3, RZ, 0x1f, R86 ;  /* 0x0000001fff037819 */ /* 0x000fc40000011456 */
[----:B------:R-:W-:Y:S02]  /*0730*/  ISETP.LT.AND.EX P4, PT, R2, UR9, !P6, P4 ;  /* 0x0000000902007c0c */ /* 0x000fe4000f781340 */
[----:B------:R-:W-:Y:S02]  /*0740*/  SHF.R.S32.HI R2, RZ, 0x1f, R85 ;  /* 0x0000001fff027819 */ /* 0x000fe40000011455 */
[----:B------:R-:W-:Y:S02]  /*0750*/  SHF.R.S32.HI R125, RZ, 0x1f, R84 ;  /* 0x0000001fff7d7819 */ /* 0x000fe40000011454 */
[----:B------:R-:W-:Y:S02]  /*0760*/  @P5 LOP3.LUT R5, R5, 0x80000, RZ, 0xfc, !PT ;  /* 0x0008000005055812 */ /* 0x000fe400078efcff */
[----:B------:R-:W-:Y:S02]  /*0770*/  ISETP.LT.U32.AND P5, PT, R91, UR8, PT ;  /* 0x000000085b007c0c */ /* 0x000fe4000bfa1070 */
[----:B------:R-:W-:-:S02]  /*0780*/  LOP3.LUT R5, R5, 0xfffbffff, RZ, 0xc0, !PT ;  /* 0xfffbffff05057812 */ /* 0x000fc400078ec0ff */
[----:B------:R-:W-:Y:S02]  /*0790*/  ISETP.LT.AND.EX P5, PT, R11, UR9, !P6, P5 ;  /* 0x000000090b007c0c */ /* 0x000fe4000f7a1350 */
[----:B------:R-:W-:Y:S02]  /*07a0*/  SHF.R.S32.HI R124, RZ, 0x1f, R83 ;  /* 0x0000001fff7c7819 */ /* 0x000fe40000011453 */
[C---:B------:R-:W-:Y:S02]  /*07b0*/  IADD3 R82, R0.reuse, 0x110, RZ ;  /* 0x0000011000527810 */ /* 0x040fe40007ffe0ff */
        /* <DEDUP_REMOVED lines=9> */
[----:B------:R-:W-:Y:S02]  /*0850*/  SHF.R.S32.HI R120, RZ, 0x1f, R79 ;  /* 0x0000001fff787819 */ /* 0x000fe4000001144f */
[C---:B------:R-:W-:Y:S02]  /*0860*/  IADD3 R78, R0.reuse, 0x150, RZ ;  /* 0x00000150004e7810 */ /* 0x040fe40007ffe0ff */
[----:B------:R-:W-:Y:S02]  /*0870*/  IADD3 R77, R0, 0x160, RZ ;  /* 0x00000160004d7810 */ /* 0x000fe40007ffe0ff */
[----:B------:R-:W-:Y:S02]  /*0880*/  SHF.R.S32.HI R119, RZ, 0x1f, R78 ;  /* 0x0000001fff777819 */ /* 0x000fe4000001144e */
[----:B------:R-:W-:Y:S02]  /*0890*/  SHF.R.S32.HI R105, RZ, 0x1f, R77 ;  /* 0x0000001fff697819 */ /* 0x000fe4000001144d */
[----:B------:R-:W-:-:S02]  /*08a0*/  @P5 LOP3.LUT R5, R5, 0x20000, RZ, 0xfc, !PT ;  /* 0x0002000005055812 */ /* 0x000fc400078efcff */
[----:B------:R-:W-:Y:S02]  /*08b0*/  ISETP.LT.U32.AND P5, PT, R89, UR8, PT ;  /* 0x0000000859007c0c */ /* 0x000fe4000bfa1070 */
[----:B------:R-:W-:Y:S02]  /*08c0*/  LOP3.LUT R5, R5, 0xfffeffff, RZ, 0xc0, !PT ;  /* 0xfffeffff05057812 */ /* 0x000fe400078ec0ff */
[----:B------:R-:W-:-:S13]  /*08d0*/  ISETP.LT.AND.EX P5, PT, R9, UR9, !P6, P5 ;  /* 0x0000000909007c0c */ /* 0x000fda000f7a1350 */
[----:B------:R-:W-:Y:S02]  /*08e0*/  @P5 LOP3.LUT R5, R5, 0x10000, RZ, 0xfc, !PT ;  /* 0x0001000005055812 */ /* 0x000fe400078efcff */
[----:B------:R-:W-:Y:S02]  /*08f0*/  ISETP.LT.U32.AND P5, PT, R88, UR8, PT ;  /* 0x0000000858007c0c */ /* 0x000fe4000bfa1070 */
[----:B------:R-:W-:Y:S02]  /*0900*/  LOP3.LUT R5, R5, 0xffff7fff, RZ, 0xc0, !PT ;  /* 0xffff7fff05057812 */ /* 0x000fe400078ec0ff */
[----:B------:R-:W-:-:S13]  /*0910*/  ISETP.LT.AND.EX P5, PT, R8, UR9, !P6, P5 ;  /* 0x0000000908007c0c */ /* 0x000fda000f7a1350 */
[----:B------:R-:W-:Y:S02]  /*0920*/  @P5 LOP3.LUT R5, R5, 0x8000, RZ, 0xfc, !PT ;  /* 0x0000800005055812 */ /* 0x000fe400078efcff */
[----:B------:R-:W-:Y:S02]  /*0930*/  ISETP.LT.U32.AND P5, PT, R87, UR8, PT ;  /* 0x0000000857007c0c */ /* 0x000fe4000bfa1070 */
[----:B------:R-:W-:Y:S02]  /*0940*/  LOP3.LUT R5, R5, 0xffffbfff, RZ, 0xc0, !PT ;  /* 0xffffbfff05057812 */ /* 0x000fe400078ec0ff */
[----:B------:R-:W-:Y:S01]  /*0950*/  ISETP.LT.AND.EX P5, PT, R4, UR9, !P6, P5 ;  /* 0x0000000904007c0c */ /* 0x000fe2000f7a1350 */
[----:B------:R-:W-:-:S05]  /*0960*/  IMAD R4, R7, -0x1e, R104 ;  /* 0xffffffe207047824 */ /* 0x000fca00078e0268 */
[----:B------:R-:W-:-:S07]  /*0970*/  SHF.L.U32 R4, R4, 0x1, RZ ;  /* 0x0000000104047819 */ /* 0x000fce00000006ff */
[----:B------:R-:W-:Y:S02]  /*0980*/  @P5 LOP3.LUT R5, R5, 0x4000, RZ, 0xfc, !PT ;  /* 0x0000400005055812 */ /* 0x000fe400078efcff */
[----:B------:R-:W-:Y:S02]  /*0990*/  ISETP.LT.U32.AND P5, PT, R86, UR8, PT ;  /* 0x0000000856007c0c */ /* 0x000fe4000bfa1070 */
[----:B------:R-:W-:Y:S02]  /*09a0*/  LOP3.LUT R5, R5, 0xffffdfff, RZ, 0xc0, !PT ;  /* 0xffffdfff05057812 */ /* 0x000fe400078ec0ff */
[----:B------:R-:W-:Y:S01]  /*09b0*/  ISETP.LT.AND.EX P5, PT, R3, UR9, !P6, P5 ;  /* 0x0000000903007c0c */ /* 0x000fe2000f7a1350 */
[----:B------:R-:W-:-:S12]  /*09c0*/  IMAD.MOV.U32 R3, RZ, RZ, RZ ;  /* 0x000000ffff037224 */ /* 0x000fd800078e00ff */
[----:B------:R-:W-:Y:S02]  /*09d0*/  @P5 LOP3.LUT R5, R5, 0x2000, RZ, 0xfc, !PT ;  /* 0x0000200005055812 */ /* 0x000fe400078efcff */
[----:B------:R-:W-:Y:S02]  /*09e0*/  ISETP.LT.U32.AND P5, PT, R85, UR8, PT ;  /* 0x0000000855007c0c */ /* 0x000fe4000bfa1070 */
[----:B------:R-:W-:Y:S02]  /*09f0*/  LOP3.LUT R5, R5, 0xffffefff, RZ, 0xc0, !PT ;  /* 0xffffefff05057812 */ /* 0x000fe400078ec0ff */
[----:B------:R-:W-:Y:S02]  /*0a00*/  ISETP.LT.AND.EX P5, PT, R2, UR9, !P6, P5 ;  /* 0x0000000902007c0c */ /* 0x000fe4000f7a1350 */
[----:B------:R-:W-:-:S11]  /*0a10*/  MOV R2, R6 ;  /* 0x0000000600027202 */ /* 0x000fd60000000f00 */
[----:B------:R-:W-:Y:S02]  /*0a20*/  @P5 LOP3.LUT R5, R5, 0x1000, RZ, 0xfc, !PT ;  /* 0x0000100005055812 */ /* 0x000fe400078efcff */
        /* <DEDUP_REMOVED lines=31> */
[----:B------:R-:W-:-:S12]  /*0c20*/  ULDC.64 UR8, c[0x0][0x208] ;  /* 0x0000820000087ab9 */ /* 0x000fd80000000a00 */
[----:B------:R-:W-:-:S07]  /*0c30*/  @P5 LOP3.LUT R5, R5, 0x10, RZ, 0xfc, !PT ;  /* 0x0000001005055812 */ /* 0x000fce00078efcff */
.L_x_3322:
[----:B------:R-:W0:Y:S01]  /*0c40*/  LDC R15, c[0x0][0x288] ;  /* 0x0000a200ff0f7b82 */ /* 0x000e220000000800 */
[----:B------:R-:W-:Y:S01]  /*0c50*/  P2R R7, PR, RZ, 0x10 ;  /* 0x00000010ff077803 */ /* 0x000fe20000000000 */
[----:B------:R-:W-:Y:S01]  /*0c60*/  ULDC.64 UR12, c[0x0][0x280] ;  /* 0x0000a000000c7ab9 */ /* 0x000fe20000000a00 */
[C---:B------:R-:W-:Y:S01]  /*0c70*/  LOP3.LUT P4, RZ, R5.reuse, 0x4000000, RZ, 0xc0, !PT ;  /* 0x0400000005ff7812 */ /* 0x040fe2000788c0ff */
[----:B------:R-:W-:Y:S01]  /*0c80*/  VIADD R95, R0, 0x1d0 ;  /* 0x000001d0005f7836 */ /* 0x000fe20000000000 */
[----:B------:R-:W-:Y:S02]  /*0c90*/  LOP3.LUT P6, RZ, R5, 0x2000000, RZ, 0xc0, !PT ;  /* 0x0200000005ff7812 */ /* 0x000fe400078cc0ff */
[----:B------:R-:W-:Y:S01]  /*0ca0*/  SHF.R.S32.HI R12, RZ, 0x1f, R0 ;  /* 0x0000001fff0c7819 */ /* 0x000fe20000011400 */
[----:B-1----:R-:W1:Y:S01]  /*0cb0*/  @P0 LDC.64 R36, c[0x0][0x220] ;  /* 0x00008800ff240b82 */ /* 0x002e620000000a00 */
[----:B------:R-:W-:Y:S02]  /*0cc0*/  SHF.R.S32.HI R14, RZ, 0x1f, R103 ;  /* 0x0000001fff0e7819 */ /* 0x000fe40000011467 */
[----:B------:R-:W-:-:S02]  /*0cd0*/  P2R R30, PR, RZ, 0x8 ;  /* 0x00000008ff1e7803 */ /* 0x000fc40000000000 */
[----:B------:R-:W-:Y:S02]  /*0ce0*/  LOP3.LUT P3, RZ, R5, 0x1000000, RZ, 0xc0, !PT ;  /* 0x0100000005ff7812 */ /* 0x000fe4000786c0ff */
[----:B------:R-:W-:Y:S01]  /*0cf0*/  SHF.R.S32.HI R16, RZ, 0x1f, R98 ;  /* 0x0000001fff107819 */ /* 0x000fe20000011462 */
[----:B--234-:R-:W2:Y:S01]  /*0d00*/  @P4 LDC.64 R58, c[0x0][0x220] ;  /* 0x00008800ff3a4b82 */ /* 0x01cea20000000a00 */
[----:B------:R-:W-:Y:S02]  /*0d10*/  SHF.R.S32.HI R18, RZ, 0x1f, R94 ;  /* 0x0000001fff127819 */ /* 0x000fe4000001145e */
[----:B------:R-:W-:Y:S02]  /*0d20*/  SHF.R.S32.HI R20, RZ, 0x1f, R93 ;  /* 0x0000001fff147819 */ /* 0x000fe4000001145d */
[----:B------:R-:W-:Y:S02]  /*0d30*/  SHF.R.S32.HI R22, RZ, 0x1f, R91 ;  /* 0x0000001fff167819 */ /* 0x000fe4000001145b */
[----:B------:R-:W-:Y:S01]  /*0d40*/  SHF.R.S32.HI R24, RZ, 0x1f, R89 ;  /* 0x0000001fff187819 */ /* 0x000fe20000011459 */
[----:B------:R-:W3:Y:S01]  /*0d50*/  @P1 LDC.64 R34, c[0x0][0x220] ;  /* 0x00008800ff221b82 */ /* 0x000ee20000000a00 */
[----:B0-----:R-:W-:-:S02]  /*0d60*/  IABS R11, R15 ;  /* 0x0000000f000b7213 */ /* 0x001fc40000000000 */
[----:B------:R-:W-:Y:S02]  /*0d70*/  SHF.R.S32.HI R26, RZ, 0x1f, R87 ;  /* 0x0000001fff1a7819 */ /* 0x000fe40000011457 */
[----:B------:R-:W0:Y:S01]  /*0d80*/  I2F.RP R6, R11 ;  /* 0x0000000b00067306 */ /* 0x000e220000209400 */
[----:B------:R-:W-:Y:S02]  /*0d90*/  IADD3 R31, R0, 0x170, RZ ;  /* 0x00000170001f7810 */ /* 0x000fe40007ffe0ff */
[----:B------:R-:W4:Y:S08]  /*0da0*/  @P3 LDC.64 R74, c[0x0][0x220] ;  /* 0x00008800ff4a3b82 */ /* 0x000f300000000a00 */
[----:B------:R-:W5:Y:S01]  /*0db0*/  @P2 LDC.64 R32, c[0x0][0x220] ;  /* 0x00008800ff202b82 */ /* 0x000f620000000a00 */
[----:B0-----:R-:W0:Y:S02]  /*0dc0*/  MUFU.RCP R6, R6 ;  /* 0x0000000600067308 */ /* 0x001e240000001000 */
[----:B0-----:R-:W-:-:S06]  /*0dd0*/  IADD3 R8, R6, 0xffffffe, RZ ;  /* 0x0ffffffe06087810 */ /* 0x001fcc0007ffe0ff */
[----:B------:R0:W1:Y:S02]  /*0de0*/  F2I.FTZ.U32.TRUNC.NTZ R9, R8 ;  /* 0x0000000800097305 */ /* 0x000064000021f000 */
[----:B0-----:R-:W-:Y:S01]  /*0df0*/  IMAD.MOV.U32 R8, RZ, RZ, RZ ;  /* 0x000000ffff087224 */ /* 0x001fe200078e00ff */
        /* <DEDUP_REMOVED lines=11> */
[----:B------:R-:W-:-:S11]  /*0eb0*/  LOP3.LUT R6, R2, R15, RZ, 0x3c, !PT ;  /* 0x0000000f02067212 */ /* 0x000fd600078e3cff */
[----:B------:R-:W-:Y:S01]  /*0ec0*/  @P5 VIADD R9, R9, 0x1 ;  /* 0x0000000109095836 */ /* 0x000fe20000000000 */
[----:B------:R-:W-:-:S04]  /*0ed0*/  ISETP.GE.AND P5, PT, R6, RZ, PT ;  /* 0x000000ff0600720c */ /* 0x000fc80003fa6270 */
[----:B------:R-:W-:-:S09]  /*0ee0*/  MOV R11, R9 ;  /* 0x00000009000b7202 */ /* 0x000fd20000000f00 */
[----:B------:R-:W-:Y:S02]  /*0ef0*/  @!P5 IADD3 R11, -R11, RZ, RZ ;  /* 0x000000ff0b0bd210 */ /* 0x000fe40007ffe1ff */
[----:B------:R-:W-:-:S13]  /*0f00*/  ISETP.NE.AND P5, PT, R15, RZ, PT ;  /* 0x000000ff0f00720c */ /* 0x000fda0003fa5270 */
[----:B------:R-:W-:-:S04]  /*0f10*/  @!P5 LOP3.LUT R11, RZ, R15, RZ, 0x33, !PT ;  /* 0x0000000fff0bd212 */ /* 0x000fc800078e33ff */
[----:B------:R-:W-:Y:S02]  /*0f20*/  IADD3 R9, -R11, RZ, RZ ;  /* 0x000000ff0b097210 */ /* 0x000fe40007ffe1ff */
[----:B------:R-:W-:-:S03]  /*0f30*/  SHF.R.S32.HI R10, RZ, 0x1f, R11 ;  /* 0x0000001fff0a7819 */ /* 0x000fc6000001140b */
[----:B------:R-:W-:Y:S01]  /*0f40*/  IMAD R6, R15, R9, R2 ;  /* 0x000000090f067224 */ /* 0x000fe200078e0202 */
[----:B------:R-:W-:Y:S01]  /*0f50*/  SHF.R.S32.HI R9, RZ, 0x1f, R4 ;  /* 0x0000001fff097819 */ /* 0x000fe20000011404 */
[----:B------:R-:W-:Y:S02]  /*0f60*/  IMAD R10, R10, UR12, RZ ;  /* 0x0000000c0a0a7c24 */ /* 0x000fe4000f8e02ff */
[----:B------:R-:W-:Y:S02]  /*0f70*/  IMAD R6, R6, 0x3c, RZ ;  /* 0x0000003c06067824 */ /* 0x000fe400078e02ff */
[----:B------:R-:W-:-:S03]  /*0f80*/  IMAD R67, R11, UR13, R10 ;  /* 0x0000000d0b437c24 */ /* 0x000fc6000f8e020a */
[----:B------:R-:W-:-:S04]  /*0f90*/  IADD3 R68, P5, R4, R6, RZ ;  /* 0x0000000604447210 */ /* 0x000fc80007fbe0ff */
[----:B------:R-:W-:Y:S02]  /*0fa0*/  LEA.HI.X.SX32 R69, R6, R9, 0x1, P5 ;  /* 0x0000000906457211 */ /* 0x000fe400028f0eff */
[----:B------:R-:W0:Y:S01]  /*0fb0*/  @P4 LDC.64 R8, c[0x0][0x270] ;  /* 0x00009c00ff084b82 */ /* 0x000e220000000a00 */
[----:B------:R-:W-:Y:S01]  /*0fc0*/  IMAD.WIDE.U32 R68, R11, UR12, R68 ;  /* 0x0000000c0b447c25 */ /* 0x000fe2000f8e0044 */
[----:B------:R-:W-:-:S03]  /*0fd0*/  ULDC.64 UR12, c[0x0][0x278] ;  /* 0x00009e00000c7ab9 */ /* 0x000fc60000000a00 */
[----:B------:R-:W-:Y:S01]  /*0fe0*/  IMAD.IADD R67, R69, 0x1, R67 ;  /* 0x0000000145437824 */ /* 0x000fe200078e0243 */
[----:B------:R-:W-:Y:S01]  /*0ff0*/  @P4 MOV R66, R68 ;  /* 0x0000004400424202 */ /* 0x000fe20000000f00 */
[-C--:B0-----:R-:W-:Y:S02]  /*1000*/  @P4 IMAD R10, R12, R8.reuse, RZ ;  /* 0x000000080c0a4224 */ /* 0x081fe400078e02ff */
[----:B------:R-:W0:Y:S02]  /*1010*/  @P6 LDC.64 R12, c[0x0][0x270] ;  /* 0x00009c00ff0c6b82 */ /* 0x000e240000000a00 */
[C---:B------:R-:W-:Y:S02]  /*1020*/  @P4 IMAD R11, R0.reuse, R9, R10 ;  /* 0x00000009000b4224 */ /* 0x040fe400078e020a */
[----:B------:R-:W-:-:S05]  /*1030*/  @P4 IMAD.WIDE.U32 R8, R0, R8, R66 ;  /* 0x0000000800084225 */ /* 0x000fca00078e0042 */
[----:B------:R-:W-:Y:S02]  /*1040*/  @P4 IADD3 R9, R9, R11, RZ ;  /* 0x0000000b09094210 */ /* 0x000fe40007ffe0ff */
[----:B------:R-:W1:Y:S01]  /*1050*/  @P6 LDC.64 R10, c[0x0][0x220] ;  /* 0x00008800ff0a6b82 */ /* 0x000e620000000a00 */
[----:B--2---:R-:W-:-:S04]  /*1060*/  @P4 LEA R58, P5, R8, R58, 0x1 ;  /* 0x0000003a083a4211 */ /* 0x004fc800078a08ff */
[----:B------:R-:W-:Y:S01]  /*1070*/  @P4 LEA.HI.X R59, R8, R59, R9, 0x1, P5 ;  /* 0x0000003b083b4211 */ /* 0x000fe200028f0c09 */
[----:B------:R-:W-:Y:S01]  /*1080*/  @P6 IMAD.MOV.U32 R9, RZ, RZ, R67 ;  /* 0x000000ffff096224 */ /* 0x000fe200078e0043 */
[----:B------:R-:W-:Y:S01]  /*1090*/  LOP3.LUT P4, RZ, R5, 0x800000, RZ, 0xc0, !PT ;  /* 0x0080000005ff7812 */ /* 0x000fe2000788c0ff */
[----:B0-----:R-:W-:Y:S01]  /*10a0*/  @P6 IMAD R8, R14, R12, RZ ;  /* 0x0000000c0e086224 */ /* 0x001fe200078e02ff */
[----:B------:R-:W-:-:S03]  /*10b0*/  SHF.R.S32.HI R14, RZ, 0x1f, R102 ;  /* 0x0000001fff0e7819 */ /* 0x000fc60000011466 */
[----:B------:R-:W-:Y:S01]  /*10c0*/  @P6 IMAD R13, R103, R13, R8 ;  /* 0x0000000d670d6224 */ /* 0x000fe200078e0208 */
[----:B------:R-:W-:-:S05]  /*10d0*/  @P6 MOV R8, R68 ;  /* 0x0000004400086202 */ /* 0x000fca0000000f00 */
[----:B------:R-:W-:-:S05]  /*10e0*/  @P6 IMAD.WIDE.U32 R8, R103, R12, R8 ;  /* 0x0000000c67086225 */ /* 0x000fca00078e0008 */
[----:B------:R-:W-:Y:S02]  /*10f0*/  @P6 IADD3 R9, R9, R13, RZ ;  /* 0x0000000d09096210 */ /* 0x000fe40007ffe0ff */
[C---:B-1----:R-:W-:Y:S02]  /*1100*/  @P6 LEA R10, P5, R8.reuse, R10, 0x1 ;  /* 0x0000000a080a6211 */ /* 0x042fe400078a08ff */
[----:B------:R-:W-:Y:S02]  /*1110*/  @P3 MOV R13, R67 ;  /* 0x00000043000d3202 */ /* 0x000fe40000000f00 */
[----:B------:R-:W-:Y:S02]  /*1120*/  @P6 LEA.HI.X R11, R8, R11, R9, 0x1, P5 ;  /* 0x0000000b080b6211 */ /* 0x000fe400028f0c09 */
[----:B------:R-:W0:Y:S01]  /*1130*/  @P3 LDC.64 R8, c[0x0][0x270] ;  /* 0x00009c00ff083b82 */ /* 0x000e220000000a00 */
[----:B------:R-:W-:-:S13]  /*1140*/  LOP3.LUT P6, RZ, R5, 0x400000, RZ, 0xc0, !PT ;  /* 0x0040000005ff7812 */ /* 0x000fda00078cc0ff */
[----:B------:R-:W1:Y:S01]  /*1150*/  @P6 LDC.64 R72, c[0x0][0x220] ;  /* 0x00008800ff486b82 */ /* 0x000e620000000a00 */
[----:B0-----:R-:W-:Y:S01]  /*1160*/  @P3 IMAD R12, R14, R8, RZ ;  /* 0x000000080e0c3224 */ /* 0x001fe200078e02ff */
[----:B------:R-:W-:-:S03]  /*1170*/  SHF.R.S32.HI R14, RZ, 0x1f, R99 ;  /* 0x0000001fff0e7819 */ /* 0x000fc60000011463 */
[----:B------:R-:W-:Y:S01]  /*1180*/  @P3 IMAD R15, R102, R9, R12 ;  /* 0x00000009660f3224 */ /* 0x000fe200078e020c */
[----:B------:R-:W-:-:S05]  /*1190*/  @P3 MOV R12, R68 ;  /* 0x00000044000c3202 */ /* 0x000fca0000000f00 */
[----:B------:R-:W-:Y:S02]  /*11a0*/  @P3 IMAD.WIDE.U32 R8, R102, R8, R12 ;  /* 0x0000000866083225 */ /* 0x000fe400078e000c */
[----:B------:R-:W0:Y:S02]  /*11b0*/  @P4 LDC.64 R12, c[0x0][0x220] ;  /* 0x00008800ff0c4b82 */ /* 0x000e240000000a00 */
[----:B------:R-:W-:Y:S01]  /*11c0*/  @P3 IMAD.IADD R9, R9, 0x1, R15 ;  /* 0x0000000109093824 */ /* 0x000fe200078e020f */
[C---:B----4-:R-:W-:Y:S02]  /*11d0*/  @P3 LEA R74, P5, R8.reuse, R74, 0x1 ;  /* 0x0000004a084a3211 */ /* 0x050fe400078a08ff */
[----:B------:R-:W-:Y:S02]  /*11e0*/  @P4 MOV R15, R67 ;  /* 0x00000043000f4202 */ /* 0x000fe40000000f00 */
[----:B------:R-:W-:Y:S02]  /*11f0*/  @P3 LEA.HI.X R75, R8, R75, R9, 0x1, P5 ;  /* 0x0000004b084b3211 */ /* 0x000fe400028f0c09 */
[----:B------:R-:W2:Y:S01]  /*1200*/  @P4 LDC.64 R8, c[0x0][0x270] ;  /* 0x00009c00ff084b82 */ /* 0x000ea20000000a00 */
[----:B------:R-:W-:Y:S01]  /*1210*/  LOP3.LUT P3, RZ, R5, 0x200000, RZ, 0xc0, !PT ;  /* 0x0020000005ff7812 */ /* 0x000fe2000786c0ff */
[----:B--2---:R-:W-:-:S04]  /*1220*/  @P4 IMAD R14, R14, R8, RZ ;  /* 0x000000080e0e4224 */ /* 0x004fc800078e02ff */
[----:B------:R-:W-:Y:S01]  /*1230*/  @P4 IMAD R17, R99, R9, R14 ;  /* 0x0000000963114224 */ /* 0x000fe200078e020e */
[----:B------:R-:W-:-:S05]  /*1240*/  @P4 MOV R14, R68 ;  /* 0x00000044000e4202 */ /* 0x000fca0000000f00 */
[----:B------:R-:W-:Y:S01]  /*1250*/  @P4 IMAD.WIDE.U32 R8, R99, R8, R14 ;  /* 0x0000000863084225 */ /* 0x000fe200078e000e */
[----:B------:R-:W-:-:S04]  /*1260*/  @P6 MOV R15, R67 ;  /* 0x00000043000f6202 */ /* 0x000fc80000000f00 */
[----:B------:R-:W-:Y:S01]  /*1270*/  @P4 IADD3 R9, R9, R17, RZ ;  /* 0x0000001109094210 */ /* 0x000fe20007ffe0ff */
[----:B------:R-:W-:Y:S01]  /*1280*/  @P3 IMAD.MOV.U32 R17, RZ, RZ, R67 ;  /* 0x000000ffff113224 */ /* 0x000fe200078e0043 */
[----:B0-----:R-:W-:-:S04]  /*1290*/  @P4 LEA R12, P5, R8, R12, 0x1 ;  /* 0x0000000c080c4211 */ /* 0x001fc800078a08ff */
[----:B------:R-:W-:Y:S02]  /*12a0*/  @P4 LEA.HI.X R13, R8, R13, R9, 0x1, P5 ;  /* 0x0000000d080d4211 */ /* 0x000fe400028f0c09 */
[----:B------:R-:W0:Y:S01]  /*12b0*/  @P6 LDC.64 R8, c[0x0][0x270] ;  /* 0x00009c00ff086b82 */ /* 0x000e220000000a00 */
[----:B------:R-:W-:-:S13]  /*12c0*/  LOP3.LUT P4, RZ, R5, 0x100000, RZ, 0xc0, !PT ;  /* 0x0010000005ff7812 */ /* 0x000fda000788c0ff */
[----:B------:R-:W-:Y:S01]  /*12d0*/  @P4 MOV R19, R67 ;  /* 0x0000004300134202 */ /* 0x000fe20000000f00 */
[----:B0-----:R-:W-:Y:S01]  /*12e0*/  @P6 IMAD R14, R16, R8, RZ ;  /* 0x00000008100e6224 */ /* 0x001fe200078e02ff */
[----:B------:R-:W-:-:S03]  /*12f0*/  SHF.R.S32.HI R16, RZ, 0x1f, R97 ;  /* 0x0000001fff107819 */ /* 0x000fc60000011461 */
[----:B------:R-:W-:Y:S02]  /*1300*/  @P6 IMAD R9, R98, R9, R14 ;  /* 0x0000000962096224 */ /* 0x000fe400078e020e */
[----:B------:R-:W-:-:S04]  /*1310*/  @P6 IMAD.MOV.U32 R14, RZ, RZ, R68 ;  /* 0x000000ffff0e6224 */ /* 0x000fc800078e0044 */
[----:B------:R-:W-:-:S05]  /*1320*/  @P6 IMAD.WIDE.U32 R14, R98, R8, R14 ;  /* 0x00000008620e6225 */ /* 0x000fca00078e000e */
[----:B------:R-:W-:Y:S02]  /*1330*/  @P6 IADD3 R8, R15, R9, RZ ;  /* 0x000000090f086210 */ /* 0x000fe40007ffe0ff */
[----:B-1----:R-:W-:-:S04]  /*1340*/  @P6 LEA R72, P5, R14, R72, 0x1 ;  /* 0x000000480e486211 */ /* 0x002fc800078a08ff */
[----:B------:R-:W-:Y:S02]  /*1350*/  @P6 LEA.HI.X R73, R14, R73, R8, 0x1, P5 ;  /* 0x000000490e496211 */ /* 0x000fe400028f0c08 */
[----:B------:R-:W0:Y:S01]  /*1360*/  @P3 LDC.64 R8, c[0x0][0x270] ;  /* 0x00009c00ff083b82 */ /* 0x000e220000000a00 */
[----:B------:R-:W-:-:S07]  /*1370*/  LOP3.LUT P6, RZ, R5, 0x80000, RZ, 0xc0, !PT ;  /* 0x0008000005ff7812 */ /* 0x000fce00078cc0ff */
[----:B------:R-:W1:Y:S06]  /*1380*/  @P3 LDC.64 R14, c[0x0][0x220] ;  /* 0x00008800ff0e3b82 */ /* 0x000e6c0000000a00 */
[----:B------:R-:W-:Y:S01]  /*1390*/  @P6 MOV R21, R67 ;  /* 0x0000004300156202 */ /* 0x000fe20000000f00 */
[----:B0-----:R-:W-:-:S04]  /*13a0*/  @P3 IMAD R16, R16, R8, RZ ;  /* 0x0000000810103224 */ /* 0x001fc800078e02ff */
[----:B------:R-:W-:Y:S01]  /*13b0*/  @P3 IMAD R9, R97, R9, R16 ;  /* 0x0000000961093224 */ /* 0x000fe200078e0210 */
[----:B------:R-:W-:-:S05]  /*13c0*/  @P3 MOV R16, R68 ;  /* 0x0000004400103202 */ /* 0x000fca0000000f00 */
[----:B------:R-:W-:-:S05]  /*13d0*/  @P3 IMAD.WIDE.U32 R16, R97, R8, R16 ;  /* 0x0000000861103225 */ /* 0x000fca00078e0010 */
[----:B------:R-:W-:Y:S02]  /*13e0*/  @P3 IADD3 R8, R17, R9, RZ ;  /* 0x0000000911083210 */ /* 0x000fe40007ffe0ff */
[----:B-1----:R-:W-:-:S04]  /*13f0*/  @P3 LEA R14, P5, R16, R14, 0x1 ;  /* 0x0000000e100e3211 */ /* 0x002fc800078a08ff */
[----:B------:R-:W-:Y:S02]  /*1400*/  @P3 LEA.HI.X R15, R16, R15, R8, 0x1, P5 ;  /* 0x0000000f100f3211 */ /* 0x000fe400028f0c08 */
[----:B------:R-:W0:Y:S01]  /*1410*/  @P4 LDC.64 R8, c[0x0][0x270] ;  /* 0x00009c00ff084b82 */ /* 0x000e220000000a00 */
[----:B------:R-:W-:-:S07]  /*1420*/  LOP3.LUT P3, RZ, R5, 0x40000, RZ, 0xc0, !PT ;  /* 0x0004000005ff7812 */ /* 0x000fce000786c0ff */
[----:B------:R-:W1:Y:S08]  /*1430*/  @P4 LDC.64 R16, c[0x0][0x220] ;  /* 0x00008800ff104b82 */ /* 0x000e700000000a00 */
[----:B------:R-:W2:Y:S01]  /*1440*/  @P3 LDC.64 R70, c[0x0][0x220] ;  /* 0x00008800ff463b82 */ /* 0x000ea20000000a00 */
[----:B0-----:R-:W-:-:S04]  /*1450*/  @P4 IMAD R18, R18, R8, RZ ;  /* 0x0000000812124224 */ /* 0x001fc800078e02ff */
[----:B------:R-:W-:Y:S01]  /*1460*/  @P4 IMAD R9, R94, R9, R18 ;  /* 0x000000095e094224 */ /* 0x000fe200078e0212 */
[----:B------:R-:W-:-:S05]  /*1470*/  @P4 MOV R18, R68 ;  /* 0x0000004400124202 */ /* 0x000fca0000000f00 */
[----:B------:R-:W-:-:S04]  /*1480*/  @P4 IMAD.WIDE.U32 R18, R94, R8, R18 ;  /* 0x000000085e124225 */ /* 0x000fc800078e0012 */
[----:B------:R-:W-:Y:S01]  /*1490*/  @P4 IMAD.IADD R8, R19, 0x1, R9 ;  /* 0x0000000113084824 */ /* 0x000fe200078e0209 */
[----:B-1----:R-:W-:-:S04]  /*14a0*/  @P4 LEA R16, P5, R18, R16, 0x1 ;  /* 0x0000001012104211 */ /* 0x002fc800078a08ff */
[----:B------:R-:W-:Y:S02]  /*14b0*/  @P4 LEA.HI.X R17, R18, R17, R8, 0x1, P5 ;  /* 0x0000001112114211 */ /* 0x000fe400028f0c08 */
[----:B------:R-:W0:Y:S01]  /*14c0*/  @P6 LDC.64 R8, c[0x0][0x270] ;  /* 0x00009c00ff086b82 */ /* 0x000e220000000a00 */
[----:B------:R-:W-:-:S07]  /*14d0*/  LOP3.LUT P4, RZ, R5, 0x20000, RZ, 0xc0, !PT ;  /* 0x0002000005ff7812 */ /* 0x000fce000788c0ff */
[----:B------:R-:W1:Y:S06]  /*14e0*/  @P6 LDC.64 R18, c[0x0][0x220] ;  /* 0x00008800ff126b82 */ /* 0x000e6c0000000a00 */
[----:B------:R-:W-:Y:S02]  /*14f0*/  @P4 IMAD.MOV.U32 R23, RZ, RZ, R67 ;  /* 0x000000ffff174224 */ /* 0x000fe400078e0043 */
[----:B0-----:R-:W-:-:S04]  /*1500*/  @P6 IMAD R20, R20, R8, RZ ;  /* 0x0000000814146224 */ /* 0x001fc800078e02ff */
        /* <DEDUP_REMOVED lines=12> */
[----:B------:R-:W-:Y:S02]  /*15d0*/  @P3 IMAD R9, R91, R9, R20 ;  /* 0x000000095b093224 */ /* 0x000fe400078e0214 */
[----:B------:R-:W-:-:S04]  /*15e0*/  @P3 IMAD.MOV.U32 R20, RZ, RZ, R68 ;  /* 0x000000ffff143224 */ /* 0x000fc800078e0044 */
[----:B------:R-:W-:-:S05]  /*15f0*/  @P3 IMAD.WIDE.U32 R20, R91, R8, R20 ;  /* 0x000000085b143225 */ /* 0x000fca00078e0014 */
[----:B------:R-:W-:Y:S02]  /*1600*/  @P3 IADD3 R8, R21, R9, RZ ;  /* 0x0000000915083210 */ /* 0x000fe40007ffe0ff */
[----:B--2---:R-:W-:-:S04]  /*1610*/  @P3 LEA R70, P5, R20, R70, 0x1 ;  /* 0x0000004614463211 */ /* 0x004fc800078a08ff */
[----:B------:R-:W-:Y:S02]  /*1620*/  @P3 LEA.HI.X R71, R20, R71, R8, 0x1, P5 ;  /* 0x0000004714473211 */ /* 0x000fe400028f0c08 */
[----:B------:R-:W0:Y:S01]  /*1630*/  @P4 LDC.64 R8, c[0x0][0x270] ;  /* 0x00009c00ff084b82 */ /* 0x000e220000000a00 */
[----:B------:R-:W-:-:S07]  /*1640*/  LOP3.LUT P3, RZ, R5, 0x8000, RZ, 0xc0, !PT ;  /* 0x0000800005ff7812 */ /* 0x000fce000786c0ff */
[----:B------:R-:W2:Y:S06]  /*1650*/  @P4 LDC.64 R20, c[0x0][0x220] ;  /* 0x00008800ff144b82 */ /* 0x000eac0000000a00 */
[----:B------:R-:W-:Y:S01]  /*1660*/  @P3 MOV R25, R67 ;  /* 0x0000004300193202 */ /* 0x000fe20000000f00 */
[----:B0-----:R-:W-:-:S04]  /*1670*/  @P4 IMAD R22, R22, R8, RZ ;  /* 0x0000000816164224 */ /* 0x001fc800078e02ff */
[----:B------:R-:W-:Y:S01]  /*1680*/  @P4 IMAD R9, R90, R9, R22 ;  /* 0x000000095a094224 */ /* 0x000fe200078e0216 */
[----:B------:R-:W-:-:S05]  /*1690*/  @P4 MOV R22, R68 ;  /* 0x0000004400164202 */ /* 0x000fca0000000f00 */
[----:B------:R-:W-:-:S05]  /*16a0*/  @P4 IMAD.WIDE.U32 R22, R90, R8, R22 ;  /* 0x000000085a164225 */ /* 0x000fca00078e0016 */
[----:B------:R-:W-:Y:S02]  /*16b0*/  @P4 IADD3 R8, R23, R9, RZ ;  /* 0x0000000917084210 */ /* 0x000fe40007ffe0ff */
[C---:B--2---:R-:W-:Y:S02]  /*16c0*/  @P4 LEA R20, P5, R22.reuse, R20, 0x1 ;  /* 0x0000001416144211 */ /* 0x044fe400078a08ff */
[----:B------:R-:W-:Y:S02]  /*16d0*/  @P6 MOV R23, R67 ;  /* 0x0000004300176202 */ /* 0x000fe40000000f00 */
[----:B------:R-:W-:Y:S02]  /*16e0*/  @P4 LEA.HI.X R21, R22, R21, R8, 0x1, P5 ;  /* 0x0000001516154211 */ /* 0x000fe400028f0c08 */
[----:B------:R-:W0:Y:S01]  /*16f0*/  @P6 LDC.64 R8, c[0x0][0x270] ;  /* 0x00009c00ff086b82 */ /* 0x000e220000000a00 */
[----:B------:R-:W-:-:S13]  /*1700*/  LOP3.LUT P4, RZ, R5, 0x4000, RZ, 0xc0, !PT ;  /* 0x0000400005ff7812 */ /* 0x000fda000788c0ff */
[----:B------:R-:W2:Y:S01]  /*1710*/  @P4 LDC.64 R62, c[0x0][0x220] ;  /* 0x00008800ff3e4b82 */ /* 0x000ea20000000a00 */
[----:B0-----:R-:W-:Y:S01]  /*1720*/  @P6 IMAD R22, R24, R8, RZ ;  /* 0x0000000818166224 */ /* 0x001fe200078e02ff */
[----:B------:R-:W-:-:S03]  /*1730*/  SHF.R.S32.HI R24, RZ, 0x1f, R88 ;  /* 0x0000001fff187819 */ /* 0x000fc60000011458 */
        /* <DEDUP_REMOVED lines=8> */
[----:B------:R-:W1:Y:S08]  /*17c0*/  @P3 LDC.64 R22, c[0x0][0x220] ;  /* 0x00008800ff163b82 */ /* 0x000e700000000a00 */
[----:B------:R-:W4:Y:S01]  /*17d0*/  @P6 LDC.64 R60, c[0x0][0x220] ;  /* 0x00008800ff3c6b82 */ /* 0x000f220000000a00 */
        /* <DEDUP_REMOVED lines=16> */
[----:B------:R-:W-:Y:S01]  /*18e0*/  @P4 IADD3 R8, R25, R9, RZ ;  /* 0x0000000919084210 */ /* 0x000fe20007ffe0ff */
[----:B------:R-:W-:Y:S01]  /*18f0*/  @P6 IMAD.MOV.U32 R25, RZ, RZ, R67 ;  /* 0x000000ffff196224 */ /* 0x000fe200078e0043 */
[----:B--2---:R-:W-:-:S04]  /*1900*/  @P4 LEA R62, P5, R24, R62, 0x1 ;  /* 0x0000003e183e4211 */ /* 0x004fc800078a08ff */
        /* <DEDUP_REMOVED lines=8> */
[----:B------:R-:W-:-:S05]  /*1990*/  @P6 IMAD.WIDE.U32 R24, R86, R8, R24 ;  /* 0x0000000856186225 */ /* 0x000fca00078e0018 */
[----:B------:R-:W-:Y:S02]  /*19a0*/  @P6 IADD3 R8, R25, R9, RZ ;  /* 0x0000000919086210 */ /* 0x000fe40007ffe0ff */
[----:B----4-:R-:W-:-:S04]  /*19b0*/  @P6 LEA R60, P5, R24, R60, 0x1 ;  /* 0x0000003c183c6211 */ /* 0x010fc800078a08ff */
        /* <DEDUP_REMOVED lines=8> */
[----:B------:R-:W-:-:S04]  /*1a40*/  @P3 IMAD.WIDE.U32 R26, R85, R8, R26 ;  /* 0x00000008551a3225 */ /* 0x000fc800078e001a */
[----:B------:R-:W-:Y:S01]  /*1a50*/  @P3 IMAD.IADD R8, R27, 0x1, R9 ;  /* 0x000000011b083824 */ /* 0x000fe200078e0209 */
[C---:B--2---:R-:W-:Y:S02]  /*1a60*/  @P3 LEA R24, P5, R26.reuse, R24, 0x1 ;  /* 0x000000181a183211 */ /* 0x044fe400078a08ff */
[----:B------:R-:W-:Y:S02]  /*1a70*/  @P4 MOV R27, R67 ;  /* 0x00000043001b4202 */ /* 0x000fe40000000f00 */
[----:B------:R-:W-:Y:S02]  /*1a80*/  @P3 LEA.HI.X R25, R26, R25, R8, 0x1, P5 ;  /* 0x000000191a193211 */ /* 0x000fe400028f0c08 */
[----:B------:R-:W0:Y:S01]  /*1a90*/  @P4 LDC.64 R8, c[0x0][0x270] ;  /* 0x00009c00ff084b82 */ /* 0x000e220000000a00 */
[----:B------:R-:W-:-:S13]  /*1aa0*/  LOP3.LUT P3, RZ, R5, 0x200, RZ, 0xc0, !PT ;  /* 0x0000020005ff7812 */ /* 0x000fda000786c0ff */
[----:B------:R-:W2:Y:S01]  /*1ab0*/  @P3 LDC.64 R54, c[0x0][0x220] ;  /* 0x00008800ff363b82 */ /* 0x000ea20000000a00 */
        /* <DEDUP_REMOVED lines=10> */
[----:B------:R-:W4:Y:S01]  /*1b60*/  @P4 LDC.64 R44, c[0x0][0x220] ;  /* 0x00008800ff2c4b82 */ /* 0x000f220000000a00 */
[----:B0-----:R-:W-:-:S04]  /*1b70*/  @P6 IMAD R28, R124, R8, RZ ;  /* 0x000000087c1c6224 */ /* 0x001fc800078e02ff */
[----:B------:R-:W-:Y:S02]  /*1b80*/  @P6 IMAD R9, R83, R9, R28 ;  /* 0x0000000953096224 */ /* 0x000fe400078e021c */
[----:B------:R-:W-:-:S04]  /*1b90*/  @P6 IMAD.MOV.U32 R28, RZ, RZ, R68 ;  /* 0x000000ffff1c6224 */ /* 0x000fc800078e0044 */
        /* <DEDUP_REMOVED lines=23> */
[----:B------:R-:W-:Y:S01]  /*1d10*/  @P4 IADD3 R8, R29, R9, RZ ;  /* 0x000000091d084210 */ /* 0x000fe20007ffe0ff */
[----:B------:R-:W-:Y:S01]  /*1d20*/  @P6 IMAD.MOV.U32 R29, RZ, RZ, R67 ;  /* 0x000000ffff1d6224 */ /* 0x000fe200078e0043 */
[----:B----4-:R-:W-:-:S04]  /*1d30*/  @P4 LEA R44, P5, R28, R44, 0x1 ;  /* 0x0000002c1c2c4211 */ /* 0x010fc800078a08ff */
[----:B------:R-:W-:Y:S02]  /*1d40*/  @P4 LEA.HI.X R45, R28, R45, R8, 0x1, P5 ;  /* 0x0000002d1c2d4211 */ /* 0x000fe400028f0c08 */
[----:B------:R-:W0:Y:S01]  /*1d50*/  @P6 LDC.64 R8, c[0x0][0x270] ;  /* 0x00009c00ff086b82 */ /* 0x000e220000000a00 */
[----:B------:R-:W-:-:S13]  /*1d60*/  LOP3.LUT P4, RZ, R5, 0x20, RZ, 0xc0, !PT ;  /* 0x0000002005ff7812 */ /* 0x000fda000788c0ff */
        /* <DEDUP_REMOVED lines=23> */
[----:B0-----:R-:W-:-:S04]  /*1ee0*/  @P4 IMAD R28, R119, R8, RZ ;  /* 0x00000008771c4224 */ /* 0x001fc800078e02ff */
[----:B------:R-:W-:Y:S02]  /*1ef0*/  @P4 IMAD R9, R78, R9, R28 ;  /* 0x000000094e094224 */ /* 0x000fe400078e021c */
[----:B------:R-:W-:-:S04]  /*1f00*/  @P4 IMAD.MOV.U32 R28, RZ, RZ, R68 ;  /* 0x000000ffff1c4224 */ /* 0x000fc800078e0044 */
[----:B------:R-:W-:-:S05]  /*1f10*/  @P4 IMAD.WIDE.U32 R28, R78, R8, R28 ;  /* 0x000000084e1c4225 */ /* 0x000fca00078e001c */
[----:B------:R-:W-:Y:S02]  /*1f20*/  @P4 IADD3 R8, R29, R9, RZ ;  /* 0x000000091d084210 */ /* 0x000fe40007ffe0ff */
[C---:B----4-:R-:W-:Y:S02]  /*1f30*/  @P4 LEA R50, P5, R28.reuse, R50, 0x1 ;  /* 0x000000321c324211 */ /* 0x050fe400078a08ff */
[----:B------:R-:W-:Y:S02]  /*1f40*/  @P6 MOV R29, R67 ;  /* 0x00000043001d6202 */ /* 0x000fe40000000f00 */
[----:B------:R-:W-:Y:S02]  /*1f50*/  @P4 LEA.HI.X R51, R28, R51, R8, 0x1, P5 ;  /* 0x000000331c334211 */ /* 0x000fe400028f0c08 */
[----:B------:R-:W0:Y:S01]  /*1f60*/  @P6 LDC.64 R8, c[0x0][0x270] ;  /* 0x00009c00ff086b82 */ /* 0x000e220000000a00 */
[----:B------:R-:W-:-:S13]  /*1f70*/  LOP3.LUT P4, RZ, R5, 0x4, RZ, 0xc0, !PT ;  /* 0x0000000405ff7812 */ /* 0x000fda000788c0ff */
[----:B------:R-:W4:Y:S01]  /*1f80*/  @P4 LDC.64 R40, c[0x0][0x220] ;  /* 0x00008800ff284b82 */ /* 0x000f220000000a00 */
[----:B0-----:R-:W-:-:S04]  /*1f90*/  @P6 IMAD R28, R105, R8, RZ ;  /* 0x00000008691c6224 */ /* 0x001fc800078e02ff */
[----:B------:R-:W-:Y:S01]  /*1fa0*/  @P6 IMAD R9, R77, R9, R28 ;  /* 0x000000094d096224 */ /* 0x000fe200078e021c */
[----:B------:R-:W-:-:S05]  /*1fb0*/  @P6 MOV R28, R68 ;  /* 0x00000044001c6202 */ /* 0x000fca0000000f00 */
[----:B------:R-:W-:-:S04]  /*1fc0*/  @P6 IMAD.WIDE.U32 R28, R77, R8, R28 ;  /* 0x000000084d1c6225 */ /* 0x000fc800078e001c */
[----:B------:R-:W-:Y:S01]  /*1fd0*/  @P6 IMAD.IADD R8, R29, 0x1, R9 ;  /* 0x000000011d086824 */ /* 0x000fe200078e0209 */
[C---:B-1----:R-:W-:Y:S02]  /*1fe0*/  @P6 LEA R48, P5, R28.reuse, R48, 0x1 ;  /* 0x000000301c306211 */ /* 0x042fe400078a08ff */
[----:B------:R-:W-:Y:S02]  /*1ff0*/  SHF.R.S32.HI R29, RZ, 0x1f, R31 ;  /* 0x0000001fff1d7819 */ /* 0x000fe4000001141f */
[----:B------:R-:W-:Y:S02]  /*2000*/  @P6 LEA.HI.X R49, R28, R49, R8, 0x1, P5 ;  /* 0x000000311c316211 */ /* 0x000fe400028f0c08 */
[----:B------:R-:W0:Y:S01]  /*2010*/  @P3 LDC.64 R8, c[0x0][0x270] ;  /* 0x00009c00ff083b82 */ /* 0x000e220000000a00 */
[C---:B------:R-:W-:Y:S02]  /*2020*/  LOP3.LUT P6, RZ, R5.reuse, 0x1, RZ, 0xc0, !PT ;  /* 0x0000000105ff7812 */ /* 0x040fe400078cc0ff */
[----:B------:R-:W-:-:S04]  /*2030*/  LOP3.LUT R5, R5, 0xf7ffffff, RZ, 0xc0, !PT ;  /* 0xf7ffffff05057812 */ /* 0x000fc800078ec0ff */
[----:B------:R-:W-:-:S07]  /*2040*/  @P0 LOP3.LUT R5, R5, 0x8000000, RZ, 0xfc, !PT ;  /* 0x0800000005050812 */ /* 0x000fce00078efcff */
[----:B------:R-:W1:Y:S01]  /*2050*/  @P6 LDC.64 R38, c[0x0][0x220] ;  /* 0x00008800ff266b82 */ /* 0x000e620000000a00 */
[----:B0-----:R-:W-:Y:S01]  /*2060*/  @P3 IMAD R28, R29, R8, RZ ;  /* 0x000000081d1c3224 */ /* 0x001fe200078e02ff */
[----:B------:R-:W-:-:S03]  /*2070*/  @P3 MOV R29, R67 ;  /* 0x00000043001d3202 */ /* 0x000fc60000000f00 */
[----:B------:R-:W-:Y:S01]  /*2080*/  @P3 IMAD R9, R31, R9, R28 ;  /* 0x000000091f093224 */ /* 0x000fe200078e021c */
[----:B------:R-:W-:-:S05]  /*2090*/  @P3 MOV R28, R68 ;  /* 0x00000044001c3202 */ /* 0x000fca0000000f00 */
[----:B------:R-:W-:-:S04]  /*20a0*/  @P3 IMAD.WIDE.U32 R28, R31, R8, R28 ;  /* 0x000000081f1c3225 */ /* 0x000fc800078e001c */
[----:B------:R-:W-:Y:S01]  /*20b0*/  VIADD R31, R0, 0x180 ;  /* 0x00000180001f7836 */ /* 0x000fe20000000000 */
[----:B------:R-:W-:Y:S02]  /*20c0*/  @P3 IADD3 R8, R29, R9, RZ ;  /* 0x000000091d083210 */ /* 0x000fe40007ffe0ff */
[C---:B--2---:R-:W-:Y:S02]  /*20d0*/  @P3 LEA R42, P5, R28.reuse, R42, 0x1 ;  /* 0x0000002a1c2a3211 */ /* 0x044fe400078a08ff */
[----:B------:R-:W-:Y:S02]  /*20e0*/  SHF.R.S32.HI R29, RZ, 0x1f, R31 ;  /* 0x0000001fff1d7819 */ /* 0x000fe4000001141f */
[----:B------:R-:W-:Y:S02]  /*20f0*/  @P3 LEA.HI.X R43, R28, R43, R8, 0x1, P5 ;  /* 0x0000002b1c2b3211 */ /* 0x000fe400028f0c08 */
[----:B------:R-:W0:Y:S01]  /*2100*/  @P4 LDC.64 R8, c[0x0][0x270] ;  /* 0x00009c00ff084b82 */ /* 0x000e220000000a00 */
[----:B------:R-:W-:Y:S01]  /*2110*/  ISETP.NE.AND P3, PT, R30, RZ, PT ;  /* 0x000000ff1e00720c */ /* 0x000fe20003f65270 */
[----:B0-----:R-:W-:Y:S01]  /*2120*/  @P4 IMAD R28, R29, R8, RZ ;  /* 0x000000081d1c4224 */ /* 0x001fe200078e02ff */
[----:B------:R-:W-:-:S03]  /*2130*/  @P4 MOV R29, R67 ;  /* 0x00000043001d4202 */ /* 0x000fc60000000f00 */
[----:B------:R-:W-:Y:S01]  /*2140*/  @P4 IMAD R9, R31, R9, R28 ;  /* 0x000000091f094224 */ /* 0x000fe200078e021c */
[----:B------:R-:W-:-:S05]  /*2150*/  @P4 MOV R28, R68 ;  /* 0x00000044001c4202 */ /* 0x000fca0000000f00 */
[----:B------:R-:W-:Y:S01]  /*2160*/  @P4 IMAD.WIDE.U32 R28, R31, R8, R28 ;  /* 0x000000081f1c4225 */ /* 0x000fe200078e001c */
[----:B------:R-:W-:-:S04]  /*2170*/  IADD3 R31, R0, 0x190, RZ ;  /* 0x00000190001f7810 */ /* 0x000fc80007ffe0ff */
[----:B------:R-:W-:Y:S02]  /*2180*/  @P4 IADD3 R8, R29, R9, RZ ;  /* 0x000000091d084210 */ /* 0x000fe40007ffe0ff */
[C---:B----4-:R-:W-:Y:S02]  /*2190*/  @P4 LEA R40, P5, R28.reuse, R40, 0x1 ;  /* 0x000000281c284211 */ /* 0x050fe400078a08ff */
[----:B------:R-:W-:Y:S02]  /*21a0*/  @P6 MOV R29, R67 ;  /* 0x00000043001d6202 */ /* 0x000fe40000000f00 */
[----:B------:R-:W-:Y:S02]  /*21b0*/  @P4 LEA.HI.X R41, R28, R41, R8, 0x1, P5 ;  /* 0x000000291c294211 */ /* 0x000fe400028f0c08 */
[----:B------:R-:W0:Y:S01]  /*21c0*/  @P6 LDC.64 R8, c[0x0][0x270] ;  /* 0x00009c00ff086b82 */ /* 0x000e220000000a00 */
[----:B------:R-:W-:Y:S02]  /*21d0*/  ISETP.NE.AND P4, PT, R7, RZ, PT ;  /* 0x000000ff0700720c */ /* 0x000fe40003f85270 */
[----:B------:R-:W-:-:S11]  /*21e0*/  SHF.R.S32.HI R7, RZ, 0x1f, R31 ;  /* 0x0000001fff077819 */ /* 0x000fd6000001141f */
[----:B------:R-:W-:Y:S01]  /*21f0*/  @P4 MOV R101, R67 ;  /* 0x0000004300654202 */ /* 0x000fe20000000f00 */
[----:B------:R-:W-:Y:S02]  /*2200*/  @P4 IMAD.MOV.U32 R100, RZ, RZ, R68 ;  /* 0x000000ffff644224 */ /* 0x000fe400078e0044 */
[----:B0-----:R-:W-:-:S04]  /*2210*/  @P6 IMAD R28, R7, R8, RZ ;  /* 0x00000008071c6224 */ /* 0x001fc800078e02ff */
[----:B------:R-:W-:Y:S02]  /*2220*/  @P6 IMAD R7, R31, R9, R28 ;  /* 0x000000091f076224 */ /* 0x000fe400078e021c */
[----:B------:R-:W-:-:S04]  /*2230*/  @P6 IMAD.MOV.U32 R28, RZ, RZ, R68 ;  /* 0x000000ffff1c6224 */ /* 0x000fc800078e0044 */
[----:B------:R-:W-:Y:S01]  /*2240*/  @P6 IMAD.WIDE.U32 R28, R31, R8, R28 ;  /* 0x000000081f1c6225 */ /* 0x000fe200078e001c */
[----:B------:R-:W-:Y:S01]  /*2250*/  IADD3 R31, R0, 0x1a0, RZ ;  /* 0x000001a0001f7810 */ /* 0x000fe20007ffe0ff */
[----:B------:R-:W0:Y:S03]  /*2260*/  @P0 LDC.64 R8, c[0x0][0x270] ;  /* 0x00009c00ff080b82 */ /* 0x000e260000000a00 */
[----:B------:R-:W-:Y:S01]  /*2270*/  @P6 IADD3 R7, R29, R7, RZ ;  /* 0x000000071d076210 */ /* 0x000fe20007ffe0ff */
[----:B------:R-:W-:Y:S01]  /*2280*/  @P0 IMAD.MOV.U32 R29, RZ, RZ, R67 ;  /* 0x000000ffff1d0224 */ /* 0x000fe200078e0043 */
[----:B-1----:R-:W-:-:S04]  /*2290*/  @P6 LEA R38, P5, R28, R38, 0x1 ;  /* 0x000000261c266211 */ /* 0x002fc800078a08ff */
[----:B------:R-:W-:Y:S02]  /*22a0*/  @P6 LEA.HI.X R39, R28, R39, R7, 0x1, P5 ;  /* 0x000000271c276211 */ /* 0x000fe400028f0c07 */
[----:B------:R-:W-:-:S05]  /*22b0*/  SHF.R.S32.HI R7, RZ, 0x1f, R31 ;  /* 0x0000001fff077819 */ /* 0x000fca000001141f */
[----:B0-----:R-:W-:-:S04]  /*22c0*/  @P0 IMAD R28, R7, R8, RZ ;  /* 0x00000008071c0224 */ /* 0x001fc800078e02ff */
[----:B------:R-:W-:Y:S01]  /*22d0*/  @P0 IMAD R7, R31, R9, R28 ;  /* 0x000000091f070224 */ /* 0x000fe200078e021c */
[----:B------:R-:W-:-:S05]  /*22e0*/  @P0 MOV R28, R68 ;  /* 0x00000044001c0202 */ /* 0x000fca0000000f00 */
[----:B------:R-:W-:Y:S01]  /*22f0*/  @P0 IMAD.WIDE.U32 R28, R31, R8, R28 ;  /* 0x000000081f1c0225 */ /* 0x000fe200078e001c */
[----:B------:R-:W-:Y:S01]  /*2300*/  IADD3 R31, R0, 0x1b0, RZ ;  /* 0x000001b0001f7810 */ /* 0x000fe20007ffe0ff */
[----:B------:R-:W0:Y:S03]  /*2310*/  @P1 LDC.64 R8, c[0x0][0x270] ;  /* 0x00009c00ff081b82 */ /* 0x000e260000000a00 */
[----:B------:R-:W-:Y:S02]  /*2320*/  @P0 IADD3 R7, R29, R7, RZ ;  /* 0x000000071d070210 */ /* 0x000fe40007ffe0ff */
[C---:B------:R-:W-:Y:S02]  /*2330*/  @P0 LEA R36, P5, R28.reuse, R36, 0x1 ;  /* 0x000000241c240211 */ /* 0x040fe400078a08ff */
[----:B------:R-:W-:Y:S02]  /*2340*/  @P1 MOV R29, R67 ;  /* 0x00000043001d1202 */ /* 0x000fe40000000f00 */
[----:B------:R-:W-:-:S02]  /*2350*/  @P0 LEA.HI.X R37, R28, R37, R7, 0x1, P5 ;  /* 0x000000251c250211 */ /* 0x000fc400028f0c07 */
[----:B------:R-:W-:Y:S02]  /*2360*/  SHF.R.S32.HI R7, RZ, 0x1f, R31 ;  /* 0x0000001fff077819 */ /* 0x000fe4000001141f */
[C---:B------:R-:W-:Y:S02]  /*2370*/  LOP3.LUT P0, RZ, R5.reuse, 0x200000, RZ, 0xc0, !PT ;  /* 0x0020000005ff7812 */ /* 0x040fe4000780c0ff */
[----:B------:R-:W-:-:S04]  /*2380*/  LOP3.LUT R5, R5, 0xefffffff, RZ, 0xc0, !PT ;  /* 0xefffffff05057812 */ /* 0x000fc800078ec0ff */
[----:B------:R-:W-:Y:S01]  /*2390*/  @P1 LOP3.LUT R5, R5, 0x10000000, RZ, 0xfc, !PT ;  /* 0x1000000005051812 */ /* 0x000fe200078efcff */
[----:B0-----:R-:W-:-:S04]  /*23a0*/  @P1 IMAD R28, R7, R8, RZ ;  /* 0x00000008071c1224 */ /* 0x001fc800078e02ff */
[----:B------:R-:W-:Y:S01]  /*23b0*/  @P1 IMAD R7, R31, R9, R28 ;  /* 0x000000091f071224 */ /* 0x000fe200078e021c */
[----:B------:R-:W-:-:S05]  /*23c0*/  @P1 MOV R28, R68 ;  /* 0x00000044001c1202 */ /* 0x000fca0000000f00 */
[----:B------:R-:W-:Y:S01]  /*23d0*/  @P1 IMAD.WIDE.U32 R28, R31, R8, R28 ;  /* 0x000000081f1c1225 */ /* 0x000fe200078e001c */
[----:B------:R-:W-:Y:S01]  /*23e0*/  IADD3 R31, R0, 0x1c0, RZ ;  /* 0x000001c0001f7810 */ /* 0x000fe20007ffe0ff */
[----:B------:R-:W0:Y:S02]  /*23f0*/  @P2 LDC.64 R8, c[0x0][0x270] ;  /* 0x00009c00ff082b82 */ /* 0x000e240000000a00 */
[----:B------:R-:W-:Y:S01]  /*2400*/  @P1 IMAD.IADD R7, R29, 0x1, R7 ;  /* 0x000000011d071824 */ /* 0x000fe200078e0207 */
[C---:B---3--:R-:W-:Y:S02]  /*2410*/  @P1 LEA R34, P5, R28.reuse, R34, 0x1 ;  /* 0x000000221c221211 */ /* 0x048fe400078a08ff */
[----:B------:R-:W-:Y:S02]  /*2420*/  @P2 MOV R29, R67 ;  /* 0x00000043001d2202 */ /* 0x000fe40000000f00 */
[----:B------:R-:W-:Y:S02]  /*2430*/  @P1 LEA.HI.X R35, R28, R35, R7, 0x1, P5 ;  /* 0x000000231c231211 */ /* 0x000fe400028f0c07 */
[----:B------:R-:W-:-:S02]  /*2440*/  SHF.R.S32.HI R7, RZ, 0x1f, R31 ;  /* 0x0000001fff077819 */ /* 0x000fc4000001141f */
[C---:B------:R-:W-:Y:S02]  /*2450*/  LOP3.LUT P1, RZ, R5.reuse, 0x800000, RZ, 0xc0, !PT ;  /* 0x0080000005ff7812 */ /* 0x040fe4000782c0ff */
[----:B------:R-:W-:-:S04]  /*2460*/  LOP3.LUT R5, R5, 0xdfffffff, RZ, 0xc0, !PT ;  /* 0xdfffffff05057812 */ /* 0x000fc800078ec0ff */
[----:B------:R-:W-:Y:S01]  /*2470*/  @P2 LOP3.LUT R5, R5, 0x20000000, RZ, 0xfc, !PT ;  /* 0x2000000005052812 */ /* 0x000fe200078efcff */
[----:B0-----:R-:W-:-:S04]  /*2480*/  @P2 IMAD R28, R7, R8, RZ ;  /* 0x00000008071c2224 */ /* 0x001fc800078e02ff */
[----:B------:R-:W-:Y:S01]  /*2490*/  @P2 IMAD R7, R31, R9, R28 ;  /* 0x000000091f072224 */ /* 0x000fe200078e021c */
[----:B------:R-:W-:-:S05]  /*24a0*/  @P2 MOV R28, R68 ;  /* 0x00000044001c2202 */ /* 0x000fca0000000f00 */
[----:B------:R-:W-:Y:S02]  /*24b0*/  @P2 IMAD.WIDE.U32 R28, R31, R8, R28 ;  /* 0x000000081f1c2225 */ /* 0x000fe400078e001c */
[----:B------:R-:W0:Y:S03]  /*24c0*/  @P3 LDC.64 R8, c[0x0][0x270] ;  /* 0x00009c00ff083b82 */ /* 0x000e260000000a00 */
[----:B------:R-:W-:Y:S02]  /*24d0*/  @P2 IADD3 R7, R29, R7, RZ ;  /* 0x000000071d072210 */ /* 0x000fe40007ffe0ff */
[C---:B-----5:R-:W-:Y:S02]  /*24e0*/  @P2 LEA R32, P5, R28.reuse, R32, 0x1 ;  /* 0x000000201c202211 */ /* 0x060fe400078a08ff */
[----:B------:R-:W-:Y:S01]  /*24f0*/  @P3 MOV R29, R67 ;  /* 0x00000043001d3202 */ /* 0x000fe20000000f00 */
[----:B------:R-:W1:Y:S01]  /*2500*/  @P3 LDC.64 R30, c[0x0][0x220] ;  /* 0x00008800ff1e3b82 */ /* 0x000e620000000a00 */
        /* <DEDUP_REMOVED lines=11> */
[----:B-1----:R-:W-:-:S04]  /*25c0*/  @P3 LEA R30, P5, R28, R30, 0x1 ;  /* 0x0000001e1c1e3211 */ /* 0x002fc800078a08ff */
[----:B------:R-:W-:Y:S02]  /*25d0*/  @P3 LEA.HI.X R31, R28, R31, R7, 0x1, P5 ;  /* 0x0000001f1c1f3211 */ /* 0x000fe400028f0c07 */
[----:B------:R-:W1:Y:S01]  /*25e0*/  @P4 LDC.64 R28, c[0x0][0x220] ;  /* 0x00008800ff1c4b82 */ /* 0x000e620000000a00 */
[----:B------:R-:W-:Y:S02]  /*25f0*/  IADD3 R7, R0, 0x1e0, RZ ;  /* 0x000001e000077810 */ /* 0x000fe40007ffe0ff */
[C---:B------:R-:W-:Y:S02]  /*2600*/  LOP3.LUT P3, RZ, R5.reuse, 0x100000, RZ, 0xc0, !PT ;  /* 0x0010000005ff7812 */ /* 0x040fe4000786c0ff */
[----:B------:R-:W-:Y:S02]  /*2610*/  SHF.R.S32.HI R95, RZ, 0x1f, R7 ;  /* 0x0000001fff5f7819 */ /* 0x000fe40000011407 */
[----:B------:R-:W-:-:S04]  /*2620*/  LOP3.LUT R5, R5, 0x7fffffff, RZ, 0xc0, !PT ;  /* 0x7fffffff05057812 */ /* 0x000fc800078ec0ff */
[----:B------:R-:W-:Y:S01]  /*2630*/  @P4 LOP3.LUT R5, R5, 0x80000000, RZ, 0xfc, !PT ;  /* 0x8000000005054812 */ /* 0x000fe200078efcff */
[-C--:B0-----:R-:W-:Y:S02]  /*2640*/  @P4 IMAD R76, R95, R8.reuse, RZ ;  /* 0x000000085f4c4224 */ /* 0x081fe400078e02ff */
[----:B------:R-:W-:-:S04]  /*2650*/  @P4 IMAD.WIDE.U32 R100, R7, R8, R100 ;  /* 0x0000000807644225 */ /* 0x000fc800078e0064 */
[----:B------:R-:W-:Y:S01]  /*2660*/  @P4 IMAD R9, R7, R9, R76 ;  /* 0x0000000907094224 */ /* 0x000fe200078e024c */
[----:B------:R-:W-:-:S04]  /*2670*/  IADD3 R76, R0, 0x1f0, RZ ;  /* 0x000001f0004c7810 */ /* 0x000fc80007ffe0ff */
[----:B------:R-:W-:Y:S02]  /*2680*/  @P4 IADD3 R7, R101, R9, RZ ;  /* 0x0000000965074210 */ /* 0x000fe40007ffe0ff */
[----:B-1----:R-:W-:-:S04]  /*2690*/  @P4 LEA R28, P5, R100, R28, 0x1 ;  /* 0x0000001c641c4211 */ /* 0x002fc800078a08ff */
[----:B------:R-:W-:Y:S02]  /*26a0*/  @P4 LEA.HI.X R29, R100, R29, R7, 0x1, P5 ;  /* 0x0000001d641d4211 */ /* 0x000fe400028f0c07 */
[----:B------:R-:W-:Y:S02]  /*26b0*/  SHF.R.S32.HI R7, RZ, 0x1f, R76 ;  /* 0x0000001fff077819 */ /* 0x000fe4000001144c */
[----:B------:R-:W-:Y:S02]  /*26c0*/  ISETP.GE.U32.AND P5, PT, R76, UR12, PT ;  /* 0x0000000c4c007c0c */ /* 0x000fe4000bfa6070 */
[----:B------:R-:W-:Y:S02]  /*26d0*/  LOP3.LUT P4, RZ, R5, 0x400000, RZ, 0xc0, !PT ;  /* 0x0040000005ff7812 */ /* 0x000fe4000788c0ff */
[----:B------:R-:W-:-:S04]  /*26e0*/  ISETP.GE.AND.EX P5, PT, R7, UR13, PT, P5 ;  /* 0x0000000d07007c0c */ /* 0x000fc8000bfa6350 */
[----:B------:R-:W-:-:S13]  /*26f0*/  ISETP.GT.U32.OR P5, PT, R104, 0x1df, P5 ;  /* 0x000001df6800780c */ /* 0x000fda0002fa4470 */
[----:B------:R-:W0:Y:S01]  /*2700*/  @!P5 LDC.64 R100, c[0x0][0x270] ;  /* 0x00009c00ff64db82 */ /* 0x000e220000000a00 */
[----:B------:R-:W-:Y:S01]  /*2710*/  @!P5 MOV R8, R68 ;  /* 0x000000440008d202 */ /* 0x000fe20000000f00 */
[----:B------:R-:W-:-:S04]  /*2720*/  @!P5 IMAD.MOV.U32 R9, RZ, RZ, R67 ;  /* 0x000000ffff09d224 */ /* 0x000fc800078e0043 */
[----:B0-----:R-:W-:-:S04]  /*2730*/  @!P5 IMAD.WIDE.U32 R8, R76, R100, R8 ;  /* 0x000000644c08d225 */ /* 0x001fc800078e0008 */
[----:B------:R-:W-:-:S04]  /*2740*/  @!P5 IMAD R100, R7, R100, RZ ;  /* 0x000000640764d224 */ /* 0x000fc800078e02ff */
[----:B------:R-:W-:Y:S02]  /*2750*/  @!P5 IMAD R95, R76, R101, R100 ;  /* 0x000000654c5fd224 */ /* 0x000fe400078e0264 */
[----:B------:R-:W0:Y:S03]  /*2760*/  @!P5 LDC.64 R100, c[0x0][0x220] ;  /* 0x00008800ff64db82 */ /* 0x000e260000000a00 */
[----:B------:R-:W-:Y:S02]  /*2770*/  @!P5 IADD3 R9, R9, R95, RZ ;  /* 0x0000005f0909d210 */ /* 0x000fe40007ffe0ff */
[----:B0-----:R-:W-:-:S04]  /*2780*/  @!P5 LEA R100, P6, R8, R100, 0x1 ;  /* 0x000000640864d211 */ /* 0x001fc800078c08ff */
[----:B------:R-:W-:Y:S02]  /*2790*/  @!P5 LEA.HI.X R101, R8, R101, R9, 0x1, P6 ;  /* 0x000000650865d211 */ /* 0x000fe400030f0c09 */
[----:B------:R-:W-:Y:S02]  /*27a0*/  CS2R R8, SRZ ;  /* 0x0000000000087805 */ /* 0x000fe4000001ff00 */
[----:B------:R-:W-:-:S04]  /*27b0*/  LOP3.LUT P6, RZ, R5, 0x1000000, RZ, 0xc0, !PT ;  /* 0x0100000005ff7812 */ /* 0x000fc800078cc0ff */
[----:B------:R-:W2:Y:S01]  /*27c0*/  @!P5 LDG.E R8, desc[UR8][R100.64] ;  /* 0x000000086408d981 */ /* 0x000ea2000c1e1900 */
[----:B------:R-:W-:-:S13]  /*27d0*/  LOP3.LUT P5, RZ, R5, 0x2000000, RZ, 0xc0, !PT ;  /* 0x0200000005ff7812 */ /* 0x000fda00078ac0ff */
[----:B------:R0:W3:Y:S02]  /*27e0*/  @P5 LDG.E R9, desc[UR8][R10.64] ;  /* 0x000000080a095981 */ /* 0x0000e4000c1e1900 */
[----:B0-----:R-:W-:-:S06]  /*27f0*/  CS2R R10, SRZ ;  /* 0x00000000000a7805 */ /* 0x001fcc000001ff00 */
[----:B------:R0:W4:Y:S04]  /*2800*/  @P1 LDG.E R11, desc[UR8][R12.64] ;  /* 0x000000080c0b1981 */ /* 0x000128000c1e1900 */
[----:B------:R-:W5:Y:S01]  /*2810*/  @P6 LDG.E R10, desc[UR8][R74.64] ;  /* 0x000000084a0a6981 */ /* 0x000f62000c1e1900 */
[----:B0-----:R-:W-:-:S06]  /*2820*/  CS2R R12, SRZ ;  /* 0x00000000000c7805 */ /* 0x001fcc000001ff00 */
[----:B------:R0:W2:Y:S01]  /*2830*/  @P4 LDG.E R12, desc[UR8][R72.64] ;  /* 0x00000008480c4981 */ /* 0x0000a2000c1e1900 */
[----:B------:R-:W-:-:S03]  /*2840*/  LOP3.LUT P4, RZ, R5, 0x80, RZ, 0xc0, !PT ;  /* 0x0000008005ff7812 */ /* 0x000fc6000788c0ff */
[----:B------:R1:W2:Y:S01]  /*2850*/  @P0 LDG.E R13, desc[UR8][R14.64] ;  /* 0x000000080e0d0981 */ /* 0x0002a2000c1e1900 */
[----:B0-----:R-:W-:Y:S02]  /*2860*/  P2R R72, PR, RZ, 0x10 ;  /* 0x00000010ff487803 */ /* 0x001fe40000000000 */
[----:B------:R-:W-:-:S04]  /*2870*/  LOP3.LUT P4, RZ, R5, 0x100, RZ, 0xc0, !PT ;  /* 0x0000010005ff7812 */ /* 0x000fc8000788c0ff */
[----:B------:R-:W-:Y:S02]  /*2880*/  P2R R73, PR, RZ, 0x10 ;  /* 0x00000010ff497803 */ /* 0x000fe40000000000 */
        /* <DEDUP_REMOVED lines=12> */
[C---:B------:R-:W-:Y:S02]  /*2950*/  LOP3.LUT P4, RZ, R5.reuse, 0x4000, RZ, 0xc0, !PT ;  /* 0x0000400005ff7812 */ /* 0x040fe4000788c0ff */
[----:B-1----:R-:W-:Y:S02]  /*2960*/  CS2R R14, SRZ ;  /* 0x00000000000e7805 */ /* 0x002fe4000001ff00 */
[----:B------:R-:W-:Y:S02]  /*2970*/  P2R R100, PR, RZ, 0x10 ;  /* 0x00000010ff647803 */ /* 0x000fe40000000000 */
[C---:B------:R-:W-:Y:S02]  /*2980*/  LOP3.LUT P4, RZ, R5.reuse, 0x8000, RZ, 0xc0, !PT ;  /* 0x0000800005ff7812 */ /* 0x040fe4000788c0ff */
[----:B------:R0:W2:Y:S01]  /*2990*/  @P2 LDG.E R15, desc[UR8][R18.64] ;  /* 0x00000008120f2981 */ /* 0x0000a2000c1e1900 */
[----:B------:R-:W-:-:S03]  /*29a0*/  LOP3.LUT P0, RZ, R5, 0x20000, RZ, 0xc0, !PT ;  /* 0x0002000005ff7812 */ /* 0x000fc6000780c0ff */
[----:B------:R1:W2:Y:S01]  /*29b0*/  @P3 LDG.E R14, desc[UR8][R16.64] ;  /* 0x00000008100e3981 */ /* 0x0002a2000c1e1900 */
[----:B0-----:R-:W-:Y:S02]  /*29c0*/  CS2R R18, SRZ ;  /* 0x0000000000127805 */ /* 0x001fe4000001ff00 */
[----:B-1----:R-:W-:-:S04]  /*29d0*/  CS2R R16, SRZ ;  /* 0x0000000000107805 */ /* 0x002fc8000001ff00 */
[----:B------:R-:W2:Y:S01]  /*29e0*/  @P4 LDG.E R19, desc[UR8][R22.64] ;  /* 0x0000000816134981 */ /* 0x000ea2000c1e1900 */
[----:B------:R-:W-:-:S03]  /*29f0*/  ISETP.NE.AND P4, PT, R100, RZ, PT ;  /* 0x000000ff6400720c */ /* 0x000fc60003f85270 */
[----:B------:R0:W2:Y:S02]  /*2a00*/  @P0 LDG.E R17, desc[UR8][R20.64] ;  /* 0x0000000814110981 */ /* 0x0000a4000c1e1900 */
[----:B0-----:R-:W-:-:S08]  /*2a10*/  CS2R R20, SRZ ;  /* 0x0000000000147805 */ /* 0x001fd0000001ff00 */
[----:B------:R-:W2:Y:S01]  /*2a20*/  @P4 LDG.E R20, desc[UR8][R62.64] ;  /* 0x000000083e144981 */ /* 0x000ea2000c1e1900 */
[----:B------:R-:W-:Y:S02]  /*2a30*/  ISETP.NE.AND P4, PT, R96, RZ, PT ;  /* 0x000000ff6000720c */ /* 0x000fe40003f85270 */
[----:B------:R-:W-:-:S11]  /*2a40*/  CS2R R22, SRZ ;  /* 0x0000000000167805 */ /* 0x000fd6000001ff00 */
[----:B------:R-:W2:Y:S01]  /*2a50*/  @P4 LDG.E R21, desc[UR8][R60.64] ;  /* 0x000000083c154981 */ /* 0x000ea2000c1e1900 */
[----:B------:R-:W-:Y:S02]  /*2a60*/  ISETP.NE.AND P4, PT, R92, RZ, PT ;  /* 0x000000ff5c00720c */ /* 0x000fe40003f85270 */
[C---:B------:R-:W-:Y:S02]  /*2a70*/  LOP3.LUT P1, RZ, R5.reuse, 0x40000, RZ, 0xc0, !PT ;  /* 0x0004000005ff7812 */ /* 0x040fe4000782c0ff */
[----:B------:R-:W-:-:S09]  /*2a80*/  LOP3.LUT P6, RZ, R5, 0x10000, RZ, 0xc0, !PT ;  /* 0x0001000005ff7812 */ /* 0x000fd200078cc0ff */
[----:B------:R-:W2:Y:S01]  /*2a90*/  @P4 LDG.E R22, desc[UR8][R58.64] ;  /* 0x000000083a164981 */ /* 0x000ea2000c1e1900 */
[----:B------:R-:W-:-:S03]  /*2aa0*/  ISETP.NE.AND P4, PT, R95, RZ, PT ;  /* 0x000000ff5f00720c */ /* 0x000fc60003f85270 */
[----:B------:R-:W2:Y:S04]  /*2ab0*/  @P1 LDG.E R16, desc[UR8][R70.64] ;  /* 0x0000000846101981 */ /* 0x000ea8000c1e1900 */
[----:B------:R-:W2:Y:S06]  /*2ac0*/  @P6 LDG.E R18, desc[UR8][R64.64] ;  /* 0x0000000840126981 */ /* 0x000eac000c1e1900 */
[----:B------:R0:W2:Y:S01]  /*2ad0*/  @P4 LDG.E R23, desc[UR8][R24.64] ;  /* 0x0000000818174981 */ /* 0x0000a2000c1e1900 */
[----:B------:R-:W-:-:S02]  /*2ae0*/  ISETP.NE.AND P4, PT, R76, RZ, PT ;  /* 0x000000ff4c00720c */ /* 0x000fc40003f85270 */
[----:B0-----:R-:W-:-:S11]  /*2af0*/  CS2R R24, SRZ ;  /* 0x0000000000187805 */ /* 0x001fd6000001ff00 */
[----:B------:R-:W2:Y:S01]  /*2b00*/  @P4 LDG.E R24, desc[UR8][R56.64] ;  /* 0x0000000838184981 */ /* 0x000ea2000c1e1900 */
[----:B------:R-:W-:-:S13]  /*2b10*/  ISETP.NE.AND P4, PT, R75, RZ, PT ;  /* 0x000000ff4b00720c */ /* 0x000fda0003f85270 */
[----:B------:R0:W2:Y:S01]  /*2b20*/  @P4 LDG.E R25, desc[UR8][R26.64] ;  /* 0x000000081a194981 */ /* 0x0000a2000c1e1900 */
[----:B------:R-:W-:Y:S02]  /*2b30*/  ISETP.NE.AND P4, PT, R74, RZ, PT ;  /* 0x000000ff4a00720c */ /* 0x000fe40003f85270 */
[----:B0-----:R-:W-:-:S11]  /*2b40*/  CS2R R26, SRZ ;  /* 0x00000000001a7805 */ /* 0x001fd6000001ff00 */
[----:B------:R-:W2:Y:S01]  /*2b50*/  @P4 LDG.E R26, desc[UR8][R54.64] ;  /* 0x00000008361a4981 */ /* 0x000ea2000c1e1900 */
[----:B------:R-:W-:Y:S02]  /*2b60*/  ISETP.NE.AND P4, PT, R73, RZ, PT ;  /* 0x000000ff4900720c */ /* 0x000fe40003f85270 */
[----:B------:R-:W-:-:S11]  /*2b70*/  LOP3.LUT P3, RZ, R5, 0x40, RZ, 0xc0, !PT ;  /* 0x0000004005ff7812 */ /* 0x000fd6000786c0ff */
[----:B------:R0:W2:Y:S01]  /*2b80*/  @P4 LDG.E R27, desc[UR8][R44.64] ;  /* 0x000000082c1b4981 */ /* 0x0000a2000c1e1900 */
[----:B------:R-:W-:Y:S02]  /*2b90*/  ISETP.NE.AND P4, PT, R72, RZ, PT ;  /* 0x000000ff4800720c */ /* 0x000fe40003f85270 */
[----:B------:R-:W-:Y:S02]  /*2ba0*/  LOP3.LUT P2, RZ, R5, 0x20, RZ, 0xc0, !PT ;  /* 0x0000002005ff7812 */ /* 0x000fe4000784c0ff */
[----:B0-----:R-:W-:-:S09]  /*2bb0*/  CS2R R44, SRZ ;  /* 0x00000000002c7805 */ /* 0x001fd2000001ff00 */
[----:B------:R-:W2:Y:S01]  /*2bc0*/  @P4 LDG.E R44, desc[UR8][R52.64] ;  /* 0x00000008342c4981 */ /* 0x000ea2000c1e1900 */
[----:B------:R-:W-:-:S03]  /*2bd0*/  LOP3.LUT P1, RZ, R5, 0x10, RZ, 0xc0, !PT ;  /* 0x0000001005ff7812 */ /* 0x000fc6000782c0ff */
[----:B------:R0:W2:Y:S01]  /*2be0*/  @P3 LDG.E R45, desc[UR8][R46.64] ;  /* 0x000000082e2d3981 */ /* 0x0000a2000c1e1900 */
[----:B------:R-:W-:Y:S02]  /*2bf0*/  LOP3.LUT P0, RZ, R5, 0x8, RZ, 0xc0, !PT ;  /* 0x0000000805ff7812 */ /* 0x000fe4000780c0ff */
[----:B0-----:R-:W-:-:S06]  /*2c00*/  CS2R R46, SRZ ;  /* 0x00000000002e7805 */ /* 0x001fcc000001ff00 */
[----:B------:R-:W2:Y:S01]  /*2c10*/  @P2 LDG.E R46, desc[UR8][R50.64] ;  /* 0x00000008322e2981 */ /* 0x000ea2000c1e1900 */
[----:B------:R-:W-:-:S03]  /*2c20*/  LOP3.LUT P5, RZ, R5, 0x4, RZ, 0xc0, !PT ;  /* 0x0000000405ff7812 */ /* 0x000fc600078ac0ff */
[----:B------:R0:W2:Y:S01]  /*2c30*/  @P1 LDG.E R47, desc[UR8][R48.64] ;  /* 0x00000008302f1981 */ /* 0x0000a2000c1e1900 */
[----:B------:R-:W-:Y:S02]  /*2c40*/  LOP3.LUT P6, RZ, R5, 0x1, RZ, 0xc0, !PT ;  /* 0x0000000105ff7812 */ /* 0x000fe400078cc0ff */
[----:B0-----:R-:W-:-:S06]  /*2c50*/  CS2R R48, SRZ ;  /* 0x0000000000307805 */ /* 0x001fcc000001ff00 */
[----:B------:R-:W2:Y:S01]  /*2c60*/  @P0 LDG.E R48, desc[UR8][R42.64] ;  /* 0x000000082a300981 */ /* 0x000ea2000c1e1900 */
[----:B------:R-:W-:-:S03]  /*2c70*/  CS2R R50, SRZ ;  /* 0x0000000000327805 */ /* 0x000fc6000001ff00 */
[----:B------:R5:W2:Y:S01]  /*2c80*/  @P5 LDG.E R49, desc[UR8][R40.64] ;  /* 0x0000000828315981 */ /* 0x000aa2000c1e1900 */
[----:B------:R-:W-:-:S03]  /*2c90*/  LOP3.LUT P1, RZ, R5, 0x10000000, RZ, 0xc0, !PT ;  /* 0x1000000005ff7812 */ /* 0x000fc6000782c0ff */
[----:B------:R3:W2:Y:S01]  /*2ca0*/  @P6 LDG.E R50, desc[UR8][R38.64] ;  /* 0x0000000826326981 */ /* 0x0006a2000c1e1900 */
[C---:B------:R-:W-:Y:S02]  /*2cb0*/  LOP3.LUT P0, RZ, R5.reuse, 0x8000000, RZ, 0xc0, !PT ;  /* 0x0800000005ff7812 */ /* 0x040fe4000780c0ff */
[----:B------:R-:W-:Y:S02]  /*2cc0*/  CS2R R52, SRZ ;  /* 0x0000000000347805 */ /* 0x000fe4000001ff00 */
[C---:B------:R-:W-:Y:S02]  /*2cd0*/  LOP3.LUT P2, RZ, R5.reuse, 0x20000000, RZ, 0xc0, !PT ;  /* 0x2000000005ff7812 */ /* 0x040fe4000784c0ff */
[----:B------:R-:W-:-:S03]  /*2ce0*/  LOP3.LUT P3, RZ, R5, 0x40000000, RZ, 0xc0, !PT ;  /* 0x4000000005ff7812 */ /* 0x000fc6000786c0ff */
[----:B------:R0:W2:Y:S04]  /*2cf0*/  @P1 LDG.E R52, desc[UR8][R34.64] ;  /* 0x0000000822341981 */ /* 0x0000a8000c1e1900 */
[----:B------:R-:W2:Y:S01]  /*2d00*/  @P0 LDG.E R51, desc[UR8][R36.64] ;  /* 0x0000000824330981 */ /* 0x000ea2000c1e1900 */
[----:B------:R-:W-:-:S03]  /*2d10*/  LOP3.LUT P4, RZ, R5, 0x80000000, RZ, 0xc0, !PT ;  /* 0x8000000005ff7812 */ /* 0x000fc6000788c0ff */
[----:B------:R4:W2:Y:S01]  /*2d20*/  @P2 LDG.E R53, desc[UR8][R32.64] ;  /* 0x0000000820352981 */ /* 0x0008a2000c1e1900 */
[----:B------:R-:W-:-:S06]  /*2d30*/  CS2R R54, SRZ ;  /* 0x0000000000367805 */ /* 0x000fcc000001ff00 */
[----:B------:R-:W2:Y:S04]  /*2d40*/  @P3 LDG.E R54, desc[UR8][R30.64] ;  /* 0x000000081e363981 */ /* 0x000ea8000c1e1900 */
[----:B------:R1:W2:Y:S01]  /*2d50*/  @P4 LDG.E R55, desc[UR8][R28.64] ;  /* 0x000000081c374981 */ /* 0x0002a2000c1e1900 */
[----:B-----5:R-:W-:Y:S02]  /*2d60*/  PRMT R40, R10, 0x7632, R40 ;  /* 0x000076320a287816 */ /* 0x020fe40000000028 */
[----:B---3--:R-:W-:Y:S02]  /*2d70*/  PRMT R38, R9, 0x7632, R38 ;  /* 0x0000763209267816 */ /* 0x008fe40000000026 */
[----:B0-----:R-:W-:Y:S02]  /*2d80*/  SHF.L.U32 R35, R40, 0x10, RZ ;  /* 0x0000001028237819 */ /* 0x001fe400000006ff */
[----:B----4-:R-:W-:-:S02]  /*2d90*/  PRMT R32, R11, 0x7632, R32 ;  /* 0x000076320b207816 */ /* 0x010fc40000000020 */
[----:B------:R-:W-:Y:S02]  /*2da0*/  SHF.L.U32 R38, R38, 0x10, RZ ;  /* 0x0000001026267819 */ /* 0x000fe400000006ff */
[----:B------:R-:W-:Y:S01]  /*2db0*/  SHF.L.U32 R39, R9, 0x10, RZ ;  /* 0x0000001009277819 */ /* 0x000fe200000006ff */
[----:B------:R-:W-:Y:S02]  /*2dc0*/  IMAD.U32 R40, R10, 0x10000, RZ ;  /* 0x000100000a287824 */ /* 0x000fe400078e00ff */
[----:B-1----:R-:W-:Y:S01]  /*2dd0*/  FMUL.FTZ R29, R35, R35 ;  /* 0x00000023231d7220 */ /* 0x002fe20000410000 */
[----:B------:R-:W-:Y:S01]  /*2de0*/  SHF.L.U32 R41, R32, 0x10, RZ ;  /* 0x0000001020297819 */ /* 0x000fe200000006ff */
[----:B------:R-:W-:Y:S01]  /*2df0*/  FMUL.FTZ R34, R38, R38 ;  /* 0x0000002626227220 */ /* 0x000fe20000410000 */
[----:B------:R-:W-:Y:S01]  /*2e00*/  FADD.FTZ R36, R39, R38 ;  /* 0x0000002627247221 */ /* 0x000fe20000010000 */
[C---:B------:R-:W-:Y:S01]  /*2e10*/  FADD.FTZ R38, R40.reuse, R35 ;  /* 0x0000002328267221 */ /* 0x040fe20000010000 */
[----:B------:R-:W-:Y:S01]  /*2e20*/  SHF.L.U32 R62, R11, 0x10, RZ ;  /* 0x000000100b3e7819 */ /* 0x000fe200000006ff */
[----:B------:R-:W-:Y:S01]  /*2e30*/  FFMA.FTZ R40, R40, R40, R29 ;  /* 0x0000002828287223 */ /* 0x000fe2000001001d */
[----:B--2---:R-:W-:Y:S01]  /*2e40*/  PRMT R28, R12, 0x7632, R28 ;  /* 0x000076320c1c7816 */ /* 0x004fe2000000001c */
[----:B------:R-:W-:Y:S01]  /*2e50*/  FMUL.FTZ R29, R41, R41 ;  /* 0x00000029291d7220 */ /* 0x000fe20000410000 */
[----:B------:R-:W-:Y:S01]  /*2e60*/  PRMT R31, R13, 0x7632, R31 ;  /* 0x000076320d1f7816 */ /* 0x000fe2000000001f */
[----:B------:R-:W-:Y:S01]  /*2e70*/  FADD.FTZ R41, R62, R41 ;  /* 0x000000293e297221 */ /* 0x000fe20000010000 */
[----:B------:R-:W-:Y:S01]  /*2e80*/  SHF.L.U32 R28, R28, 0x10, RZ ;  /* 0x000000101c1c7819 */ /* 0x000fe200000006ff */
[----:B------:R-:W-:Y:S01]  /*2e90*/  FFMA.FTZ R62, R62, R62, R29 ;  /* 0x0000003e3e3e7223 */ /* 0x000fe2000001001d */
[----:B------:R-:W-:Y:S01]  /*2ea0*/  SHF.L.U32 R65, R12, 0x10, RZ ;  /* 0x000000100c417819 */ /* 0x000fe200000006ff */
[----:B------:R-:W-:Y:S01]  /*2eb0*/  IMAD.U32 R31, R31, 0x10000, RZ ;  /* 0x000100001f1f7824 */ /* 0x000fe200078e00ff */
[----:B------:R-:W-:Y:S01]  /*2ec0*/  SHF.L.U32 R64, R13, 0x10, RZ ;  /* 0x000000100d407819 */ /* 0x000fe200000006ff */
[----:B------:R-:W-:-:S02]  /*2ed0*/  FMUL.FTZ R30, R28, R28 ;  /* 0x0000001c1c1e7220 */ /* 0x000fc40000410000 */
[C---:B------:R-:W-:Y:S02]  /*2ee0*/  FADD.FTZ R70, R65.reuse, R28 ;  /* 0x0000001c41467221 */ /* 0x040fe40000010000 */
[----:B------:R-:W-:Y:S01]  /*2ef0*/  FADD.FTZ R63, R64, R31 ;  /* 0x0000001f403f7221 */ /* 0x000fe20000010000 */
[----:B------:R-:W-:Y:S01]  /*2f00*/  FFMA.FTZ R65, R65, R65, R30 ;  /* 0x0000004141417223 */ /* 0x000fe2000001001e */
[----:B------:R-:W-:Y:S01]  /*2f10*/  FFMA.FTZ R39, R39, R39, R34 ;  /* 0x0000002727277223 */ /* 0x000fe20000010022 */
[C---:B------:R-:W-:Y:S02]  /*2f20*/  PRMT R29, R14.reuse, 0x7632, R29 ;  /* 0x000076320e1d7816 */ /* 0x040fe4000000001d */
[----:B------:R-:W-:Y:S02]  /*2f30*/  PRMT R32, R15, 0x7632, R32 ;  /* 0x000076320f207816 */ /* 0x000fe40000000020 */
[----:B------:R-:W-:Y:S01]  /*2f40*/  SHF.L.U32 R28, R29, 0x10, RZ ;  /* 0x000000101d1c7819 */ /* 0x000fe200000006ff */
[----:B------:R-:W-:Y:S01]  /*2f50*/  FMUL.FTZ R29, R31, R31 ;  /* 0x0000001f1f1d7220 */ /* 0x000fe20000410000 */
[----:B------:R-:W-:-:S02]  /*2f60*/  SHF.L.U32 R57, R14, 0x10, RZ ;  /* 0x000000100e397819 */ /* 0x000fc400000006ff */
[----:B------:R-:W-:Y:S01]  /*2f70*/  SHF.L.U32 R59, R32, 0x10, RZ ;  /* 0x00000010203b7819 */ /* 0x000fe200000006ff */
[----:B------:R-:W-:Y:S01]  /*2f80*/  FFMA.FTZ R64, R64, R64, R29 ;  /* 0x0000004040407223 */ /* 0x000fe2000001001d */
[----:B------:R-:W-:Y:S01]  /*2f90*/  FMUL.FTZ R30, R28, R28 ;  /* 0x0000001c1c1e7220 */ /* 0x000fe20000410000 */
[----:B------:R-:W-:Y:S01]  /*2fa0*/  FADD.FTZ R61, R57, R28 ;  /* 0x0000001c393d7221 */ /* 0x000fe20000010000 */
[----:B------:R-:W-:Y:S02]  /*2fb0*/  IMAD.U32 R60, R15, 0x10000, RZ ;  /* 0x000100000f3c7824 */ /* 0x000fe400078e00ff */
[----:B------:R-:W-:Y:S01]  /*2fc0*/  FFMA.FTZ R57, R57, R57, R30 ;  /* 0x0000003939397223 */ /* 0x000fe2000001001e */
[----:B------:R-:W-:-:S04]  /*2fd0*/  PRMT R28, R17, 0x7632, R28 ;  /* 0x00007632111c7816 */ /* 0x000fc8000000001c */
[----:B------:R-:W-:Y:S02]  /*2fe0*/  SHF.L.U32 R28, R28, 0x10, RZ ;  /* 0x000000101c1c7819 */ /* 0x000fe400000006ff */
[----:B------:R-:W-:-:S05]  /*2ff0*/  SHF.L.U32 R43, R17, 0x10, RZ ;  /* 0x00000010112b7819 */ /* 0x000fca00000006ff */
[----:B------:R-:W-:Y:S01]  /*3000*/  FADD.FTZ R56, R43, R28 ;  /* 0x0000001c2b387221 */ /* 0x000fe20000010000 */
[----:B------:R-:W-:Y:S01]  /*3010*/  IMAD.U32 R34, R20, 0x10000, RZ ;  /* 0x0001000014227824 */ /* 0x000fe200078e00ff */
[----:B------:R-:W-:-:S04]  /*3020*/  PRMT R29, R16, 0x7632, R29 ;  /* 0x00007632101d7816 */ /* 0x000fc8000000001d */
[----:B------:R-:W-:Y:S01]  /*3030*/  SHF.L.U32 R31, R29, 0x10, RZ ;  /* 0x000000101d1f7819 */ /* 0x000fe200000006ff */
[----:B------:R-:W-:Y:S01]  /*3040*/  FMUL.FTZ R29, R59, R59 ;  /* 0x0000003b3b1d7220 */ /* 0x000fe20000410000 */
[----:B------:R-:W-:Y:S01]  /*3050*/  SHF.L.U32 R42, R16, 0x10, RZ ;  /* 0x00000010102a7819 */ /* 0x000fe200000006ff */
[----:B------:R-:W-:Y:S01]  /*3060*/  FADD.FTZ R59, R60, R59 ;  /* 0x0000003b3c3b7221 */ /* 0x000fe20000010000 */
[----:B------:R-:W-:Y:S01]  /*3070*/  PRMT R30, R18, 0x7632, R30 ;  /* 0x00007632121e7816 */ /* 0x000fe2000000001e */
[----:B------:R-:W-:Y:S01]  /*3080*/  FFMA.FTZ R60, R60, R60, R29 ;  /* 0x0000003c3c3c7223 */ /* 0x000fe2000001001d */
[----:B------:R-:W-:Y:S01]  /*3090*/  FMUL.FTZ R29, R31, R31 ;  /* 0x0000001f1f1d7220 */ /* 0x000fe20000410000 */
[----:B------:R-:W-:Y:S02]  /*30a0*/  FADD.FTZ R58, R42, R31 ;  /* 0x0000001f2a3a7221 */ /* 0x000fe40000010000 */
[----:B------:R-:W-:Y:S02]  /*30b0*/  IMAD.U32 R32, R30, 0x10000, RZ ;  /* 0x000100001e207824 */ /* 0x000fe400078e00ff */
[--C-:B------:R-:W-:Y:S01]  /*30c0*/  FFMA.FTZ R42, R42, R42, R29.reuse ;  /* 0x0000002a2a2a7223 */ /* 0x100fe2000001001d */
[----:B------:R-:W-:Y:S01]  /*30d0*/  FMUL.FTZ R30, R28, R28 ;  /* 0x0000001c1c1e7220 */ /* 0x000fe20000410000 */
[----:B------:R-:W-:-:S02]  /*30e0*/  PRMT R29, R19, 0x7632, R29 ;  /* 0x00007632131d7816 */ /* 0x000fc4000000001d */
[----:B------:R-:W-:Y:S01]  /*30f0*/  SHF.L.U32 R33, R18, 0x10, RZ ;  /* 0x0000001012217819 */ /* 0x000fe200000006ff */
[----:B------:R-:W-:Y:S01]  /*3100*/  FFMA.FTZ R43, R43, R43, R30 ;  /* 0x0000002b2b2b7223 */ /* 0x000fe2000001001e */
[----:B------:R-:W-:Y:S01]  /*3110*/  PRMT R31, R20, 0x7632, R31 ;  /* 0x00007632141f7816 */ /* 0x000fe2000000001f */
[----:B------:R-:W-:Y:S01]  /*3120*/  FMUL.FTZ R28, R32, R32 ;  /* 0x00000020201c7220 */ /* 0x000fe20000410000 */
[----:B------:R-:W-:Y:S01]  /*3130*/  SHF.L.U32 R30, R29, 0x10, RZ ;  /* 0x000000101d1e7819 */ /* 0x000fe200000006ff */
[----:B------:R-:W-:Y:S01]  /*3140*/  FADD.FTZ R32, R33, R32 ;  /* 0x0000002021207221 */ /* 0x000fe20000010000 */
[----:B------:R-:W-:Y:S02]  /*3150*/  SHF.L.U32 R29, R19, 0x10, RZ ;  /* 0x00000010131d7819 */ /* 0x000fe400000006ff */
[----:B------:R-:W-:Y:S01]  /*3160*/  SHF.L.U32 R31, R31, 0x10, RZ ;  /* 0x000000101f1f7819 */ /* 0x000fe200000006ff */
[----:B------:R-:W-:Y:S01]  /*3170*/  FFMA.FTZ R33, R33, R33, R28 ;  /* 0x0000002121217223 */ /* 0x000fe2000001001c */
[----:B------:R-:W-:Y:S01]  /*3180*/  FMUL.FTZ R28, R30, R30 ;  /* 0x0000001e1e1c7220 */ /* 0x000fe20000410000 */
[--C-:B------:R-:W-:Y:S01]  /*3190*/  FADD.FTZ R35, R29, R30.reuse ;  /* 0x0000001e1d237221 */ /* 0x100fe20000010000 */
[----:B------:R-:W-:Y:S01]  /*31a0*/  PRMT R30, R22, 0x7632, R30 ;  /* 0x00007632161e7816 */ /* 0x000fe2000000001e */
[----:B------:R-:W-:Y:S01]  /*31b0*/  FMUL.FTZ R37, R31, R31 ;  /* 0x0000001f1f257220 */ /* 0x000fe20000410000 */
[----:B------:R-:W-:Y:S01]  /*31c0*/  FFMA.FTZ R29, R29, R29, R28 ;  /* 0x0000001d1d1d7223 */ /* 0x000fe2000001001c */
[C---:B------:R-:W-:Y:S01]  /*31d0*/  FADD.FTZ R28, R34.reuse, R31 ;  /* 0x0000001f221c7221 */ /* 0x040fe20000010000 */
[----:B------:R-:W-:Y:S01]  /*31e0*/  PRMT R71, R21, 0x7632, R71 ;  /* 0x0000763215477816 */ /* 0x000fe20000000047 */
[----:B------:R-:W-:Y:S01]  /*31f0*/  FFMA.FTZ R34, R34, R34, R37 ;  /* 0x0000002222227223 */ /* 0x000fe20000010025 */
[----:B------:R-:W-:-:S02]  /*3200*/  SHF.L.U32 R72, R30, 0x10, RZ ;  /* 0x000000101e487819 */ /* 0x000fc400000006ff */
[----:B------:R-:W-:Y:S02]  /*3210*/  SHF.L.U32 R37, R22, 0x10, RZ ;  /* 0x0000001016257819 */ /* 0x000fe400000006ff */
[----:B------:R-:W-:-:S03]  /*3220*/  SHF.L.U32 R74, R71, 0x10, RZ ;  /* 0x00000010474a7819 */ /* 0x000fc600000006ff */
[----:B------:R-:W-:Y:S01]  /*3230*/  FADD.FTZ R71, R37, R72 ;  /* 0x0000004825477221 */ /* 0x000fe20000010000 */
[----:B------:R-:W-:-:S03]  /*3240*/  FMUL.FTZ R72, R72, R72 ;  /* 0x0000004848487220 */ /* 0x000fc60000410000 */
[----:B------:R-:W-:Y:S01]  /*3250*/  FADD.FTZ R71, RZ, R71 ;  /* 0x00000047ff477221 */ /* 0x000fe20000010000 */
[----:B------:R-:W-:-:S03]  /*3260*/  FFMA.FTZ R72, R37, R37, R72 ;  /* 0x0000002525487223 */ /* 0x000fc60000010048 */
[----:B------:R-:W-:Y:S01]  /*3270*/  FADD.FTZ R71, R71, R36 ;  /* 0x0000002447477221 */ /* 0x000fe20000010000 */
[----:B------:R-:W-:-:S04]  /*3280*/  FADD.FTZ R72, RZ, R72 ;  /* 0x00000048ff487221 */ /* 0x000fc80000010000 */
[----:B------:R-:W-:Y:S01]  /*3290*/  FADD.FTZ R73, R72, R39 ;  /* 0x0000002748497221 */ /* 0x000fe20000010000 */
[----:B------:R-:W-:-:S03]  /*32a0*/  FADD.FTZ R72, R71, R38 ;  /* 0x0000002647487221 */ /* 0x000fc60000010000 */
[----:B------:R-:W-:Y:S01]  /*32b0*/  FADD.FTZ R73, R73, R40 ;  /* 0x0000002849497221 */ /* 0x000fe20000010000 */
[----:B------:R-:W-:-:S03]  /*32c0*/  FADD.FTZ R71, R72, R41 ;  /* 0x0000002948477221 */ /* 0x000fc60000010000 */
[----:B------:R-:W-:Y:S01]  /*32d0*/  FADD.FTZ R62, R73, R62 ;  /* 0x0000003e493e7221 */ /* 0x000fe20000010000 */
[----:B------:R-:W-:Y:S01]  /*32e0*/  FADD.FTZ R70, R71, R70 ;  /* 0x0000004647467221 */ /* 0x000fe20000010000 */
[----:B------:R-:W-:Y:S02]  /*32f0*/  PRMT R71, R26, 0x7632, R71 ;  /* 0x000076321a477816 */ /* 0x000fe40000000047 */
[----:B------:R-:W-:Y:S01]  /*3300*/  FADD.FTZ R65, R62, R65 ;  /* 0x000000413e417221 */ /* 0x000fe20000010000 */
[----:B------:R-:W-:Y:S01]  /*3310*/  FADD.FTZ R70, R70, R63 ;  /* 0x0000003f46467221 */ /* 0x000fe20000010000 */
[----:B------:R-:W-:Y:S02]  /*3320*/  SHF.L.U32 R71, R71, 0x10, RZ ;  /* 0x0000001047477819 */ /* 0x000fe400000006ff */
[----:B------:R-:W-:Y:S01]  /*3330*/  FADD.FTZ R64, R65, R64 ;  /* 0x0000004041407221 */ /* 0x000fe20000010000 */
[----:B------:R-:W-:Y:S01]  /*3340*/  SHF.L.U32 R62, R26, 0x10, RZ ;  /* 0x000000101a3e7819 */ /* 0x000fe200000006ff */
[----:B------:R-:W-:Y:S01]  /*3350*/  FADD.FTZ R70, R70, R61 ;  /* 0x0000003d46467221 */ /* 0x000fe20000010000 */
[----:B------:R-:W-:Y:S01]  /*3360*/  PRMT R65, R27, 0x7632, R65 ;  /* 0x000076321b417816 */ /* 0x000fe20000000041 */
[----:B------:R-:W-:Y:S01]  /*3370*/  FMUL.FTZ R63, R71, R71 ;  /* 0x00000047473f7220 */ /* 0x000fe20000410000 */
[----:B------:R-:W-:Y:S01]  /*3380*/  FADD.FTZ R57, R64, R57 ;  /* 0x0000003940397221 */ /* 0x000fe20000010000 */
[----:B------:R-:W-:Y:S01]  /*3390*/  FADD.FTZ R59, R70, R59 ;  /* 0x0000003b463b7221 */ /* 0x000fe20000010000 */
[C---:B------:R-:W-:Y:S01]  /*33a0*/  FADD.FTZ R61, R62.reuse, R71 ;  /* 0x000000473e3d7221 */ /* 0x040fe20000010000 */
[----:B------:R-:W-:Y:S01]  /*33b0*/  SHF.L.U32 R65, R65, 0x10, RZ ;  /* 0x0000001041417819 */ /* 0x000fe200000006ff */
[----:B------:R-:W-:Y:S01]  /*33c0*/  FFMA.FTZ R62, R62, R62, R63 ;  /* 0x0000003e3e3e7223 */ /* 0x000fe2000001003f */
[----:B------:R-:W-:Y:S01]  /*33d0*/  FADD.FTZ R63, R57, R60 ;  /* 0x0000003c393f7221 */ /* 0x000fe20000010000 */
[----:B------:R-:W-:-:S02]  /*33e0*/  PRMT R70, R44, 0x7632, R70 ;  /* 0x000076322c467816 */ /* 0x000fc40000000046 */
[----:B------:R-:W-:Y:S01]  /*33f0*/  FMUL.FTZ R57, R65, R65 ;  /* 0x0000004141397220 */ /* 0x000fe20000410000 */
[----:B------:R-:W-:Y:S01]  /*3400*/  SHF.L.U32 R64, R27, 0x10, RZ ;  /* 0x000000101b407819 */ /* 0x000fe200000006ff */
[----:B------:R-:W-:Y:S01]  /*3410*/  FADD.FTZ R59, R59, R58 ;  /* 0x0000003a3b3b7221 */ /* 0x000fe20000010000 */
[----:B------:R-:W-:Y:S01]  /*3420*/  FADD.FTZ R42, R63, R42 ;  /* 0x0000002a3f2a7221 */ /* 0x000fe20000010000 */
[----:B------:R-:W-:Y:S01]  /*3430*/  IMAD.U32 R71, R70, 0x10000, RZ ;  /* 0x0001000046477824 */ /* 0x000fe200078e00ff */
[----:B------:R-:W-:Y:S01]  /*3440*/  SHF.L.U32 R60, R44, 0x10, RZ ;  /* 0x000000102c3c7819 */ /* 0x000fe200000006ff */
[C---:B------:R-:W-:Y:S01]  /*3450*/  FADD.FTZ R58, R64.reuse, R65 ;  /* 0x00000041403a7221 */ /* 0x040fe20000010000 */
[----:B------:R-:W-:Y:S01]  /*3460*/  FFMA.FTZ R57, R64, R64, R57 ;  /* 0x0000004040397223 */ /* 0x000fe20000010039 */
[----:B------:R-:W-:Y:S01]  /*3470*/  FADD.FTZ R59, R59, R56 ;  /* 0x000000383b3b7221 */ /* 0x000fe20000010000 */
[----:B------:R-:W-:Y:S01]  /*3480*/  FMUL.FTZ R63, R71, R71 ;  /* 0x00000047473f7220 */ /* 0x000fe20000410000 */
[----:B------:R-:W-:Y:S01]  /*3490*/  FADD.FTZ R56, R42, R43 ;  /* 0x0000002b2a387221 */ /* 0x000fe20000010000 */
[----:B------:R-:W-:Y:S01]  /*34a0*/  PRMT R64, R45, 0x7632, R64 ;  /* 0x000076322d407816 */ /* 0x000fe20000000040 */
[----:B------:R-:W-:Y:S01]  /*34b0*/  FADD.FTZ R32, R59, R32 ;  /* 0x000000203b207221 */ /* 0x000fe20000010000 */
[----:B------:R-:W-:Y:S01]  /*34c0*/  FFMA.FTZ R43, R60, R60, R63 ;  /* 0x0000003c3c2b7223 */ /* 0x000fe2000001003f */
[----:B------:R-:W-:Y:S01]  /*34d0*/  PRMT R36, R23, 0x7632, R36 ;  /* 0x0000763217247816 */ /* 0x000fe20000000024 */
[----:B------:R-:W-:Y:S01]  /*34e0*/  FADD.FTZ R56, R56, R33 ;  /* 0x0000002138387221 */ /* 0x000fe20000010000 */
[----:B------:R-:W-:-:S02]  /*34f0*/  SHF.L.U32 R64, R64, 0x10, RZ ;  /* 0x0000001040407819 */ /* 0x000fc400000006ff */
[----:B------:R-:W-:Y:S01]  /*3500*/  PRMT R63, R46, 0x7632, R63 ;  /* 0x000076322e3f7816 */ /* 0x000fe2000000003f */
[----:B------:R-:W-:Y:S01]  /*3510*/  FADD.FTZ R35, R32, R35 ;  /* 0x0000002320237221 */ /* 0x000fe20000010000 */
[----:B------:R-:W-:Y:S01]  /*3520*/  SHF.L.U32 R31, R21, 0x10, RZ ;  /* 0x00000010151f7819 */ /* 0x000fe200000006ff */
[----:B------:R-:W-:Y:S01]  /*3530*/  FADD.FTZ R42, R60, R71 ;  /* 0x000000473c2a7221 */ /* 0x000fe20000010000 */
[----:B------:R-:W-:Y:S01]  /*3540*/  SHF.L.U32 R59, R45, 0x10, RZ ;  /* 0x000000102d3b7819 */ /* 0x000fe200000006ff */
[----:B------:R-:W-:Y:S01]  /*3550*/  FADD.FTZ R33, R56, R29 ;  /* 0x0000001d38217221 */ /* 0x000fe20000010000 */
[----:B------:R-:W-:Y:S01]  /*3560*/  SHF.L.U32 R63, R63, 0x10, RZ ;  /* 0x000000103f3f7819 */ /* 0x000fe200000006ff */
[----:B------:R-:W-:Y:S01]  /*3570*/  IMAD.U32 R36, R36, 0x10000, RZ ;  /* 0x0001000024247824 */ /* 0x000fe200078e00ff */
[----:B------:R-:W-:Y:S01]  /*3580*/  PRMT R38, R24, 0x7632, R38 ;  /* 0x0000763218267816 */ /* 0x000fe20000000026 */
[----:B------:R-:W-:Y:S01]  /*3590*/  FMUL.FTZ R60, R64, R64 ;  /* 0x00000040403c7220 */ /* 0x000fe20000410000 */
[----:B------:R-:W-:Y:S01]  /*35a0*/  FMUL.FTZ R76, R74, R74 ;  /* 0x0000004a4a4c7220 */ /* 0x000fe20000410000 */
[----:B------:R-:W-:Y:S01]  /*35b0*/  SHF.L.U32 R37, R23, 0x10, RZ ;  /* 0x0000001017257819 */ /* 0x000fe200000006ff */
[----:B------:R-:W-:Y:S01]  /*35c0*/  FADD.FTZ R30, R31, R74 ;  /* 0x0000004a1f1e7221 */ /* 0x000fe20000010000 */
[----:B------:R-:W-:Y:S01]  /*35d0*/  FADD.FTZ R35, R35, R28 ;  /* 0x0000001c23237221 */ /* 0x000fe20000010000 */
[----:B------:R-:W-:Y:S01]  /*35e0*/  FADD.FTZ R34, R33, R34 ;  /* 0x0000002221227221 */ /* 0x000fe20000010000 */
[----:B------:R-:W-:Y:S01]  /*35f0*/  FMUL.FTZ R74, R36, R36 ;  /* 0x00000024244a7220 */ /* 0x000fe20000410000 */
[----:B------:R-:W-:Y:S01]  /*3600*/  SHF.L.U32 R38, R38, 0x10, RZ ;  /* 0x0000001026267819 */ /* 0x000fe200000006ff */
[----:B------:R-:W-:Y:S01]  /*3610*/  FADD.FTZ R32, R59, R64 ;  /* 0x000000403b207221 */ /* 0x000fe20000010000 */
[----:B------:R-:W-:Y:S01]  /*3620*/  PRMT R40, R25, 0x7632, R40 ;  /* 0x0000763219287816 */ /* 0x000fe20000000028 */
[----:B------:R-:W-:Y:S01]  /*3630*/  FFMA.FTZ R29, R59, R59, R60 ;  /* 0x0000003b3b1d7223 */ /* 0x000fe2000001003c */
[----:B------:R-:W-:-:S02]  /*3640*/  IMAD.U32 R56, R46, 0x10000, RZ ;  /* 0x000100002e387824 */ /* 0x000fc400078e00ff */
[----:B------:R-:W-:Y:S01]  /*3650*/  FMUL.FTZ R33, R63, R63 ;  /* 0x0000003f3f217220 */ /* 0x000fe20000410000 */
[----:B------:R-:W-:Y:S01]  /*3660*/  FFMA.FTZ R31, R31, R31, R76 ;  /* 0x0000001f1f1f7223 */ /* 0x000fe2000001004c */
[----:B------:R-:W-:Y:S01]  /*3670*/  SHF.L.U32 R39, R24, 0x10, RZ ;  /* 0x0000001018277819 */ /* 0x000fe200000006ff */
[----:B------:R-:W-:Y:S01]  /*3680*/  FADD.FTZ R36, R37, R36 ;  /* 0x0000002425247221 */ /* 0x000fe20000010000 */
[----:B------:R-:W-:Y:S01]  /*3690*/  PRMT R59, R47, 0x7632, R59 ;  /* 0x000076322f3b7816 */ /* 0x000fe2000000003b */
[----:B------:R-:W-:Y:S01]  /*36a0*/  FADD.FTZ R35, R35, R30 ;  /* 0x0000001e23237221 */ /* 0x000fe20000010000 */
[----:B------:R-:W-:Y:S01]  /*36b0*/  FFMA.FTZ R37, R37, R37, R74 ;  /* 0x0000002525257223 */ /* 0x000fe2000001004a */
[----:B------:R-:W-:Y:S01]  /*36c0*/  SHF.L.U32 R41, R40, 0x10, RZ ;  /* 0x0000001028297819 */ /* 0x000fe200000006ff */
[C---:B------:R-:W-:Y:S01]  /*36d0*/  FADD.FTZ R28, R56.reuse, R63 ;  /* 0x0000003f381c7221 */ /* 0x040fe20000010000 */
[----:B------:R-:W-:Y:S01]  /*36e0*/  FFMA.FTZ R30, R56, R56, R33 ;  /* 0x00000038381e7223 */ /* 0x000fe20000010021 */
[----:B------:R-:W-:Y:S01]  /*36f0*/  FMUL.FTZ R74, R38, R38 ;  /* 0x00000026264a7220 */ /* 0x000fe20000410000 */
[----:B------:R-:W-:Y:S01]  /*3700*/  FADD.FTZ R34, R34, R31 ;  /* 0x0000001f22227221 */ /* 0x000fe20000010000 */
[----:B------:R-:W-:Y:S01]  /*3710*/  SHF.L.U32 R56, R59, 0x10, RZ ;  /* 0x000000103b387819 */ /* 0x000fe200000006ff */
[----:B------:R-:W-:Y:S01]  /*3720*/  FADD.FTZ R38, R39, R38 ;  /* 0x0000002627267221 */ /* 0x000fe20000010000 */
[----:B------:R-:W-:-:S02]  /*3730*/  IMAD.U32 R40, R25, 0x10000, RZ ;  /* 0x0001000019287824 */ /* 0x000fc400078e00ff */
[----:B------:R-:W-:Y:S01]  /*3740*/  FADD.FTZ R35, R35, R36 ;  /* 0x0000002423237221 */ /* 0x000fe20000010000 */
[----:B------:R-:W-:Y:S01]  /*3750*/  PRMT R31, R48, 0x7632, R31 ;  /* 0x00007632301f7816 */ /* 0x000fe2000000001f */
[----:B------:R-:W-:Y:S01]  /*3760*/  FFMA.FTZ R39, R39, R39, R74 ;  /* 0x0000002727277223 */ /* 0x000fe2000001004a */
[----:B------:R-:W-:Y:S01]  /*3770*/  SHF.L.U32 R33, R47, 0x10, RZ ;  /* 0x000000102f217819 */ /* 0x000fe200000006ff */
[----:B------:R-:W-:Y:S01]  /*3780*/  FMUL.FTZ R75, R41, R41 ;  /* 0x00000029294b7220 */ /* 0x000fe20000410000 */
[----:B------:R-:W-:Y:S01]  /*3790*/  FADD.FTZ R34, R34, R37 ;  /* 0x0000002522227221 */ /* 0x000fe20000010000 */
[----:B------:R-:W-:Y:S01]  /*37a0*/  FADD.FTZ R41, R40, R41 ;  /* 0x0000002928297221 */ /* 0x000fe20000010000 */
[----:B------:R-:W-:Y:S01]  /*37b0*/  FMUL.FTZ R36, R56, R56 ;  /* 0x0000003838247220 */ /* 0x000fe20000410000 */
[----:B------:R-:W-:Y:S01]  /*37c0*/  FADD.FTZ R38, R35, R38 ;  /* 0x0000002623267221 */ /* 0x000fe20000010000 */
[----:B------:R-:W-:Y:S01]  /*37d0*/  SHF.L.U32 R60, R31, 0x10, RZ ;  /* 0x000000101f3c7819 */ /* 0x000fe200000006ff */
[----:B------:R-:W-:Y:S01]  /*37e0*/  FFMA.FTZ R40, R40, R40, R75 ;  /* 0x0000002828287223 */ /* 0x000fe2000001004b */
[C---:B------:R-:W-:Y:S01]  /*37f0*/  FADD.FTZ R31, R33.reuse, R56 ;  /* 0x00000038211f7221 */ /* 0x040fe20000010000 */
[----:B------:R-:W-:Y:S01]  /*3800*/  FADD.FTZ R39, R34, R39 ;  /* 0x0000002722277221 */ /* 0x000fe20000010000 */
[----:B------:R-:W-:Y:S01]  /*3810*/  SHF.L.U32 R35, R48, 0x10, RZ ;  /* 0x0000001030237819 */ /* 0x000fe200000006ff */
[----:B------:R-:W-:Y:S01]  /*3820*/  FFMA.FTZ R33, R33, R33, R36 ;  /* 0x0000002121217223 */ /* 0x000fe20000010024 */
[----:B------:R-:W-:Y:S01]  /*3830*/  FADD.FTZ R38, R38, R41 ;  /* 0x0000002926267221 */ /* 0x000fe20000010000 */
[----:B------:R-:W-:Y:S01]  /*3840*/  FMUL.FTZ R36, R60, R60 ;  /* 0x0000003c3c247220 */ /* 0x000fe20000410000 */
[----:B------:R-:W-:Y:S01]  /*3850*/  PRMT R37, R49, 0x7632, R37 ;  /* 0x0000763231257816 */ /* 0x000fe20000000025 */
[----:B------:R-:W-:Y:S01]  /*3860*/  FADD.FTZ R39, R39, R40 ;  /* 0x0000002827277221 */ /* 0x000fe20000010000 */
[C---:B------:R-:W-:Y:S01]  /*3870*/  FADD.FTZ R34, R35.reuse, R60 ;  /* 0x0000003c23227221 */ /* 0x040fe20000010000 */
[----:B------:R-:W-:Y:S01]  /*3880*/  FADD.FTZ R61, R38, R61 ;  /* 0x0000003d263d7221 */ /* 0x000fe20000010000 */
[----:B------:R-:W-:Y:S01]  /*3890*/  FFMA.FTZ R35, R35, R35, R36 ;  /* 0x0000002323237223 */ /* 0x000fe20000010024 */
[----:B------:R-:W-:-:S02]  /*38a0*/  IMAD.U32 R36, R37, 0x10000, RZ ;  /* 0x0001000025247824 */ /* 0x000fc400078e00ff */
[----:B------:R-:W-:Y:S01]  /*38b0*/  FADD.FTZ R62, R39, R62 ;  /* 0x0000003e273e7221 */ /* 0x000fe20000010000 */
[----:B------:R-:W-:Y:S01]  /*38c0*/  SHF.L.U32 R37, R49, 0x10, RZ ;  /* 0x0000001031257819 */ /* 0x000fe200000006ff */
[----:B------:R-:W-:Y:S01]  /*38d0*/  FADD.FTZ R61, R61, R58 ;  /* 0x0000003a3d3d7221 */ /* 0x000fe20000010000 */
[----:B------:R-:W-:Y:S01]  /*38e0*/  PRMT R39, R50, 0x7632, R39 ;  /* 0x0000763232277816 */ /* 0x000fe20000000027 */
[----:B------:R-:W-:Y:S01]  /*38f0*/  FMUL.FTZ R38, R36, R36 ;  /* 0x0000002424267220 */ /* 0x000fe20000410000 */
[----:B------:R-:W-:Y:S01]  /*3900*/  FADD.FTZ R62, R62, R57 ;  /* 0x000000393e3e7221 */ /* 0x000fe20000010000 */
[----:B------:R-:W-:Y:S01]  /*3910*/  FADD.FTZ R61, R61, R42 ;  /* 0x0000002a3d3d7221 */ /* 0x000fe20000010000 */
[----:B------:R-:W-:Y:S01]  /*3920*/  SHF.L.U32 R39, R39, 0x10, RZ ;  /* 0x0000001027277819 */ /* 0x000fe200000006ff */
[C---:B------:R-:W-:Y:S01]  /*3930*/  FADD.FTZ R36, R37.reuse, R36 ;  /* 0x0000002425247221 */ /* 0x040fe20000010000 */
[----:B------:R-:W-:Y:S01]  /*3940*/  FFMA.FTZ R37, R37, R37, R38 ;  /* 0x0000002525257223 */ /* 0x000fe20000010026 */
[----:B------:R-:W-:Y:S01]  /*3950*/  SHF.L.U32 R38, R50, 0x10, RZ ;  /* 0x0000001032267819 */ /* 0x000fe200000006ff */
[----:B------:R-:W-:Y:S01]  /*3960*/  FADD.FTZ R62, R62, R43 ;  /* 0x0000002b3e3e7221 */ /* 0x000fe20000010000 */
[----:B------:R-:W-:Y:S01]  /*3970*/  FADD.FTZ R61, R61, R32 ;  /* 0x000000203d3d7221 */ /* 0x000fe20000010000 */
[----:B------:R-:W-:-:S02]  /*3980*/  FMUL.FTZ R41, R39, R39 ;  /* 0x0000002727297220 */ /* 0x000fc40000410000 */
[----:B------:R-:W-:Y:S01]  /*3990*/  FADD.FTZ R32, R38, R39 ;  /* 0x0000002726207221 */ /* 0x000fe20000010000 */
[----:B------:R-:W-:Y:S01]  /*39a0*/  FADD.FTZ R29, R62, R29 ;  /* 0x0000001d3e1d7221 */ /* 0x000fe20000010000 */
[----:B------:R-:W-:Y:S01]  /*39b0*/  FADD.FTZ R28, R61, R28 ;  /* 0x0000001c3d1c7221 */ /* 0x000fe20000010000 */
[--C-:B------:R-:W-:Y:S01]  /*39c0*/  FFMA.FTZ R38, R38, R38, R41.reuse ;  /* 0x0000002626267223 */ /* 0x100fe20000010029 */
[----:B------:R-:W-:Y:S01]  /*39d0*/  PRMT R41, R52, 0x7632, R41 ;  /* 0x0000763234297816 */ /* 0x000fe20000000029 */
[----:B------:R-:W-:Y:S01]  /*39e0*/  FADD.FTZ R30, R29, R30 ;  /* 0x0000001e1d1e7221 */ /* 0x000fe20000010000 */
[----:B------:R-:W-:Y:S01]  /*39f0*/  FADD.FTZ R31, R28, R31 ;  /* 0x0000001f1c1f7221 */ /* 0x000fe20000010000 */
[----:B------:R-:W-:Y:S02]  /*3a00*/  PRMT R40, R51, 0x7632, R40 ;  /* 0x0000763233287816 */ /* 0x000fe40000000028 */
[----:B------:R-:W-:Y:S01]  /*3a10*/  SHF.L.U32 R41, R41, 0x10, RZ ;  /* 0x0000001029297819 */ /* 0x000fe200000006ff */
[----:B------:R-:W-:Y:S01]  /*3a20*/  FADD.FTZ R30, R30, R33 ;  /* 0x000000211e1e7221 */ /* 0x000fe20000010000 */
[----:B------:R-:W-:Y:S01]  /*3a30*/  FADD.FTZ R31, R31, R34 ;  /* 0x000000221f1f7221 */ /* 0x000fe20000010000 */
[----:B------:R-:W-:-:S02]  /*3a40*/  SHF.L.U32 R28, R52, 0x10, RZ ;  /* 0x00000010341c7819 */ /* 0x000fc400000006ff */
[----:B------:R-:W-:Y:S01]  /*3a50*/  PRMT R33, R53, 0x7632, R33 ;  /* 0x0000763235217816 */ /* 0x000fe20000000021 */
[----:B------:R-:W-:Y:S01]  /*3a60*/  FMUL.FTZ R29, R41, R41 ;  /* 0x00000029291d7220 */ /* 0x000fe20000410000 */
[----:B------:R-:W-:Y:S01]  /*3a70*/  SHF.L.U32 R40, R40, 0x10, RZ ;  /* 0x0000001028287819 */ /* 0x000fe200000006ff */
[----:B------:R-:W-:Y:S01]  /*3a80*/  FADD.FTZ R31, R31, R36 ;  /* 0x000000241f1f7221 */ /* 0x000fe20000010000 */
[----:B------:R-:W-:Y:S02]  /*3a90*/  IMAD.U32 R39, R51, 0x10000, RZ ;  /* 0x0001000033277824 */ /* 0x000fe400078e00ff */
[----:B------:R-:W-:Y:S01]  /*3aa0*/  FADD.FTZ R30, R30, R35 ;  /* 0x000000231e1e7221 */ /* 0x000fe20000010000 */
[----:B------:R-:W-:Y:S01]  /*3ab0*/  SHF.L.U32 R36, R33, 0x10, RZ ;  /* 0x0000001021247819 */ /* 0x000fe200000006ff */
[C---:B------:R-:W-:Y:S01]  /*3ac0*/  FADD.FTZ R34, R28.reuse, R41 ;  /* 0x000000291c227221 */ /* 0x040fe20000010000 */
[----:B------:R-:W-:Y:S01]  /*3ad0*/  FFMA.FTZ R28, R28, R28, R29 ;  /* 0x0000001c1c1c7223 */ /* 0x000fe2000001001d */
[----:B------:R-:W-:Y:S01]  /*3ae0*/  FMUL.FTZ R42, R40, R40 ;  /* 0x00000028282a7220 */ /* 0x000fe20000410000 */
[----:B------:R-:W-:Y:S01]  /*3af0*/  SHF.L.U32 R29, R53, 0x10, RZ ;  /* 0x00000010351d7819 */ /* 0x000fe200000006ff */
[----:B------:R-:W-:Y:S01]  /*3b00*/  FADD.FTZ R40, R39, R40 ;  /* 0x0000002827287221 */ /* 0x000fe20000010000 */
[----:B------:R-:W-:Y:S01]  /*3b10*/  FADD.FTZ R37, R30, R37 ;  /* 0x000000251e257221 */ /* 0x000fe20000010000 */
[----:B------:R-:W-:Y:S01]  /*3b20*/  FADD.FTZ R31, R31, R32 ;  /* 0x000000201f1f7221 */ /* 0x000fe20000010000 */
[----:B------:R-:W-:Y:S01]  /*3b30*/  FMUL.FTZ R30, R36, R36 ;  /* 0x00000024241e7220 */ /* 0x000fe20000410000 */
[C---:B------:R-:W-:Y:S01]  /*3b40*/  PRMT R33, R54.reuse, 0x7632, R33 ;  /* 0x0000763236217816 */ /* 0x040fe20000000021 */
[----:B------:R-:W-:Y:S01]  /*3b50*/  FADD.FTZ R36, R29, R36 ;  /* 0x000000241d247221 */ /* 0x000fe20000010000 */
[----:B------:R-:W-:Y:S01]  /*3b60*/  FADD.FTZ R31, R31, R40 ;  /* 0x000000281f1f7221 */ /* 0x000fe20000010000 */
[----:B------:R-:W-:Y:S01]  /*3b70*/  FFMA.FTZ R29, R29, R29, R30 ;  /* 0x0000001d1d1d7223 */ /* 0x000fe2000001001e */
[----:B------:R-:W-:Y:S01]  /*3b80*/  FFMA.FTZ R42, R39, R39, R42 ;  /* 0x00000027272a7223 */ /* 0x000fe2000001002a */
[--C-:B------:R-:W-:Y:S01]  /*3b90*/  FADD.FTZ R37, R37, R38.reuse ;  /* 0x0000002625257221 */ /* 0x100fe20000010000 */
[----:B------:R-:W-:Y:S01]  /*3ba0*/  SHF.L.U32 R30, R54, 0x10, RZ ;  /* 0x00000010361e7819 */ /* 0x000fe200000006ff */
[----:B------:R-:W-:Y:S01]  /*3bb0*/  IMAD.U32 R33, R33, 0x10000, RZ ;  /* 0x0001000021217824 */ /* 0x000fe200078e00ff */
[----:B------:R-:W-:Y:S01]  /*3bc0*/  PRMT R38, R55, 0x7632, R38 ;  /* 0x0000763237267816 */ /* 0x000fe20000000026 */
[----:B------:R-:W-:Y:S01]  /*3bd0*/  FADD.FTZ R31, R31, R34 ;  /* 0x000000221f1f7221 */ /* 0x000fe20000010000 */
[----:B------:R-:W-:Y:S01]  /*3be0*/  FADD.FTZ R37, R37, R42 ;  /* 0x0000002a25257221 */ /* 0x000fe20000010000 */
[----:B------:R-:W-:Y:S01]  /*3bf0*/  FMUL.FTZ R35, R33, R33 ;  /* 0x0000002121237220 */ /* 0x000fe20000410000 */
[----:B------:R-:W-:Y:S01]  /*3c00*/  FADD.FTZ R32, R30, R33 ;  /* 0x000000211e207221 */ /* 0x000fe20000010000 */
[----:B------:R-:W-:Y:S01]  /*3c10*/  SHF.L.U32 R33, R38, 0x10, RZ ;  /* 0x0000001026217819 */ /* 0x000fe200000006ff */
[--C-:B------:R-:W-:Y:S01]  /*3c20*/  FADD.FTZ R31, R31, R36.reuse ;  /* 0x000000241f1f7221 */ /* 0x100fe20000010000 */
[----:B------:R-:W-:Y:S01]  /*3c30*/  PRMT R36, R8, 0x7632, R36 ;  /* 0x0000763208247816 */ /* 0x000fe20000000024 */
[----:B------:R-:W-:Y:S01]  /*3c40*/  FADD.FTZ R28, R37, R28 ;  /* 0x0000001c251c7221 */ /* 0x000fe20000010000 */
[----:B------:R-:W0:Y:S01]  /*3c50*/  S2R R38, SR_LANEID ;  /* 0x0000000000267919 */ /* 0x000e220000000000 */
[----:B------:R-:W-:Y:S01]  /*3c60*/  FFMA.FTZ R35, R30, R30, R35 ;  /* 0x0000001e1e237223 */ /* 0x000fe20000010023 */
[----:B------:R-:W-:Y:S01]  /*3c70*/  SHF.L.U32 R30, R55, 0x10, RZ ;  /* 0x00000010371e7819 */ /* 0x000fe200000006ff */
[----:B------:R-:W-:Y:S01]  /*3c80*/  FMUL.FTZ R37, R33, R33 ;  /* 0x0000002121257220 */ /* 0x000fe20000410000 */
[----:B------:R-:W-:Y:S01]  /*3c90*/  SHF.L.U32 R36, R36, 0x10, RZ ;  /* 0x0000001024247819 */ /* 0x000fe200000006ff */
[----:B------:R-:W-:Y:S01]  /*3ca0*/  FADD.FTZ R28, R28, R29 ;  /* 0x0000001d1c1c7221 */ /* 0x000fe20000010000 */
[----:B------:R-:W-:-:S02]  /*3cb0*/  IMAD.U32 R29, R8, 0x10000, RZ ;  /* 0x00010000081d7824 */ /* 0x000fc400078e00ff */
[C---:B------:R-:W-:Y:S01]  /*3cc0*/  FADD.FTZ R34, R30.reuse, R33 ;  /* 0x000000211e227221 */ /* 0x040fe20000010000 */
[----:B------:R-:W-:Y:S01]  /*3cd0*/  FFMA.FTZ R37, R30, R30, R37 ;  /* 0x0000001e1e257223 */ /* 0x000fe20000010025 */
[----:B------:R-:W-:Y:S01]  /*3ce0*/  FADD.FTZ R31, R31, R32 ;  /* 0x000000201f1f7221 */ /* 0x000fe20000010000 */
[----:B------:R-:W-:Y:S01]  /*3cf0*/  FADD.FTZ R28, R28, R35 ;  /* 0x000000231c1c7221 */ /* 0x000fe20000010000 */
[----:B------:R-:W-:Y:S01]  /*3d00*/  FMUL.FTZ R30, R36, R36 ;  /* 0x00000024241e7220 */ /* 0x000fe20000410000 */
[----:B------:R-:W-:Y:S01]  /*3d10*/  FADD.FTZ R36, R29, R36 ;  /* 0x000000241d247221 */ /* 0x000fe20000010000 */
[----:B------:R-:W-:Y:S01]  /*3d20*/  FADD.FTZ R31, R31, R34 ;  /* 0x000000221f1f7221 */ /* 0x000fe20000010000 */
[----:B------:R-:W-:Y:S01]  /*3d30*/  FADD.FTZ R28, R28, R37 ;  /* 0x000000251c1c7221 */ /* 0x000fe20000010000 */
[----:B------:R-:W-:Y:S02]  /*3d40*/  FFMA.FTZ R29, R29, R29, R30 ;  /* 0x0000001d1d1d7223 */ /* 0x000fe4000001001e */
[----:B------:R-:W-:-:S02]  /*3d50*/  FADD.FTZ R31, R31, R36 ;  /* 0x000000241f1f7221 */ /* 0x000fc40000010000 */
[----:B------:R-:W-:-:S03]  /*3d60*/  FADD.FTZ R29, R28, R29 ;  /* 0x0000001d1c1d7221 */ /* 0x000fc60000010000 */
        /* <DEDUP_REMOVED lines=18> */
[----:B------:R-:W2:-:S12]  /*3e90*/  S2UR UR6, SR_CgaCtaId ;  /* 0x00000000000679c3 */ /* 0x000e980000008800 */
[----:B0-----:R-:W-:Y:S01]  /*3ea0*/  @!P5 FADD.FTZ R31, R31, R28 ;  /* 0x0000001c1f1fd221 */ /* 0x001fe20000010000 */
[----:B-1----:R-:W-:-:S04]  /*3eb0*/  @!P5 FADD.FTZ R29, R29, R30 ;  /* 0x0000001e1d1dd221 */ /* 0x002fc80000010000 */
[----:B------:R-:W0:Y:S04]  /*3ec0*/  SHFL.DOWN PT, R28, R31, 0x10, 0x1f ;  /* 0x0a001f001f1c7f89 */ /* 0x000e2800000e0000 */
[----:B------:R-:W1:Y:S01]  /*3ed0*/  SHFL.DOWN PT, R30, R29, 0x10, 0x1f ;  /* 0x0a001f001d1e7f89 */ /* 0x000e6200000e0000 */
[----:B------:R-:W-:Y:S02]  /*3ee0*/  ISETP.GT.AND P5, PT, R38, 0xf, PT ;  /* 0x0000000f2600780c */ /* 0x000fe40003fa4270 */
[----:B------:R-:W-:Y:S01]  /*3ef0*/  SHF.R.S32.HI R33, RZ, 0x1f, R104 ;  /* 0x0000001fff217819 */ /* 0x000fe20000011468 */
[----:B------:R-:W-:-:S03]  /*3f00*/  UMOV UR5, 0x400 ;  /* 0x0000040000057882 */ /* 0x000fc60000000000 */
[----:B------:R-:W-:Y:S01]  /*3f10*/  LEA.HI R33, R33, R104, RZ, 0x5 ;  /* 0x0000006821217211 */ /* 0x000fe200078f28ff */
[----:B--2---:R-:W-:-:S03]  /*3f20*/  ULEA UR5, UR6, UR5, 0x18 ;  /* 0x0000000506057291 */ /* 0x004fc6000f8ec03f */
[----:B------:R-:W-:-:S03]  /*3f30*/  SHF.R.S32.HI R33, RZ, 0x5, R33 ;  /* 0x00000005ff217819 */ /* 0x000fc60000011421 */
[----:B0-----:R-:W-:Y:S01]  /*3f40*/  @!P5 FADD.FTZ R31, R31, R28 ;  /* 0x0000001c1f1fd221 */ /* 0x001fe20000010000 */
[----:B-1----:R-:W-:Y:S01]  /*3f50*/  @!P5 FADD.FTZ R29, R29, R30 ;  /* 0x0000001e1d1dd221 */ /* 0x002fe20000010000 */
[----:B------:R-:W-:Y:S01]  /*3f60*/  ISETP.NE.AND P5, PT, R38, RZ, PT ;  /* 0x000000ff2600720c */ /* 0x000fe20003fa5270 */
[----:B------:R-:W0:Y:S01]  /*3f70*/  LDC R56, c[0x0][0xc] ;  /* 0x00000300ff387b82 */ /* 0x000e220000000800 */
[----:B------:R-:W-:Y:S02]  /*3f80*/  LEA R33, R33, UR5, 0x3 ;  /* 0x0000000521217c11 */ /* 0x000fe4000f8e18ff */
[----:B------:R-:W-:-:S09]  /*3f90*/  MOV R28, R31 ;  /* 0x0000001f001c7202 */ /* 0x000fd20000000f00 */
[----:B------:R1:W-:Y:S01]  /*3fa0*/  @!P5 STS.64 [R33+0x10], R28 ;  /* 0x0000101c2100d388 */ /* 0x0003e20000000a00 */
[----:B------:R-:W-:Y:S01]  /*3fb0*/  ISETP.NE.AND P5, PT, R104, RZ, PT ;  /* 0x000000ff6800720c */ /* 0x000fe20003fa5270 */
[----:B------:R-:W-:Y:S01]  /*3fc0*/  BSSY B0, `(.L_x_3217) ;  /* 0x0000038000007945 */ /* 0x000fe20003800000 */
        /* <DEDUP_REMOVED lines=13> */
[----:B------:R-:W-:Y:S01]  /*40a0*/  PRMT R70, R23, 0x7632, R70 ;  /* 0x0000763217467816 */ /* 0x000fe20000000046 */
[----:B------:R-:W-:Y:S06]  /*40b0*/  BAR.SYNC.DEFER_BLOCKING 0x0 ;  /* 0x0000000000007b1d */ /* 0x000fec0000010000 */
[----:B-1----:R-:W-:Y:S05]  /*40c0*/  @P5 BRA `(.L_x_3218) ;  /* 0x00000000009c5947 */ /* 0x002fea0003800000 */
[----:B------:R-:W1:Y:S01]  /*40d0*/  S2UR UR6, SR_CgaCtaId ;  /* 0x00000000000679c3 */ /* 0x000e620000008800 */
[----:B------:R-:W-:Y:S02]  /*40e0*/  UMOV UR5, 0x400 ;  /* 0x0000040000057882 */ /* 0x000fe40000000000 */
[----:B-1----:R-:W-:-:S09]  /*40f0*/  ULEA UR5, UR6, UR5, 0x18 ;  /* 0x0000000506057291 */ /* 0x002fd2000f8ec03f */
[----:B------:R-:W1:Y:S04]  /*4100*/  LDS.64 R30, [UR5+0x18] ;  /* 0x00001805ff1e7984 */ /* 0x000e680008000a00 */
[----:B------:R-:W2:Y:S04]  /*4110*/  LDS.128 R32, [UR5+0x20] ;  /* 0x00002005ff207984 */ /* 0x000ea80008000c00 */
[----:B------:R-:W3:Y:S04]  /*4120*/  LDS.128 R40, [UR5+0x30] ;  /* 0x00003005ff287984 */ /* 0x000ee80008000c00 */
[----:B------:R-:W-:Y:S01]  /*4130*/  LDS.64 R72, [UR5+0x80] ;  /* 0x00008005ff487984 */ /* 0x000fe20008000a00 */
[----:B-1----:R-:W-:Y:S01]  /*4140*/  FADD.FTZ R37, R28, R30 ;  /* 0x0000001e1c257221 */ /* 0x002fe20000010000 */
[----:B------:R-:W-:-:S02]  /*4150*/  FADD.FTZ R36, R29, R31 ;  /* 0x0000001f1d247221 */ /* 0x000fc40000010000 */
[----:B------:R-:W1:Y:S01]  /*4160*/  LDS.128 R28, [UR5+0x40] ;  /* 0x00004005ff1c7984 */ /* 0x000e620008000c00 */
[----:B--2---:R-:W-:Y:S01]  /*4170*/  FADD.FTZ R37, R37, R32 ;  /* 0x0000002025257221 */ /* 0x004fe20000010000 */
[----:B------:R-:W-:-:S03]  /*4180*/  FADD.FTZ R36, R36, R33 ;  /* 0x0000002124247221 */ /* 0x000fc60000010000 */
[----:B------:R-:W-:Y:S01]  /*4190*/  FADD.FTZ R33, R37, R34 ;  /* 0x0000002225217221 */ /* 0x000fe20000010000 */
[----:B------:R-:W-:Y:S02]  /*41a0*/  FADD.FTZ R32, R36, R35 ;  /* 0x0000002324207221 */ /* 0x000fe40000010000 */
[----:B------:R-:W2:Y:S01]  /*41b0*/  LDS.128 R36, [UR5+0x50] ;  /* 0x00005005ff247984 */ /* 0x000ea20008000c00 */
[----:B---3--:R-:W-:Y:S01]  /*41c0*/  FADD.FTZ R33, R33, R40 ;  /* 0x0000002821217221 */ /* 0x008fe20000010000 */
[----:B------:R-:W-:-:S03]  /*41d0*/  FADD.FTZ R40, R32, R41 ;  /* 0x0000002920287221 */ /* 0x000fc60000010000 */
[----:B------:R-:W-:Y:S01]  /*41e0*/  FADD.FTZ R95, R33, R42 ;  /* 0x0000002a215f7221 */ /* 0x000fe20000010000 */
[----:B------:R-:W-:Y:S01]  /*41f0*/  FADD.FTZ R92, R40, R43 ;  /* 0x0000002b285c7221 */ /* 0x000fe20000010000 */
[----:B------:R-:W3:Y:S04]  /*4200*/  LDS.128 R32, [UR5+0x60] ;  /* 0x00006005ff207984 */ /* 0x000ee80008000c00 */
[----:B------:R-:W4:Y:S01]  /*4210*/  LDS.128 R40, [UR5+0x70] ;  /* 0x00007005ff287984 */ /* 0x000f220008000c00 */
        /* <DEDUP_REMOVED lines=16> */
[----:B------:R-:W-:Y:S01]  /*4320*/  FADD.FTZ R28, R95, R72 ;  /* 0x000000485f1c7221 */ /* 0x000fe20000010000 */
[----:B------:R-:W-:-:S07]  /*4330*/  FADD.FTZ R29, R92, R73 ;  /* 0x000000495c1d7221 */ /* 0x000fce0000010000 */
.L_x_3218:
[----:B------:R-:W-:Y:S05]  /*4340*/  BSYNC B0 ;  /* 0x0000000000007941 */ /* 0x000fea0003800000 */
.L_x_3217:
        /* <DEDUP_REMOVED lines=11> */
[----:B------:R-:W-:Y:S05]  /*4400*/  @P5 BRA `(.L_x_3220) ;  /* 0x0000000000745947 */ /* 0x000fea0003800000 */
[----:B------:R-:W0:Y:S01]  /*4410*/  LDC R73, c[0x0][0x10] ;  /* 0x00000400ff497b82 */ /* 0x000e220000000800 */
[C---:B------:R-:W-:Y:S01]  /*4420*/  LOP3.LUT R92, R3.reuse, 0x1, RZ, 0xc0, !PT ;  /* 0x00000001035c7812 */ /* 0x040fe200078ec0ff */
[----:B------:R-:W1:Y:S01]  /*4430*/  S2R R95, SR_CTAID.Y ;  /* 0x00000000005f7919 */ /* 0x000e620000002600 */
[----:B------:R-:W-:Y:S02]  /*4440*/  LOP3.LUT P6, RZ, R3, 0x2, RZ, 0xc0, !PT ;  /* 0x0000000203ff7812 */ /* 0x000fe400078cc0ff */
[----:B------:R-:W-:Y:S02]  /*4450*/  MOV R72, 0xffffffff ;  /* 0xffffffff00487802 */ /* 0x000fe40000000f00 */
[----:B------:R-:W-:Y:S01]  /*4460*/  SEL R43, R56, RZ, !P6 ;  /* 0x000000ff382b7207 */ /* 0x000fe20007000000 */
[----:B------:R-:W2:Y:S01]  /*4470*/  LDC.64 R40, c[0x0][0x248] ;  /* 0x00009200ff287b82 */ /* 0x000ea20000000a00 */
[----:B------:R-:W-:Y:S01]  /*4480*/  SEL R72, R72, 0x1, P6 ;  /* 0x0000000148487807 */ /* 0x000fe20003000000 */
[----:B0-----:R-:W-:-:S04]  /*4490*/  IMAD R92, R92, R73, RZ ;  /* 0x000000495c5c7224 */ /* 0x001fc800078e02ff */
[----:B------:R-:W-:-:S05]  /*44a0*/  IMAD R38, R92, R56, RZ ;  /* 0x000000385c267224 */ /* 0x000fca00078e02ff */
[----:B------:R-:W-:Y:S01]  /*44b0*/  SHF.L.U32 R39, R38, 0x1, RZ ;  /* 0x0000000126277819 */ /* 0x000fe200000006ff */
[----:B-1----:R-:W-:Y:S01]  /*44c0*/  IMAD R73, R73, UR7, R95 ;  /* 0x0000000749497c24 */ /* 0x002fe2000f8e025f */
[----:B------:R-:W-:Y:S02]  /*44d0*/  ISETP.NE.AND P6, PT, R43, -0x1, PT ;  /* 0xffffffff2b00780c */ /* 0x000fe40003fc5270 */
[----:B------:R-:W-:Y:S01]  /*44e0*/  IADD3 R95, R92, R95, RZ ;  /* 0x0000005f5c5f7210 */ /* 0x000fe20007ffe0ff */
[----:B--2---:R-:W-:Y:S02]  /*44f0*/  IMAD.WIDE R40, R39, 0x4, R40 ;  /* 0x0000000427287825 */ /* 0x004fe400078e0228 */
[----:B------:R-:W0:Y:S02]  /*4500*/  LDC.64 R38, c[0x0][0x240] ;  /* 0x00009000ff267b82 */ /* 0x000e240000000a00 */
[----:B------:R-:W-:-:S05]  /*4510*/  IMAD.WIDE.U32 R40, R73, 0x8, R40 ;  /* 0x0000000849287825 */ /* 0x000fca00078e0028 */
[----:B------:R1:W-:Y:S01]  /*4520*/  STG.E.64 desc[UR8][R40.64], R28 ;  /* 0x0000001c28007986 */ /* 0x0003e2000c101b08 */
[----:B0-----:R-:W-:Y:S01]  /*4530*/  IMAD.WIDE.U32 R38, R95, 0x4, R38 ;  /* 0x000000045f267825 */ /* 0x001fe200078e0026 */
[----:B------:R-:W-:Y:S06]  /*4540*/  MEMBAR.ALL.GPU ;  /* 0x0000000000007992 */ /* 0x000fec000000a000 */
[----:B------:R-:W-:-:S00]  /*4550*/  ERRBAR ;  /* 0x00000000000079ab */ /* 0x000fc00000000000 */
[----:B------:R-:W-:Y:S06]  /*4560*/  CGAERRBAR ;  /* 0x00000000000075ab */ /* 0x000fec0000000000 */
[----:B------:R1:W-:Y:S01]  /*4570*/  REDG.E.ADD.S32.STRONG.GPU desc[UR8][R38.64], R72 ;  /* 0x000000482600798e */ /* 0x0003e2000c10e388 */
[----:B------:R-:W-:Y:S05]  /*4580*/  @!P6 BRA `(.L_x_3220) ;  /* 0x000000000014e947 */ /* 0x000fea0003800000 */
.L_x_3221:
[----:B-1----:R-:W2:Y:S04]  /*4590*/  LDG.E.STRONG.GPU R40, desc[UR8][R38.64] ;  /* 0x0000000826287981 */ /* 0x002ea8000c1ef900 */
[----:B--2---:R-:W-:Y:S01]  /*45a0*/  CCTL.IVALL ;  /* 0x00000000ff00798f */ /* 0x004fe20002000000 */
[----:B------:R-:W-:Y:S05]  /*45b0*/  YIELD ;  /* 0x0000000000007946 */ /* 0x000fea0003800000 */
[----:B------:R-:W-:-:S13]  /*45c0*/  ISETP.NE.AND P6, PT, R40, R43, PT ;  /* 0x0000002b2800720c */ /* 0x000fda0003fc5270 */
[----:B------:R-:W-:Y:S05]  /*45d0*/  @P6 BRA `(.L_x_3221) ;  /* 0xfffffffc00ec6947 */ /* 0x000fea000383ffff */
.L_x_3220:
[----:B------:R-:W-:Y:S01]  /*45e0*/  ISETP.NE.AND P6, PT, R56, RZ, PT ;  /* 0x000000ff3800720c */ /* 0x000fe20003fc5270 */
[----:B------:R-:W-:Y:S05]  /*45f0*/  WARPSYNC.ALL ;  /* 0x0000000000007948 */ /* 0x000fea0003800000 */
[----:B------:R-:W-:Y:S07]  /*4600*/  BAR.SYNC.DEFER_BLOCKING 0x0 ;  /* 0x0000000000007b1d */ /* 0x000fee0000010000 */
[----:B------:R-:W-:Y:S05]  /*4610*/  @!P6 BRA `(.L_x_3219) ;  /* 0x0000000400e8e947 */ /* 0x000fea0003800000 */
[----:B-1----:R-:W-:Y:S01]  /*4620*/  VIADD R38, R56, 0xffffffff ;  /* 0xffffffff38267836 */ /* 0x002fe20000000000 */
[----:B------:R-:W-:-:S04]  /*4630*/  HFMA2.MMA R40, -RZ, RZ, 0, 0 ;  /* 0x00000000ff287435 */ /* 0x000fc800000001ff */
[----:B------:R-:W-:-:S13]  /*4640*/  ISETP.GE.U32.AND P6, PT, R38, 0x3, PT ;  /* 0x000000032600780c */ /* 0x000fda0003fc6070 */
[----:B------:R-:W-:Y:S05]  /*4650*/  @!P6 BRA `(.L_x_3222) ;  /* 0x000000040008e947 */ /* 0x000fea0003800000 */
[----:B------:R-:W-:Y:S02]  /*4660*/  LOP3.LUT R41, R56, 0x3, RZ, 0xc0, !PT ;  /* 0x0000000338297812 */ /* 0x000fe400078ec0ff */
[----:B------:R-:W-:Y:S02]  /*4670*/  MOV R40, RZ ;  /* 0x000000ff00287202 */ /* 0x000fe40000000f00 */
[----:B------:R-:W-:-:S07]  /*4680*/  IADD3 R41, -R41, R56, RZ ;  /* 0x0000003829297210 */ /* 0x000fce0007ffe1ff */
.L_x_3223:
[----:B------:R-:W-:-:S13]  /*4690*/  ISETP.EQ.OR P6, PT, R40, UR7, P5 ;  /* 0x0000000728007c0c */ /* 0x000fda000afc2670 */
[----:B------:R-:W0:Y:S01]  /*46a0*/  @!P6 LDC R72, c[0x0][0x10] ;  /* 0x00000400ff48eb82 */ /* 0x000e220000000800 */
[----:B------:R-:W1:Y:S01]  /*46b0*/  @!P6 S2R R43, SR_CTAID.Y ;  /* 0x00000000002be919 */ /* 0x000e620000002600 */
[----:B------:R-:W-:-:S06]  /*46c0*/  @!P6 LOP3.LUT R73, R3, 0x1, RZ, 0xc0, !PT ;  /* 0x000000010349e812 */ /* 0x000fcc00078ec0ff */
[----:B------:R-:W2:Y:S01]  /*46d0*/  @!P6 LDC.64 R38, c[0x0][0x248] ;  /* 0x00009200ff26eb82 */ /* 0x000ea20000000a00 */
[----:B0-----:R-:W-:-:S04]  /*46e0*/  @!P6 IMAD R73, R73, R72, RZ ;  /* 0x000000484949e224 */ /* 0x001fc800078e02ff */
[----:B------:R-:W-:-:S05]  /*46f0*/  @!P6 IMAD R73, R73, R56, RZ ;  /* 0x000000384949e224 */ /* 0x000fca00078e02ff */
[----:B------:R-:W-:Y:S01]  /*4700*/  @!P6 SHF.L.U32 R73, R73, 0x1, RZ ;  /* 0x000000014949e819 */ /* 0x000fe200000006ff */
[----:B-1----:R-:W-:-:S04]  /*4710*/  @!P6 IMAD R43, R72, R40, R43 ;  /* 0x00000028482be224 */ /* 0x002fc800078e022b */
[----:B--2---:R-:W-:-:S04]  /*4720*/  @!P6 IMAD.WIDE R38, R73, 0x4, R38 ;  /* 0x000000044926e825 */ /* 0x004fc800078e0226 */
[----:B------:R-:W-:-:S06]  /*4730*/  @!P6 IMAD.WIDE.U32 R38, R43, 0x8, R38 ;  /* 0x000000082b26e825 */ /* 0x000fcc00078e0026 */
[----:B------:R-:W2:Y:S01]  /*4740*/  @!P6 LDG.E.64 R38, desc[UR8][R38.64] ;  /* 0x000000082626e981 */ /* 0x000ea2000c1e1b00 */
[----:B------:R-:W-:Y:S02]  /*4750*/  VIADD R72, R40, 0x1 ;  /* 0x0000000128487836 */ /* 0x000fe40000000000 */
[----:B--2---:R-:W-:Y:S01]  /*4760*/  @!P6 FADD.FTZ R28, R28, R38 ;  /* 0x000000261c1ce221 */ /* 0x004fe20000010000 */
[----:B------:R-:W-:Y:S02]  /*4770*/  @!P6 FADD.FTZ R29, R29, R39 ;  /* 0x000000271d1de221 */ /* 0x000fe40000010000 */
        /* <DEDUP_REMOVED lines=12> */
[----:B------:R-:W-:Y:S01]  /*4840*/  IADD3 R72, R40, 0x2, RZ ;  /* 0x0000000228487810 */ /* 0x000fe20007ffe0ff */
        /* <DEDUP_REMOVED lines=23> */
[----:B------:R-:W-:-:S04]  /*49c0*/  @!P6 IMAD R43, R43, R56, RZ ;  /* 0x000000382b2be224 */ /* 0x000fc800078e02ff */
[----:B------:R-:W-:Y:S02]  /*49d0*/  @!P6 IMAD.SHL.U32 R43, R43, 0x2, RZ ;  /* 0x000000022b2be824 */ /* 0x000fe400078e00ff */
[----:B-1----:R-:W-:Y:S02]  /*49e0*/  @!P6 IMAD R73, R72, R73, R95 ;  /* 0x000000494849e224 */ /* 0x002fe400078e025f */
[----:B--2---:R-:W-:-:S04]  /*49f0*/  @!P6 IMAD.WIDE R38, R43, 0x4, R38 ;  /* 0x000000042b26e825 */ /* 0x004fc800078e0226 */
        /* <DEDUP_REMOVED lines=8> */
.L_x_3222:
[----:B------:R-:W-:-:S13]  /*4a80*/  LOP3.LUT P6, R41, R56, 0x3, RZ, 0xc0, !PT ;  /* 0x0000000338297812 */ /* 0x000fda00078cc0ff */
[----:B------:R-:W-:Y:S05]  /*4a90*/  @!P6 BRA `(.L_x_3219) ;  /* 0x0000000000c8e947 */ /* 0x000fea0003800000 */
[----:B------:R-:W-:Y:S01]  /*4aa0*/  ISETP.EQ.OR P6, PT, R40, UR7, P5 ;  /* 0x0000000728007c0c */ /* 0x000fe2000afc2670 */
[----:B------:R-:W-:-:S12]  /*4ab0*/  BSSY B0, `(.L_x_3224) ;  /* 0x000000f000007945 */ /* 0x000fd80003800000 */
        /* <DEDUP_REMOVED lines=14> */
.L_x_3225:
[----:B------:R-:W-:Y:S05]  /*4ba0*/  BSYNC B0 ;  /* 0x0000000000007941 */ /* 0x000fea0003800000 */
.L_x_3224:
[----:B------:R-:W-:-:S13]  /*4bb0*/  ISETP.NE.AND P6, PT, R41, 0x1, PT ;  /* 0x000000012900780c */ /* 0x000fda0003fc5270 */
[----:B------:R-:W-:Y:S05]  /*4bc0*/  @!P6 BRA `(.L_x_3219) ;  /* 0x00000000007ce947 */ /* 0x000fea0003800000 */
[----:B------:R-:W-:-:S04]  /*4bd0*/  IADD3 R72, R40, 0x1, RZ ;  /* 0x0000000128487810 */ /* 0x000fc80007ffe0ff */
        /* <DEDUP_REMOVED lines=12> */
[----:B------:R-:W-:Y:S01]  /*4ca0*/  IADD3 R40, R40, 0x2, RZ ;  /* 0x0000000228287810 */ /* 0x000fe20007ffe0ff */
[----:B--2---:R-:W-:Y:S01]  /*4cb0*/  @!P6 FADD.FTZ R28, R28, R38 ;  /* 0x000000261c1ce221 */ /* 0x004fe20000010000 */
[----:B------:R-:W-:Y:S02]  /*4cc0*/  @!P6 FADD.FTZ R29, R29, R39 ;  /* 0x000000271d1de221 */ /* 0x000fe40000010000 */
[----:B------:R-:W-:-:S04]  /*4cd0*/  ISETP.EQ.OR P6, PT, R40, UR7, P5 ;  /* 0x0000000728007c0c */ /* 0x000fc8000afc2670 */
[----:B------:R-:W-:-:S13]  /*4ce0*/  ISETP.EQ.OR P6, PT, R41, 0x2, P6 ;  /* 0x000000022900780c */ /* 0x000fda00037c2670 */
        /* <DEDUP_REMOVED lines=10> */
[----:B------:R-:W2:Y:S02]  /*4d90*/  @!P6 LDG.E.64 R38, desc[UR8][R38.64] ;  /* 0x000000082626e981 */ /* 0x000ea4000c1e1b00 */
[----:B--2---:R-:W-:Y:S01]  /*4da0*/  @!P6 FADD.FTZ R28, R28, R38 ;  /* 0x000000261c1ce221 */ /* 0x004fe20000010000 */
[----:B------:R-:W-:-:S07]  /*4db0*/  @!P6 FADD.FTZ R29, R29, R39 ;  /* 0x000000271d1de221 */ /* 0x000fce0000010000 */
.L_x_3219:
[----:B------:R-:W-:Y:S01]  /*4dc0*/  ULDC.64 UR12, c[0x0][0x218] ;  /* 0x00008600000c7ab9 */ /* 0x000fe20000000a00 */
[----:B-1----:R-:W-:Y:S01]  /*4dd0*/  P2R R38, PR, RZ, 0x1 ;  /* 0x00000001ff267803 */ /* 0x002fe20000000000 */
[----:B------:R-:W0:Y:S01]  /*4de0*/  S2UR UR6, SR_CgaCtaId ;  /* 0x00000000000679c3 */ /* 0x000e220000008800 */
[----:B------:R-:W-:Y:S01]  /*4df0*/  LOP3.LUT P0, RZ, R104, UR7, RZ, 0xfc, !PT ;  /* 0x0000000768ff7c12 */ /* 0x000fe2000f80fcff */
[----:B------:R-:W-:Y:S01]  /*4e00*/  UMOV UR5, 0x400 ;  /* 0x0000040000057882 */ /* 0x000fe20000000000 */
[----:B------:R-:W-:Y:S02]  /*4e10*/  ISETP.EQ.U32.AND P6, PT, RZ, UR12, PT ;  /* 0x0000000cff007c0c */ /* 0x000fe4000bfc2070 */
[----:B------:R-:W-:Y:S02]  /*4e20*/  MOV R96, 0x3f800000 ;  /* 0x3f80000000607802 */ /* 0x000fe40000000f00 */
[----:B------:R-:W-:Y:S02]  /*4e30*/  ISETP.EQ.OR.EX P6, PT, RZ, UR13, P0, P6 ;  /* 0x0000000dff007c0c */ /* 0x000fe400087c2760 */
[----:B------:R-:W-:-:S11]  /*4e40*/  ISETP.NE.AND P0, PT, R38, RZ, PT ;  /* 0x000000ff2600720c */ /* 0x000fd60003f05270 */
[----:B------:R-:W1:Y:S01]  /*4e50*/  @!P6 LDC.64 R38, c[0x0][0x218] ;  /* 0x00008600ff26eb82 */ /* 0x000e620000000a00 */
[----:B0-----:R-:W-:-:S03]  /*4e60*/  ULEA UR5, UR6, UR5, 0x18 ;  /* 0x0000000506057291 */ /* 0x001fc6000f8ec03f */
[----:B------:R-:W-:-:S06]  /*4e70*/  ULDC UR6, c[0x0][0x2a4] ;  /* 0x0000a90000067ab9 */ /* 0x000fcc0000000800 */
[----:B------:R0:W-:Y:S02]  /*4e80*/  @!P5 STS.64 [UR5+0x90], R28 ;  /* 0x0000901cff00d988 */ /* 0x0001e40008000a05 */
[----:B0-----:R-:W-:Y:S01]  /*4e90*/  @!P6 FMUL.FTZ R29, R29, UR6 ;  /* 0x000000061d1dec20 */ /* 0x001fe20008410000 */
[----:B------:R-:W-:Y:S01]  /*4ea0*/  @!P6 FMUL.FTZ R28, R28, UR6 ;  /* 0x000000061c1cec20 */ /* 0x000fe20008410000 */
[----:B-1----:R-:W-:-:S05]  /*4eb0*/  @!P6 IMAD.WIDE R38, R2, 0x8, R38 ;  /* 0x000000080226e825 */ /* 0x002fca00078e0226 */
[----:B------:R0:W-:Y:S01]  /*4ec0*/  @!P6 STG.E.64 desc[UR8][R38.64], R28 ;  /* 0x0000001c2600e986 */ /* 0x0001e2000c101b08 */
[----:B------:R-:W-:Y:S08]  /*4ed0*/  BAR.SYNC.DEFER_BLOCKING 0x0 ;  /* 0x0000000000007b1d */ /* 0x000ff00000010000 */
[----:B0-----:R-:W0:Y:S01]  /*4ee0*/  LDC.64 R38, c[0x0][0x228] ;  /* 0x00008a00ff267b82 */ /* 0x001e220000000a00 */
[----:B------:R-:W1:Y:S02]  /*4ef0*/  LDS.64 R28, [UR5+0x90] ;  /* 0x00009005ff1c7984 */ /* 0x000e640008000a00 */
[----:B-1----:R-:W-:-:S04]  /*4f00*/  FMUL.FTZ R95, R28, UR6 ;  /* 0x000000061c5f7c20 */ /* 0x002fc80008410000 */
[----:B------:R-:W-:-:S04]  /*4f10*/  FMUL.FTZ R40, R95, R95 ;  /* 0x0000005f5f287220 */ /* 0x000fc80000410000 */
[----:B------:R-:W-:Y:S02]  /*4f20*/  FFMA.FTZ R40, R29, UR6, -R40 ;  /* 0x000000061d287c23 */ /* 0x000fe40008010828 */
[----:B------:R-:W1:Y:S03]  /*4f30*/  LDC.64 R28, c[0x0][0x230] ;  /* 0x00008c00ff1c7b82 */ /* 0x000e660000000a00 */
[----:B------:R-:W-:-:S13]  /*4f40*/  FSETP.GTU.FTZ.AND P5, PT, R40, RZ, PT ;  /* 0x000000ff2800720b */ /* 0x000fda0003fbc000 */
[----:B------:R-:W2:Y:S02]  /*4f50*/  @P5 LDC R41, c[0x0][0x238] ;  /* 0x00008e00ff295b82 */ /* 0x000ea40000000800 */
[----:B--2---:R-:W-:Y:S01]  /*4f60*/  @P5 FADD.FTZ R40, R40, R41 ;  /* 0x0000002928285221 */ /* 0x004fe20000010000 */
[----:B------:R-:W-:Y:S02]  /*4f70*/  IADD3 R41, R4, R6, RZ ;  /* 0x0000000604297210 */ /* 0x000fe40007ffe0ff */
[----:B------:R-:W-:Y:S01]  /*4f80*/  SHF.L.U32 R73, R9, 0x10, RZ ;  /* 0x0000001009497819 */ /* 0x000fe200000006ff */
[----:B------:R2:W3:Y:S02]  /*4f90*/  @P5 MUFU.RSQ R96, R40 ;  /* 0x0000002800605308 */ /* 0x0004e40000001400 */
[----:B0-----:R-:W-:-:S04]  /*4fa0*/  IMAD.WIDE R38, R41, 0x4, R38 ;  /* 0x0000000429267825 */ /* 0x001fc800078e0226 */
[----:B-1----:R-:W-:Y:S02]  /*4fb0*/  IMAD.WIDE R28, R41, 0x4, R28 ;  /* 0x00000004291c7825 */ /* 0x002fe400078e021c */
[----:B------:R-:W4:Y:S04]  /*4fc0*/  LDG.E.64 R38, desc[UR8][R38.64] ;  /* 0x0000000826267981 */ /* 0x000f28000c1e1b00 */
[----:B------:R-:W4:Y:S01]  /*4fd0*/  LDG.E.64 R28, desc[UR8][R28.64] ;  /* 0x000000081c1c7981 */ /* 0x000f22000c1e1b00 */
[----:B------:R-:W-:Y:S01]  /*4fe0*/  SHF.L.U32 R12, R12, 0x10, RZ ;  /* 0x000000100c0c7819 */ /* 0x000fe200000006ff */
[----:B------:R-:W-:Y:S01]  /*4ff0*/  IMAD.U32 R6, R13, 0x10000, RZ ;  /* 0x000100000d067824 */ /* 0x000fe200078e00ff */
        /* <DEDUP_REMOVED lines=8> */
[----:B--2---:R-:W-:Y:S01]  /*5080*/  SHF.L.U32 R40, R49, 0x10, RZ ;  /* 0x0000001031287819 */ /* 0x004fe200000006ff */
[--C-:B------:R-:W-:Y:S01]  /*5090*/  FADD.FTZ R92, R92, -R95.reuse ;  /* 0x8000005f5c5c7221 */ /* 0x100fe20000010000 */
[----:B------:R-:W-:Y:S01]  /*50a0*/  SHF.L.U32 R56, R11, 0x10, RZ ;  /* 0x000000100b387819 */ /* 0x000fe200000006ff */
[--C-:B------:R-:W-:Y:S01]  /*50b0*/  FADD.FTZ R73, R73, -R95.reuse ;  /* 0x8000005f49497221 */ /* 0x100fe20000010000 */
[----:B------:R-:W-:Y:S01]  /*50c0*/  SHF.L.U32 R19, R25, 0x10, RZ ;  /* 0x0000001019137819 */ /* 0x000fe200000006ff */
[--C-:B------:R-:W-:Y:S01]  /*50d0*/  FADD.FTZ R6, R6, -R95.reuse ;  /* 0x8000005f06067221 */ /* 0x100fe20000010000 */
[----:B------:R-:W-:Y:S01]  /*50e0*/  SHF.L.U32 R22, R44, 0x10, RZ ;  /* 0x000000102c167819 */ /* 0x000fe200000006ff */
[----:B------:R-:W-:Y:S01]  /*50f0*/  IMAD.U32 R44, R50, 0x10000, RZ ;  /* 0x00010000322c7824 */ /* 0x000fe200078e00ff */
[----:B------:R-:W-:Y:S01]  /*5100*/  SHF.L.U32 R24, R46, 0x10, RZ ;  /* 0x000000102e187819 */ /* 0x000fe200000006ff */
[--C-:B------:R-:W-:Y:S01]  /*5110*/  FADD.FTZ R56, R56, -R95.reuse ;  /* 0x8000005f38387221 */ /* 0x100fe20000010000 */
        /* <DEDUP_REMOVED lines=19> */
[----:B------:R-:W-:Y:S01]  /*5250*/  IMAD.U32 R46, R55, 0x10000, RZ ;  /* 0x00010000372e7824 */ /* 0x000fe200078e00ff */
[----:B------:R-:W-:Y:S01]  /*5260*/  PRMT R50, R48, 0x7632, R50 ;  /* 0x0000763230327816 */ /* 0x000fe20000000032 */
[----:B------:R-:W-:Y:S01]  /*5270*/  FADD.FTZ R72, R72, -R95 ;  /* 0x8000005f48487221 */ /* 0x000fe20000010000 */
[----:B------:R-:W-:Y:S01]  /*5280*/  PRMT R51, R49, 0x7632, R51 ;  /* 0x0000763231337816 */ /* 0x000fe20000000033 */
        /* <DEDUP_REMOVED lines=9> */
[----:B------:R-:W-:Y:S01]  /*5320*/  PRMT R52, R50, 0x7632, R52 ;  /* 0x0000763232347816 */ /* 0x000fe20000000034 */
[----:B------:R-:W-:Y:S01]  /*5330*/  FADD.FTZ R16, R16, -R95 ;  /* 0x8000005f10107221 */ /* 0x000fe20000010000 */
[----:B------:R-:W-:Y:S01]  /*5340*/  PRMT R53, R51, 0x7632, R53 ;  /* 0x0000763233357816 */ /* 0x000fe20000000035 */
[--C-:B------:R-:W-:Y:S01]  /*5350*/  FADD.FTZ R18, R18, -R95.reuse ;  /* 0x8000005f12127221 */ /* 0x100fe20000010000 */
        /* <DEDUP_REMOVED lines=10> */
[----:B------:R-:W-:Y:S01]  /*5400*/  FADD.FTZ R100, R100, -R95 ;  /* 0x8000005f64647221 */ /* 0x000fe20000010000 */
[----:B------:R-:W-:Y:S01]  /*5410*/  PRMT R116, R54, 0x7632, R116 ;  /* 0x0000763236747816 */ /* 0x000fe20000000074 */
[-C--:B---3--:R-:W-:Y:S01]  /*5420*/  FMUL.FTZ R92, R92, R96.reuse ;  /* 0x000000605c5c7220 */ /* 0x088fe20000410000 */
[----:B------:R-:W-:Y:S01]  /*5430*/  PRMT R118, R52, 0x7632, R118 ;  /* 0x0000763234767816 */ /* 0x000fe20000000076 */
[-C--:B------:R-:W-:Y:S01]  /*5440*/  FMUL.FTZ R73, R73, R96.reuse ;  /* 0x0000006049497220 */ /* 0x080fe20000410000 */
[----:B------:R-:W-:Y:S01]  /*5450*/  PRMT R117, R53, 0x7632, R117 ;  /* 0x0000763235757816 */ /* 0x000fe20000000075 */
[-C--:B------:R-:W-:Y:S01]  /*5460*/  FMUL.FTZ R72, R72, R96.reuse ;  /* 0x0000006048487220 */ /* 0x080fe20000410000 */
[----:B------:R-:W-:Y:S01]  /*5470*/  PRMT R55, R55, 0x7632, R55 ;  /* 0x0000763237377816 */ /* 0x000fe20000000037 */
[-C--:B------:R-:W-:Y:S01]  /*5480*/  FMUL.FTZ R56, R56, R96.reuse ;  /* 0x0000006038387220 */ /* 0x080fe20000410000 */
[----:B------:R-:W-:Y:S01]  /*5490*/  PRMT R54, R8, 0x7632, R54 ;  /* 0x0000763208367816 */ /* 0x000fe20000000036 */
[-C--:B------:R-:W-:Y:S01]  /*54a0*/  FMUL.FTZ R47, R47, R96.reuse ;  /* 0x000000602f2f7220 */ /* 0x080fe20000410000 */
[----:B------:R-:W-:Y:S01]  /*54b0*/  SHF.L.U32 R76, R76, 0x10, RZ ;  /* 0x000000104c4c7819 */ /* 0x000fe200000006ff */
[-C--:B------:R-:W-:Y:S01]  /*54c0*/  FMUL.FTZ R6, R6, R96.reuse ;  /* 0x0000006006067220 */ /* 0x080fe20000410000 */
        /* <DEDUP_REMOVED lines=25> */
[----:B------:R-:W-:Y:S01]  /*5660*/  SHF.L.U32 R75, R75, 0x10, RZ ;  /* 0x000000104b4b7819 */ /* 0x000fe200000006ff */
[-C--:B------:R-:W-:Y:S01]  /*5670*/  FMUL.FTZ R100, R100, R96.reuse ;  /* 0x0000006064647220 */ /* 0x080fe20000410000 */
        /* <DEDUP_REMOVED lines=13> */
[----:B------:R-:W-:Y:S01]  /*5750*/  FADD.FTZ R76, -R95, R76 ;  /* 0x0000004c5f4c7221 */ /* 0x000fe20000010100 */
[----:B------:R-:W-:Y:S01]  /*5760*/  SHF.L.U32 R63, R63, 0x10, RZ ;  /* 0x000000103f3f7819 */ /* 0x000fe200000006ff */
[C---:B------:R-:W-:Y:S01]  /*5770*/  FADD.FTZ R75, -R95.reuse, R75 ;  /* 0x0000004b5f4b7221 */ /* 0x040fe20000010100 */
        /* <DEDUP_REMOVED lines=16> */
[----:B------:R-:W-:Y:S01]  /*5880*/  SHF.L.U32 R37, R37, 0x10, RZ ;  /* 0x0000001025257819 */ /* 0x000fe200000006ff */
[----:B------:R-:W-:Y:S01]  /*5890*/  FADD.FTZ R101, -R95, R64 ;  /* 0x000000405f657221 */ /* 0x000fe20000010100 */
        /* <DEDUP_REMOVED lines=14> */
[----:B------:R-:W-:Y:S01]  /*5980*/  ISETP.NE.AND P6, PT, RZ, UR10, PT ;  /* 0x0000000aff007c0c */ /* 0x000fe2000bfc5270 */
        /* <DEDUP_REMOVED lines=29> */
[----:B------:R-:W-:Y:S01]  /*5b60*/  FMUL.FTZ R54, R54, R96 ;  /* 0x0000006036367220 */ /* 0x000fe20000410000 */
[C-C-:B----4-:R-:W-:Y:S01]  /*5b70*/  FFMA.FTZ R92, R38.reuse, R92, R28.reuse ;  /* 0x0000005c265c7223 */ /* 0x150fe2000001001c */
[C-C-:B------:R-:W-:Y:S01]  /*5b80*/  FFMA.FTZ R73, R38.reuse, R73, R28.reuse ;  /* 0x0000004926497223 */ /* 0x140fe2000001001c */
        /* <DEDUP_REMOVED lines=29> */
[----:B------:R-:W-:Y:S01]  /*5d60*/  FFMA.FTZ R28, R38, R100, R28 ;  /* 0x00000064261c7223 */ /* 0x000fe2000001001c */
        /* <DEDUP_REMOVED lines=59> */
.L_x_3226:
[----:B------:R-:W-:Y:S01]  /*6120*/  LOP3.LUT P5, RZ, R5, 0x4000000, RZ, 0xc0, !PT ;  /* 0x0400000005ff7812 */ /* 0x000fe200078ac0ff */
[----:B------:R-:W-:-:S12]  /*6130*/  BSSY B0, `(.L_x_3227) ;  /* 0x000000f000007945 */ /* 0x000fd80003800000 */
[----:B------:R-:W-:Y:S05]  /*6140*/  @!P5 BRA `(.L_x_3228) ;  /* 0x000000000034d947 */ /* 0x000fea0003800000 */
[----:B------:R-:W-:Y:S01]  /*6150*/  SHF.R.S32.HI R39, RZ, 0x1f, R0 ;  /* 0x0000001fff277819 */ /* 0x000fe20000011400 */
[----:B------:R-:W-:Y:S01]  /*6160*/  ULDC.64 UR12, c[0x0][0x270] ;  /* 0x00009c00000c7ab9 */ /* 0x000fe20000000a00 */
[----:B------:R-:W-:Y:S01]  /*6170*/  MOV R54, R68 ;  /* 0x0000004400367202 */ /* 0x000fe20000000f00 */
[----:B------:R-:W-:Y:S02]  /*6180*/  IMAD.MOV.U32 R55, RZ, RZ, R67 ;  /* 0x000000ffff377224 */ /* 0x000fe400078e0043 */
[----:B------:R-:W-:Y:S02]  /*6190*/  IMAD R39, R39, UR12, RZ ;  /* 0x0000000c27277c24 */ /* 0x000fe4000f8e02ff */
[----:B------:R-:W-:-:S04]  /*61a0*/  IMAD.WIDE.U32 R54, R0, UR12, R54 ;  /* 0x0000000c00367c25 */ /* 0x000fc8000f8e0036 */
[----:B------:R-:W-:Y:S01]  /*61b0*/  IMAD R39, R0, UR13, R39 ;  /* 0x0000000d00277c24 */ /* 0x000fe2000f8e0227 */
[----:B------:R-:W-:Y:S02]  /*61c0*/  ULDC.64 UR12, c[0x0][0x210] ;  /* 0x00008400000c7ab9 */ /* 0x000fe40000000a00 */
[----:B------:R-:W-:Y:S02]  /*61d0*/  LEA R58, P5, R54, UR12, 0x1 ;  /* 0x0000000c363a7c11 */ /* 0x000fe4000f8a08ff */
[----:B------:R-:W-:-:S04]  /*61e0*/  IADD3 R39, R55, R39, RZ ;  /* 0x0000002737277210 */ /* 0x000fc80007ffe0ff */
[----:B------:R-:W-:Y:S02]  /*61f0*/  LEA.HI.X R59, R54, UR13, R39, 0x1, P5 ;  /* 0x0000000d363b7c11 */ /* 0x000fe4000a8f0c27 */
[----:B------:R-:W-:-:S05]  /*6200*/  F2FP.BF16.F32.PACK_AB R39, R96, R92 ;  /* 0x0000005c6027723e */ /* 0x000fca00000010ff */
[----:B------:R0:W-:Y:S02]  /*6210*/  STG.E desc[UR8][R58.64], R39 ;  /* 0x000000273a007986 */ /* 0x0001e4000c101908 */
.L_x_3228:
[----:B------:R-:W-:Y:S05]  /*6220*/  BSYNC B0 ;  /* 0x0000000000007941 */ /* 0x000fea0003800000 */
.L_x_3227:
        /* <DEDUP_REMOVED lines=11> */
.L_x_3229:
[----:B------:R-:W-:Y:S01]  /*62e0*/  LOP3.LUT P5, RZ, R5, 0x2000000, RZ, 0xc0, !PT ;  /* 0x0200000005ff7812 */ /* 0x000fe200078ac0ff */
[----:B------:R-:W-:-:S12]  /*62f0*/  BSSY B0, `(.L_x_3230) ;  /* 0x000000f000007945 */ /* 0x000fd80003800000 */
[----:B------:R-:W-:Y:S05]  /*6300*/  @!P5 BRA `(.L_x_3231) ;  /* 0x000000000034d947 */ /* 0x000fea0003800000 */
[----:B0-----:R-:W-:Y:S01]  /*6310*/  SHF.R.S32.HI R39, RZ, 0x1f, R103 ;  /* 0x0000001fff277819 */ /* 0x001fe20000011467 */
[----:B------:R-:W-:Y:S01]  /*6320*/  ULDC.64 UR12, c[0x0][0x270] ;  /* 0x00009c00000c7ab9 */ /* 0x000fe20000000a00 */
[----:B------:R-:W-:Y:S02]  /*6330*/  MOV R54, R68 ;  /* 0x0000004400367202 */ /* 0x000fe40000000f00 */
[----:B------:R-:W-:Y:S01]  /*6340*/  MOV R55, R67 ;  /* 0x0000004300377202 */ /* 0x000fe20000000f00 */
[----:B------:R-:W-:Y:S01]  /*6350*/  IMAD R58, R39, UR12, RZ ;  /* 0x0000000c273a7c24 */ /* 0x000fe2000f8e02ff */
        /* <DEDUP_REMOVED lines=8> */
.L_x_3231:
[----:B------:R-:W-:Y:S05]  /*63e0*/  BSYNC B0 ;  /* 0x0000000000007941 */ /* 0x000fea0003800000 */
.L_x_3230:
[----:B------:R-:W-:Y:S05]  /*63f0*/  @!P6 BRA `(.L_x_3232) ;  /* 0x000000000028e947 */ /* 0x000fea0003800000 */
        /* <DEDUP_REMOVED lines=10> */
.L_x_3232:
[----:B------:R-:W-:Y:S01]  /*64a0*/  LOP3.LUT P5, RZ, R5, 0x1000000, RZ, 0xc0, !PT ;  /* 0x0100000005ff7812 */ /* 0x000fe200078ac0ff */
[----:B------:R-:W-:-:S12]  /*64b0*/  BSSY B0, `(.L_x_3233) ;  /* 0x000000f000007945 */ /* 0x000fd80003800000 */
[----:B------:R-:W-:Y:S05]  /*64c0*/  @!P5 BRA `(.L_x_3234) ;  /* 0x000000000034d947 */ /* 0x000fea0003800000 */
[----:B0-----:R-:W-:Y:S01]  /*64d0*/  SHF.R.S32.HI R39, RZ, 0x1f, R102 ;  /* 0x0000001fff277819 */ /* 0x001fe20000011466 */
[----:B------:R-:W-:Y:S01]  /*64e0*/  ULDC.64 UR12, c[0x0][0x270] ;  /* 0x00009c00000c7ab9 */ /* 0x000fe20000000a00 */
[----:B------:R-:W-:Y:S01]  /*64f0*/  MOV R55, R67 ;  /* 0x0000004300377202 */ /* 0x000fe20000000f00 */
[----:B------:R-:W-:Y:S02]  /*6500*/  IMAD.MOV.U32 R54, RZ, RZ, R68 ;  /* 0x000000ffff367224 */ /* 0x000fe400078e0044 */
[----:B------:R-:W-:Y:S02]  /*6510*/  IMAD R39, R39, UR12, RZ ;  /* 0x0000000c27277c24 */ /* 0x000fe4000f8e02ff */
[----:B------:R-:W-:-:S04]  /*6520*/  IMAD.WIDE.U32 R54, R102, UR12, R54 ;  /* 0x0000000c66367c25 */ /* 0x000fc8000f8e0036 */
[----:B------:R-:W-:Y:S01]  /*6530*/  IMAD R39, R102, UR13, R39 ;  /* 0x0000000d66277c24 */ /* 0x000fe2000f8e0227 */
[----:B------:R-:W-:Y:S02]  /*6540*/  ULDC.64 UR12, c[0x0][0x210] ;  /* 0x00008400000c7ab9 */ /* 0x000fe40000000a00 */
[----:B-1----:R-:W-:Y:S02]  /*6550*/  LEA R58, P5, R54, UR12, 0x1 ;  /* 0x0000000c363a7c11 */ /* 0x002fe4000f8a08ff */
[----:B------:R-:W-:-:S04]  /*6560*/  IADD3 R39, R55, R39, RZ ;  /* 0x0000002737277210 */ /* 0x000fc80007ffe0ff */
[----:B------:R-:W-:Y:S02]  /*6570*/  LEA.HI.X R59, R54, UR13, R39, 0x1, P5 ;  /* 0x0000000d363b7c11 */ /* 0x000fe4000a8f0c27 */
[----:B------:R-:W-:-:S05]  /*6580*/  F2FP.BF16.F32.PACK_AB R39, R76, R72 ;  /* 0x000000484c27723e */ /* 0x000fca00000010ff */
[----:B------:R2:W-:Y:S02]  /*6590*/  STG.E desc[UR8][R58.64], R39 ;  /* 0x000000273a007986 */ /* 0x0005e4000c101908 */
.L_x_3234:
[----:B------:R-:W-:Y:S05]  /*65a0*/  BSYNC B0 ;  /* 0x0000000000007941 */ /* 0x000fea0003800000 */
.L_x_3233:
[----:B0-2---:R-:W-:Y:S01]  /*65b0*/  IADD3 R39, R0, 0x1f0, RZ ;  /* 0x000001f000277810 */ /* 0x005fe20007ffe0ff */
        /* <DEDUP_REMOVED lines=11> */
.L_x_3235:
[----:B------:R-:W-:Y:S01]  /*6670*/  LOP3.LUT P5, RZ, R5, 0x800000, RZ, 0xc0, !PT ;  /* 0x0080000005ff7812 */ /* 0x000fe200078ac0ff */
[----:B------:R-:W-:-:S12]  /*6680*/  BSSY B0, `(.L_x_3236) ;  /* 0x000000f000007945 */ /* 0x000fd80003800000 */
[----:B------:R-:W-:Y:S05]  /*6690*/  @!P5 BRA `(.L_x_3237) ;  /* 0x000000000034d947 */ /* 0x000fea0003800000 */
[----:B------:R-:W-:Y:S01]  /*66a0*/  SHF.R.S32.HI R54, RZ, 0x1f, R99 ;  /* 0x0000001fff367819 */ /* 0x000fe20000011463 */
[----:B------:R-:W-:Y:S01]  /*66b0*/  ULDC.64 UR12, c[0x0][0x270] ;  /* 0x00009c00000c7ab9 */ /* 0x000fe20000000a00 */
[----:B------:R-:W-:Y:S01]  /*66c0*/  IMAD.MOV.U32 R55, RZ, RZ, R67 ;  /* 0x000000ffff377224 */ /* 0x000fe200078e0043 */
[----:B------:R-:W-:Y:S02]  /*66d0*/  F2FP.BF16.F32.PACK_AB R75, R75, R56 ;  /* 0x000000384b4b723e */ /* 0x000fe400000010ff */
[----:B-1----:R-:W-:Y:S01]  /*66e0*/  IMAD R58, R54, UR12, RZ ;  /* 0x0000000c363a7c24 */ /* 0x002fe2000f8e02ff */
[----:B------:R-:W-:-:S03]  /*66f0*/  MOV R54, R68 ;  /* 0x0000004400367202 */ /* 0x000fc60000000f00 */
[C---:B------:R-:W-:Y:S02]  /*6700*/  IMAD R59, R99.reuse, UR13, R58 ;  /* 0x0000000d633b7c24 */ /* 0x040fe4000f8e023a */
[----:B------:R-:W-:Y:S01]  /*6710*/  IMAD.WIDE.U32 R54, R99, UR12, R54 ;  /* 0x0000000c63367c25 */ /* 0x000fe2000f8e0036 */
[----:B------:R-:W-:-:S04]  /*6720*/  ULDC.64 UR12, c[0x0][0x210] ;  /* 0x00008400000c7ab9 */ /* 0x000fc80000000a00 */
[----:B------:R-:W-:Y:S02]  /*6730*/  IADD3 R59, R55, R59, RZ ;  /* 0x0000003b373b7210 */ /* 0x000fe40007ffe0ff */
[----:B------:R-:W-:-:S04]  /*6740*/  LEA R58, P5, R54, UR12, 0x1 ;  /* 0x0000000c363a7c11 */ /* 0x000fc8000f8a08ff */
[----:B------:R-:W-:-:S05]  /*6750*/  LEA.HI.X R59, R54, UR13, R59, 0x1, P5 ;  /* 0x0000000d363b7c11 */ /* 0x000fca000a8f0c3b */
[----:B------:R0:W-:Y:S04]  /*6760*/  STG.E desc[UR8][R58.64], R75 ;  /* 0x0000004b3a007986 */ /* 0x0001e8000c101908 */
.L_x_3237:
[----:B------:R-:W-:Y:S05]  /*6770*/  BSYNC B0 ;  /* 0x0000000000007941 */ /* 0x000fea0003800000 */
.L_x_3236:
        /* <DEDUP_REMOVED lines=11> */
.L_x_3238:
[----:B------:R-:W-:Y:S01]  /*6830*/  LOP3.LUT P5, RZ, R5, 0x400000, RZ, 0xc0, !PT ;  /* 0x0040000005ff7812 */ /* 0x000fe200078ac0ff */
[----:B------:R-:W-:-:S12]  /*6840*/  BSSY B0, `(.L_x_3239) ;  /* 0x000000f000007945 */ /* 0x000fd80003800000 */
[----:B------:R-:W-:Y:S05]  /*6850*/  @!P5 BRA `(.L_x_3240) ;  /* 0x000000000034d947 */ /* 0x000fea0003800000 */
[----:B------:R-:W-:Y:S01]  /*6860*/  SHF.R.S32.HI R54, RZ, 0x1f, R98 ;  /* 0x0000001fff367819 */ /* 0x000fe20000011462 */
[----:B------:R-:W-:Y:S01]  /*6870*/  ULDC.64 UR12, c[0x0][0x270] ;  /* 0x00009c00000c7ab9 */ /* 0x000fe20000000a00 */
[----:B------:R-:W-:Y:S02]  /*6880*/  MOV R55, R67 ;  /* 0x0000004300377202 */ /* 0x000fe40000000f00 */
[----:B------:R-:W-:Y:S01]  /*6890*/  F2FP.BF16.F32.PACK_AB R47, R74, R47 ;  /* 0x0000002f4a2f723e */ /* 0x000fe200000010ff */
[----:B01----:R-:W-:Y:S01]  /*68a0*/  IMAD R59, R54, UR12, RZ ;  /* 0x0000000c363b7c24 */ /* 0x003fe2000f8e02ff */
        /* <DEDUP_REMOVED lines=8> */
.L_x_3240:
[----:B------:R-:W-:Y:S05]  /*6930*/  BSYNC B0 ;  /* 0x0000000000007941 */ /* 0x000fea0003800000 */
.L_x_3239:
[----:B------:R-:W-:Y:S05]  /*6940*/  @!P6 BRA `(.L_x_3241) ;  /* 0x000000000028e947 */ /* 0x000fea0003800000 */
[----:B------:R-:W-:Y:S01]  /*6950*/  FMUL.FTZ R56, R71, -1.4426950216293334961 ;  /* 0xbfb8aa3b47387820 */ /* 0x000fe20000410000 */
[----:B--2---:R-:W-:-:S05]  /*6960*/  FMUL.FTZ R47, R6, -1.4426950216293334961 ;  /* 0xbfb8aa3b062f7820 */ /* 0x004fca0000410000 */
[----:B------:R-:W0:Y:S08]  /*6970*/  MUFU.EX2 R56, R56 ;  /* 0x0000003800387308 */ /* 0x000e300000000800 */
[----:B------:R-:W2:Y:S01]  /*6980*/  MUFU.EX2 R47, R47 ;  /* 0x0000002f002f7308 */ /* 0x000ea20000000800 */
[----:B01----:R-:W-:-:S07]  /*6990*/  FADD.FTZ R58, R56, 1 ;  /* 0x3f800000383a7421 */ /* 0x003fce0000010000 */
[----:B------:R-:W0:Y:S01]  /*69a0*/  MUFU.RCP R58, R58 ;  /* 0x0000003a003a7308 */ /* 0x000e220000001000 */
[----:B--2---:R-:W-:-:S07]  /*69b0*/  FADD.FTZ R54, R47, 1 ;  /* 0x3f8000002f367421 */ /* 0x004fce0000010000 */
[----:B------:R-:W1:Y:S01]  /*69c0*/  MUFU.RCP R55, R54 ;  /* 0x0000003600377308 */ /* 0x000e620000001000 */
[----:B0-----:R-:W-:Y:S01]  /*69d0*/  FMUL.FTZ R71, R71, R58 ;  /* 0x0000003a47477220 */ /* 0x001fe20000410000 */
[----:B-1----:R-:W-:-:S07]  /*69e0*/  FMUL.FTZ R6, R6, R55 ;  /* 0x0000003706067220 */ /* 0x002fce0000410000 */
.L_x_3241:
[----:B------:R-:W-:Y:S01]  /*69f0*/  LOP3.LUT P5, RZ, R5, 0x200000, RZ, 0xc0, !PT ;  /* 0x0020000005ff7812 */ /* 0x000fe200078ac0ff */
[----:B------:R-:W-:-:S12]  /*6a00*/  BSSY B0, `(.L_x_3242) ;  /* 0x000000f000007945 */ /* 0x000fd80003800000 */
[----:B------:R-:W-:Y:S05]  /*6a10*/  @!P5 BRA `(.L_x_3243) ;  /* 0x000000000034d947 */ /* 0x000fea0003800000 */
[----:B--2---:R-:W-:Y:S01]  /*6a20*/  SHF.R.S32.HI R47, RZ, 0x1f, R97 ;  /* 0x0000001fff2f7819 */ /* 0x004fe20000011461 */
[----:B------:R-:W-:Y:S01]  /*6a30*/  ULDC.64 UR12, c[0x0][0x270] ;  /* 0x00009c00000c7ab9 */ /* 0x000fe20000000a00 */
[----:B------:R-:W-:Y:S01]  /*6a40*/  MOV R55, R67 ;  /* 0x0000004300377202 */ /* 0x000fe20000000f00 */
[----:B------:R-:W-:Y:S01]  /*6a50*/  IMAD.MOV.U32 R54, RZ, RZ, R68 ;  /* 0x000000ffff367224 */ /* 0x000fe200078e0044 */
[----:B------:R-:W-:Y:S01]  /*6a60*/  F2FP.BF16.F32.PACK_AB R71, R71, R6 ;  /* 0x000000064747723e */ /* 0x000fe200000010ff */
[----:B------:R-:W-:Y:S02]  /*6a70*/  IMAD R56, R47, UR12, RZ ;  /* 0x0000000c2f387c24 */ /* 0x000fe4000f8e02ff */
[----:B------:R-:W-:-:S04]  /*6a80*/  IMAD.WIDE.U32 R54, R97, UR12, R54 ;  /* 0x0000000c61367c25 */ /* 0x000fc8000f8e0036 */
[----:B------:R-:W-:Y:S01]  /*6a90*/  IMAD R47, R97, UR13, R56 ;  /* 0x0000000d612f7c24 */ /* 0x000fe2000f8e0238 */
[----:B------:R-:W-:Y:S02]  /*6aa0*/  ULDC.64 UR12, c[0x0][0x210] ;  /* 0x00008400000c7ab9 */ /* 0x000fe40000000a00 */
[----:B01----:R-:W-:Y:S02]  /*6ab0*/  LEA R58, P5, R54, UR12, 0x1 ;  /* 0x0000000c363a7c11 */ /* 0x003fe4000f8a08ff */
[----:B------:R-:W-:-:S04]  /*6ac0*/  IADD3 R47, R55, R47, RZ ;  /* 0x0000002f372f7210 */ /* 0x000fc80007ffe0ff */
[----:B------:R-:W-:-:S05]  /*6ad0*/  LEA.HI.X R59, R54, UR13, R47, 0x1, P5 ;  /* 0x0000000d363b7c11 */ /* 0x000fca000a8f0c2f */
[----:B------:R3:W-:Y:S02]  /*6ae0*/  STG.E desc[UR8][R58.64], R71 ;  /* 0x000000473a007986 */ /* 0x0007e4000c101908 */
.L_x_3243:
[----:B------:R-:W-:Y:S05]  /*6af0*/  BSYNC B0 ;  /* 0x0000000000007941 */ /* 0x000fea0003800000 */
.L_x_3242:
[----:B------:R-:W-:Y:S05]  /*6b00*/  @!P6 BRA `(.L_x_3244) ;  /* 0x000000000028e947 */ /* 0x000fea0003800000 */
[----:B------:R-:W-:Y:S01]  /*6b10*/  FMUL.FTZ R6, R9, -1.4426950216293334961 ;  /* 0xbfb8aa3b09067820 */ /* 0x000fe20000410000 */
[----:B------:R-:W-:-:S05]  /*6b20*/  FMUL.FTZ R55, R70, -1.4426950216293334961 ;  /* 0xbfb8aa3b46377820 */ /* 0x000fca0000410000 */
[----:B------:R-:W2:Y:S08]  /*6b30*/  MUFU.EX2 R6, R6 ;  /* 0x0000000600067308 */ /* 0x000eb00000000800 */
[----:B------:R-:W4:Y:S01]  /*6b40*/  MUFU.EX2 R55, R55 ;  /* 0x0000003700377308 */ /* 0x000f220000000800 */
[----:B--2---:R-:W-:-:S07]  /*6b50*/  FADD.FTZ R47, R6, 1 ;  /* 0x3f800000062f7421 */ /* 0x004fce0000010000 */
[----:B------:R-:W2:Y:S01]  /*6b60*/  MUFU.RCP R54, R47 ;  /* 0x0000002f00367308 */ /* 0x000ea20000001000 */
[----:B----4-:R-:W-:-:S07]  /*6b70*/  FADD.FTZ R56, R55, 1 ;  /* 0x3f80000037387421 */ /* 0x010fce0000010000 */
[----:B01-3--:R-:W0:Y:S01]  /*6b80*/  MUFU.RCP R59, R56 ;  /* 0x00000038003b7308 */ /* 0x00be220000001000 */
[----:B--2---:R-:W-:Y:S01]  /*6b90*/  FMUL.FTZ R9, R9, R54 ;  /* 0x0000003609097220 */ /* 0x004fe20000410000 */
[----:B0-----:R-:W-:-:S07]  /*6ba0*/  FMUL.FTZ R70, R70, R59 ;  /* 0x0000003b46467220 */ /* 0x001fce0000410000 */
.L_x_3244:
[----:B------:R-:W-:Y:S01]  /*6bb0*/  LOP3.LUT P5, RZ, R5, 0x100000, RZ, 0xc0, !PT ;  /* 0x0010000005ff7812 */ /* 0x000fe200078ac0ff */
[----:B------:R-:W-:-:S12]  /*6bc0*/  BSSY B0, `(.L_x_3245) ;  /* 0x000000f000007945 */ /* 0x000fd80003800000 */
[----:B------:R-:W-:Y:S05]  /*6bd0*/  @!P5 BRA `(.L_x_3246) ;  /* 0x000000000034d947 */ /* 0x000fea0003800000 */
[----:B------:R-:W-:Y:S01]  /*6be0*/  SHF.R.S32.HI R6, RZ, 0x1f, R94 ;  /* 0x0000001fff067819 */ /* 0x000fe2000001145e */
[----:B------:R-:W-:Y:S01]  /*6bf0*/  ULDC.64 UR12, c[0x0][0x270] ;  /* 0x00009c00000c7ab9 */ /* 0x000fe20000000a00 */
[----:B------:R-:W-:Y:S02]  /*6c00*/  MOV R54, R68 ;  /* 0x0000004400367202 */ /* 0x000fe40000000f00 */
[----:B------:R-:W-:Y:S01]  /*6c10*/  MOV R55, R67 ;  /* 0x0000004300377202 */ /* 0x000fe20000000f00 */
[----:B--2---:R-:W-:Y:S01]  /*6c20*/  IMAD R47, R6, UR12, RZ ;  /* 0x0000000c062f7c24 */ /* 0x004fe2000f8e02ff */
[----:B------:R-:W-:Y:S01]  /*6c30*/  F2FP.BF16.F32.PACK_AB R9, R70, R9 ;  /* 0x000000094609723e */ /* 0x000fe200000010ff */
[----:B------:R-:W-:-:S04]  /*6c40*/  IMAD.WIDE.U32 R54, R94, UR12, R54 ;  /* 0x0000000c5e367c25 */ /* 0x000fc8000f8e0036 */
[----:B------:R-:W-:Y:S01]  /*6c50*/  IMAD R47, R94, UR13, R47 ;  /* 0x0000000d5e2f7c24 */ /* 0x000fe2000f8e022f */
[----:B------:R-:W-:Y:S02]  /*6c60*/  ULDC.64 UR12, c[0x0][0x210] ;  /* 0x00008400000c7ab9 */ /* 0x000fe40000000a00 */
[----:B01-3--:R-:W-:Y:S01]  /*6c70*/  LEA R58, P5, R54, UR12, 0x1 ;  /* 0x0000000c363a7c11 */ /* 0x00bfe2000f8a08ff */
[----:B------:R-:W-:-:S05]  /*6c80*/  IMAD.IADD R47, R55, 0x1, R47 ;  /* 0x00000001372f7824 */ /* 0x000fca00078e022f */
[----:B------:R-:W-:-:S05]  /*6c90*/  LEA.HI.X R59, R54, UR13, R47, 0x1, P5 ;  /* 0x0000000d363b7c11 */ /* 0x000fca000a8f0c2f */
[----:B------:R4:W-:Y:S02]  /*6ca0*/  STG.E desc[UR8][R58.64], R9 ;  /* 0x000000093a007986 */ /* 0x0009e4000c101908 */
.L_x_3246:
[----:B------:R-:W-:Y:S05]  /*6cb0*/  BSYNC B0 ;  /* 0x0000000000007941 */ /* 0x000fea0003800000 */
.L_x_3245:
[----:B------:R-:W-:Y:S05]  /*6cc0*/  @!P6 BRA `(.L_x_3247) ;  /* 0x000000000028e947 */ /* 0x000fea0003800000 */
[----:B------:R-:W-:Y:S01]  /*6cd0*/  FMUL.FTZ R6, R10, -1.4426950216293334961 ;  /* 0xbfb8aa3b0a067820 */ /* 0x000fe20000410000 */
[----:B--2---:R-:W-:-:S05]  /*6ce0*/  FMUL.FTZ R47, R65, -1.4426950216293334961 ;  /* 0xbfb8aa3b412f7820 */ /* 0x004fca0000410000 */
[----:B------:R-:W4:Y:S08]  /*6cf0*/  MUFU.EX2 R6, R6 ;  /* 0x0000000600067308 */ /* 0x000f300000000800 */
[----:B------:R-:W2:Y:S01]  /*6d00*/  MUFU.EX2 R47, R47 ;  /* 0x0000002f002f7308 */ /* 0x000ea20000000800 */
[----:B----4-:R-:W-:-:S07]  /*6d10*/  FADD.FTZ R9, R6, 1 ;  /* 0x3f80000006097421 */ /* 0x010fce0000010000 */
[----:B------:R-:W4:Y:S01]  /*6d20*/  MUFU.RCP R9, R9 ;  /* 0x0000000900097308 */ /* 0x000f220000001000 */
[----:B--2---:R-:W-:-:S07]  /*6d30*/  FADD.FTZ R54, R47, 1 ;  /* 0x3f8000002f367421 */ /* 0x004fce0000010000 */
[----:B------:R-:W2:Y:S01]  /*6d40*/  MUFU.RCP R54, R54 ;  /* 0x0000003600367308 */ /* 0x000ea20000001000 */
[----:B----4-:R-:W-:Y:S01]  /*6d50*/  FMUL.FTZ R10, R10, R9 ;  /* 0x000000090a0a7220 */ /* 0x010fe20000410000 */
[----:B--2---:R-:W-:-:S07]  /*6d60*/  FMUL.FTZ R65, R65, R54 ;  /* 0x0000003641417220 */ /* 0x004fce0000410000 */
.L_x_3247:
[----:B------:R-:W-:Y:S01]  /*6d70*/  LOP3.LUT P5, RZ, R5, 0x80000, RZ, 0xc0, !PT ;  /* 0x0008000005ff7812 */ /* 0x000fe200078ac0ff */
[----:B------:R-:W-:-:S12]  /*6d80*/  BSSY B0, `(.L_x_3248) ;  /* 0x000000f000007945 */ /* 0x000fd80003800000 */
[----:B------:R-:W-:Y:S05]  /*6d90*/  @!P5 BRA `(.L_x_3249) ;  /* 0x000000000034d947 */ /* 0x000fea0003800000 */
[----:B------:R-:W-:Y:S01]  /*6da0*/  SHF.R.S32.HI R6, RZ, 0x1f, R93 ;  /* 0x0000001fff067819 */ /* 0x000fe2000001145d */
[----:B------:R-:W-:Y:S01]  /*6db0*/  ULDC.64 UR12, c[0x0][0x270] ;  /* 0x00009c00000c7ab9 */ /* 0x000fe20000000a00 */
[----:B------:R-:W-:Y:S02]  /*6dc0*/  MOV R54, R68 ;  /* 0x0000004400367202 */ /* 0x000fe40000000f00 */
[----:B------:R-:W-:Y:S01]  /*6dd0*/  MOV R55, R67 ;  /* 0x0000004300377202 */ /* 0x000fe20000000f00 */
[----:B------:R-:W-:Y:S01]  /*6de0*/  IMAD R6, R6, UR12, RZ ;  /* 0x0000000c06067c24 */ /* 0x000fe2000f8e02ff */
[----:B------:R-:W-:Y:S01]  /*6df0*/  F2FP.BF16.F32.PACK_AB R65, R65, R10 ;  /* 0x0000000a4141723e */ /* 0x000fe200000010ff */
[----:B------:R-:W-:-:S04]  /*6e00*/  IMAD.WIDE.U32 R54, R93, UR12, R54 ;  /* 0x0000000c5d367c25 */ /* 0x000fc8000f8e0036 */
[----:B----4-:R-:W-:Y:S01]  /*6e10*/  IMAD R9, R93, UR13, R6 ;  /* 0x0000000d5d097c24 */ /* 0x010fe2000f8e0206 */
[----:B------:R-:W-:Y:S02]  /*6e20*/  ULDC.64 UR12, c[0x0][0x210] ;  /* 0x00008400000c7ab9 */ /* 0x000fe40000000a00 */
[----:B0123--:R-:W-:Y:S02]  /*6e30*/  LEA R58, P5, R54, UR12, 0x1 ;  /* 0x0000000c363a7c11 */ /* 0x00ffe4000f8a08ff */
[----:B------:R-:W-:-:S04]  /*6e40*/  IADD3 R9, R55, R9, RZ ;  /* 0x0000000937097210 */ /* 0x000fc80007ffe0ff */
[----:B------:R-:W-:-:S05]  /*6e50*/  LEA.HI.X R59, R54, UR13, R9, 0x1, P5 ;  /* 0x0000000d363b7c11 */ /* 0x000fca000a8f0c09 */
[----:B------:R0:W-:Y:S02]  /*6e60*/  STG.E desc[UR8][R58.64], R65 ;  /* 0x000000413a007986 */ /* 0x0001e4000c101908 */
.L_x_3249:
[----:B------:R-:W-:Y:S05]  /*6e70*/  BSYNC B0 ;  /* 0x0000000000007941 */ /* 0x000fea0003800000 */
.L_x_3248:
        /* <DEDUP_REMOVED lines=11> */
.L_x_3250:
[----:B------:R-:W-:Y:S01]  /*6f30*/  LOP3.LUT P5, RZ, R5, 0x40000, RZ, 0xc0, !PT ;  /* 0x0004000005ff7812 */ /* 0x000fe200078ac0ff */
[----:B------:R-:W-:-:S12]  /*6f40*/  BSSY B0, `(.L_x_3251) ;  /* 0x000000f000007945 */ /* 0x000fd80003800000 */
[----:B------:R-:W-:Y:S05]  /*6f50*/  @!P5 BRA `(.L_x_3252) ;  /* 0x000000000034d947 */ /* 0x000fea0003800000 */
[----:B------:R-:W-:Y:S01]  /*6f60*/  SHF.R.S32.HI R6, RZ, 0x1f, R91 ;  /* 0x0000001fff067819 */ /* 0x000fe2000001145b */
[----:B------:R-:W-:Y:S01]  /*6f70*/  ULDC.64 UR12, c[0x0][0x270] ;  /* 0x00009c00000c7ab9 */ /* 0x000fe20000000a00 */
[----:B------:R-:W-:Y:S01]  /*6f80*/  MOV R54, R68 ;  /* 0x0000004400367202 */ /* 0x000fe20000000f00 */
[----:B------:R-:W-:Y:S01]  /*6f90*/  IMAD.MOV.U32 R55, RZ, RZ, R67 ;  /* 0x000000ffff377224 */ /* 0x000fe200078e0043 */
[----:B------:R-:W-:Y:S01]  /*6fa0*/  F2FP.BF16.F32.PACK_AB R11, R64, R11 ;  /* 0x0000000b400b723e */ /* 0x000fe200000010ff */
[----:B------:R-:W-:Y:S02]  /*6fb0*/  IMAD R6, R6, UR12, RZ ;  /* 0x0000000c06067c24 */ /* 0x000fe4000f8e02ff */
[----:B------:R-:W-:-:S04]  /*6fc0*/  IMAD.WIDE.U32 R54, R91, UR12, R54 ;  /* 0x0000000c5b367c25 */ /* 0x000fc8000f8e0036 */
[----:B----4-:R-:W-:Y:S01]  /*6fd0*/  IMAD R9, R91, UR13, R6 ;  /* 0x0000000d5b097c24 */ /* 0x010fe2000f8e0206 */
[----:B------:R-:W-:Y:S02]  /*6fe0*/  ULDC.64 UR12, c[0x0][0x210] ;  /* 0x00008400000c7ab9 */ /* 0x000fe40000000a00 */
[----:B0123--:R-:W-:Y:S02]  /*6ff0*/  LEA R58, P5, R54, UR12, 0x1 ;  /* 0x0000000c363a7c11 */ /* 0x00ffe4000f8a08ff */
[----:B------:R-:W-:-:S04]  /*7000*/  IADD3 R9, R55, R9, RZ ;  /* 0x0000000937097210 */ /* 0x000fc80007ffe0ff */
[----:B------:R-:W-:-:S05]  /*7010*/  LEA.HI.X R59, R54, UR13, R9, 0x1, P5 ;  /* 0x0000000d363b7c11 */ /* 0x000fca000a8f0c09 */
[----:B------:R0:W-:Y:S02]  /*7020*/  STG.E desc[UR8][R58.64], R11 ;  /* 0x0000000b3a007986 */ /* 0x0001e4000c101908 */
.L_x_3252:
[----:B------:R-:W-:Y:S05]  /*7030*/  BSYNC B0 ;  /* 0x0000000000007941 */ /* 0x000fea0003800000 */
.L_x_3251:
[----:B------:R-:W-:Y:S05]  /*7040*/  @!P6 BRA `(.L_x_3253) ;  /* 0x000000000028e947 */ /* 0x000fea0003800000 */
[----:B------:R-:W-:Y:S01]  /*7050*/  FMUL.FTZ R6, R12, -1.4426950216293334961 ;  /* 0xbfb8aa3b0c067820 */ /* 0x000fe20000410000 */
[----:B------:R-:W-:-:S05]  /*7060*/  FMUL.FTZ R10, R63, -1.4426950216293334961 ;  /* 0xbfb8aa3b3f0a7820 */ /* 0x000fca0000410000 */
[----:B------:R-:W4:Y:S08]  /*7070*/  MUFU.EX2 R6, R6 ;  /* 0x0000000600067308 */ /* 0x000f300000000800 */
[----:B------:R-:W0:Y:S01]  /*7080*/  MUFU.EX2 R10, R10 ;  /* 0x0000000a000a7308 */ /* 0x000e220000000800 */
[----:B----4-:R-:W-:-:S07]  /*7090*/  FADD.FTZ R9, R6, 1 ;  /* 0x3f80000006097421 */ /* 0x010fce0000010000 */
[----:B------:R-:W4:Y:S01]  /*70a0*/  MUFU.RCP R9, R9 ;  /* 0x0000000900097308 */ /* 0x000f220000001000 */
[----:B0-----:R-:W-:-:S07]  /*70b0*/  FADD.FTZ R11, R10, 1 ;  /* 0x3f8000000a0b7421 */ /* 0x001fce0000010000 */
[----:B------:R-:W0:Y:S01]  /*70c0*/  MUFU.RCP R54, R11 ;  /* 0x0000000b00367308 */ /* 0x000e220000001000 */
[----:B----4-:R-:W-:Y:S01]  /*70d0*/  FMUL.FTZ R12, R12, R9 ;  /* 0x000000090c0c7220 */ /* 0x010fe20000410000 */
[----:B0-----:R-:W-:-:S07]  /*70e0*/  FMUL.FTZ R63, R63, R54 ;  /* 0x000000363f3f7220 */ /* 0x001fce0000410000 */
.L_x_3253:
[----:B------:R-:W-:Y:S01]  /*70f0*/  LOP3.LUT P5, RZ, R5, 0x20000, RZ, 0xc0, !PT ;  /* 0x0002000005ff7812 */ /* 0x000fe200078ac0ff */
[----:B------:R-:W-:-:S12]  /*7100*/  BSSY B0, `(.L_x_3254) ;  /* 0x000000f000007945 */ /* 0x000fd80003800000 */
[----:B------:R-:W-:Y:S05]  /*7110*/  @!P5 BRA `(.L_x_3255) ;  /* 0x000000000034d947 */ /* 0x000fea0003800000 */
[----:B------:R-:W-:Y:S01]  /*7120*/  SHF.R.S32.HI R6, RZ, 0x1f, R90 ;  /* 0x0000001fff067819 */ /* 0x000fe2000001145a */
[----:B------:R-:W-:Y:S01]  /*7130*/  ULDC.64 UR12, c[0x0][0x270] ;  /* 0x00009c00000c7ab9 */ /* 0x000fe20000000a00 */
[----:B------:R-:W-:Y:S02]  /*7140*/  MOV R10, R68 ;  /* 0x00000044000a7202 */ /* 0x000fe40000000f00 */
[----:B0-----:R-:W-:Y:S01]  /*7150*/  MOV R11, R67 ;  /* 0x00000043000b7202 */ /* 0x001fe20000000f00 */
[----:B----4-:R-:W-:Y:S01]  /*7160*/  IMAD R9, R6, UR12, RZ ;  /* 0x0000000c06097c24 */ /* 0x010fe2000f8e02ff */
        /* <DEDUP_REMOVED lines=8> */
.L_x_3255:
[----:B------:R-:W-:Y:S05]  /*71f0*/  BSYNC B0 ;  /* 0x0000000000007941 */ /* 0x000fea0003800000 */
.L_x_3254:
[----:B------:R-:W-:Y:S05]  /*7200*/  @!P6 BRA `(.L_x_3256) ;  /* 0x000000000028e947 */ /* 0x000fea0003800000 */
[----:B------:R-:W-:Y:S01]  /*7210*/  FMUL.FTZ R6, R13, -1.4426950216293334961 ;  /* 0xbfb8aa3b0d067820 */ /* 0x000fe20000410000 */
[----:B0-----:R-:W-:-:S05]  /*7220*/  FMUL.FTZ R11, R8, -1.4426950216293334961 ;  /* 0xbfb8aa3b080b7820 */ /* 0x001fca0000410000 */
[----:B------:R-:W4:Y:S08]  /*7230*/  MUFU.EX2 R6, R6 ;  /* 0x0000000600067308 */ /* 0x000f300000000800 */
[----:B------:R-:W0:Y:S01]  /*7240*/  MUFU.EX2 R11, R11 ;  /* 0x0000000b000b7308 */ /* 0x000e220000000800 */
[----:B----4-:R-:W-:-:S07]  /*7250*/  FADD.FTZ R9, R6, 1 ;  /* 0x3f80000006097421 */ /* 0x010fce0000010000 */
[----:B------:R-:W4:Y:S01]  /*7260*/  MUFU.RCP R10, R9 ;  /* 0x00000009000a7308 */ /* 0x000f220000001000 */
[----:B0-----:R-:W-:-:S07]  /*7270*/  FADD.FTZ R12, R11, 1 ;  /* 0x3f8000000b0c7421 */ /* 0x001fce0000010000 */
[----:B--2---:R-:W0:Y:S01]  /*7280*/  MUFU.RCP R47, R12 ;  /* 0x0000000c002f7308 */ /* 0x004e220000001000 */
[----:B----4-:R-:W-:Y:S01]  /*7290*/  FMUL.FTZ R13, R13, R10 ;  /* 0x0000000a0d0d7220 */ /* 0x010fe20000410000 */
[----:B0-----:R-:W-:-:S07]  /*72a0*/  FMUL.FTZ R8, R8, R47 ;  /* 0x0000002f08087220 */ /* 0x001fce0000410000 */
.L_x_3256:
[----:B------:R-:W-:Y:S01]  /*72b0*/  LOP3.LUT P5, RZ, R5, 0x10000, RZ, 0xc0, !PT ;  /* 0x0001000005ff7812 */ /* 0x000fe200078ac0ff */
[----:B------:R-:W-:-:S12]  /*72c0*/  BSSY B0, `(.L_x_3257) ;  /* 0x000000f000007945 */ /* 0x000fd80003800000 */
[----:B------:R-:W-:Y:S05]  /*72d0*/  @!P5 BRA `(.L_x_3258) ;  /* 0x000000000034d947 */ /* 0x000fea0003800000 */
[----:B------:R-:W-:Y:S01]  /*72e0*/  SHF.R.S32.HI R6, RZ, 0x1f, R89 ;  /* 0x0000001fff067819 */ /* 0x000fe20000011459 */
[----:B------:R-:W-:Y:S01]  /*72f0*/  ULDC.64 UR12, c[0x0][0x270] ;  /* 0x00009c00000c7ab9 */ /* 0x000fe20000000a00 */
[----:B0-----:R-:W-:Y:S01]  /*7300*/  MOV R11, R67 ;  /* 0x00000043000b7202 */ /* 0x001fe20000000f00 */
[----:B------:R-:W-:Y:S01]  /*7310*/  IMAD.MOV.U32 R10, RZ, RZ, R68 ;  /* 0x000000ffff0a7224 */ /* 0x000fe200078e0044 */
[----:B------:R-:W-:Y:S01]  /*7320*/  F2FP.BF16.F32.PACK_AB R13, R8, R13 ;  /* 0x0000000d080d723e */ /* 0x000fe200000010ff */
[----:B------:R-:W-:Y:S02]  /*7330*/  IMAD R6, R6, UR12, RZ ;  /* 0x0000000c06067c24 */ /* 0x000fe4000f8e02ff */
[----:B------:R-:W-:-:S04]  /*7340*/  IMAD.WIDE.U32 R10, R89, UR12, R10 ;  /* 0x0000000c590a7c25 */ /* 0x000fc8000f8e000a */
[----:B----4-:R-:W-:Y:S01]  /*7350*/  IMAD R9, R89, UR13, R6 ;  /* 0x0000000d59097c24 */ /* 0x010fe2000f8e0206 */
[----:B------:R-:W-:Y:S02]  /*7360*/  ULDC.64 UR12, c[0x0][0x210] ;  /* 0x00008400000c7ab9 */ /* 0x000fe40000000a00 */
[----:B------:R-:W-:Y:S02]  /*7370*/  LEA R54, P5, R10, UR12, 0x1 ;  /* 0x0000000c0a367c11 */ /* 0x000fe4000f8a08ff */
[----:B------:R-:W-:-:S04]  /*7380*/  IADD3 R9, R11, R9, RZ ;  /* 0x000000090b097210 */ /* 0x000fc80007ffe0ff */
[----:B------:R-:W-:-:S05]  /*7390*/  LEA.HI.X R55, R10, UR13, R9, 0x1, P5 ;  /* 0x0000000d0a377c11 */ /* 0x000fca000a8f0c09 */
[----:B------:R0:W-:Y:S02]  /*73a0*/  STG.E desc[UR8][R54.64], R13 ;  /* 0x0000000d36007986 */ /* 0x0001e4000c101908 */
.L_x_3258:
[----:B------:R-:W-:Y:S05]  /*73b0*/  BSYNC B0 ;  /* 0x0000000000007941 */ /* 0x000fea0003800000 */
.L_x_3257:
[----:B------:R-:W-:Y:S05]  /*73c0*/  @!P6 BRA `(.L_x_3259) ;  /* 0x000000000028e947 */ /* 0x000fea0003800000 */
[----:B------:R-:W-:Y:S01]  /*73d0*/  FMUL.FTZ R10, R30, -1.4426950216293334961 ;  /* 0xbfb8aa3b1e0a7820 */ /* 0x000fe20000410000 */
[----:B------:R-:W-:-:S05]  /*73e0*/  FMUL.FTZ R6, R14, -1.4426950216293334961 ;  /* 0xbfb8aa3b0e067820 */ /* 0x000fca0000410000 */
[----:B------:R-:W0:Y:S08]  /*73f0*/  MUFU.EX2 R10, R10 ;  /* 0x0000000a000a7308 */ /* 0x000e300000000800 */
[----:B------:R-:W5:Y:S01]  /*7400*/  MUFU.EX2 R6, R6 ;  /* 0x0000000600067308 */ /* 0x000f620000000800 */
[----:B0-----:R-:W-:-:S07]  /*7410*/  FADD.FTZ R11, R10, 1 ;  /* 0x3f8000000a0b7421 */ /* 0x001fce0000010000 */
[----:B------:R-:W0:Y:S01]  /*7420*/  MUFU.RCP R11, R11 ;  /* 0x0000000b000b7308 */ /* 0x000e220000001000 */
[----:B-----5:R-:W-:-:S07]  /*7430*/  FADD.FTZ R8, R6, 1 ;  /* 0x3f80000006087421 */ /* 0x020fce0000010000 */
[----:B----4-:R-:W4:Y:S01]  /*7440*/  MUFU.RCP R9, R8 ;  /* 0x0000000800097308 */ /* 0x010f220000001000 */
[----:B0-----:R-:W-:Y:S01]  /*7450*/  FMUL.FTZ R30, R30, R11 ;  /* 0x0000000b1e1e7220 */ /* 0x001fe20000410000 */
[----:B----4-:R-:W-:-:S07]  /*7460*/  FMUL.FTZ R14, R14, R9 ;  /* 0x000000090e0e7220 */ /* 0x010fce0000410000 */
.L_x_3259:
[----:B------:R-:W-:Y:S01]  /*7470*/  LOP3.LUT P5, RZ, R5, 0x8000, RZ, 0xc0, !PT ;  /* 0x0000800005ff7812 */ /* 0x000fe200078ac0ff */
[----:B------:R-:W-:-:S12]  /*7480*/  BSSY B0, `(.L_x_3260) ;  /* 0x000000f000007945 */ /* 0x000fd80003800000 */
[----:B------:R-:W-:Y:S05]  /*7490*/  @!P5 BRA `(.L_x_3261) ;  /* 0x000000000034d947 */ /* 0x000fea0003800000 */
[----:B------:R-:W-:Y:S01]  /*74a0*/  SHF.R.S32.HI R6, RZ, 0x1f, R88 ;  /* 0x0000001fff067819 */ /* 0x000fe20000011458 */
[----:B------:R-:W-:Y:S01]  /*74b0*/  ULDC.64 UR12, c[0x0][0x270] ;  /* 0x00009c00000c7ab9 */ /* 0x000fe20000000a00 */
[----:B------:R-:W-:Y:S02]  /*74c0*/  MOV R8, R68 ;  /* 0x0000004400087202 */ /* 0x000fe40000000f00 */
[----:B----4-:R-:W-:Y:S01]  /*74d0*/  MOV R9, R67 ;  /* 0x0000004300097202 */ /* 0x010fe20000000f00 */
[----:B0-----:R-:W-:Y:S02]  /*74e0*/  IMAD R11, R6, UR12, RZ ;  /* 0x0000000c060b7c24 */ /* 0x001fe4000f8e02ff */
[----:B------:R-:W-:-:S04]  /*74f0*/  IMAD.WIDE.U32 R8, R88, UR12, R8 ;  /* 0x0000000c58087c25 */ /* 0x000fc8000f8e0008 */
[----:B------:R-:W-:Y:S01]  /*7500*/  IMAD R11, R88, UR13, R11 ;  /* 0x0000000d580b7c24 */ /* 0x000fe2000f8e020b */
[----:B------:R-:W-:Y:S02]  /*7510*/  ULDC.64 UR12, c[0x0][0x210] ;  /* 0x00008400000c7ab9 */ /* 0x000fe40000000a00 */
[----:B------:R-:W-:Y:S01]  /*7520*/  LEA R10, P5, R8, UR12, 0x1 ;  /* 0x0000000c080a7c11 */ /* 0x000fe2000f8a08ff */
[----:B------:R-:W-:Y:S01]  /*7530*/  IMAD.IADD R11, R9, 0x1, R11 ;  /* 0x00000001090b7824 */ /* 0x000fe200078e020b */
[----:B------:R-:W-:-:S04]  /*7540*/  F2FP.BF16.F32.PACK_AB R9, R30, R14 ;  /* 0x0000000e1e09723e */ /* 0x000fc800000010ff */
[----:B------:R-:W-:-:S05]  /*7550*/  LEA.HI.X R11, R8, UR13, R11, 0x1, P5 ;  /* 0x0000000d080b7c11 */ /* 0x000fca000a8f0c0b */
[----:B------:R0:W-:Y:S02]  /*7560*/  STG.E desc[UR8][R10.64], R9 ;  /* 0x000000090a007986 */ /* 0x0001e4000c101908 */
.L_x_3261:
[----:B------:R-:W-:Y:S05]  /*7570*/  BSYNC B0 ;  /* 0x0000000000007941 */ /* 0x000fea0003800000 */
.L_x_3260:
[----:B------:R-:W-:Y:S05]  /*7580*/  @!P6 BRA `(.L_x_3262) ;  /* 0x000000000028e947 */ /* 0x000fea0003800000 */
[----:B------:R-:W-:Y:S01]  /*7590*/  FMUL.FTZ R6, R15, -1.4426950216293334961 ;  /* 0xbfb8aa3b0f067820 */ /* 0x000fe20000410000 */
[----:B0---4-:R-:W-:-:S05]  /*75a0*/  FMUL.FTZ R9, R31, -1.4426950216293334961 ;  /* 0xbfb8aa3b1f097820 */ /* 0x011fca0000410000 */
[----:B------:R-:W0:Y:S08]  /*75b0*/  MUFU.EX2 R6, R6 ;  /* 0x0000000600067308 */ /* 0x000e300000000800 */
[----:B------:R-:W4:Y:S01]  /*75c0*/  MUFU.EX2 R9, R9 ;  /* 0x0000000900097308 */ /* 0x000f220000000800 */
[----:B0-----:R-:W-:-:S07]  /*75d0*/  FADD.FTZ R8, R6, 1 ;  /* 0x3f80000006087421 */ /* 0x001fce0000010000 */
[----:B------:R-:W0:Y:S01]  /*75e0*/  MUFU.RCP R8, R8 ;  /* 0x0000000800087308 */ /* 0x000e220000001000 */
[----:B----4-:R-:W-:-:S07]  /*75f0*/  FADD.FTZ R10, R9, 1 ;  /* 0x3f800000090a7421 */ /* 0x010fce0000010000 */
[----:B------:R-:W4:Y:S01]  /*7600*/  MUFU.RCP R10, R10 ;  /* 0x0000000a000a7308 */ /* 0x000f220000001000 */
[----:B0-----:R-:W-:Y:S01]  /*7610*/  FMUL.FTZ R15, R15, R8 ;  /* 0x000000080f0f7220 */ /* 0x001fe20000410000 */
[----:B----4-:R-:W-:-:S07]  /*7620*/  FMUL.FTZ R31, R31, R10 ;  /* 0x0000000a1f1f7220 */ /* 0x010fce0000410000 */
.L_x_3262:
[----:B------:R-:W-:Y:S01]  /*7630*/  LOP3.LUT P5, RZ, R5, 0x4000, RZ, 0xc0, !PT ;  /* 0x0000400005ff7812 */ /* 0x000fe200078ac0ff */
[----:B------:R-:W-:-:S12]  /*7640*/  BSSY B0, `(.L_x_3263) ;  /* 0x000000f000007945 */ /* 0x000fd80003800000 */
[----:B------:R-:W-:Y:S05]  /*7650*/  @!P5 BRA `(.L_x_3264) ;  /* 0x000000000034d947 */ /* 0x000fea0003800000 */
[----:B------:R-:W-:Y:S01]  /*7660*/  SHF.R.S32.HI R6, RZ, 0x1f, R87 ;  /* 0x0000001fff067819 */ /* 0x000fe20000011457 */
[----:B------:R-:W-:Y:S01]  /*7670*/  ULDC.64 UR12, c[0x0][0x270] ;  /* 0x00009c00000c7ab9 */ /* 0x000fe20000000a00 */
[----:B------:R-:W-:Y:S02]  /*7680*/  MOV R8, R68 ;  /* 0x0000004400087202 */ /* 0x000fe40000000f00 */
[----:B0---4-:R-:W-:Y:S01]  /*7690*/  MOV R9, R67 ;  /* 0x0000004300097202 */ /* 0x011fe20000000f00 */
        /* <DEDUP_REMOVED lines=9> */
.L_x_3264:
[----:B------:R-:W-:Y:S05]  /*7730*/  BSYNC B0 ;  /* 0x0000000000007941 */ /* 0x000fea0003800000 */
.L_x_3263:
[----:B------:R-:W-:Y:S05]  /*7740*/  @!P6 BRA `(.L_x_3265) ;  /* 0x000000000028e947 */ /* 0x000fea0003800000 */
[----:B0-----:R-:W-:Y:S01]  /*7750*/  FMUL.FTZ R10, R32, -1.4426950216293334961 ;  /* 0xbfb8aa3b200a7820 */ /* 0x001fe20000410000 */
        /* <DEDUP_REMOVED lines=9> */
.L_x_3265:
[----:B------:R-:W-:Y:S01]  /*77f0*/  LOP3.LUT P5, RZ, R5, 0x2000, RZ, 0xc0, !PT ;  /* 0x0000200005ff7812 */ /* 0x000fe200078ac0ff */
[----:B------:R-:W-:-:S12]  /*7800*/  BSSY B0, `(.L_x_3266) ;  /* 0x000000f000007945 */ /* 0x000fd80003800000 */
[----:B------:R-:W-:Y:S05]  /*7810*/  @!P5 BRA `(.L_x_3267) ;  /* 0x000000000034d947 */ /* 0x000fea0003800000 */
[----:B------:R-:W-:Y:S01]  /*7820*/  SHF.R.S32.HI R6, RZ, 0x1f, R86 ;  /* 0x0000001fff067819 */ /* 0x000fe20000011456 */
[----:B------:R-:W-:Y:S01]  /*7830*/  ULDC.64 UR12, c[0x0][0x270] ;  /* 0x00009c00000c7ab9 */ /* 0x000fe20000000a00 */
[----:B------:R-:W-:Y:S01]  /*7840*/  MOV R8, R68 ;  /* 0x0000004400087202 */ /* 0x000fe20000000f00 */
[----:B0---4-:R-:W-:Y:S02]  /*7850*/  IMAD.MOV.U32 R9, RZ, RZ, R67 ;  /* 0x000000ffff097224 */ /* 0x011fe400078e0043 */
[----:B------:R-:W-:Y:S02]  /*7860*/  IMAD R11, R6, UR12, RZ ;  /* 0x0000000c060b7c24 */ /* 0x000fe4000f8e02ff */
[----:B------:R-:W-:-:S04]  /*7870*/  IMAD.WIDE.U32 R8, R86, UR12, R8 ;  /* 0x0000000c56087c25 */ /* 0x000fc8000f8e0008 */
[----:B------:R-:W-:Y:S01]  /*7880*/  IMAD R11, R86, UR13, R11 ;  /* 0x0000000d560b7c24 */ /* 0x000fe2000f8e020b */
[----:B------:R-:W-:Y:S02]  /*7890*/  ULDC.64 UR12, c[0x0][0x210] ;  /* 0x00008400000c7ab9 */ /* 0x000fe40000000a00 */
[----:B------:R-:W-:Y:S02]  /*78a0*/  LEA R10, P5, R8, UR12, 0x1 ;  /* 0x0000000c080a7c11 */ /* 0x000fe4000f8a08ff */
[----:B------:R-:W-:Y:S02]  /*78b0*/  IADD3 R11, R9, R11, RZ ;  /* 0x0000000b090b7210 */ /* 0x000fe40007ffe0ff */
[----:B------:R-:W-:Y:S02]  /*78c0*/  F2FP.BF16.F32.PACK_AB R9, R32, R16 ;  /* 0x000000102009723e */ /* 0x000fe400000010ff */
[----:B------:R-:W-:-:S05]  /*78d0*/  LEA.HI.X R11, R8, UR13, R11, 0x1, P5 ;  /* 0x0000000d080b7c11 */ /* 0x000fca000a8f0c0b */
[----:B------:R0:W-:Y:S02]  /*78e0*/  STG.E desc[UR8][R10.64], R9 ;  /* 0x000000090a007986 */ /* 0x0001e4000c101908 */
.L_x_3267:
[----:B------:R-:W-:Y:S05]  /*78f0*/  BSYNC B0 ;  /* 0x0000000000007941 */ /* 0x000fea0003800000 */
.L_x_3266:
        /* <DEDUP_REMOVED lines=11> */
.L_x_3268:
        /* <DEDUP_REMOVED lines=16> */
.L_x_3270:
[----:B------:R-:W-:Y:S05]  /*7ab0*/  BSYNC B0 ;  /* 0x0000000000007941 */ /* 0x000fea0003800000 */
.L_x_3269:
        /* <DEDUP_REMOVED lines=11> */
.L_x_3271:
[----:B------:R-:W-:Y:S01]  /*7b70*/  LOP3.LUT P5, RZ, R5, 0x800, RZ, 0xc0, !PT ;  /* 0x0000080005ff7812 */ /* 0x000fe200078ac0ff */
[----:B------:R-:W-:-:S12]  /*7b80*/  BSSY B0, `(.L_x_3272) ;  /* 0x000000e000007945 */ /* 0x000fd80003800000 */
[----:B------:R-:W-:Y:S05]  /*7b90*/  @!P5 BRA `(.L_x_3273) ;  /* 0x000000000030d947 */ /* 0x000fea0003800000 */
[----:B------:R-:W-:Y:S01]  /*7ba0*/  ULDC.64 UR12, c[0x0][0x270] ;  /* 0x00009c00000c7ab9 */ /* 0x000fe20000000a00 */
[----:B0---4-:R-:W-:Y:S01]  /*7bb0*/  MOV R9, R67 ;  /* 0x0000004300097202 */ /* 0x011fe20000000f00 */
[----:B------:R-:W-:Y:S02]  /*7bc0*/  IMAD R11, R125, UR12, RZ ;  /* 0x0000000c7d0b7c24 */ /* 0x000fe4000f8e02ff */
[----:B------:R-:W-:Y:S02]  /*7bd0*/  IMAD.MOV.U32 R8, RZ, RZ, R68 ;  /* 0x000000ffff087224 */ /* 0x000fe400078e0044 */
[C---:B------:R-:W-:Y:S02]  /*7be0*/  IMAD R11, R84.reuse, UR13, R11 ;  /* 0x0000000d540b7c24 */ /* 0x040fe4000f8e020b */
[----:B------:R-:W-:Y:S01]  /*7bf0*/  IMAD.WIDE.U32 R8, R84, UR12, R8 ;  /* 0x0000000c54087c25 */ /* 0x000fe2000f8e0008 */
[----:B------:R-:W-:-:S04]  /*7c00*/  ULDC.64 UR12, c[0x0][0x210] ;  /* 0x00008400000c7ab9 */ /* 0x000fc80000000a00 */
[----:B------:R-:W-:Y:S02]  /*7c10*/  IADD3 R11, R9, R11, RZ ;  /* 0x0000000b090b7210 */ /* 0x000fe40007ffe0ff */
[----:B------:R-:W-:Y:S02]  /*7c20*/  LEA R10, P5, R8, UR12, 0x1 ;  /* 0x0000000c080a7c11 */ /* 0x000fe4000f8a08ff */
[----:B------:R-:W-:Y:S02]  /*7c30*/  F2FP.BF16.F32.PACK_AB R9, R34, R18 ;  /* 0x000000122209723e */ /* 0x000fe400000010ff */
[----:B------:R-:W-:-:S05]  /*7c40*/  LEA.HI.X R11, R8, UR13, R11, 0x1, P5 ;  /* 0x0000000d080b7c11 */ /* 0x000fca000a8f0c0b */
[----:B------:R0:W-:Y:S04]  /*7c50*/  STG.E desc[UR8][R10.64], R9 ;  /* 0x000000090a007986 */ /* 0x0001e8000c101908 */
.L_x_3273:
[----:B------:R-:W-:Y:S05]  /*7c60*/  BSYNC B0 ;  /* 0x0000000000007941 */ /* 0x000fea0003800000 */
.L_x_3272:
        /* <DEDUP_REMOVED lines=11> */
.L_x_3274:
[----:B------:R-:W-:Y:S01]  /*7d20*/  LOP3.LUT P5, RZ, R5, 0x400, RZ, 0xc0, !PT ;  /* 0x0000040005ff7812 */ /* 0x000fe200078ac0ff */
[----:B------:R-:W-:-:S12]  /*7d30*/  BSSY B0, `(.L_x_3275) ;  /* 0x000000e000007945 */ /* 0x000fd80003800000 */
[----:B------:R-:W-:Y:S05]  /*7d40*/  @!P5 BRA `(.L_x_3276) ;  /* 0x000000000030d947 */ /* 0x000fea0003800000 */
[----:B------:R-:W-:Y:S01]  /*7d50*/  ULDC.64 UR12, c[0x0][0x270] ;  /* 0x00009c00000c7ab9 */ /* 0x000fe20000000a00 */
[----:B------:R-:W-:Y:S01]  /*7d60*/  MOV R8, R68 ;  /* 0x0000004400087202 */ /* 0x000fe20000000f00 */
[----:B------:R-:W-:Y:S01]  /*7d70*/  IMAD R6, R124, UR12, RZ ;  /* 0x0000000c7c067c24 */ /* 0x000fe2000f8e02ff */
[----:B0---4-:R-:W-:Y:S02]  /*7d80*/  MOV R9, R67 ;  /* 0x0000004300097202 */ /* 0x011fe40000000f00 */
[----:B------:R-:W-:Y:S01]  /*7d90*/  F2FP.BF16.F32.PACK_AB R19, R35, R19 ;  /* 0x000000132313723e */ /* 0x000fe200000010ff */
[C---:B------:R-:W-:Y:S02]  /*7da0*/  IMAD R11, R83.reuse, UR13, R6 ;  /* 0x0000000d530b7c24 */ /* 0x040fe4000f8e0206 */
[----:B------:R-:W-:Y:S01]  /*7db0*/  IMAD.WIDE.U32 R8, R83, UR12, R8 ;  /* 0x0000000c53087c25 */ /* 0x000fe2000f8e0008 */
[----:B------:R-:W-:-:S03]  /*7dc0*/  ULDC.64 UR12, c[0x0][0x210] ;  /* 0x00008400000c7ab9 */ /* 0x000fc60000000a00 */
[----:B------:R-:W-:Y:S01]  /*7dd0*/  IMAD.IADD R11, R9, 0x1, R11 ;  /* 0x00000001090b7824 */ /* 0x000fe200078e020b */
[----:B------:R-:W-:-:S04]  /*7de0*/  LEA R10, P5, R8, UR12, 0x1 ;  /* 0x0000000c080a7c11 */ /* 0x000fc8000f8a08ff */
[----:B------:R-:W-:-:S05]  /*7df0*/  LEA.HI.X R11, R8, UR13, R11, 0x1, P5 ;  /* 0x0000000d080b7c11 */ /* 0x000fca000a8f0c0b */
[----:B------:R0:W-:Y:S04]  /*7e00*/  STG.E desc[UR8][R10.64], R19 ;  /* 0x000000130a007986 */ /* 0x0001e8000c101908 */
.L_x_3276:
[----:B------:R-:W-:Y:S05]  /*7e10*/  BSYNC B0 ;  /* 0x0000000000007941 */ /* 0x000fea0003800000 */
.L_x_3275:
        /* <DEDUP_REMOVED lines=11> */
.L_x_3277:
[----:B------:R-:W-:Y:S01]  /*7ed0*/  LOP3.LUT P5, RZ, R5, 0x200, RZ, 0xc0, !PT ;  /* 0x0000020005ff7812 */ /* 0x000fe200078ac0ff */
[----:B------:R-:W-:-:S12]  /*7ee0*/  BSSY B0, `(.L_x_3278) ;  /* 0x000000e000007945 */ /* 0x000fd80003800000 */
[----:B------:R-:W-:Y:S05]  /*7ef0*/  @!P5 BRA `(.L_x_3279) ;  /* 0x000000000030d947 */ /* 0x000fea0003800000 */
[----:B------:R-:W-:Y:S01]  /*7f00*/  ULDC.64 UR12, c[0x0][0x270] ;  /* 0x00009c00000c7ab9 */ /* 0x000fe20000000a00 */
[----:B------:R-:W-:Y:S01]  /*7f10*/  MOV R8, R68 ;  /* 0x0000004400087202 */ /* 0x000fe20000000f00 */
[----:B0-----:R-:W-:Y:S01]  /*7f20*/  IMAD R11, R123, UR12, RZ ;  /* 0x0000000c7b0b7c24 */ /* 0x001fe2000f8e02ff */
[----:B----4-:R-:W-:-:S03]  /*7f30*/  MOV R9, R67 ;  /* 0x0000004300097202 */ /* 0x010fc60000000f00 */
        /* <DEDUP_REMOVED lines=8> */
.L_x_3279:
[----:B------:R-:W-:Y:S05]  /*7fc0*/  BSYNC B0 ;  /* 0x0000000000007941 */ /* 0x000fea0003800000 */
.L_x_3278:
        /* <DEDUP_REMOVED lines=11> */
.L_x_3280:
[----:B------:R-:W-:Y:S01]  /*8080*/  LOP3.LUT P5, RZ, R5, 0x100, RZ, 0xc0, !PT ;  /* 0x0000010005ff7812 */ /* 0x000fe200078ac0ff */
[----:B------:R-:W-:-:S12]  /*8090*/  BSSY B0, `(.L_x_3281) ;  /* 0x000000e000007945 */ /* 0x000fd80003800000 */
[----:B------:R-:W-:Y:S05]  /*80a0*/  @!P5 BRA `(.L_x_3282) ;  /* 0x000000000030d947 */ /* 0x000fea0003800000 */
[----:B------:R-:W-:Y:S01]  /*80b0*/  ULDC.64 UR12, c[0x0][0x270] ;  /* 0x00009c00000c7ab9 */ /* 0x000fe20000000a00 */
[----:B------:R-:W-:Y:S01]  /*80c0*/  MOV R8, R68 ;  /* 0x0000004400087202 */ /* 0x000fe20000000f00 */
[----:B------:R-:W-:Y:S01]  /*80d0*/  IMAD R6, R122, UR12, RZ ;  /* 0x0000000c7a067c24 */ /* 0x000fe2000f8e02ff */
[----:B------:R-:W-:Y:S01]  /*80e0*/  F2FP.BF16.F32.PACK_AB R21, R37, R21 ;  /* 0x000000152515723e */ /* 0x000fe200000010ff */
[----:B0---4-:R-:W-:Y:S02]  /*80f0*/  IMAD.MOV.U32 R9, RZ, RZ, R67 ;  /* 0x000000ffff097224 */ /* 0x011fe400078e0043 */
[C---:B------:R-:W-:Y:S02]  /*8100*/  IMAD R11, R81.reuse, UR13, R6 ;  /* 0x0000000d510b7c24 */ /* 0x040fe4000f8e0206 */
[----:B------:R-:W-:Y:S01]  /*8110*/  IMAD.WIDE.U32 R8, R81, UR12, R8 ;  /* 0x0000000c51087c25 */ /* 0x000fe2000f8e0008 */
[----:B------:R-:W-:-:S04]  /*8120*/  ULDC.64 UR12, c[0x0][0x210] ;  /* 0x00008400000c7ab9 */ /* 0x000fc80000000a00 */
[----:B------:R-:W-:Y:S02]  /*8130*/  IADD3 R11, R9, R11, RZ ;  /* 0x0000000b090b7210 */ /* 0x000fe40007ffe0ff */
[----:B------:R-:W-:-:S04]  /*8140*/  LEA R10, P5, R8, UR12, 0x1 ;  /* 0x0000000c080a7c11 */ /* 0x000fc8000f8a08ff */
[----:B------:R-:W-:-:S05]  /*8150*/  LEA.HI.X R11, R8, UR13, R11, 0x1, P5 ;  /* 0x0000000d080b7c11 */ /* 0x000fca000a8f0c0b */
[----:B------:R0:W-:Y:S04]  /*8160*/  STG.E desc[UR8][R10.64], R21 ;  /* 0x000000150a007986 */ /* 0x0001e8000c101908 */
.L_x_3282:
[----:B------:R-:W-:Y:S05]  /*8170*/  BSYNC B0 ;  /* 0x0000000000007941 */ /* 0x000fea0003800000 */
.L_x_3281:
        /* <DEDUP_REMOVED lines=11> */
.L_x_3283:
        /* <DEDUP_REMOVED lines=15> */
.L_x_3285:
[----:B------:R-:W-:Y:S05]  /*8320*/  BSYNC B0 ;  /* 0x0000000000007941 */ /* 0x000fea0003800000 */
.L_x_3284:
        /* <DEDUP_REMOVED lines=11> */
.L_x_3286:
[----:B------:R-:W-:Y:S01]  /*83e0*/  LOP3.LUT P5, RZ, R5, 0x40, RZ, 0xc0, !PT ;  /* 0x0000004005ff7812 */ /* 0x000fe200078ac0ff */
[----:B------:R-:W-:-:S12]  /*83f0*/  BSSY B0, `(.L_x_3287) ;  /* 0x000000e000007945 */ /* 0x000fd80003800000 */
[----:B------:R-:W-:Y:S05]  /*8400*/  @!P5 BRA `(.L_x_3288) ;  /* 0x000000000030d947 */ /* 0x000fea0003800000 */
[----:B------:R-:W-:Y:S01]  /*8410*/  ULDC.64 UR12, c[0x0][0x270] ;  /* 0x00009c00000c7ab9 */ /* 0x000fe20000000a00 */
[----:B0---4-:R-:W-:Y:S01]  /*8420*/  MOV R9, R67 ;  /* 0x0000004300097202 */ /* 0x011fe20000000f00 */
[----:B------:R-:W-:Y:S01]  /*8430*/  IMAD R6, R120, UR12, RZ ;  /* 0x0000000c78067c24 */ /* 0x000fe2000f8e02ff */
[----:B------:R-:W-:Y:S01]  /*8440*/  F2FP.BF16.F32.PACK_AB R23, R42, R23 ;  /* 0x000000172a17723e */ /* 0x000fe200000010ff */
[----:B------:R-:W-:Y:S02]  /*8450*/  IMAD.MOV.U32 R8, RZ, RZ, R68 ;  /* 0x000000ffff087224 */ /* 0x000fe400078e0044 */
[C---:B------:R-:W-:Y:S02]  /*8460*/  IMAD R11, R79.reuse, UR13, R6 ;  /* 0x0000000d4f0b7c24 */ /* 0x040fe4000f8e0206 */
[----:B------:R-:W-:Y:S01]  /*8470*/  IMAD.WIDE.U32 R8, R79, UR12, R8 ;  /* 0x0000000c4f087c25 */ /* 0x000fe2000f8e0008 */
[----:B------:R-:W-:-:S04]  /*8480*/  ULDC.64 UR12, c[0x0][0x210] ;  /* 0x00008400000c7ab9 */ /* 0x000fc80000000a00 */
[----:B------:R-:W-:Y:S02]  /*8490*/  IADD3 R11, R9, R11, RZ ;  /* 0x0000000b090b7210 */ /* 0x000fe40007ffe0ff */
[----:B------:R-:W-:-:S04]  /*84a0*/  LEA R10, P5, R8, UR12, 0x1 ;  /* 0x0000000c080a7c11 */ /* 0x000fc8000f8a08ff */
[----:B------:R-:W-:-:S05]  /*84b0*/  LEA.HI.X R11, R8, UR13, R11, 0x1, P5 ;  /* 0x0000000d080b7c11 */ /* 0x000fca000a8f0c0b */
[----:B------:R0:W-:Y:S04]  /*84c0*/  STG.E desc[UR8][R10.64], R23 ;  /* 0x000000170a007986 */ /* 0x0001e8000c101908 */
.L_x_3288:
[----:B------:R-:W-:Y:S05]  /*84d0*/  BSYNC B0 ;  /* 0x0000000000007941 */ /* 0x000fea0003800000 */
.L_x_3287:
        /* <DEDUP_REMOVED lines=11> */
.L_x_3289:
        /* <DEDUP_REMOVED lines=9> */
[----:B------:R-:W-:-:S03]  /*8620*/  ULDC.64 UR12, c[0x0][0x210] ;  /* 0x00008400000c7ab9 */ /* 0x000fc60000000a00 */
[----:B------:R-:W-:Y:S01]  /*8630*/  IMAD.IADD R11, R9, 0x1, R11 ;  /* 0x00000001090b7824 */ /* 0x000fe200078e020b */
[----:B------:R-:W-:Y:S02]  /*8640*/  LEA R10, P5, R8, UR12, 0x1 ;  /* 0x0000000c080a7c11 */ /* 0x000fe4000f8a08ff */
[----:B------:R-:W-:Y:S02]  /*8650*/  F2FP.BF16.F32.PACK_AB R9, R48, R24 ;  /* 0x000000183009723e */ /* 0x000fe400000010ff */
[----:B------:R-:W-:-:S05]  /*8660*/  LEA.HI.X R11, R8, UR13, R11, 0x1, P5 ;  /* 0x0000000d080b7c11 */ /* 0x000fca000a8f0c0b */
[----:B------:R0:W-:Y:S04]  /*8670*/  STG.E desc[UR8][R10.64], R9 ;  /* 0x000000090a007986 */ /* 0x0001e8000c101908 */
.L_x_3291:
[----:B------:R-:W-:Y:S05]  /*8680*/  BSYNC B0 ;  /* 0x0000000000007941 */ /* 0x000fea0003800000 */
.L_x_3290:
        /* <DEDUP_REMOVED lines=11> */
.L_x_3292:
        /* <DEDUP_REMOVED lines=15> */
.L_x_3294:
[----:B------:R-:W-:Y:S05]  /*8830*/  BSYNC B0 ;  /* 0x0000000000007941 */ /* 0x000fea0003800000 */
.L_x_3293:
        /* <DEDUP_REMOVED lines=11> */
.L_x_3295:
[----:B------:R-:W-:Y:S01]  /*88f0*/  LOP3.LUT P5, RZ, R5, 0x8, RZ, 0xc0, !PT ;  /* 0x0000000805ff7812 */ /* 0x000fe200078ac0ff */
[----:B------:R-:W-:-:S12]  /*8900*/  BSSY B0, `(.L_x_3296) ;  /* 0x0000010000007945 */ /* 0x000fd80003800000 */
[----:B------:R-:W-:Y:S05]  /*8910*/  @!P5 BRA `(.L_x_3297) ;  /* 0x000000000038d947 */ /* 0x000fea0003800000 */
[----:B0-----:R-:W-:Y:S01]  /*8920*/  IADD3 R11, R0, 0x170, RZ ;  /* 0x00000170000b7810 */ /* 0x001fe20007ffe0ff */
[----:B------:R-:W-:Y:S01]  /*8930*/  ULDC.64 UR12, c[0x0][0x270] ;  /* 0x00009c00000c7ab9 */ /* 0x000fe20000000a00 */
[----:B----4-:R-:W-:Y:S01]  /*8940*/  MOV R9, R67 ;  /* 0x0000004300097202 */ /* 0x010fe20000000f00 */
[----:B------:R-:W-:Y:S01]  /*8950*/  IMAD.MOV.U32 R8, RZ, RZ, R68 ;  /* 0x000000ffff087224 */ /* 0x000fe200078e0044 */
[----:B------:R-:W-:-:S03]  /*8960*/  SHF.R.S32.HI R6, RZ, 0x1f, R11 ;  /* 0x0000001fff067819 */ /* 0x000fc6000001140b */
[----:B------:R-:W-:-:S04]  /*8970*/  IMAD.WIDE.U32 R8, R11, UR12, R8 ;  /* 0x0000000c0b087c25 */ /* 0x000fc8000f8e0008 */
[----:B------:R-:W-:-:S04]  /*8980*/  IMAD R6, R6, UR12, RZ ;  /* 0x0000000c06067c24 */ /* 0x000fc8000f8e02ff */
[----:B------:R-:W-:Y:S01]  /*8990*/  IMAD R11, R11, UR13, R6 ;  /* 0x0000000d0b0b7c24 */ /* 0x000fe2000f8e0206 */
[----:B------:R-:W-:Y:S02]  /*89a0*/  ULDC.64 UR12, c[0x0][0x210] ;  /* 0x00008400000c7ab9 */ /* 0x000fe40000000a00 */
[----:B------:R-:W-:Y:S02]  /*89b0*/  LEA R10, P5, R8, UR12, 0x1 ;  /* 0x0000000c080a7c11 */ /* 0x000fe4000f8a08ff */
[----:B------:R-:W-:Y:S02]  /*89c0*/  IADD3 R11, R9, R11, RZ ;  /* 0x0000000b090b7210 */ /* 0x000fe40007ffe0ff */
[----:B------:R-:W-:Y:S02]  /*89d0*/  F2FP.BF16.F32.PACK_AB R9, R50, R26 ;  /* 0x0000001a3209723e */ /* 0x000fe400000010ff */
[----:B------:R-:W-:-:S05]  /*89e0*/  LEA.HI.X R11, R8, UR13, R11, 0x1, P5 ;  /* 0x0000000d080b7c11 */ /* 0x000fca000a8f0c0b */
[----:B------:R0:W-:Y:S02]  /*89f0*/  STG.E desc[UR8][R10.64], R9 ;  /* 0x000000090a007986 */ /* 0x0001e4000c101908 */
.L_x_3297:
[----:B------:R-:W-:Y:S05]  /*8a00*/  BSYNC B0 ;  /* 0x0000000000007941 */ /* 0x000fea0003800000 */
.L_x_3296:
        /* <DEDUP_REMOVED lines=11> */
.L_x_3298:
[----:B------:R-:W-:Y:S01]  /*8ac0*/  LOP3.LUT P5, RZ, R5, 0x4, RZ, 0xc0, !PT ;  /* 0x0000000405ff7812 */ /* 0x000fe200078ac0ff */
[----:B------:R-:W-:-:S12]  /*8ad0*/  BSSY B0, `(.L_x_3299) ;  /* 0x0000010000007945 */ /* 0x000fd80003800000 */
[----:B------:R-:W-:Y:S05]  /*8ae0*/  @!P5 BRA `(.L_x_3300) ;  /* 0x000000000038d947 */ /* 0x000fea0003800000 */
[----:B0-----:R-:W-:Y:S01]  /*8af0*/  IADD3 R11, R0, 0x180, RZ ;  /* 0x00000180000b7810 */ /* 0x001fe20007ffe0ff */
[----:B------:R-:W-:Y:S01]  /*8b00*/  ULDC.64 UR12, c[0x0][0x270] ;  /* 0x00009c00000c7ab9 */ /* 0x000fe20000000a00 */
[----:B------:R-:W-:Y:S01]  /*8b10*/  MOV R8, R68 ;  /* 0x0000004400087202 */ /* 0x000fe20000000f00 */
[----:B----4-:R-:W-:Y:S01]  /*8b20*/  IMAD.MOV.U32 R9, RZ, RZ, R67 ;  /* 0x000000ffff097224 */ /* 0x010fe200078e0043 */
[----:B------:R-:W-:Y:S02]  /*8b30*/  SHF.R.S32.HI R6, RZ, 0x1f, R11 ;  /* 0x0000001fff067819 */ /* 0x000fe4000001140b */
[----:B------:R-:W-:Y:S01]  /*8b40*/  F2FP.BF16.F32.PACK_AB R27, R51, R27 ;  /* 0x0000001b331b723e */ /* 0x000fe200000010ff */
[----:B------:R-:W-:-:S04]  /*8b50*/  IMAD.WIDE.U32 R8, R11, UR12, R8 ;  /* 0x0000000c0b087c25 */ /* 0x000fc8000f8e0008 */
[----:B------:R-:W-:-:S04]  /*8b60*/  IMAD R6, R6, UR12, RZ ;  /* 0x0000000c06067c24 */ /* 0x000fc8000f8e02ff */
[----:B------:R-:W-:Y:S01]  /*8b70*/  IMAD R11, R11, UR13, R6 ;  /* 0x0000000d0b0b7c24 */ /* 0x000fe2000f8e0206 */
[----:B------:R-:W-:Y:S02]  /*8b80*/  ULDC.64 UR12, c[0x0][0x210] ;  /* 0x00008400000c7ab9 */ /* 0x000fe40000000a00 */
[----:B------:R-:W-:Y:S02]  /*8b90*/  LEA R10, P5, R8, UR12, 0x1 ;  /* 0x0000000c080a7c11 */ /* 0x000fe4000f8a08ff */
[----:B------:R-:W-:-:S04]  /*8ba0*/  IADD3 R11, R9, R11, RZ ;  /* 0x0000000b090b7210 */ /* 0x000fc80007ffe0ff */
[----:B------:R-:W-:-:S05]  /*8bb0*/  LEA.HI.X R11, R8, UR13, R11, 0x1, P5 ;  /* 0x0000000d080b7c11 */ /* 0x000fca000a8f0c0b */
[----:B------:R0:W-:Y:S02]  /*8bc0*/  STG.E desc[UR8][R10.64], R27 ;  /* 0x0000001b0a007986 */ /* 0x0001e4000c101908 */
.L_x_3300:
[----:B------:R-:W-:Y:S05]  /*8bd0*/  BSYNC B0 ;  /* 0x0000000000007941 */ /* 0x000fea0003800000 */
.L_x_3299:
        /* <DEDUP_REMOVED lines=11> */
.L_x_3301:
[----:B------:R-:W-:Y:S01]  /*8c90*/  LOP3.LUT P5, RZ, R5, 0x1, RZ, 0xc0, !PT ;  /* 0x0000000105ff7812 */ /* 0x000fe200078ac0ff */
[----:B------:R-:W-:-:S12]  /*8ca0*/  BSSY B0, `(.L_x_3302) ;  /* 0x0000010000007945 */ /* 0x000fd80003800000 */
[----:B------:R-:W-:Y:S05]  /*8cb0*/  @!P5 BRA `(.L_x_3303) ;  /* 0x000000000038d947 */ /* 0x000fea0003800000 */
[----:B0-----:R-:W-:Y:S01]  /*8cc0*/  IADD3 R11, R0, 0x190, RZ ;  /* 0x00000190000b7810 */ /* 0x001fe20007ffe0ff */
[----:B------:R-:W-:Y:S01]  /*8cd0*/  ULDC.64 UR12, c[0x0][0x270] ;  /* 0x00009c00000c7ab9 */ /* 0x000fe20000000a00 */
[----:B------:R-:W-:Y:S02]  /*8ce0*/  MOV R8, R68 ;  /* 0x0000004400087202 */ /* 0x000fe40000000f00 */
[----:B------:R-:W-:Y:S02]  /*8cf0*/  SHF.R.S32.HI R6, RZ, 0x1f, R11 ;  /* 0x0000001fff067819 */ /* 0x000fe4000001140b */
[----:B----4-:R-:W-:-:S03]  /*8d00*/  MOV R9, R67 ;  /* 0x0000004300097202 */ /* 0x010fc60000000f00 */
[----:B------:R-:W-:Y:S02]  /*8d10*/  IMAD R6, R6, UR12, RZ ;  /* 0x0000000c06067c24 */ /* 0x000fe4000f8e02ff */
        /* <DEDUP_REMOVED lines=8> */
.L_x_3303:
[----:B------:R-:W-:Y:S05]  /*8da0*/  BSYNC B0 ;  /* 0x0000000000007941 */ /* 0x000fea0003800000 */
.L_x_3302:
        /* <DEDUP_REMOVED lines=11> */
.L_x_3304:
[----:B------:R-:W-:Y:S04]  /*8e60*/  BSSY B0, `(.L_x_3305) ;  /* 0x0000010000007945 */ /* 0x000fe80003800000 */
[----:B------:R-:W-:Y:S05]  /*8e70*/  @!P0 BRA `(.L_x_3306) ;  /* 0x0000000000388947 */ /* 0x000fea0003800000 */
[----:B0-----:R-:W-:Y:S01]  /*8e80*/  IADD3 R11, R0, 0x1a0, RZ ;  /* 0x000001a0000b7810 */ /* 0x001fe20007ffe0ff */
[----:B------:R-:W-:Y:S01]  /*8e90*/  ULDC.64 UR12, c[0x0][0x270] ;  /* 0x00009c00000c7ab9 */ /* 0x000fe20000000a00 */
[----:B------:R-:W-:Y:S02]  /*8ea0*/  MOV R8, R68 ;  /* 0x0000004400087202 */ /* 0x000fe40000000f00 */
[----:B------:R-:W-:Y:S02]  /*8eb0*/  SHF.R.S32.HI R6, RZ, 0x1f, R11 ;  /* 0x0000001fff067819 */ /* 0x000fe4000001140b */
[----:B----4-:R-:W-:Y:S02]  /*8ec0*/  MOV R9, R67 ;  /* 0x0000004300097202 */ /* 0x010fe40000000f00 */
[----:B------:R-:W-:Y:S01]  /*8ed0*/  F2FP.BF16.F32.PACK_AB R41, R53, R41 ;  /* 0x000000293529723e */ /* 0x000fe200000010ff */
[----:B------:R-:W-:Y:S02]  /*8ee0*/  IMAD R6, R6, UR12, RZ ;  /* 0x0000000c06067c24 */ /* 0x000fe4000f8e02ff */
[----:B------:R-:W-:-:S04]  /*8ef0*/  IMAD.WIDE.U32 R8, R11, UR12, R8 ;  /* 0x0000000c0b087c25 */ /* 0x000fc8000f8e0008 */
[----:B------:R-:W-:Y:S01]  /*8f00*/  IMAD R11, R11, UR13, R6 ;  /* 0x0000000d0b0b7c24 */ /* 0x000fe2000f8e0206 */
[----:B------:R-:W-:Y:S02]  /*8f10*/  ULDC.64 UR12, c[0x0][0x210] ;  /* 0x00008400000c7ab9 */ /* 0x000fe40000000a00 */
[----:B------:R-:W-:Y:S02]  /*8f20*/  LEA R10, P5, R8, UR12, 0x1 ;  /* 0x0000000c080a7c11 */ /* 0x000fe4000f8a08ff */
[----:B------:R-:W-:-:S04]  /*8f30*/  IADD3 R11, R9, R11, RZ ;  /* 0x0000000b090b7210 */ /* 0x000fc80007ffe0ff */
[----:B------:R-:W-:-:S05]  /*8f40*/  LEA.HI.X R11, R8, UR13, R11, 0x1, P5 ;  /* 0x0000000d080b7c11 */ /* 0x000fca000a8f0c0b */
[----:B------:R0:W-:Y:S02]  /*8f50*/  STG.E desc[UR8][R10.64], R41 ;  /* 0x000000290a007986 */ /* 0x0001e4000c101908 */
.L_x_3306:
[----:B------:R-:W-:Y:S05]  /*8f60*/  BSYNC B0 ;  /* 0x0000000000007941 */ /* 0x000fea0003800000 */
.L_x_3305:
        /* <DEDUP_REMOVED lines=11> */
.L_x_3307:
[----:B------:R-:W-:Y:S04]  /*9020*/  BSSY B0, `(.L_x_3308) ;  /* 0x0000010000007945 */ /* 0x000fe80003800000 */
[----:B------:R-:W-:Y:S05]  /*9030*/  @!P1 BRA `(.L_x_3309) ;  /* 0x0000000000389947 */ /* 0x000fea0003800000 */
[----:B0-----:R-:W-:Y:S01]  /*9040*/  VIADD R11, R0, 0x1b0 ;  /* 0x000001b0000b7836 */ /* 0x001fe20000000000 */
[----:B------:R-:W-:Y:S01]  /*9050*/  ULDC.64 UR12, c[0x0][0x270] ;  /* 0x00009c00000c7ab9 */ /* 0x000fe20000000a00 */
[----:B------:R-:W-:Y:S02]  /*9060*/  MOV R8, R68 ;  /* 0x0000004400087202 */ /* 0x000fe40000000f00 */
[----:B----4-:R-:W-:Y:S02]  /*9070*/  MOV R9, R67 ;  /* 0x0000004300097202 */ /* 0x010fe40000000f00 */
        /* <DEDUP_REMOVED lines=10> */
.L_x_3309:
[----:B------:R-:W-:Y:S05]  /*9120*/  BSYNC B0 ;  /* 0x0000000000007941 */ /* 0x000fea0003800000 */
.L_x_3308:
        /* <DEDUP_REMOVED lines=11> */
.L_x_3310:
[----:B------:R-:W-:Y:S04]  /*91e0*/  BSSY B0, `(.L_x_3311) ;  /* 0x0000010000007945 */ /* 0x000fe80003800000 */
        /* <DEDUP_REMOVED lines=15> */
.L_x_3312:
[----:B------:R-:W-:Y:S05]  /*92e0*/  BSYNC B0 ;  /* 0x0000000000007941 */ /* 0x000fea0003800000 */
.L_x_3311:
        /* <DEDUP_REMOVED lines=11> */
.L_x_3313:
[----:B------:R-:W-:Y:S04]  /*93a0*/  BSSY B0, `(.L_x_3314) ;  /* 0x0000010000007945 */ /* 0x000fe80003800000 */
        /* <DEDUP_REMOVED lines=15> */
.L_x_3315:
[----:B------:R-:W-:Y:S05]  /*94a0*/  BSYNC B0 ;  /* 0x0000000000007941 */ /* 0x000fea0003800000 */
.L_x_3314:
        /* <DEDUP_REMOVED lines=11> */
.L_x_3316:
[----:B------:R-:W-:Y:S04]  /*9560*/  BSSY B0, `(.L_x_3317) ;  /* 0x0000010000007945 */ /* 0x000fe80003800000 */
        /* <DEDUP_REMOVED lines=15> */
.L_x_3318:
[----:B------:R-:W-:Y:S05]  /*9660*/  BSYNC B0 ;  /* 0x0000000000007941 */ /* 0x000fea0003800000 */
.L_x_3317:
[----:B------:R-:W-:Y:S05]  /*9670*/  @!P6 BRA `(.L_x_3319) ;  /* 0x000000000028e947 */ /* 0x000fea0003800000 */
[----:B------:R-:W-:Y:S01]  /*9680*/  FMUL.FTZ R6, R28, -1.4426950216293334961 ;  /* 0xbfb8aa3b1c067820 */ /* 0x000fe20000410000 */
[----:B0-----:R-:W-:-:S05]  /*9690*/  FMUL.FTZ R10, R29, -1.4426950216293334961 ;  /* 0xbfb8aa3b1d0a7820 */ /* 0x001fca0000410000 */
[----:B------:R-:W0:Y:S08]  /*96a0*/  MUFU.EX2 R6, R6 ;  /* 0x0000000600067308 */ /* 0x000e300000000800 */
[----:B------:R-:W5:Y:S01]  /*96b0*/  MUFU.EX2 R10, R10 ;  /* 0x0000000a000a7308 */ /* 0x000f620000000800 */
[----:B0-----:R-:W-:-:S07]  /*96c0*/  FADD.FTZ R8, R6, 1 ;  /* 0x3f80000006087421 */ /* 0x001fce0000010000 */
[----:B----4-:R-:W0:Y:S01]  /*96d0*/  MUFU.RCP R9, R8 ;  /* 0x0000000800097308 */ /* 0x010e220000001000 */
[----:B-----5:R-:W-:-:S07]  /*96e0*/  FADD.FTZ R11, R10, 1 ;  /* 0x3f8000000a0b7421 */ /* 0x020fce0000010000 */
[----:B------:R-:W4:Y:S01]  /*96f0*/  MUFU.RCP R12, R11 ;  /* 0x0000000b000c7308 */ /* 0x000f220000001000 */
[----:B0-----:R-:W-:Y:S01]  /*9700*/  FMUL.FTZ R28, R28, R9 ;  /* 0x000000091c1c7220 */ /* 0x001fe20000410000 */
[----:B----4-:R-:W-:-:S07]  /*9710*/  FMUL.FTZ R29, R29, R12 ;  /* 0x0000000c1d1d7220 */ /* 0x010fce0000410000 */
.L_x_3319:
[----:B------:R-:W-:Y:S01]  /*9720*/  ULDC.64 UR12, c[0x0][0x278] ;  /* 0x00009e00000c7ab9 */ /* 0x000fe20000000a00 */
[----:B------:R-:W-:Y:S01]  /*9730*/  BSSY B0, `(.L_x_3320) ;  /* 0x0000010000007945 */ /* 0x000fe20003800000 */
[----:B------:R-:W-:-:S04]  /*9740*/  ISETP.GE.U32.AND P5, PT, R39, UR12, PT ;  /* 0x0000000c27007c0c */ /* 0x000fc8000bfa6070 */
[----:B------:R-:W-:-:S04]  /*9750*/  ISETP.GE.AND.EX P5, PT, R7, UR13, PT, P5 ;  /* 0x0000000d07007c0c */ /* 0x000fc8000bfa6350 */
[----:B------:R-:W-:-:S13]  /*9760*/  ISETP.GT.U32.OR P5, PT, R104, 0x1df, P5 ;  /* 0x000001df6800780c */ /* 0x000fda0002fa4470 */
[----:B------:R-:W-:Y:S05]  /*9770*/  @P5 BRA `(.L_x_3321) ;  /* 0x00000000002c5947 */ /* 0x000fea0003800000 */
[----:B------:R-:W-:Y:S01]  /*9780*/  ULDC.64 UR12, c[0x0][0x270] ;  /* 0x00009c00000c7ab9 */ /* 0x000fe20000000a00 */
[----:B------:R-:W-:Y:S01]  /*9790*/  MOV R66, R68 ;  /* 0x0000004400427202 */ /* 0x000fe20000000f00 */
[----:B------:R-:W-:Y:S01]  /*97a0*/  IMAD R6, R7, UR12, RZ ;  /* 0x0000000c07067c24 */ /* 0x000fe2000f8e02ff */
[----:B------:R-:W-:-:S03]  /*97b0*/  F2FP.BF16.F32.PACK_AB R29, R29, R28 ;  /* 0x0000001c1d1d723e */ /* 0x000fc600000010ff */
[----:B------:R-:W-:-:S04]  /*97c0*/  IMAD.WIDE.U32 R66, R39, UR12, R66 ;  /* 0x0000000c27427c25 */ /* 0x000fc8000f8e0042 */
[----:B------:R-:W-:Y:S01]  /*97d0*/  IMAD R39, R39, UR13, R6 ;  /* 0x0000000d27277c24 */ /* 0x000fe2000f8e0206 */
[----:B------:R-:W-:Y:S02]  /*97e0*/  ULDC.64 UR12, c[0x0][0x210] ;  /* 0x00008400000c7ab9 */ /* 0x000fe40000000a00 */
[----:B------:R-:W-:Y:S02]  /*97f0*/  LEA R6, P5, R66, UR12, 0x1 ;  /* 0x0000000c42067c11 */ /* 0x000fe4000f8a08ff */
[----:B------:R-:W-:-:S04]  /*9800*/  IADD3 R39, R67, R39, RZ ;  /* 0x0000002743277210 */ /* 0x000fc80007ffe0ff */
[----:B------:R-:W-:-:S05]  /*9810*/  LEA.HI.X R7, R66, UR13, R39, 0x1, P5 ;  /* 0x0000000d42077c11 */ /* 0x000fca000a8f0c27 */
[----:B------:R0:W-:Y:S02]  /*9820*/  STG.E desc[UR8][R6.64], R29 ;  /* 0x0000001d06007986 */ /* 0x0001e4000c101908 */
.L_x_3321:
[----:B------:R-:W-:Y:S05]  /*9830*/  BSYNC B0 ;  /* 0x0000000000007941 */ /* 0x000fea0003800000 */
.L_x_3320:
[----:B0-----:R-:W0:Y:S01]  /*9840*/  LDC R7, c[0x0][0x10] ;  /* 0x00000400ff077b82 */ /* 0x001e220000000800 */
[----:B------:R-:W-:Y:S02]  /*9850*/  IADD3 R3, R3, 0x1, RZ ;  /* 0x0000000103037810 */ /* 0x000fe40007ffe0ff */
[----:B0-----:R-:W-:-:S04]  /*9860*/  IADD3 R2, R7, R2, RZ ;  /* 0x0000000207027210 */ /* 0x001fc80007ffe0ff */
[----:B------:R-:W-:-:S13]  /*9870*/  ISETP.GE.AND P5, PT, R2, UR4, PT ;  /* 0x0000000402007c0c */ /* 0x000fda000bfa6270 */
[----:B------:R-:W-:Y:S05]  /*9880*/  @!P5 BRA `(.L_x_3322) ;  /* 0xffffff7000ecd947 */ /* 0x000fea000383ffff */
[----:B------:R-:W-:Y:S05]  /*9890*/  EXIT ;  /* 0x000000000000794d */ /* 0x000fea0003800000 */
.L_x_3323:
        /* <DEDUP_REMOVED lines=14> */
.L_x_5180:


//--------------------- .text._Z35group_norm_nhwc_fwd_one_pass_kernelI11Bf16IOBf16WLi64ELi60ELi480EEv26Group_norm_nhwc_fwd_params --------------------------
	.section	.text._Z35group_norm_nhwc_fwd_one_pass_kernelI11Bf16IOBf16WLi64ELi60ELi480EEv26Group_norm_nhwc_fwd_params,"ax",@progbits
	.align	128
        .global         _Z35group_norm_nhwc_fwd_one_pass_kernelI11Bf16IOBf16WLi64ELi60ELi480EEv26Group_norm_nhwc_fwd_params
        .type           _Z35group_norm_nhwc_fwd_one_pass_kernelI11Bf16IOBf16WLi64ELi60ELi480EEv26Group_norm_nhwc_fwd_params,@function
        .size           _Z35group_norm_nhwc_fwd_one_pass_kernelI11Bf16IOBf16WLi64ELi60ELi480EEv26Group_norm_nhwc_fwd_params,(.L_x_5181 - _Z35group_norm_nhwc_fwd_one_pass_kernelI11Bf16IOBf16WLi64ELi60ELi480EEv26Group_norm_nhwc_fwd_params)
        .other          _Z35group_norm_nhwc_fwd_one_pass_kernelI11Bf16IOBf16WLi64ELi60ELi480EEv26Group_norm_nhwc_fwd_params,@"STO_CUDA_ENTRY STV_DEFAULT"
_Z35group_norm_nhwc_fwd_one_pass_kernelI11Bf16IOBf16WLi64ELi60ELi480EEv26Group_norm_nhwc_fwd_params:
.text._Z35group_norm_nhwc_fwd_one_pass_kernelI11Bf16IOBf16WLi64ELi60ELi480EEv26Group_norm_nhwc_fwd_params:
        /* <DEDUP_REMOVED lines=15> */
[----:B0-----:R-:W-:-:S05]  /*00f0*/  IMAD.WIDE.U32 R2, R4, -0x77777777, RZ ;  /* 0x8888888904027825 */ /* 0x001fca00078e00ff */
[----:B------:R-:W-:Y:S01]  /*0100*/  SHF.R.U32.HI R2, RZ, 0x4, R3 ;  /* 0x00000004ff027819 */ /* 0x000fe20000011603 */
[----:B--2---:R-:W-:-:S04]  /*0110*/  ULEA UR5, UR6, UR5, 0x18 ;  /* 0x0000000506057291 */ /* 0x004fc8000f8ec03f */
[----:B-1----:R-:W-:Y:S01]  /*0120*/  IMAD R20, R5, UR7, R2 ;  /* 0x0000000705147c24 */ /* 0x002fe2000f8e0202 */
[----:B------:R-:W-:-:S04]  /*0130*/  SHF.R.S32.HI R5, RZ, 0x1f, R4 ;  /* 0x0000001fff057819 */ /* 0x000fc80000011404 */
[----:B------:R-:W-:Y:S02]  /*0140*/  ISETP.GE.U32.AND P0, PT, R20, UR8, PT ;  /* 0x0000000814007c0c */ /* 0x000fe4000bf06070 */
[----:B------:R-:W-:Y:S02]  /*0150*/  SHF.R.S32.HI R3, RZ, 0x1f, R20 ;  /* 0x0000001fff037819 */ /* 0x000fe40000011414 */
[----:B------:R-:W-:Y:S02]  /*0160*/  LEA.HI R5, R5, R4, RZ, 0x5 ;  /* 0x0000000405057211 */ /* 0x000fe400078f28ff */
[----:B------:R-:W-:Y:S01]  /*0170*/  ISETP.GE.AND.EX P0, PT, R3, UR9, PT, P0 ;  /* 0x0000000903007c0c */ /* 0x000fe2000bf06300 */
[----:B------:R-:W-:Y:S01]  /*0180*/  ULDC.64 UR8, c[0x0][0x208] ;  /* 0x0000820000087ab9 */ /* 0x000fe20000000a00 */
[----:B------:R-:W-:Y:S02]  /*0190*/  SHF.R.S32.HI R5, RZ, 0x5, R5 ;  /* 0x00000005ff057819 */ /* 0x000fe40000011405 */
[----:B------:R-:W-:-:S02]  /*01a0*/  ISETP.LT.U32.AND P0, PT, R4, 0x1e0, !P0 ;  /* 0x000001e00400780c */ /* 0x000fc40004701070 */
[----:B------:R-:W-:Y:S02]  /*01b0*/  LEA R18, R5, UR5, 0x3 ;  /* 0x0000000505127c11 */ /* 0x000fe4000f8e18ff */
[----:B------:R-:W-:-:S09]  /*01c0*/  IADD3 R19, R20, 0x10, RZ ;  /* 0x0000001014137810 */ /* 0x000fd20007ffe0ff */
.L_x_3345:
[----:B0-----:R-:W0:Y:S01]  /*01d0*/  LDC R0, c[0x0][0x288] ;  /* 0x0000a200ff007b82 */ /* 0x001e220000000800 */
[----:B------:R-:W-:Y:S01]  /*01e0*/  ULDC.64 UR14, c[0x0][0x278] ;  /* 0x00009e00000e7ab9 */ /* 0x000fe20000000a00 */
[----:B------:R-:W-:Y:S01]  /*01f0*/  ULDC.64 UR12, c[0x0][0x280] ;  /* 0x0000a000000c7ab9 */ /* 0x000fe20000000a00 */
[----:B------:R-:W-:Y:S02]  /*0200*/  IADD3 R14, R20, 0x30, RZ ;  /* 0x00000030140e7810 */ /* 0x000fe40007ffe0ff */
[----:B------:R-:W-:Y:S02]  /*0210*/  MOV R16, RZ ;  /* 0x000000ff00107202 */ /* 0x000fe40000000f00 */
[----:B0123--:R-:W-:-:S04]  /*0220*/  IABS R9, R0 ;  /* 0x0000000000097213 */ /* 0x00ffc80000000000 */
[----:B------:R-:W0:Y:S08]  /*0230*/  I2F.RP R2, R9 ;  /* 0x0000000900027306 */ /* 0x000e300000209400 */
[----:B0-----:R-:W0:Y:S02]  /*0240*/  MUFU.RCP R2, R2 ;  /* 0x0000000200027308 */ /* 0x001e240000001000 */
[----:B0-----:R-:W-:-:S06]  /*0250*/  IADD3 R6, R2, 0xffffffe, RZ ;  /* 0x0ffffffe02067810 */ /* 0x001fcc0007ffe0ff */
        /* <DEDUP_REMOVED lines=10> */
[----:B------:R-:W-:-:S05]  /*0300*/  IMAD R2, R9, R2, R8 ;  /* 0x0000000209027224 */ /* 0x000fca00078e0208 */
[----:B------:R-:W-:-:S13]  /*0310*/  ISETP.GT.U32.AND P2, PT, R9, R2, PT ;  /* 0x000000020900720c */ /* 0x000fda0003f44070 */
[-C--:B------:R-:W-:Y:S02]  /*0320*/  @!P2 IADD3 R2, R2, -R9.reuse, RZ ;  /* 0x800000090202a210 */ /* 0x080fe40007ffe0ff */
[----:B------:R-:W-:Y:S02]  /*0330*/  @!P2 IADD3 R5, R5, 0x1, RZ ;  /* 0x000000010505a810 */ /* 0x000fe40007ffe0ff */
[----:B------:R-:W-:Y:S01]  /*0340*/  ISETP.GE.U32.AND P1, PT, R2, R9, PT ;  /* 0x000000090200720c */ /* 0x000fe20003f26070 */
[----:B------:R-:W-:Y:S01]  /*0350*/  IMAD R9, R7, -0x1e, R4 ;  /* 0xffffffe207097824 */ /* 0x000fe200078e0204 */
[----:B------:R-:W-:Y:S01]  /*0360*/  LOP3.LUT R2, R21, R0, RZ, 0x3c, !PT ;  /* 0x0000000015027212 */ /* 0x000fe200078e3cff */
[----:B------:R-:W0:Y:S01]  /*0370*/  @P0 LDC.64 R6, c[0x0][0x270] ;  /* 0x00009c00ff060b82 */ /* 0x000e220000000a00 */
[----:B------:R-:W-:Y:S02]  /*0380*/  ISETP.NE.AND P2, PT, R0, RZ, PT ;  /* 0x000000ff0000720c */ /* 0x000fe40003f45270 */
[----:B------:R-:W-:-:S02]  /*0390*/  ISETP.GE.AND P3, PT, R2, RZ, PT ;  /* 0x000000ff0200720c */ /* 0x000fc40003f66270 */
[----:B------:R-:W-:Y:S02]  /*03a0*/  SHF.R.S32.HI R2, RZ, 0x1f, R19 ;  /* 0x0000001fff027819 */ /* 0x000fe40000011413 */
[----:B------:R-:W-:-:S03]  /*03b0*/  SHF.L.U32 R9, R9, 0x1, RZ ;  /* 0x0000000109097819 */ /* 0x000fc600000006ff */
[----:B------:R-:W-:Y:S02]  /*03c0*/  @P1 IADD3 R5, R5, 0x1, RZ ;  /* 0x0000000105051810 */ /* 0x000fe40007ffe0ff */
[----:B------:R-:W-:Y:S02]  /*03d0*/  ISETP.GE.U32.AND P1, PT, R19, UR14, PT ;  /* 0x0000000e13007c0c */ /* 0x000fe4000bf26070 */
[----:B------:R-:W-:Y:S02]  /*03e0*/  SHF.R.S32.HI R11, RZ, 0x1f, R9 ;  /* 0x0000001fff0b7819 */ /* 0x000fe40000011409 */
[----:B------:R-:W-:Y:S02]  /*03f0*/  @!P3 IADD3 R5, -R5, RZ, RZ ;  /* 0x000000ff0505b210 */ /* 0x000fe40007ffe1ff */
[----:B------:R-:W-:Y:S02]  /*0400*/  @!P2 LOP3.LUT R5, RZ, R0, RZ, 0x33, !PT ;  /* 0x00000000ff05a212 */ /* 0x000fe400078e33ff */
[----:B------:R-:W-:-:S02]  /*0410*/  ISETP.GE.AND.EX P1, PT, R2, UR15, PT, P1 ;  /* 0x0000000f02007c0c */ /* 0x000fc4000bf26310 */
[----:B------:R-:W-:Y:S02]  /*0420*/  IADD3 R8, -R5, RZ, RZ ;  /* 0x000000ff05087210 */ /* 0x000fe40007ffe1ff */
[----:B------:R-:W-:Y:S02]  /*0430*/  ISETP.GT.U32.OR P1, PT, R4, 0x1df, P1 ;  /* 0x000001df0400780c */ /* 0x000fe40000f24470 */
[----:B------:R-:W-:Y:S01]  /*0440*/  SHF.R.S32.HI R10, RZ, 0x1f, R5 ;  /* 0x0000001fff0a7819 */ /* 0x000fe20000011405 */
[----:B------:R-:W-:-:S04]  /*0450*/  IMAD R0, R0, R8, R21 ;  /* 0x0000000800007224 */ /* 0x000fc800078e0215 */
[----:B------:R-:W-:Y:S02]  /*0460*/  IMAD R0, R0, 0x3c, RZ ;  /* 0x0000003c00007824 */ /* 0x000fe400078e02ff */
[----:B------:R-:W-:-:S03]  /*0470*/  IMAD R12, R10, UR12, RZ ;  /* 0x0000000c0a0c7c24 */ /* 0x000fc6000f8e02ff */
[----:B------:R-:W-:Y:S01]  /*0480*/  IADD3 R22, P2, R9, R0, RZ ;  /* 0x0000000009167210 */ /* 0x000fe20007f5e0ff */
[----:B------:R-:W-:Y:S01]  /*0490*/  IMAD R25, R5, UR13, R12 ;  /* 0x0000000d05197c24 */ /* 0x000fe2000f8e020c */
[----:B------:R-:W1:Y:S01]  /*04a0*/  @P0 LDC.64 R8, c[0x0][0x220] ;  /* 0x00008800ff080b82 */ /* 0x000e620000000a00 */
[----:B0-----:R-:W-:Y:S01]  /*04b0*/  @P0 IMAD R12, R3, R6, RZ ;  /* 0x00000006030c0224 */ /* 0x001fe200078e02ff */
[----:B------:R-:W-:-:S03]  /*04c0*/  LEA.HI.X.SX32 R23, R0, R11, 0x1, P2 ;  /* 0x0000000b00177211 */ /* 0x000fc600010f0eff */
[C---:B------:R-:W-:Y:S02]  /*04d0*/  @P0 IMAD R13, R20.reuse, R7, R12 ;  /* 0x00000007140d0224 */ /* 0x040fe400078e020c */
[----:B------:R-:W-:Y:S01]  /*04e0*/  IMAD.WIDE.U32 R22, R5, UR12, R22 ;  /* 0x0000000c05167c25 */ /* 0x000fe2000f8e0016 */
[----:B------:R-:W0:Y:S01]  /*04f0*/  @!P1 LDC.64 R10, c[0x0][0x270] ;  /* 0x00009c00ff0a9b82 */ /* 0x000e220000000a00 */
[----:B------:R-:W-:-:S03]  /*0500*/  IADD3 R5, R20, 0x20, RZ ;  /* 0x0000002014057810 */ /* 0x000fc60007ffe0ff */
[----:B------:R-:W-:Y:S02]  /*0510*/  IADD3 R25, R23, R25, RZ ;  /* 0x0000001917197210 */ /* 0x000fe40007ffe0ff */
[----:B------:R-:W-:Y:S02]  /*0520*/  @P0 MOV R24, R22 ;  /* 0x0000001600180202 */ /* 0x000fe40000000f00 */
[----:B------:R-:W-:Y:S02]  /*0530*/  ISETP.GE.U32.AND P2, PT, R5, UR14, PT ;  /* 0x0000000e05007c0c */ /* 0x000fe4000bf46070 */
[----:B------:R-:W-:Y:S01]  /*0540*/  SHF.R.S32.HI R15, RZ, 0x1f, R5 ;  /* 0x0000001fff0f7819 */ /* 0x000fe20000011405 */
[----:B------:R-:W-:Y:S02]  /*0550*/  @P0 IMAD.WIDE.U32 R26, R20, R6, R24 ;  /* 0x00000006141a0225 */ /* 0x000fe400078e0018 */
[----:B------:R-:W2:Y:S01]  /*0560*/  @!P1 LDC.64 R6, c[0x0][0x220] ;  /* 0x00008800ff069b82 */ /* 0x000ea20000000a00 */
[----:B------:R-:W-:-:S02]  /*0570*/  ISETP.GE.AND.EX P2, PT, R15, UR15, PT, P2 ;  /* 0x0000000f0f007c0c */ /* 0x000fc4000bf46320 */
[----:B-1----:R-:W-:Y:S02]  /*0580*/  @P0 LEA R12, P3, R26, R8, 0x1 ;  /* 0x000000081a0c0211 */ /* 0x002fe400078608ff */
[----:B------:R-:W-:Y:S02]  /*0590*/  ISETP.GT.U32.OR P2, PT, R4, 0x1df, P2 ;  /* 0x000001df0400780c */ /* 0x000fe40001744470 */
[----:B------:R-:W-:Y:S01]  /*05a0*/  @P0 IADD3 R13, R27, R13, RZ ;  /* 0x0000000d1b0d0210 */ /* 0x000fe20007ffe0ff */
[----:B0-----:R-:W-:-:S03]  /*05b0*/  @!P1 IMAD R8, R2, R10, RZ ;  /* 0x0000000a02089224 */ /* 0x001fc600078e02ff */
[----:B------:R-:W-:Y:S02]  /*05c0*/  @P0 LEA.HI.X R13, R26, R9, R13, 0x1, P3 ;  /* 0x000000091a0d0211 */ /* 0x000fe400018f0c0d */
[----:B------:R-:W-:Y:S01]  /*05d0*/  @!P1 MOV R9, R25 ;  /* 0x0000001900099202 */ /* 0x000fe20000000f00 */
[C---:B------:R-:W-:Y:S01]  /*05e0*/  @!P1 IMAD R27, R19.reuse, R11, R8 ;  /* 0x0000000b131b9224 */ /* 0x040fe200078e0208 */
[----:B------:R-:W-:Y:S01]  /*05f0*/  @!P1 MOV R8, R22 ;  /* 0x0000001600089202 */ /* 0x000fe20000000f00 */
[----:B------:R2:W3:Y:S01]  /*0600*/  @P0 LDG.E R16, desc[UR8][R12.64] ;  /* 0x000000080c100981 */ /* 0x0004e2000c1e1900 */
[----:B------:R-:W-:Y:S02]  /*0610*/  ISETP.GE.U32.AND P3, PT, R14, UR14, PT ;  /* 0x0000000e0e007c0c */ /* 0x000fe4000bf66070 */
[----:B------:R-:W-:Y:S01]  /*0620*/  SHF.R.S32.HI R26, RZ, 0x1f, R14 ;  /* 0x0000001fff1a7819 */ /* 0x000fe2000001140e */
[----:B------:R-:W-:Y:S02]  /*0630*/  @!P1 IMAD.WIDE.U32 R10, R19, R10, R8 ;  /* 0x0000000a130a9225 */ /* 0x000fe400078e0008 */
[----:B------:R-:W0:Y:S01]  /*0640*/  @!P2 LDC.64 R8, c[0x0][0x270] ;  /* 0x00009c00ff08ab82 */ /* 0x000e220000000a00 */
[----:B------:R-:W-:-:S04]  /*0650*/  ISETP.GE.AND.EX P3, PT, R26, UR15, PT, P3 ;  /* 0x0000000f1a007c0c */ /* 0x000fc8000bf66330 */
[----:B------:R-:W-:Y:S02]  /*0660*/  ISETP.GT.U32.OR P3, PT, R4, 0x1df, P3 ;  /* 0x000001df0400780c */ /* 0x000fe40001f64470 */
[----:B------:R-:W-:Y:S02]  /*0670*/  @!P1 IADD3 R27, R11, R27, RZ ;  /* 0x0000001b0b1b9210 */ /* 0x000fe40007ffe0ff */
[C---:B--2---:R-:W-:Y:S02]  /*0680*/  @!P1 LEA R12, P4, R10.reuse, R6, 0x1 ;  /* 0x000000060a0c9211 */ /* 0x044fe400078808ff */
[----:B------:R-:W-:Y:S02]  /*0690*/  MOV R6, RZ ;  /* 0x000000ff00067202 */ /* 0x000fe40000000f00 */
[----:B------:R-:W-:-:S05]  /*06a0*/  @!P1 LEA.HI.X R13, R10, R7, R27, 0x1, P4 ;  /* 0x000000070a0d9211 */ /* 0x000fca00020f0c1b */
[----:B------:R-:W1:Y:S01]  /*06b0*/  @!P3 LDC.64 R10, c[0x0][0x270] ;  /* 0x00009c00ff0abb82 */ /* 0x000e620000000a00 */
[----:B------:R2:W4:Y:S01]  /*06c0*/  @!P1 LDG.E R6, desc[UR8][R12.64] ;  /* 0x000000080c069981 */ /* 0x000522000c1e1900 */
[----:B0-----:R-:W-:Y:S01]  /*06d0*/  @!P2 IMAD R28, R15, R8, RZ ;  /* 0x000000080f1ca224 */ /* 0x001fe200078e02ff */
[----:B------:R-:W-:-:S03]  /*06e0*/  @!P2 MOV R29, R25 ;  /* 0x00000019001da202 */ /* 0x000fc60000000f00 */
[----:B------:R-:W-:Y:S02]  /*06f0*/  @!P2 IMAD R7, R5, R9, R28 ;  /* 0x000000090507a224 */ /* 0x000fe400078e021c */
[----:B--2---:R-:W0:Y:S01]  /*0700*/  @!P2 LDC.64 R12, c[0x0][0x220] ;  /* 0x00008800ff0cab82 */ /* 0x004e220000000a00 */
[----:B------:R-:W-:-:S05]  /*0710*/  @!P2 MOV R28, R22 ;  /* 0x00000016001ca202 */ /* 0x000fca0000000f00 */
[----:B------:R-:W-:Y:S02]  /*0720*/  @!P2 IMAD.WIDE.U32 R28, R5, R8, R28 ;  /* 0x00000008051ca225 */ /* 0x000fe400078e001c */
[----:B------:R-:W2:Y:S02]  /*0730*/  @!P3 LDC.64 R8, c[0x0][0x220] ;  /* 0x00008800ff08bb82 */ /* 0x000ea40000000a00 */
[----:B-1----:R-:W-:Y:S01]  /*0740*/  @!P3 IMAD R26, R26, R10, RZ ;  /* 0x0000000a1a1ab224 */ /* 0x002fe200078e02ff */
[----:B------:R-:W-:-:S03]  /*0750*/  @!P3 MOV R27, R25 ;  /* 0x00000019001bb202 */ /* 0x000fc60000000f00 */
[----:B------:R-:W-:Y:S01]  /*0760*/  @!P3 IMAD R11, R14, R11, R26 ;  /* 0x0000000b0e0bb224 */ /* 0x000fe200078e021a */
[----:B------:R-:W-:Y:S02]  /*0770*/  @!P3 MOV R26, R22 ;  /* 0x00000016001ab202 */ /* 0x000fe40000000f00 */
[----:B------:R-:W-:Y:S02]  /*0780*/  @!P2 IADD3 R7, R29, R7, RZ ;  /* 0x000000071d07a210 */ /* 0x000fe40007ffe0ff */
[----:B0-----:R-:W-:Y:S01]  /*0790*/  @!P2 LEA R12, P1, R28, R12, 0x1 ;  /* 0x0000000c1c0ca211 */ /* 0x001fe200078208ff */
[----:B------:R-:W-:-:S03]  /*07a0*/  @!P3 IMAD.WIDE.U32 R26, R14, R10, R26 ;  /* 0x0000000a0e1ab225 */ /* 0x000fc600078e001a */
[----:B------:R-:W-:Y:S02]  /*07b0*/  @!P2 LEA.HI.X R13, R28, R13, R7, 0x1, P1 ;  /* 0x0000000d1c0da211 */ /* 0x000fe400008f0c07 */
[----:B------:R-:W-:Y:S02]  /*07c0*/  MOV R7, RZ ;  /* 0x000000ff00077202 */ /* 0x000fe40000000f00 */
[----:B------:R-:W-:Y:S02]  /*07d0*/  @!P3 IADD3 R11, R27, R11, RZ ;  /* 0x0000000b1b0bb210 */ /* 0x000fe40007ffe0ff */
[C---:B--2---:R-:W-:Y:S02]  /*07e0*/  @!P3 LEA R8, P1, R26.reuse, R8, 0x1 ;  /* 0x000000081a08b211 */ /* 0x044fe400078208ff */
[----:B------:R-:W-:Y:S01]  /*07f0*/  MOV R5, RZ ;  /* 0x000000ff00057202 */ /* 0x000fe20000000f00 */
[----:B------:R0:W2:Y:S01]  /*0800*/  @!P2 LDG.E R7, desc[UR8][R12.64] ;  /* 0x000000080c07a981 */ /* 0x0000a2000c1e1900 */
        /* <DEDUP_REMOVED lines=9> */
[----:B------:R-:W-:Y:S01]  /*08a0*/  FFMA.FTZ R15, R10, R10, R15 ;  /* 0x0000000a0a0f7223 */ /* 0x000fe2000001000f */
[----:B----4-:R-:W-:-:S04]  /*08b0*/  PRMT R14, R6, 0x7632, R14 ;  /* 0x00007632060e7816 */ /* 0x010fc8000000000e */
[----:B------:R-:W-:Y:S02]  /*08c0*/  SHF.L.U32 R27, R14, 0x10, RZ ;  /* 0x000000100e1b7819 */ /* 0x000fe400000006ff */
[----:B------:R-:W-:-:S03]  /*08d0*/  SHF.L.U32 R14, R6, 0x10, RZ ;  /* 0x00000010060e7819 */ /* 0x000fc600000006ff */
[----:B0-----:R-:W-:Y:S01]  /*08e0*/  FMUL.FTZ R13, R27, R27 ;  /* 0x0000001b1b0d7220 */ /* 0x001fe20000410000 */
[----:B-1----:R-:W-:Y:S01]  /*08f0*/  FADD.FTZ R8, RZ, R11 ;  /* 0x0000000bff087221 */ /* 0x002fe20000010000 */
[C---:B------:R-:W-:Y:S02]  /*0900*/  FADD.FTZ R27, R14.reuse, R27 ;  /* 0x0000001b0e1b7221 */ /* 0x040fe40000010000 */
[----:B------:R-:W-:Y:S01]  /*0910*/  FFMA.FTZ R13, R14, R14, R13 ;  /* 0x0000000e0e0d7223 */ /* 0x000fe2000001000d */
[----:B------:R-:W-:Y:S01]  /*0920*/  FADD.FTZ R10, RZ, R15 ;  /* 0x0000000fff0a7221 */ /* 0x000fe20000010000 */
[----:B------:R-:W0:Y:S03]  /*0930*/  S2R R14, SR_LANEID ;  /* 0x00000000000e7919 */ /* 0x000e260000000000 */
[----:B------:R-:W-:Y:S01]  /*0940*/  FADD.FTZ R10, R10, R13 ;  /* 0x0000000d0a0a7221 */ /* 0x000fe20000010000 */
[----:B------:R-:W-:Y:S01]  /*0950*/  FADD.FTZ R8, R8, R27 ;  /* 0x0000001b08087221 */ /* 0x000fe20000010000 */
[----:B--2---:R-:W-:-:S04]  /*0960*/  PRMT R9, R7, 0x7632, R9 ;  /* 0x0000763207097816 */ /* 0x004fc80000000009 */
[----:B------:R-:W-:Y:S02]  /*0970*/  SHF.L.U32 R12, R9, 0x10, RZ ;  /* 0x00000010090c7819 */ /* 0x000fe400000006ff */
[----:B-----5:R-:W-:Y:S02]  /*0980*/  PRMT R9, R5, 0x7632, R9 ;  /* 0x0000763205097816 */ /* 0x020fe40000000009 */
[----:B------:R-:W-:Y:S01]  /*0990*/  SHF.L.U32 R11, R7, 0x10, RZ ;  /* 0x00000010070b7819 */ /* 0x000fe200000006ff */
[----:B------:R-:W-:Y:S01]  /*09a0*/  FMUL.FTZ R26, R12, R12 ;  /* 0x0000000c0c1a7220 */ /* 0x000fe20000410000 */
[----:B------:R-:W-:-:S03]  /*09b0*/  SHF.L.U32 R9, R9, 0x10, RZ ;  /* 0x0000001009097819 */ /* 0x000fc600000006ff */
[----:B------:R-:W-:Y:S01]  /*09c0*/  FADD.FTZ R13, R11, R12 ;  /* 0x0000000c0b0d7221 */ /* 0x000fe20000010000 */
[----:B------:R-:W-:Y:S01]  /*09d0*/  SHF.L.U32 R12, R5, 0x10, RZ ;  /* 0x00000010050c7819 */ /* 0x000fe200000006ff */
[----:B------:R-:W-:Y:S01]  /*09e0*/  FFMA.FTZ R11, R11, R11, R26 ;  /* 0x0000000b0b0b7223 */ /* 0x000fe2000001001a */
[----:B------:R-:W-:Y:S01]  /*09f0*/  FMUL.FTZ R15, R9, R9 ;  /* 0x00000009090f7220 */ /* 0x000fe20000410000 */
[----:B------:R-:W-:Y:S02]  /*0a00*/  FADD.FTZ R8, R8, R13 ;  /* 0x0000000d08087221 */ /* 0x000fe40000010000 */
[----:B------:R-:W-:Y:S01]  /*0a10*/  FADD.FTZ R10, R10, R11 ;  /* 0x0000000b0a0a7221 */ /* 0x000fe20000010000 */
[C---:B------:R-:W-:Y:S01]  /*0a20*/  FADD.FTZ R9, R12.reuse, R9 ;  /* 0x000000090c097221 */ /* 0x040fe20000010000 */
[----:B------:R-:W-:-:S03]  /*0a30*/  FFMA.FTZ R15, R12, R12, R15 ;  /* 0x0000000c0c0f7223 */ /* 0x000fc6000001000f */
[----:B------:R-:W-:Y:S01]  /*0a40*/  FADD.FTZ R12, R8, R9 ;  /* 0x00000009080c7221 */ /* 0x000fe20000010000 */
[----:B------:R-:W-:-:S04]  /*0a50*/  FADD.FTZ R13, R10, R15 ;  /* 0x0000000f0a0d7221 */ /* 0x000fc80000010000 */
        /* <DEDUP_REMOVED lines=22> */
[C---:B------:R-:W-:Y:S02]  /*0bc0*/  ISETP.GT.AND P1, PT, R14.reuse, 0xf, PT ;  /* 0x0000000f0e00780c */ /* 0x040fe40003f24270 */
[----:B------:R-:W-:-:S11]  /*0bd0*/  ISETP.NE.AND P3, PT, R14, RZ, PT ;  /* 0x000000ff0e00720c */ /* 0x000fd60003f65270 */
        /* <DEDUP_REMOVED lines=44> */
.L_x_3325:
[----:B------:R-:W-:Y:S05]  /*0ea0*/  BSYNC B0 ;  /* 0x0000000000007941 */ /* 0x000fea0003800000 */
.L_x_3324:
        /* <DEDUP_REMOVED lines=29> */
.L_x_3328:
[----:B--2---:R-:W2:Y:S04]  /*1080*/  LDG.E.STRONG.GPU R11, desc[UR8][R8.64] ;  /* 0x00000008080b7981 */ /* 0x004ea8000c1ef900 */
[----:B--2---:R-:W-:Y:S01]  /*1090*/  CCTL.IVALL ;  /* 0x00000000ff00798f */ /* 0x004fe20002000000 */
[----:B------:R-:W-:Y:S05]  /*10a0*/  YIELD ;  /* 0x0000000000007946 */ /* 0x000fea0003800000 */
[----:B------:R-:W-:-:S13]  /*10b0*/  ISETP.NE.AND P1, PT, R11, R28, PT ;  /* 0x0000001c0b00720c */ /* 0x000fda0003f25270 */
[----:B------:R-:W-:Y:S05]  /*10c0*/  @P1 BRA `(.L_x_3328) ;  /* 0xfffffffc00ec1947 */ /* 0x000fea000383ffff */
.L_x_3327:
        /* <DEDUP_REMOVED lines=11> */
.L_x_3330:
        /* <DEDUP_REMOVED lines=63> */
.L_x_3329:
        /* <DEDUP_REMOVED lines=19> */
.L_x_3332:
[----:B------:R-:W-:Y:S05]  /*16a0*/  BSYNC B0 ;  /* 0x0000000000007941 */ /* 0x000fea0003800000 */
.L_x_3331:
        /* <DEDUP_REMOVED lines=32> */
.L_x_3326:
        /* <DEDUP_REMOVED lines=18> */
[----:B---3--:R-:W-:-:S04]  /*19d0*/  IMAD.WIDE R8, R0, 0x2, R8 ;  /* 0x0000000200087825 */ /* 0x008fc800078e0208 */
[----:B0-----:R-:W-:Y:S01]  /*19e0*/  @!P1 FMUL.FTZ R13, R13, UR6 ;  /* 0x000000060d0d9c20 */ /* 0x001fe20008410000 */
[----:B------:R-:W-:Y:S01]  /*19f0*/  @!P1 FMUL.FTZ R12, R12, UR6 ;  /* 0x000000060c0c9c20 */ /* 0x000fe20008410000 */
[----:B-1----:R-:W-:-:S04]  /*1a00*/  @!P1 IMAD.WIDE R28, R21, 0x8, R26 ;  /* 0x00000008151c9825 */ /* 0x002fc800078e021a */
[----:B--2---:R-:W-:Y:S01]  /*1a10*/  IMAD.WIDE R26, R0, 0x2, R10 ;  /* 0x00000002001a7825 */ /* 0x004fe200078e020a */
[----:B------:R-:W-:Y:S01]  /*1a20*/  @!P1 STG.E.64 desc[UR8][R28.64], R12 ;  /* 0x0000000c1c009986 */ /* 0x000fe2000c101b08 */
[----:B------:R-:W-:Y:S06]  /*1a30*/  BAR.SYNC.DEFER_BLOCKING 0x0 ;  /* 0x0000000000007b1d */ /* 0x000fec0000010000 */
[----:B------:R-:W2:Y:S04]  /*1a40*/  LDG.E.U16 R0, desc[UR8][R26.64+0x2] ;  /* 0x000002081a007981 */ /* 0x000ea8000c1e1500 */
[----:B------:R-:W3:Y:S04]  /*1a50*/  LDG.E.U16 R10, desc[UR8][R8.64+0x2] ;  /* 0x00000208080a7981 */ /* 0x000ee8000c1e1500 */
[----:B------:R0:W4:Y:S04]  /*1a60*/  LDG.E.U16 R15, desc[UR8][R8.64] ;  /* 0x00000008080f7981 */ /* 0x000128000c1e1500 */
[----:B------:R1:W5:Y:S04]  /*1a70*/  LDG.E.U16 R26, desc[UR8][R26.64] ;  /* 0x000000081a1a7981 */ /* 0x000368000c1e1500 */
[----:B0-----:R-:W0:Y:S02]  /*1a80*/  LDS.64 R8, [UR5+0x90] ;  /* 0x00009005ff087984 */ /* 0x001e240008000a00 */
[----:B0-----:R-:W-:-:S04]  /*1a90*/  FMUL.FTZ R11, R8, UR6 ;  /* 0x00000006080b7c20 */ /* 0x001fc80008410000 */
[----:B------:R-:W-:-:S04]  /*1aa0*/  FMUL.FTZ R12, R11, R11 ;  /* 0x0000000b0b0c7220 */ /* 0x000fc80000410000 */
[----:B------:R-:W-:-:S05]  /*1ab0*/  FFMA.FTZ R12, R9, UR6, -R12 ;  /* 0x00000006090c7c23 */ /* 0x000fca000801080c */
[----:B------:R-:W-:-:S13]  /*1ac0*/  FSETP.GTU.FTZ.AND P1, PT, R12, RZ, PT ;  /* 0x000000ff0c00720b */ /* 0x000fda0003f3c000 */
[----:B------:R-:W0:Y:S01]  /*1ad0*/  @P1 LDC R29, c[0x0][0x238] ;  /* 0x00008e00ff1d1b82 */ /* 0x000e220000000800 */
[----:B------:R-:W-:Y:S02]  /*1ae0*/  MOV R8, 0x3f800000 ;  /* 0x3f80000000087802 */ /* 0x000fe40000000f00 */
[----:B------:R-:W-:Y:S02]  /*1af0*/  SHF.L.U32 R9, R16, 0x10, RZ ;  /* 0x0000001010097819 */ /* 0x000fe400000006ff */
[----:B------:R-:W-:Y:S02]  /*1b00*/  PRMT R13, R7, 0x7632, R13 ;  /* 0x00007632070d7816 */ /* 0x000fe4000000000d */
[----:B------:R-:W-:Y:S02]  /*1b10*/  SHF.L.U32 R14, R14, 0x10, RZ ;  /* 0x000000100e0e7819 */ /* 0x000fe400000006ff */
[----:B------:R-:W-:Y:S01]  /*1b20*/  SHF.L.U32 R13, R13, 0x10, RZ ;  /* 0x000000100d0d7819 */ /* 0x000fe200000006ff */
[----:B0-----:R-:W-:-:S04]  /*1b30*/  @P1 FADD.FTZ R29, R12, R29 ;  /* 0x0000001d0c1d1221 */ /* 0x001fc80000010000 */
[----:B------:R0:W0:Y:S01]  /*1b40*/  @P1 MUFU.RSQ R8, R29 ;  /* 0x0000001d00081308 */ /* 0x0000220000001400 */
[----:B------:R-:W-:Y:S02]  /*1b50*/  PRMT R12, R16, 0x7632, R12 ;  /* 0x00007632100c7816 */ /* 0x000fe4000000000c */
[----:B------:R-:W-:Y:S02]  /*1b60*/  SHF.L.U32 R16, R6, 0x10, RZ ;  /* 0x0000001006107819 */ /* 0x000fe400000006ff */
[C---:B------:R-:W-:Y:S02]  /*1b70*/  PRMT R6, R5.reuse, 0x7632, R6 ;  /* 0x0000763205067816 */ /* 0x040fe40000000006 */
[----:B-1----:R-:W-:Y:S02]  /*1b80*/  SHF.L.U32 R27, R12, 0x10, RZ ;  /* 0x000000100c1b7819 */ /* 0x002fe400000006ff */
[----:B------:R-:W-:Y:S02]  /*1b90*/  SHF.L.U32 R12, R5, 0x10, RZ ;  /* 0x00000010050c7819 */ /* 0x000fe400000006ff */
[----:B------:R-:W-:-:S02]  /*1ba0*/  SHF.L.U32 R28, R7, 0x10, RZ ;  /* 0x00000010071c7819 */ /* 0x000fc400000006ff */
[----:B------:R-:W-:Y:S01]  /*1bb0*/  SHF.L.U32 R6, R6, 0x10, RZ ;  /* 0x0000001006067819 */ /* 0x000fe200000006ff */
[----:B------:R-:W-:Y:S01]  /*1bc0*/  FADD.FTZ R7, R9, -R11 ;  /* 0x8000000b09077221 */ /* 0x000fe20000010000 */
[C---:B------:R-:W-:Y:S01]  /*1bd0*/  FADD.FTZ R5, -R11.reuse, R27 ;  /* 0x0000001b0b057221 */ /* 0x040fe20000010100 */
[----:B------:R-:W-:Y:S01]  /*1be0*/  FADD.FTZ R9, R16, -R11 ;  /* 0x8000000b10097221 */ /* 0x000fe20000010000 */
[C---:B------:R-:W-:Y:S01]  /*1bf0*/  FADD.FTZ R13, -R11.reuse, R13 ;  /* 0x0000000d0b0d7221 */ /* 0x040fe20000010100 */
[--C-:B0-----:R-:W-:Y:S01]  /*1c00*/  FADD.FTZ R29, R12, -R11.reuse ;  /* 0x8000000b0c1d7221 */ /* 0x101fe20000010000 */
[C---:B------:R-:W-:Y:S01]  /*1c10*/  FADD.FTZ R27, -R11.reuse, R14 ;  /* 0x0000000e0b1b7221 */ /* 0x040fe20000010100 */
[----:B------:R-:W-:Y:S01]  /*1c20*/  FADD.FTZ R16, R28, -R11 ;  /* 0x8000000b1c107221 */ /* 0x000fe20000010000 */
[----:B------:R-:W-:Y:S01]  /*1c30*/  FADD.FTZ R12, -R11, R6 ;  /* 0x000000060b0c7221 */ /* 0x000fe20000010100 */
[----:B------:R-:W-:Y:S01]  /*1c40*/  FMUL.FTZ R5, R5, R8 ;  /* 0x0000000805057220 */ /* 0x000fe20000410000 */
[----:B------:R-:W-:-:S02]  /*1c50*/  ISETP.NE.AND P4, PT, RZ, UR10, PT ;  /* 0x0000000aff007c0c */ /* 0x000fc4000bf85270 */
[-C--:B------:R-:W-:Y:S01]  /*1c60*/  FMUL.FTZ R12, R12, R8.reuse ;  /* 0x000000080c0c7220 */ /* 0x080fe20000410000 */
[----:B------:R-:W-:Y:S01]  /*1c70*/  ISETP.GE.U32.AND P2, PT, R19, UR12, PT ;  /* 0x0000000c13007c0c */ /* 0x000fe2000bf46070 */
[-C--:B------:R-:W-:Y:S01]  /*1c80*/  FMUL.FTZ R29, R29, R8.reuse ;  /* 0x000000081d1d7220 */ /* 0x080fe20000410000 */
[----:B------:R-:W-:Y:S02]  /*1c90*/  FMUL.FTZ R7, R7, R8 ;  /* 0x0000000807077220 */ /* 0x000fe40000410000 */
[----:B------:R-:W-:-:S04]  /*1ca0*/  ISETP.GE.AND.EX P2, PT, R2, UR13, PT, P2 ;  /* 0x0000000d02007c0c */ /* 0x000fc8000bf46320 */
[----:B------:R-:W-:Y:S02]  /*1cb0*/  ISETP.GT.U32.OR P2, PT, R4, 0x1df, P2 ;  /* 0x000001df0400780c */ /* 0x000fe40001744470 */
[----:B--2---:R-:W-:Y:S01]  /*1cc0*/  SHF.L.U32 R6, R0, 0x10, RZ ;  /* 0x0000001000067819 */ /* 0x004fe200000006ff */
[-C--:B------:R-:W-:Y:S01]  /*1cd0*/  FMUL.FTZ R0, R27, R8.reuse ;  /* 0x000000081b007220 */ /* 0x080fe20000410000 */
[----:B---3--:R-:W-:Y:S01]  /*1ce0*/  SHF.L.U32 R11, R10, 0x10, RZ ;  /* 0x000000100a0b7819 */ /* 0x008fe200000006ff */
[----:B------:R-:W-:-:S04]  /*1cf0*/  FMUL.FTZ R10, R13, R8 ;  /* 0x000000080d0a7220 */ /* 0x000fc80000410000 */
[C-C-:B------:R-:W-:Y:S01]  /*1d00*/  FFMA.FTZ R28, R6.reuse, R5, R11.reuse ;  /* 0x00000005061c7223 */ /* 0x140fe2000001000b */
[C-C-:B------:R-:W-:Y:S01]  /*1d10*/  FFMA.FTZ R5, R6.reuse, R10, R11.reuse ;  /* 0x0000000a06057223 */ /* 0x140fe2000001000b */
[C-C-:B------:R-:W-:Y:S01]  /*1d20*/  FFMA.FTZ R0, R6.reuse, R0, R11.reuse ;  /* 0x0000000006007223 */ /* 0x140fe2000001000b */
[----:B------:R-:W-:Y:S01]  /*1d30*/  FFMA.FTZ R10, R6, R12, R11 ;  /* 0x0000000c060a7223 */ /* 0x000fe2000001000b */
[C---:B------:R-:W-:Y:S02]  /*1d40*/  IADD3 R11, R20.reuse, 0x20, RZ ;  /* 0x00000020140b7810 */ /* 0x040fe40007ffe0ff */
[----:B------:R-:W-:Y:S02]  /*1d50*/  IADD3 R12, R20, 0x30, RZ ;  /* 0x00000030140c7810 */ /* 0x000fe40007ffe0ff */
[----:B------:R-:W-:Y:S02]  /*1d60*/  ISETP.GE.U32.AND P3, PT, R11, UR12, PT ;  /* 0x0000000c0b007c0c */ /* 0x000fe4000bf66070 */
[----:B------:R-:W-:-:S02]  /*1d70*/  ISETP.GE.U32.AND P1, PT, R12, UR12, PT ;  /* 0x0000000c0c007c0c */ /* 0x000fc4000bf26070 */
[----:B------:R-:W-:Y:S02]  /*1d80*/  SHF.R.S32.HI R13, RZ, 0x1f, R11 ;  /* 0x0000001fff0d7819 */ /* 0x000fe4000001140b */
[----:B------:R-:W-:Y:S02]  /*1d90*/  SHF.R.S32.HI R14, RZ, 0x1f, R12 ;  /* 0x0000001fff0e7819 */ /* 0x000fe4000001140c */
[----:B----4-:R-:W-:Y:S01]  /*1da0*/  SHF.L.U32 R6, R15, 0x10, RZ ;  /* 0x000000100f067819 */ /* 0x010fe200000006ff */
[-C--:B------:R-:W-:Y:S01]  /*1db0*/  FMUL.FTZ R15, R9, R8.reuse ;  /* 0x00000008090f7220 */ /* 0x080fe20000410000 */
[----:B-----5:R-:W-:Y:S01]  /*1dc0*/  SHF.L.U32 R27, R26, 0x10, RZ ;  /* 0x000000101a1b7819 */ /* 0x020fe200000006ff */
[----:B------:R-:W-:Y:S01]  /*1dd0*/  FMUL.FTZ R9, R16, R8 ;  /* 0x0000000810097220 */ /* 0x000fe20000410000 */
[----:B------:R-:W-:Y:S02]  /*1de0*/  ISETP.GE.AND.EX P3, PT, R13, UR13, PT, P3 ;  /* 0x0000000d0d007c0c */ /* 0x000fe4000bf66330 */
[----:B------:R-:W-:Y:S01]  /*1df0*/  ISETP.GE.AND.EX P1, PT, R14, UR13, PT, P1 ;  /* 0x0000000d0e007c0c */ /* 0x000fe2000bf26310 */
[C-C-:B------:R-:W-:Y:S01]  /*1e00*/  FFMA.FTZ R15, R27.reuse, R15, R6.reuse ;  /* 0x0000000f1b0f7223 */ /* 0x140fe20000010006 */
[C-C-:B------:R-:W-:Y:S01]  /*1e10*/  FFMA.FTZ R16, R27.reuse, R9, R6.reuse ;  /* 0x000000091b107223 */ /* 0x140fe20000010006 */
[C-C-:B------:R-:W-:Y:S01]  /*1e20*/  FFMA.FTZ R26, R27.reuse, R29, R6.reuse ;  /* 0x0000001d1b1a7223 */ /* 0x140fe20000010006 */
[C---:B------:R-:W-:Y:S01]  /*1e30*/  ISETP.GT.U32.OR P3, PT, R4.reuse, 0x1df, P3 ;  /* 0x000001df0400780c */ /* 0x040fe20001f64470 */
[----:B------:R-:W-:Y:S01]  /*1e40*/  FFMA.FTZ R27, R27, R7, R6 ;  /* 0x000000071b1b7223 */ /* 0x000fe20000010006 */
        /* <DEDUP_REMOVED lines=12> */
.L_x_3333:
        /* <DEDUP_REMOVED lines=14> */
.L_x_3335:
[----:B------:R-:W-:Y:S05]  /*1ff0*/  BSYNC B0 ;  /* 0x0000000000007941 */ /* 0x000fea0003800000 */
.L_x_3334:
        /* <DEDUP_REMOVED lines=11> */
.L_x_3336:
[----:B------:R-:W-:Y:S04]  /*20b0*/  BSSY B0, `(.L_x_3337) ;  /* 0x000000e000007945 */ /* 0x000fe80003800000 */
[----:B------:R-:W-:Y:S05]  /*20c0*/  @P2 BRA `(.L_x_3338) ;  /* 0x0000000000302947 */ /* 0x000fea0003800000 */
[----:B------:R-:W-:Y:S01]  /*20d0*/  ULDC.64 UR12, c[0x0][0x270] ;  /* 0x00009c00000c7ab9 */ /* 0x000fe20000000a00 */
[----:B------:R-:W-:Y:S01]  /*20e0*/  MOV R6, R22 ;  /* 0x0000001600067202 */ /* 0x000fe20000000f00 */
[----:B------:R-:W-:Y:S01]  /*20f0*/  IMAD R2, R2, UR12, RZ ;  /* 0x0000000c02027c24 */ /* 0x000fe2000f8e02ff */
[----:B------:R-:W-:Y:S02]  /*2100*/  MOV R7, R25 ;  /* 0x0000001900077202 */ /* 0x000fe40000000f00 */
[----:B------:R-:W-:Y:S01]  /*2110*/  F2FP.BF16.F32.PACK_AB R15, R0, R15 ;  /* 0x0000000f000f723e */ /* 0x000fe200000010ff */
[C---:B0-----:R-:W-:Y:S02]  /*2120*/  IMAD R9, R19.reuse, UR13, R2 ;  /* 0x0000000d13097c24 */ /* 0x041fe4000f8e0202 */
[----:B------:R-:W-:Y:S01]  /*2130*/  IMAD.WIDE.U32 R6, R19, UR12, R6 ;  /* 0x0000000c13067c25 */ /* 0x000fe2000f8e0006 */
[----:B------:R-:W-:Y:S02]  /*2140*/  ULDC.64 UR12, c[0x0][0x210] ;  /* 0x00008400000c7ab9 */ /* 0x000fe40000000a00 */
[----:B------:R-:W-:-:S02]  /*2150*/  LEA R8, P2, R6, UR12, 0x1 ;  /* 0x0000000c06087c11 */ /* 0x000fc4000f8408ff */
[----:B------:R-:W-:-:S04]  /*2160*/  IADD3 R9, R7, R9, RZ ;  /* 0x0000000907097210 */ /* 0x000fc80007ffe0ff */
[----:B------:R-:W-:-:S05]  /*2170*/  LEA.HI.X R9, R6, UR13, R9, 0x1, P2 ;  /* 0x0000000d06097c11 */ /* 0x000fca00090f0c09 */
[----:B------:R1:W-:Y:S02]  /*2180*/  STG.E desc[UR8][R8.64], R15 ;  /* 0x0000000f08007986 */ /* 0x0003e4000c101908 */
.L_x_3338:
[----:B------:R-:W-:Y:S05]  /*2190*/  BSYNC B0 ;  /* 0x0000000000007941 */ /* 0x000fea0003800000 */
.L_x_3337:
[----:B------:R-:W-:Y:S05]  /*21a0*/  @!P4 BRA `(.L_x_3339) ;  /* 0x000000000028c947 */ /* 0x000fea0003800000 */
[----:B------:R-:W-:Y:S01]  /*21b0*/  FMUL.FTZ R6, R5, -1.4426950216293334961 ;  /* 0xbfb8aa3b05067820 */ /* 0x000fe20000410000 */
[----:B------:R-:W-:-:S05]  /*21c0*/  FMUL.FTZ R0, R16, -1.4426950216293334961 ;  /* 0xbfb8aa3b10007820 */ /* 0x000fca0000410000 */
        /* <DEDUP_REMOVED lines=8> */
.L_x_3339:
        /* <DEDUP_REMOVED lines=14> */
.L_x_3341:
[----:B------:R-:W-:Y:S05]  /*2330*/  BSYNC B0 ;  /* 0x0000000000007941 */ /* 0x000fea0003800000 */
.L_x_3340:
        /* <DEDUP_REMOVED lines=8> */
[----:B--2---:R-:W2:Y:S01]  /*23c0*/  MUFU.RCP R5, R2 ;  /* 0x0000000200057308 */ /* 0x004ea20000001000 */
[----:B---3--:R-:W-:Y:S01]  /*23d0*/  FMUL.FTZ R10, R10, R7 ;  /* 0x000000070a0a7220 */ /* 0x008fe20000410000 */
[----:B--2---:R-:W-:-:S07]  /*23e0*/  FMUL.FTZ R26, R26, R5 ;  /* 0x000000051a1a7220 */ /* 0x004fce0000410000 */
.L_x_3342:
[----:B------:R-:W-:Y:S04]  /*23f0*/  BSSY B0, `(.L_x_3343) ;  /* 0x000000e000007945 */ /* 0x000fe80003800000 */
[----:B------:R-:W-:Y:S05]  /*2400*/  @P1 BRA `(.L_x_3344) ;  /* 0x0000000000301947 */ /* 0x000fea0003800000 */
[----:B------:R-:W-:Y:S01]  /*2410*/  ULDC.64 UR12, c[0x0][0x270] ;  /* 0x00009c00000c7ab9 */ /* 0x000fe20000000a00 */
[----:B------:R-:W-:Y:S01]  /*2420*/  MOV R6, R22 ;  /* 0x0000001600067202 */ /* 0x000fe20000000f00 */
[----:B--2---:R-:W-:Y:S01]  /*2430*/  IMAD R5, R14, UR12, RZ ;  /* 0x0000000c0e057c24 */ /* 0x004fe2000f8e02ff */
[----:B------:R-:W-:-:S03]  /*2440*/  MOV R7, R25 ;  /* 0x0000001900077202 */ /* 0x000fc60000000f00 */
[C---:B------:R-:W-:Y:S02]  /*2450*/  IMAD R5, R12.reuse, UR13, R5 ;  /* 0x0000000d0c057c24 */ /* 0x040fe4000f8e0205 */
[----:B------:R-:W-:Y:S01]  /*2460*/  IMAD.WIDE.U32 R6, R12, UR12, R6 ;  /* 0x0000000c0c067c25 */ /* 0x000fe2000f8e0006 */
[----:B------:R-:W-:Y:S02]  /*2470*/  ULDC.64 UR12, c[0x0][0x210] ;  /* 0x00008400000c7ab9 */ /* 0x000fe40000000a00 */
[----:B01----:R-:W-:Y:S02]  /*2480*/  LEA R8, P1, R6, UR12, 0x1 ;  /* 0x0000000c06087c11 */ /* 0x003fe4000f8208ff */
[----:B------:R-:W-:-:S04]  /*2490*/  IADD3 R5, R7, R5, RZ ;  /* 0x0000000507057210 */ /* 0x000fc80007ffe0ff */
[----:B------:R-:W-:Y:S02]  /*24a0*/  LEA.HI.X R9, R6, UR13, R5, 0x1, P1 ;  /* 0x0000000d06097c11 */ /* 0x000fe400088f0c05 */
[----:B------:R-:W-:-:S05]  /*24b0*/  F2FP.BF16.F32.PACK_AB R5, R10, R26 ;  /* 0x0000001a0a05723e */ /* 0x000fca00000010ff */
[----:B------:R3:W-:Y:S02]  /*24c0*/  STG.E desc[UR8][R8.64], R5 ;  /* 0x0000000508007986 */ /* 0x0007e4000c101908 */
.L_x_3344:
[----:B------:R-:W-:Y:S05]  /*24d0*/  BSYNC B0 ;  /* 0x0000000000007941 */ /* 0x000fea0003800000 */
.L_x_3343:
[----:B------:R-:W4:Y:S01]  /*24e0*/  LDC R0, c[0x0][0x10] ;  /* 0x00000400ff007b82 */ /* 0x000f220000000800 */
[----:B------:R-:W-:Y:S02]  /*24f0*/  IADD3 R17, R17, 0x1, RZ ;  /* 0x0000000111117810 */ /* 0x000fe40007ffe0ff */
[----:B----4-:R-:W-:-:S04]  /*2500*/  IADD3 R21, R0, R21, RZ ;  /* 0x0000001500157210 */ /* 0x010fc80007ffe0ff */
[----:B------:R-:W-:-:S13]  /*2510*/  ISETP.GE.AND P1, PT, R21, UR4, PT ;  /* 0x0000000415007c0c */ /* 0x000fda000bf26270 */
[----:B------:R-:W-:Y:S05]  /*2520*/  @!P1 BRA `(.L_x_3345) ;  /* 0xffffffdc00289947 */ /* 0x000fea000383ffff */
[----:B------:R-:W-:Y:S05]  /*2530*/  EXIT ;  /* 0x000000000000794d */ /* 0x000fea0003800000 */
.L_x_3346:
        /* <DEDUP_REMOVED lines=12> */
.L_x_5181:


//--------------------- .text._Z35group_norm_nhwc_fwd_one_pass_kernelI11Bf16IOBf16WLi128ELi60ELi480EEv26Group_norm_nhwc_fwd_params --------------------------
	.section	.text._Z35group_norm_nhwc_fwd_one_pass_kernelI11Bf16IOBf16WLi128ELi60ELi480EEv26Group_norm_nhwc_fwd_params,"ax",@progbits
	.align	128
        .global         _Z35group_norm_nhwc_fwd_one_pass_kernelI11Bf16IOBf16WLi128ELi60ELi480EEv26Group_norm_nhwc_fwd_params
        .type           _Z35group_norm_nhwc_fwd_one_pass_kernelI11Bf16IOBf16WLi128ELi60ELi480EEv26Group_norm_nhwc_fwd_params,@function
        .size           _Z35group_norm_nhwc_fwd_one_pass_kernelI11Bf16IOBf16WLi128ELi60ELi480EEv26Group_norm_nhwc_fwd_params,(.L_x_5182 - _Z35group_norm_nhwc_fwd_one_pass_kernelI11Bf16IOBf16WLi128ELi60ELi480EEv26Group_norm_nhwc_fwd_params)
        .other          _Z35group_norm_nhwc_fwd_one_pass_kernelI11Bf16IOBf16WLi128ELi60ELi480EEv26Group_norm_nhwc_fwd_params,@"STO_CUDA_ENTRY STV_DEFAULT"
_Z35group_norm_nhwc_fwd_one_pass_kernelI11Bf16IOBf16WLi128ELi60ELi480EEv26Group_norm_nhwc_fwd_params:
.text._Z35group_norm_nhwc_fwd_one_pass_kernelI11Bf16IOBf16WLi128ELi60ELi480EEv26Group_norm_nhwc_fwd_params:
        /* <DEDUP_REMOVED lines=45> */
.L_x_3383:
[----:B0-----:R-:W0:Y:S01]  /*02d0*/  LDC R21, c[0x0][0x288] ;  /* 0x0000a200ff157b82 */ /* 0x001e220000000800 */
[----:B------:R-:W-:Y:S01]  /*02e0*/  IABS R20, R6 ;  /* 0x0000000600147213 */ /* 0x000fe20000000000 */
[----:B------:R-:W-:Y:S01]  /*02f0*/  ULDC.64 UR12, c[0x0][0x280] ;  /* 0x0000a000000c7ab9 */ /* 0x000fe20000000a00 */
[----:B------:R-:W-:-:S05]  /*0300*/  ULDC.64 UR14, c[0x0][0x278] ;  /* 0x00009e00000e7ab9 */ /* 0x000fca0000000a00 */
[----:B-1----:R-:W1:Y:S08]  /*0310*/  @P1 LDC.64 R28, c[0x0][0x220] ;  /* 0x00008800ff1c1b82 */ /* 0x002e700000000a00 */
[----:B------:R-:W2:Y:S01]  /*0320*/  @P2 LDC.64 R34, c[0x0][0x270] ;  /* 0x00009c00ff222b82 */ /* 0x000ea20000000a00 */
[----:B0-----:R-:W-:-:S07]  /*0330*/  IABS R18, R21 ;  /* 0x0000001500127213 */ /* 0x001fce0000000000 */
[----:B------:R-:W0:Y:S01]  /*0340*/  @P3 LDC.64 R24, c[0x0][0x270] ;  /* 0x00009c00ff183b82 */ /* 0x000e220000000a00 */
[----:B------:R-:W3:Y:S07]  /*0350*/  I2F.RP R15, R18 ;  /* 0x00000012000f7306 */ /* 0x000eee0000209400 */
[----:B------:R-:W4:Y:S08]  /*0360*/  @P2 LDC.64 R32, c[0x0][0x220] ;  /* 0x00008800ff202b82 */ /* 0x000f300000000a00 */
[----:B------:R-:W5:Y:S01]  /*0370*/  @P3 LDC.64 R30, c[0x0][0x220] ;  /* 0x00008800ff1e3b82 */ /* 0x000f620000000a00 */
[----:B---3--:R-:W3:Y:S07]  /*0380*/  MUFU.RCP R15, R15 ;  /* 0x0000000f000f7308 */ /* 0x008eee0000001000 */
[----:B------:R-:W5:Y:S01]  /*0390*/  @P4 LDC.64 R22, c[0x0][0x270] ;  /* 0x00009c00ff164b82 */ /* 0x000f620000000a00 */
[----:B0-----:R-:W-:-:S04]  /*03a0*/  @P3 IMAD R26, R11, R24, RZ ;  /* 0x000000180b1a3224 */ /* 0x001fc800078e02ff */
[----:B------:R-:W-:Y:S01]  /*03b0*/  @P3 IMAD R45, R4, R25, R26 ;  /* 0x00000019042d3224 */ /* 0x000fe200078e021a */
[----:B---3--:R-:W-:-:S04]  /*03c0*/  IADD3 R16, R15, 0xffffffe, RZ ;  /* 0x0ffffffe0f107810 */ /* 0x008fc80007ffe0ff */
[----:B------:R0:W3:Y:S02]  /*03d0*/  F2I.FTZ.U32.TRUNC.NTZ R17, R16 ;  /* 0x0000001000117305 */ /* 0x0000e4000021f000 */
[----:B0-----:R-:W-:Y:S02]  /*03e0*/  MOV R16, RZ ;  /* 0x000000ff00107202 */ /* 0x001fe40000000f00 */
[----:B---3--:R-:W-:-:S05]  /*03f0*/  IADD3 R19, RZ, -R17, RZ ;  /* 0x80000011ff137210 */ /* 0x008fca0007ffe0ff */
        /* <DEDUP_REMOVED lines=12> */
[----:B------:R-:W0:Y:S01]  /*04c0*/  LDC R18, c[0x0][0x294] ;  /* 0x0000a500ff127b82 */ /* 0x000e220000000800 */
        /* <DEDUP_REMOVED lines=10> */
[----:B0-----:R-:W-:Y:S01]  /*0570*/  IMAD R15, R18, UR7, R15 ;  /* 0x00000007120f7c24 */ /* 0x001fe2000f8e020f */
        /* <DEDUP_REMOVED lines=24> */
[----:B------:R-:W0:Y:S03]  /*0700*/  @P5 LDC.64 R20, c[0x0][0x270] ;  /* 0x00009c00ff145b82 */ /* 0x000e260000000a00 */
[----:B------:R-:W-:Y:S01]  /*0710*/  @P1 IADD3 R17, R17, R19, RZ ;  /* 0x0000001311111210 */ /* 0x000fe20007ffe0ff */
[----:B------:R-:W-:Y:S01]  /*0720*/  @P2 IMAD R19, R3, R35, R18 ;  /* 0x0000002303132224 */ /* 0x000fe200078e0212 */
[----:B-1----:R-:W-:-:S03]  /*0730*/  @P1 LEA R28, P6, R16, R28, 0x1 ;  /* 0x0000001c101c1211 */ /* 0x002fc600078c08ff */
[----:B------:R-:W1:Y:S01]  /*0740*/  @P4 LDC.64 R26, c[0x0][0x220] ;  /* 0x00008800ff1a4b82 */ /* 0x000e620000000a00 */
[----:B------:R-:W-:Y:S02]  /*0750*/  @P1 LEA.HI.X R29, R16, R29, R17, 0x1, P6 ;  /* 0x0000001d101d1211 */ /* 0x000fe400030f0c11 */
[----:B------:R-:W-:Y:S02]  /*0760*/  @P2 MOV R16, R48 ;  /* 0x0000003000102202 */ /* 0x000fe40000000f00 */
[----:B------:R-:W-:-:S03]  /*0770*/  @P2 MOV R17, R51 ;  /* 0x0000003300112202 */ /* 0x000fc60000000f00 */
[----:B------:R-:W-:Y:S01]  /*0780*/  @P2 IMAD.WIDE.U32 R34, R3, R34, R16 ;  /* 0x0000002203222225 */ /* 0x000fe200078e0010 */
[----:B------:R-:W-:Y:S02]  /*0790*/  @P3 MOV R16, R48 ;  /* 0x0000003000103202 */ /* 0x000fe40000000f00 */
[----:B------:R-:W-:Y:S02]  /*07a0*/  @P3 MOV R17, R51 ;  /* 0x0000003300113202 */ /* 0x000fe40000000f00 */
[----:B------:R-:W-:Y:S01]  /*07b0*/  @P2 IADD3 R35, R35, R19, RZ ;  /* 0x0000001323232210 */ /* 0x000fe20007ffe0ff */
[----:B0-----:R-:W-:Y:S01]  /*07c0*/  @P5 IMAD R36, R43, R20, RZ ;  /* 0x000000142b245224 */ /* 0x001fe200078e02ff */
[----:B----4-:R-:W-:Y:S01]  /*07d0*/  @P2 LEA R32, P6, R34, R32, 0x1 ;  /* 0x0000002022202211 */ /* 0x010fe200078c08ff */
[----:B------:R-:W-:Y:S01]  /*07e0*/  @P3 IMAD.WIDE.U32 R24, R4, R24, R16 ;  /* 0x0000001804183225 */ /* 0x000fe200078e0010 */
[----:B------:R-:W0:Y:S02]  /*07f0*/  @P5 LDC.64 R18, c[0x0][0x220] ;  /* 0x00008800ff125b82 */ /* 0x000e240000000a00 */
[----:B------:R-:W-:Y:S01]  /*0800*/  @P2 LEA.HI.X R33, R34, R33, R35, 0x1, P6 ;  /* 0x0000002122212211 */ /* 0x000fe200030f0c23 */
[----:B-----5:R-:W-:Y:S01]  /*0810*/  @P4 IMAD R34, R13, R22, RZ ;  /* 0x000000160d224224 */ /* 0x020fe200078e02ff */
[----:B------:R-:W-:Y:S01]  /*0820*/  @P3 IADD3 R25, R25, R45, RZ ;  /* 0x0000002d19193210 */ /* 0x000fe20007ffe0ff */
[----:B------:R-:W-:Y:S01]  /*0830*/  @P5 IMAD R21, R39, R21, R36 ;  /* 0x0000001527155224 */ /* 0x000fe200078e0224 */
[----:B------:R-:W-:Y:S01]  /*0840*/  @P3 LEA R30, P6, R24, R30, 0x1 ;  /* 0x0000001e181e3211 */ /* 0x000fe200078c08ff */
[----:B------:R-:W-:Y:S01]  /*0850*/  @P4 IMAD R43, R5, R23, R34 ;  /* 0x00000017052b4224 */ /* 0x000fe200078e0222 */
[----:B------:R-:W2:Y:S01]  /*0860*/  @P0 LDC.64 R16, c[0x0][0x270] ;  /* 0x00009c00ff100b82 */ /* 0x000ea20000000a00 */
[----:B------:R-:W-:-:S02]  /*0870*/  @P5 MOV R34, R48 ;  /* 0x0000003000225202 */ /* 0x000fc40000000f00 */
[----:B------:R-:W-:Y:S02]  /*0880*/  @P3 LEA.HI.X R31, R24, R31, R25, 0x1, P6 ;  /* 0x0000001f181f3211 */ /* 0x000fe400030f0c19 */
[----:B------:R-:W-:Y:S02]  /*0890*/  @P4 MOV R24, R48 ;  /* 0x0000003000184202 */ /* 0x000fe40000000f00 */
[-C--:B------:R-:W-:Y:S02]  /*08a0*/  @P4 MOV R25, R51.reuse ;  /* 0x0000003300194202 */ /* 0x080fe40000000f00 */
[----:B------:R-:W-:Y:S02]  /*08b0*/  @P5 MOV R35, R51 ;  /* 0x0000003300235202 */ /* 0x000fe40000000f00 */
[----:B------:R-:W-:Y:S01]  /*08c0*/  MOV R36, RZ ;  /* 0x000000ff00247202 */ /* 0x000fe20000000f00 */
[----:B------:R-:W-:Y:S02]  /*08d0*/  @P4 IMAD.WIDE.U32 R24, R5, R22, R24 ;  /* 0x0000001605184225 */ /* 0x000fe400078e0018 */
[----:B------:R-:W3:Y:S02]  /*08e0*/  @P0 LDC.64 R22, c[0x0][0x220] ;  /* 0x00008800ff160b82 */ /* 0x000ee40000000a00 */
[----:B------:R-:W-:Y:S01]  /*08f0*/  @P5 IMAD.WIDE.U32 R34, R39, R20, R34 ;  /* 0x0000001427225225 */ /* 0x000fe200078e0022 */
[----:B------:R-:W-:-:S02]  /*0900*/  @P4 IADD3 R20, R25, R43, RZ ;  /* 0x0000002b19144210 */ /* 0x000fc40007ffe0ff */
[----:B-1----:R-:W-:-:S04]  /*0910*/  @P4 LEA R26, P6, R24, R26, 0x1 ;  /* 0x0000001a181a4211 */ /* 0x002fc800078c08ff */
[----:B------:R-:W-:Y:S01]  /*0920*/  @P4 LEA.HI.X R27, R24, R27, R20, 0x1, P6 ;  /* 0x0000001b181b4211 */ /* 0x000fe200030f0c14 */
[----:B--2---:R-:W-:Y:S01]  /*0930*/  @P0 IMAD R41, R41, R16, RZ ;  /* 0x0000001029290224 */ /* 0x004fe200078e02ff */
[----:B------:R-:W-:Y:S02]  /*0940*/  @P5 IADD3 R20, R35, R21, RZ ;  /* 0x0000001523145210 */ /* 0x000fe40007ffe0ff */
[----:B0-----:R-:W-:Y:S01]  /*0950*/  @P5 LEA R18, P6, R34, R18, 0x1 ;  /* 0x0000001222125211 */ /* 0x001fe200078c08ff */
[----:B------:R-:W-:Y:S01]  /*0960*/  @P0 IMAD R41, R38, R17, R41 ;  /* 0x0000001126290224 */ /* 0x000fe200078e0229 */
[----:B------:R-:W-:Y:S02]  /*0970*/  @P0 MOV R21, R51 ;  /* 0x0000003300150202 */ /* 0x000fe40000000f00 */
[----:B------:R-:W-:Y:S02]  /*0980*/  @P5 LEA.HI.X R19, R34, R19, R20, 0x1, P6 ;  /* 0x0000001322135211 */ /* 0x000fe400030f0c14 */
[----:B------:R-:W-:-:S02]  /*0990*/  @P0 MOV R20, R48 ;  /* 0x0000003000140202 */ /* 0x000fc40000000f00 */
[----:B------:R-:W-:Y:S01]  /*09a0*/  IADD3 R35, R15, 0x60, RZ ;  /* 0x000000600f237810 */ /* 0x000fe20007ffe0ff */
[----:B------:R0:W2:Y:S02]  /*09b0*/  @P5 LDG.E R36, desc[UR8][R18.64] ;  /* 0x0000000812245981 */ /* 0x0000a4000c1e1900 */
[----:B------:R-:W-:Y:S01]  /*09c0*/  @P0 IMAD.WIDE.U32 R16, R38, R16, R20 ;  /* 0x0000001026100225 */ /* 0x000fe200078e0014 */
[----:B------:R-:W-:Y:S02]  /*09d0*/  ISETP.GE.U32.AND P6, PT, R35, UR14, PT ;  /* 0x0000000e23007c0c */ /* 0x000fe4000bfc6070 */
[----:B------:R-:W-:Y:S02]  /*09e0*/  SHF.R.S32.HI R43, RZ, 0x1f, R35 ;  /* 0x0000001fff2b7819 */ /* 0x000fe40000011423 */
[----:B------:R-:W-:Y:S02]  /*09f0*/  @P0 IADD3 R17, R17, R41, RZ ;  /* 0x0000002911110210 */ /* 0x000fe40007ffe0ff */
[----:B---3--:R-:W-:-:S02]  /*0a00*/  @P0 LEA R22, P5, R16, R22, 0x1 ;  /* 0x0000001610160211 */ /* 0x008fc400078a08ff */
        /* <DEDUP_REMOVED lines=10> */
[----:B------:R-:W3:Y:S05]  /*0ab0*/  @P2 LDG.E R38, desc[UR8][R32.64] ;  /* 0x0000000820262981 */ /* 0x000eea000c1e1900 */
[----:B------:R-:W4:Y:S01]  /*0ac0*/  @P1 LDG.E R40, desc[UR8][R28.64] ;  /* 0x000000081c281981 */ /* 0x000f22000c1e1900 */
[----:B------:R-:W5:Y:S01]  /*0ad0*/  @!P5 LDC.64 R20, c[0x0][0x270] ;  /* 0x00009c00ff14db82 */ /* 0x000f620000000a00 */
[----:B------:R-:W-:Y:S02]  /*0ae0*/  MOV R42, RZ ;  /* 0x000000ff002a7202 */ /* 0x000fe40000000f00 */
[----:B------:R-:W2:Y:S04]  /*0af0*/  @P3 LDG.E R41, desc[UR8][R30.64] ;  /* 0x000000081e293981 */ /* 0x000ea8000c1e1900 */
[----:B------:R1:W2:Y:S01]  /*0b00*/  @P4 LDG.E R42, desc[UR8][R26.64] ;  /* 0x000000081a2a4981 */ /* 0x0002a2000c1e1900 */
[----:B------:R-:W5:Y:S08]  /*0b10*/  @P6 LDC.64 R16, c[0x0][0x220] ;  /* 0x00008800ff106b82 */ /* 0x000f700000000a00 */
[----:B0-----:R-:W0:Y:S01]  /*0b20*/  @!P5 LDC.64 R18, c[0x0][0x220] ;  /* 0x00008800ff12db82 */ /* 0x001e220000000a00 */
[----:B-1----:R-:W-:Y:S01]  /*0b30*/  @P6 IMAD R34, R43, R24, RZ ;  /* 0x000000182b226224 */ /* 0x002fe200078e02ff */
[----:B------:R-:W-:-:S02]  /*0b40*/  MOV R43, RZ ;  /* 0x000000ff002b7202 */ /* 0x000fc40000000f00 */
[----:B------:R-:W-:Y:S02]  /*0b50*/  @P6 MOV R26, R48 ;  /* 0x00000030001a6202 */ /* 0x000fe40000000f00 */
[----:B------:R-:W-:Y:S01]  /*0b60*/  @P6 MOV R27, R51 ;  /* 0x00000033001b6202 */ /* 0x000fe20000000f00 */
[----:B------:R-:W-:Y:S01]  /*0b70*/  @P6 IMAD R33, R35, R25, R34 ;  /* 0x0000001923216224 */ /* 0x000fe200078e0222 */
[----:B------:R1:W2:Y:S01]  /*0b80*/  @P0 LDG.E R43, desc[UR8][R22.64] ;  /* 0x00000008162b0981 */ /* 0x0002a2000c1e1900 */
        /* <DEDUP_REMOVED lines=19> */
[----:B---3--:R-:W-:-:S04]  /*0cc0*/  PRMT R20, R38, 0x7632, R20 ;  /* 0x0000763226147816 */ /* 0x008fc80000000014 */
[----:B------:R-:W-:Y:S02]  /*0cd0*/  SHF.L.U32 R23, R20, 0x10, RZ ;  /* 0x0000001014177819 */ /* 0x000fe400000006ff */
[----:B----4-:R-:W-:-:S04]  /*0ce0*/  PRMT R20, R40, 0x7632, R20 ;  /* 0x0000763228147816 */ /* 0x010fc80000000014 */
[----:B------:R-:W-:Y:S02]  /*0cf0*/  SHF.L.U32 R21, R20, 0x10, RZ ;  /* 0x0000001014157819 */ /* 0x000fe400000006ff */
[----:B--2---:R-:W-:Y:S02]  /*0d00*/  PRMT R24, R41, 0x7632, R24 ;  /* 0x0000763229187816 */ /* 0x004fe40000000018 */
        /* <DEDUP_REMOVED lines=130> */
.L_x_3348:
[----:B------:R-:W-:Y:S05]  /*1530*/  BSYNC B0 ;  /* 0x0000000000007941 */ /* 0x000fea0003800000 */
.L_x_3347:
        /* <DEDUP_REMOVED lines=33> */
.L_x_3351:
[----:B-1----:R-:W2:Y:S04]  /*1750*/  LDG.E.STRONG.GPU R18, desc[UR8][R16.64] ;  /* 0x0000000810127981 */ /* 0x002ea8000c1ef900 */
[----:B--2---:R-:W-:Y:S01]  /*1760*/  CCTL.IVALL ;  /* 0x00000000ff00798f */ /* 0x004fe20002000000 */
[----:B------:R-:W-:Y:S05]  /*1770*/  YIELD ;  /* 0x0000000000007946 */ /* 0x000fea0003800000 */
[----:B------:R-:W-:-:S13]  /*1780*/  ISETP.NE.AND P0, PT, R18, R33, PT ;  /* 0x000000211200720c */ /* 0x000fda0003f05270 */
[----:B------:R-:W-:Y:S05]  /*1790*/  @P0 BRA `(.L_x_3351) ;  /* 0xfffffffc00ec0947 */ /* 0x000fea000383ffff */
.L_x_3350:
        /* <DEDUP_REMOVED lines=17> */
.L_x_3355:
        /* <DEDUP_REMOVED lines=115> */
.L_x_3354:
        /* <DEDUP_REMOVED lines=61> */
.L_x_3356:
[----:B------:R-:W-:-:S13]  /*23b0*/  ISETP.NE.OR P0, PT, R31, RZ, P0 ;  /* 0x000000ff1f00720c */ /* 0x000fda0000705670 */
[----:B------:R-:W-:Y:S05]  /*23c0*/  @!P0 BRA `(.L_x_3352) ;  /* 0x00000000007c8947 */ /* 0x000fea0003800000 */
.L_x_3353:
        /* <DEDUP_REMOVED lines=31> */
.L_x_3352:
        /* <DEDUP_REMOVED lines=11> */
.L_x_3358:
[----:B------:R-:W-:Y:S05]  /*2670*/  BSYNC B0 ;  /* 0x0000000000007941 */ /* 0x000fea0003800000 */
.L_x_3357:
        /* <DEDUP_REMOVED lines=16> */
.L_x_3349:
        /* <DEDUP_REMOVED lines=15> */
[----:B------:R0:W-:Y:S02]  /*2870*/  @!P5 STS.64 [UR5+0x90], R24 ;  /* 0x00009018ff00d988 */ /* 0x0001e40008000a05 */
[----:B---3--:R-:W-:-:S04]  /*2880*/  IMAD.WIDE R34, R35, 0x2, R18 ;  /* 0x0000000223227825 */ /* 0x008fc800078e0212 */
[----:B----4-:R-:W-:-:S05]  /*2890*/  @!P0 IMAD.WIDE R32, R6, 0x8, R32 ;  /* 0x0000000806208825 */ /* 0x010fca00078e0220 */
[----:B------:R1:W-:Y:S01]  /*28a0*/  @!P0 STG.E.64 desc[UR8][R32.64], R16 ;  /* 0x0000001020008986 */ /* 0x0003e2000c101b08 */
[----:B------:R-:W-:Y:S01]  /*28b0*/  BAR.SYNC.DEFER_BLOCKING 0x0 ;  /* 0x0000000000007b1d */ /* 0x000fe20000010000 */
[----:B0-----:R-:W-:Y:S01]  /*28c0*/  HFMA2.MMA R24, -RZ, RZ, 1.875, 0 ;  /* 0x3f800000ff187435 */ /* 0x001fe200000001ff */
[----:B------:R-:W-:-:S06]  /*28d0*/  ISETP.NE.AND P6, PT, RZ, UR10, PT ;  /* 0x0000000aff007c0c */ /* 0x000fcc000bfc5270 */
[----:B-1----:R-:W0:Y:S01]  /*28e0*/  LDC R32, c[0x0][0x294] ;  /* 0x0000a500ff207b82 */ /* 0x002e220000000800 */
[----:B------:R-:W2:Y:S04]  /*28f0*/  LDG.E.U16 R46, desc[UR8][R30.64] ;  /* 0x000000081e2e7981 */ /* 0x000ea8000c1e1500 */
[----:B------:R-:W3:Y:S04]  /*2900*/  LDG.E.U16 R52, desc[UR8][R30.64+0x2] ;  /* 0x000002081e347981 */ /* 0x000ee8000c1e1500 */
[----:B------:R-:W4:Y:S04]  /*2910*/  LDG.E.U16 R37, desc[UR8][R34.64] ;  /* 0x0000000822257981 */ /* 0x000f28000c1e1500 */
[----:B------:R1:W5:Y:S01]  /*2920*/  LDG.E.U16 R53, desc[UR8][R34.64+0x2] ;  /* 0x0000020822357981 */ /* 0x000362000c1e1500 */
[----:B------:R-:W-:-:S02]  /*2930*/  SHF.L.U32 R40, R40, 0x10, RZ ;  /* 0x0000001028287819 */ /* 0x000fc400000006ff */
[----:B------:R-:W-:Y:S01]  /*2940*/  SHF.L.U32 R38, R38, 0x10, RZ ;  /* 0x0000001026267819 */ /* 0x000fe200000006ff */
[----:B------:R-:W0:Y:S01]  /*2950*/  LDS.64 R18, [UR5+0x90] ;  /* 0x00009005ff127984 */ /* 0x000e220008000a00 */
[----:B-1----:R-:W-:Y:S01]  /*2960*/  SHF.L.U32 R34, R47, 0x10, RZ ;  /* 0x000000102f227819 */ /* 0x002fe200000006ff */
[----:B0-----:R-:W-:-:S04]  /*2970*/  FMUL.FTZ R29, R18, UR6 ;  /* 0x00000006121d7c20 */ /* 0x001fc80008410000 */
[----:B------:R-:W-:Y:S01]  /*2980*/  FMUL.FTZ R18, R29, R29 ;  /* 0x0000001d1d127220 */ /* 0x000fe20000410000 */
[----:B------:R-:W-:-:S03]  /*2990*/  FADD.FTZ R35, R38, -R29 ;  /* 0x8000001d26237221 */ /* 0x000fc60000010000 */
[----:B------:R-:W-:-:S05]  /*29a0*/  FFMA.FTZ R18, R19, UR6, -R18 ;  /* 0x0000000613127c23 */ /* 0x000fca0008010812 */
[----:B------:R-:W-:-:S13]  /*29b0*/  FSETP.GTU.FTZ.AND P0, PT, R18, RZ, PT ;  /* 0x000000ff1200720b */ /* 0x000fda0003f1c000 */
[----:B------:R-:W0:Y:S02]  /*29c0*/  @P0 LDC R17, c[0x0][0x238] ;  /* 0x00008e00ff110b82 */ /* 0x000e240000000800 */
[----:B0-----:R-:W-:Y:S01]  /*29d0*/  @P0 FADD.FTZ R18, R18, R17 ;  /* 0x0000001112120221 */ /* 0x001fe20000010000 */
[----:B------:R-:W-:Y:S01]  /*29e0*/  IMAD.WIDE.U32 R16, R0, -0x77777777, RZ ;  /* 0x8888888900107825 */ /* 0x000fe200078e00ff */
[----:B------:R-:W-:Y:S02]  /*29f0*/  SHF.L.U32 R16, R28, 0x10, RZ ;  /* 0x000000101c107819 */ /* 0x000fe400000006ff */
[----:B------:R-:W0:Y:S02]  /*2a00*/  @P0 MUFU.RSQ R24, R18 ;  /* 0x0000001200180308 */ /* 0x000e240000001400 */
[----:B------:R-:W-:Y:S01]  /*2a10*/  SHF.R.U32.HI R33, RZ, 0x4, R17 ;  /* 0x00000004ff217819 */ /* 0x000fe20000011611 */
[----:B------:R-:W-:Y:S01]  /*2a20*/  FADD.FTZ R19, -R29, R16 ;  /* 0x000000101d137221 */ /* 0x000fe20000010100 */
[----:B------:R-:W-:-:S03]  /*2a30*/  FADD.FTZ R17, R40, -R29 ;  /* 0x8000001d28117221 */ /* 0x000fc60000010000 */
[-C--:B0-----:R-:W-:Y:S01]  /*2a40*/  FMUL.FTZ R19, R19, R24.reuse ;  /* 0x0000001813137220 */ /* 0x081fe20000410000 */
[----:B------:R-:W-:Y:S01]  /*2a50*/  FMUL.FTZ R17, R17, R24 ;  /* 0x0000001811117220 */ /* 0x000fe20000410000 */
[----:B--2---:R-:W-:Y:S02]  /*2a60*/  SHF.L.U32 R25, R46, 0x10, RZ ;  /* 0x000000102e197819 */ /* 0x004fe400000006ff */
[----:B---3--:R-:W-:Y:S02]  /*2a70*/  SHF.L.U32 R28, R52, 0x10, RZ ;  /* 0x00000010341c7819 */ /* 0x008fe400000006ff */
[----:B----4-:R-:W-:Y:S01]  /*2a80*/  SHF.L.U32 R30, R37, 0x10, RZ ;  /* 0x00000010251e7819 */ /* 0x010fe200000006ff */
[----:B------:R-:W-:Y:S01]  /*2a90*/  FADD.FTZ R37, -R29, R34 ;  /* 0x000000221d257221 */ /* 0x000fe20000010100 */
[----:B-----5:R-:W-:-:S03]  /*2aa0*/  SHF.L.U32 R31, R53, 0x10, RZ ;  /* 0x00000010351f7819 */ /* 0x020fc600000006ff */
[----:B------:R-:W-:Y:S02]  /*2ab0*/  FFMA.FTZ R47, R25, R17, R30 ;  /* 0x00000011192f7223 */ /* 0x000fe4000001001e */
        /* <DEDUP_REMOVED lines=12> */
.L_x_3359:
        /* <DEDUP_REMOVED lines=14> */
.L_x_3361:
[----:B------:R-:W-:Y:S05]  /*2c60*/  BSYNC B0 ;  /* 0x0000000000007941 */ /* 0x000fea0003800000 */
.L_x_3360:
        /* <DEDUP_REMOVED lines=17> */
.L_x_3362:
        /* <DEDUP_REMOVED lines=14> */
.L_x_3364:
[----:B------:R-:W-:Y:S05]  /*2e60*/  BSYNC B0 ;  /* 0x0000000000007941 */ /* 0x000fea0003800000 */
.L_x_3363:
[----:B------:R-:W-:Y:S01]  /*2e70*/  FADD.FTZ R15, R34, -R29 ;  /* 0x8000001d220f7221 */ /* 0x000fe20000010000 */
        /* <DEDUP_REMOVED lines=21> */
.L_x_3365:
        /* <DEDUP_REMOVED lines=14> */
.L_x_3367:
[----:B------:R-:W-:Y:S05]  /*30b0*/  BSYNC B0 ;  /* 0x0000000000007941 */ /* 0x000fea0003800000 */
.L_x_3366:
[-C--:B------:R-:W-:Y:S01]  /*30c0*/  FMUL.FTZ R35, R35, R24.reuse ;  /* 0x0000001823237220 */ /* 0x080fe20000410000 */
[----:B------:R-:W-:Y:S01]  /*30d0*/  FMUL.FTZ R37, R37, R24 ;  /* 0x0000001825257220 */ /* 0x000fe20000410000 */
[----:B------:R-:W-:Y:S02]  /*30e0*/  SHF.L.U32 R36, R36, 0x10, RZ ;  /* 0x0000001024247819 */ /* 0x000fe400000006ff */
[----:B-1----:R-:W-:Y:S01]  /*30f0*/  IADD3 R15, R27, 0x40, RZ ;  /* 0x000000401b0f7810 */ /* 0x002fe20007ffe0ff */
        /* <DEDUP_REMOVED lines=13> */
.L_x_3368:
        /* <DEDUP_REMOVED lines=14> */
.L_x_3370:
[----:B------:R-:W-:Y:S05]  /*32b0*/  BSYNC B0 ;  /* 0x0000000000007941 */ /* 0x000fea0003800000 */
.L_x_3369:
        /* <DEDUP_REMOVED lines=18> */
[C---:B------:R-:W-:Y:S01]  /*33e0*/  ISETP.LT.U32.AND P5, PT, R0.reuse, 0x1e0, !P5 ;  /* 0x000001e00000780c */ /* 0x040fe20006fa1070 */
        /* <DEDUP_REMOVED lines=13> */
.L_x_3371:
        /* <DEDUP_REMOVED lines=14> */
.L_x_3373:
[----:B------:R-:W-:Y:S05]  /*35a0*/  BSYNC B0 ;  /* 0x0000000000007941 */ /* 0x000fea0003800000 */
.L_x_3372:
        /* <DEDUP_REMOVED lines=17> */
.L_x_3374:
        /* <DEDUP_REMOVED lines=10> */
[----:B0-----:R-:W-:-:S02]  /*3760*/  LEA R18, P0, R16, UR14, 0x1 ;  /* 0x0000000e10127c11 */ /* 0x001fc4000f8008ff */
[----:B------:R-:W-:-:S04]  /*3770*/  IADD3 R23, R17, R23, RZ ;  /* 0x0000001711177210 */ /* 0x000fc80007ffe0ff */
[----:B------:R-:W-:-:S05]  /*3780*/  LEA.HI.X R19, R16, UR15, R23, 0x1, P0 ;  /* 0x0000000f10137c11 */ /* 0x000fca00080f0c17 */
[----:B------:R1:W-:Y:S02]  /*3790*/  STG.E desc[UR8][R18.64], R35 ;  /* 0x0000002312007986 */ /* 0x0003e4000c101908 */
.L_x_3376:
[----:B------:R-:W-:Y:S05]  /*37a0*/  BSYNC B0 ;  /* 0x0000000000007941 */ /* 0x000fea0003800000 */
.L_x_3375:
        /* <DEDUP_REMOVED lines=16> */
[C-C-:B------:R-:W-:Y:S01]  /*38b0*/  FFMA.FTZ R17, R25.reuse, R17, R30.reuse ;  /* 0x0000001119117223 */ /* 0x140fe2000001001e */
[C---:B------:R-:W-:Y:S01]  /*38c0*/  ISETP.GT.U32.OR P5, PT, R0.reuse, 0x1df, P5 ;  /* 0x000001df0000780c */ /* 0x040fe20002fa4470 */
[----:B------:R-:W-:Y:S01]  /*38d0*/  FFMA.FTZ R25, R25, R21, R30 ;  /* 0x0000001519197223 */ /* 0x000fe2000001001e */
[----:B------:R-:W-:Y:S01]  /*38e0*/  ISETP.LT.U32.AND P0, PT, R0, 0x1e0, !P0 ;  /* 0x000001e00000780c */ /* 0x000fe20004701070 */
[C-C-:B------:R-:W-:Y:S01]  /*38f0*/  FFMA.FTZ R16, R28.reuse, R29, R31.reuse ;  /* 0x0000001d1c107223 */ /* 0x140fe2000001001f */
[----:B------:R-:W-:Y:S01]  /*3900*/  FFMA.FTZ R24, R28, R24, R31 ;  /* 0x000000181c187223 */ /* 0x000fe2000001001f */
[----:B------:R-:W-:Y:S10]  /*3910*/  @!P6 BRA `(.L_x_3377) ;  /* 0x000000000028e947 */ /* 0x000ff40003800000 */
        /* <DEDUP_REMOVED lines=10> */
.L_x_3377:
        /* <DEDUP_REMOVED lines=14> */
.L_x_3379:
[----:B------:R-:W-:Y:S05]  /*3aa0*/  BSYNC B0 ;  /* 0x0000000000007941 */ /* 0x000fea0003800000 */
.L_x_3378:
        /* <DEDUP_REMOVED lines=11> */
.L_x_3380:
        /* <DEDUP_REMOVED lines=13> */
.L_x_3382:
[----:B------:R-:W-:Y:S05]  /*3c30*/  BSYNC B0 ;  /* 0x0000000000007941 */ /* 0x000fea0003800000 */
.L_x_3381:
[----:B------:R-:W2:Y:S01]  /*3c40*/  LDC R15, c[0x0][0x10] ;  /* 0x00000400ff0f7b82 */ /* 0x000ea20000000800 */
[----:B------:R-:W-:Y:S02]  /*3c50*/  IADD3 R8, R8, 0x1, RZ ;  /* 0x0000000108087810 */ /* 0x000fe40007ffe0ff */
[----:B--2---:R-:W-:-:S04]  /*3c60*/  IADD3 R6, R15, R6, RZ ;  /* 0x000000060f067210 */ /* 0x004fc80007ffe0ff */
[----:B------:R-:W-:-:S13]  /*3c70*/  ISETP.GE.AND P0, PT, R6, UR4, PT ;  /* 0x0000000406007c0c */ /* 0x000fda000bf06270 */
[----:B------:R-:W-:Y:S05]  /*3c80*/  @!P0 BRA `(.L_x_3383) ;  /* 0xffffffc400908947 */ /* 0x000fea000383ffff */
[----:B------:R-:W-:Y:S05]  /*3c90*/  EXIT ;  /* 0x000000000000794d */ /* 0x000fea0003800000 */
.L_x_3384:
        /* <DEDUP_REMOVED lines=14> */
.L_x_5182:


//--------------------- .text._Z35group_norm_nhwc_fwd_one_pass_kernelI11Bf16IOBf16WLi256ELi60ELi480EEv26Group_norm_nhwc_fwd_params --------------------------
	.section	.text._Z35group_norm_nhwc_fwd_one_pass_kernelI11Bf16IOBf16WLi256ELi60ELi480EEv26Group_norm_nhwc_fwd_params,"ax",@progbits
	.align	128
        .global         _Z35group_norm_nhwc_fwd_one_pass_kernelI11Bf16IOBf16WLi256ELi60ELi480EEv26Group_norm_nhwc_fwd_params
        .type           _Z35group_norm_nhwc_fwd_one_pass_kernelI11Bf16IOBf16WLi256ELi60ELi480EEv26Group_norm_nhwc_fwd_params,@function
        .size           _Z35group_norm_nhwc_fwd_one_pass_kernelI11Bf16IOBf16WLi256ELi60ELi480EEv26Group_norm_nhwc_fwd_params,(.L_x_5183 - _Z35group_norm_nhwc_fwd_one_pass_kernelI11Bf16IOBf16WLi256ELi60ELi480EEv26Group_norm_nhwc_fwd_params)
        .other          _Z35group_norm_nhwc_fwd_one_pass_kernelI11Bf16IOBf16WLi256ELi60ELi480EEv26Group_norm_nhwc_fwd_params,@"STO_CUDA_ENTRY STV_DEFAULT"
_Z35group_norm_nhwc_fwd_one_pass_kernelI11Bf16IOBf16WLi256ELi60ELi480EEv26Group_norm_nhwc_fwd_params:
.text._Z35group_norm_nhwc_fwd_one_pass_kernelI11Bf16IOBf16WLi256ELi60ELi480EEv26Group_norm_nhwc_fwd_params:
        /* <DEDUP_REMOVED lines=48> */
.L_x_3442:
[----:B------:R-:W0:Y:S01]  /*0300*/  LDC R33, c[0x0][0x288] ;  /* 0x0000a200ff217b82 */ /* 0x000e220000000800 */
[----:B------:R-:W-:Y:S01]  /*0310*/  ULDC.64 UR14, c[0x0][0x278] ;  /* 0x00009e00000e7ab9 */ /* 0x000fe20000000a00 */
[----:B------:R-:W-:Y:S01]  /*0320*/  ULDC.64 UR12, c[0x0][0x280] ;  /* 0x0000a000000c7ab9 */ /* 0x000fe20000000a00 */
[----:B------:R-:W-:Y:S02]  /*0330*/  ISETP.GE.U32.AND P3, PT, R9, UR14, PT ;  /* 0x0000000e09007c0c */ /* 0x000fe4000bf66070 */
[----:B------:R-:W-:Y:S02]  /*0340*/  ISETP.GE.U32.AND P6, PT, R11, UR14, PT ;  /* 0x0000000e0b007c0c */ /* 0x000fe4000bfc6070 */
[----:B------:R-:W-:Y:S01]  /*0350*/  ISETP.GE.AND.EX P3, PT, R25, UR15, PT, P3 ;  /* 0x0000000f19007c0c */ /* 0x000fe2000bf66330 */
[----:B------:R-:W1:Y:S01]  /*0360*/  @P0 LDC.64 R40, c[0x0][0x220] ;  /* 0x00008800ff280b82 */ /* 0x000e620000000a00 */
[----:B------:R-:W-:Y:S02]  /*0370*/  SHF.R.S32.HI R49, RZ, 0x1f, R13 ;  /* 0x0000001fff317819 */ /* 0x000fe4000001140d */
[----:B------:R-:W-:-:S02]  /*0380*/  ISETP.LT.U32.AND P3, PT, R0, 0x1e0, !P3 ;  /* 0x000001e00000780c */ /* 0x000fc40005f61070 */
[----:B0-----:R-:W-:-:S11]  /*0390*/  IABS R29, R33 ;  /* 0x00000021001d7213 */ /* 0x001fd60000000000 */
[----:B------:R-:W0:Y:S01]  /*03a0*/  @P3 LDC.64 R38, c[0x0][0x270] ;  /* 0x00009c00ff263b82 */ /* 0x000e220000000a00 */
[----:B------:R-:W2:Y:S07]  /*03b0*/  I2F.RP R24, R29 ;  /* 0x0000001d00187306 */ /* 0x000eae0000209400 */
[----:B------:R-:W3:Y:S01]  /*03c0*/  @P3 LDC.64 R42, c[0x0][0x220] ;  /* 0x00008800ff2a3b82 */ /* 0x000ee20000000a00 */
[----:B--2---:R-:W2:Y:S02]  /*03d0*/  MUFU.RCP R24, R24 ;  /* 0x0000001800187308 */ /* 0x004ea40000001000 */
[----:B--2---:R-:W-:-:S06]  /*03e0*/  IADD3 R26, R24, 0xffffffe, RZ ;  /* 0x0ffffffe181a7810 */ /* 0x004fcc0007ffe0ff */
[----:B------:R2:W4:Y:S02]  /*03f0*/  F2I.FTZ.U32.TRUNC.NTZ R27, R26 ;  /* 0x0000001a001b7305 */ /* 0x000524000021f000 */
        /* <DEDUP_REMOVED lines=39> */
[----:B------:R-:W-:Y:S01]  /*0670*/  ISETP.GE.AND.EX P6, PT, R29, UR15, PT, P6 ;  /* 0x0000000f1d007c0c */ /* 0x000fe2000bfc6360 */
[----:B------:R-:W-:Y:S01]  /*0680*/  IMAD.IADD R71, R73, 0x1, R71 ;  /* 0x0000000149477824 */ /* 0x000fe200078e0247 */
[----:B------:R-:W-:-:S02]  /*0690*/  @P0 MOV R70, R72 ;  /* 0x0000004800460202 */ /* 0x000fc40000000f00 */
[----:B------:R-:W-:Y:S01]  /*06a0*/  ISETP.GE.AND.EX P2, PT, R31, UR15, PT, P2 ;  /* 0x0000000f1f007c0c */ /* 0x000fe2000bf46320 */
[-C--:B--2---:R-:W-:Y:S01]  /*06b0*/  @P0 IMAD R24, R5, R32.reuse, RZ ;  /* 0x0000002005180224 */ /* 0x084fe200078e02ff */
[----:B------:R-:W-:Y:S01]  /*06c0*/  ISETP.GT.U32.OR P6, PT, R0, 0x1df, P6 ;  /* 0x000001df0000780c */ /* 0x000fe200037c4470 */
[C---:B------:R-:W-:Y:S01]  /*06d0*/  @P0 IMAD.WIDE.U32 R34, R2.reuse, R32, R70 ;  /* 0x0000002002220225 */ /* 0x040fe200078e0046 */
[----:B------:R-:W-:Y:S02]  /*06e0*/  @P3 MOV R36, R72 ;  /* 0x0000004800243202 */ /* 0x000fe40000000f00 */
[----:B------:R-:W-:Y:S01]  /*06f0*/  @P3 MOV R37, R71 ;  /* 0x0000004700253202 */ /* 0x000fe20000000f00 */
[----:B------:R-:W-:Y:S01]  /*0700*/  @P0 IMAD R33, R2, R33, R24 ;  /* 0x0000002102210224 */ /* 0x000fe200078e0218 */
[----:B------:R-:W-:Y:S01]  /*0710*/  ISETP.GT.U32.OR P2, PT, R0, 0x1df, P2 ;  /* 0x000001df0000780c */ /* 0x000fe20001744470 */
[----:B0-----:R-:W-:Y:S01]  /*0720*/  @P3 IMAD R24, R25, R38, RZ ;  /* 0x0000002619183224 */ /* 0x001fe200078e02ff */
[----:B-1----:R-:W-:Y:S01]  /*0730*/  @P0 LEA R32, P4, R34, R40, 0x1 ;  /* 0x0000002822200211 */ /* 0x002fe200078808ff */
[----:B------:R-:W-:-:S04]  /*0740*/  @P3 IMAD.WIDE.U32 R36, R9, R38, R36 ;  /* 0x0000002609243225 */ /* 0x000fc800078e0024 */
[----:B------:R-:W-:Y:S01]  /*0750*/  @P3 IMAD R39, R9, R39, R24 ;  /* 0x0000002709273224 */ /* 0x000fe200078e0218 */
[----:B------:R-:W-:Y:S01]  /*0760*/  @P0 IADD3 R24, R35, R33, RZ ;  /* 0x0000002123180210 */ /* 0x000fe20007ffe0ff */
[----:B------:R-:W0:Y:S01]  /*0770*/  @!P6 LDC.64 R52, c[0x0][0x270] ;  /* 0x00009c00ff34eb82 */ /* 0x000e220000000a00 */
[----:B----4-:R-:W-:Y:S02]  /*0780*/  @!P1 IMAD R26, R27, R44, RZ ;  /* 0x0000002c1b1a9224 */ /* 0x010fe400078e02ff */
[----:B------:R-:W-:Y:S02]  /*0790*/  @P0 LEA.HI.X R33, R34, R41, R24, 0x1, P4 ;  /* 0x0000002922210211 */ /* 0x000fe400020f0c18 */
[----:B------:R-:W-:Y:S01]  /*07a0*/  @P3 IADD3 R24, R37, R39, RZ ;  /* 0x0000002725183210 */ /* 0x000fe20007ffe0ff */
[----:B------:R-:W-:Y:S01]  /*07b0*/  @!P1 IMAD R39, R10, R45, R26 ;  /* 0x0000002d0a279224 */ /* 0x000fe200078e021a */
[----:B---3--:R-:W-:Y:S01]  /*07c0*/  @P3 LEA R34, P5, R36, R42, 0x1 ;  /* 0x0000002a24223211 */ /* 0x008fe200078a08ff */
        /* <DEDUP_REMOVED lines=25> */
[----:B------:R-:W-:-:S03]  /*0960*/  @!P2 MOV R40, R72 ;  /* 0x000000480028a202 */ /* 0x000fc60000000f00 */
[----:B------:R-:W-:Y:S02]  /*0970*/  @!P2 IMAD.MOV.U32 R41, RZ, RZ, R71 ;  /* 0x000000ffff29a224 */ /* 0x000fe400078e0047 */
[C---:B------:R-:W-:Y:S01]  /*0980*/  @!P2 IMAD R43, R12.reuse, R55, R26 ;  /* 0x000000370c2ba224 */ /* 0x040fe200078e021a */
[----:B------:R-:W-:Y:S01]  /*0990*/  MOV R26, RZ ;  /* 0x000000ff001a7202 */ /* 0x000fe20000000f00 */
[----:B------:R-:W-:Y:S01]  /*09a0*/  @!P2 IMAD.WIDE.U32 R40, R12, R54, R40 ;  /* 0x000000360c28a225 */ /* 0x000fe200078e0028 */
[----:B------:R-:W-:Y:S02]  /*09b0*/  ISETP.GT.U32.OR P5, PT, R0, 0x1df, P5 ;  /* 0x000001df0000780c */ /* 0x000fe40002fa4470 */
[----:B------:R-:W-:Y:S02]  /*09c0*/  @!P6 IADD3 R28, R35, R37, RZ ;  /* 0x00000025231ce210 */ /* 0x000fe40007ffe0ff */
[----:B---3--:R-:W-:Y:S01]  /*09d0*/  @!P6 LEA R36, P3, R34, R44, 0x1 ;  /* 0x0000002c2224e211 */ /* 0x008fe200078608ff */
[----:B------:R-:W3:Y:S01]  /*09e0*/  @!P1 LDG.E R26, desc[UR8][R38.64] ;  /* 0x00000008261a9981 */ /* 0x000ee2000c1e1900 */
[----:B------:R-:W-:-:S02]  /*09f0*/  @!P2 IADD3 R30, R41, R43, RZ ;  /* 0x0000002b291ea210 */ /* 0x000fc40007ffe0ff */
[----:B------:R-:W-:Y:S02]  /*0a00*/  @!P6 LEA.HI.X R37, R34, R45, R28, 0x1, P3 ;  /* 0x0000002d2225e211 */ /* 0x000fe400018f0c1c */
[C---:B--2---:R-:W-:Y:S01]  /*0a10*/  @!P2 LEA R34, P1, R40.reuse, R56, 0x1 ;  /* 0x000000382822a211 */ /* 0x044fe200078208ff */
[----:B------:R-:W1:Y:S01]  /*0a20*/  @!P4 LDC.64 R44, c[0x0][0x220] ;  /* 0x00008800ff2ccb82 */ /* 0x000e620000000a00 */
[----:B------:R-:W-:Y:S02]  /*0a30*/  SHF.R.S32.HI R53, RZ, 0x1f, R15 ;  /* 0x0000001fff357819 */ /* 0x000fe4000001140f */
[----:B------:R-:W-:Y:S02]  /*0a40*/  ISETP.GE.U32.AND P3, PT, R15, UR14, PT ;  /* 0x0000000e0f007c0c */ /* 0x000fe4000bf66070 */
[----:B------:R-:W-:Y:S02]  /*0a50*/  @!P2 LEA.HI.X R35, R40, R57, R30, 0x1, P1 ;  /* 0x000000392823a211 */ /* 0x000fe400008f0c1e */
[----:B------:R-:W-:Y:S01]  /*0a60*/  MOV R28, RZ ;  /* 0x000000ff001c7202 */ /* 0x000fe20000000f00 */
[----:B------:R-:W2:Y:S01]  /*0a70*/  @!P5 LDC.64 R58, c[0x0][0x270] ;  /* 0x00009c00ff3adb82 */ /* 0x000ea20000000a00 */
[----:B------:R-:W-:-:S02]  /*0a80*/  SHF.R.S32.HI R55, RZ, 0x1f, R16 ;  /* 0x0000001fff377819 */ /* 0x000fc40000011410 */
[----:B------:R-:W-:Y:S02]  /*0a90*/  ISETP.GE.U32.AND P1, PT, R16, UR14, PT ;  /* 0x0000000e10007c0c */ /* 0x000fe4000bf26070 */
[----:B------:R-:W-:Y:S01]  /*0aa0*/  ISETP.GE.AND.EX P3, PT, R53, UR15, PT, P3 ;  /* 0x0000000f35007c0c */ /* 0x000fe2000bf66330 */
[----:B------:R4:W5:Y:S01]  /*0ab0*/  @!P6 LDG.E R28, desc[UR8][R36.64] ;  /* 0x00000008241ce981 */ /* 0x000962000c1e1900 */
[----:B------:R-:W-:Y:S01]  /*0ac0*/  ISETP.GE.AND.EX P1, PT, R55, UR15, PT, P1 ;  /* 0x0000000f37007c0c */ /* 0x000fe2000bf26310 */
[----:B------:R-:W2:Y:S01]  /*0ad0*/  @!P5 LDC.64 R60, c[0x0][0x220] ;  /* 0x00008800ff3cdb82 */ /* 0x000ea20000000a00 */
[C---:B------:R-:W-:Y:S01]  /*0ae0*/  ISETP.GT.U32.OR P3, PT, R0.reuse, 0x1df, P3 ;  /* 0x000001df0000780c */ /* 0x040fe20001f64470 */
[----:B0-----:R-:W-:Y:S01]  /*0af0*/  @!P4 IMAD R30, R49, R46, RZ ;  /* 0x0000002e311ec224 */ /* 0x001fe200078e02ff */
[----:B------:R-:W-:Y:S02]  /*0b00*/  ISETP.GT.U32.OR P1, PT, R0, 0x1df, P1 ;  /* 0x000001df0000780c */ /* 0x000fe40000f24470 */
[----:B----4-:R-:W-:-:S02]  /*0b10*/  @!P4 MOV R36, R72 ;  /* 0x000000480024c202 */ /* 0x010fc40000000f00 */
[----:B------:R-:W-:Y:S01]  /*0b20*/  @!P4 MOV R37, R71 ;  /* 0x000000470025c202 */ /* 0x000fe20000000f00 */
[C---:B------:R-:W-:Y:S01]  /*0b30*/  @!P4 IMAD R39, R13.reuse, R47, R30 ;  /* 0x0000002f0d27c224 */ /* 0x040fe200078e021e */
[----:B------:R-:W-:Y:S01]  /*0b40*/  MOV R30, RZ ;  /* 0x000000ff001e7202 */ /* 0x000fe20000000f00 */
[----:B------:R-:W-:Y:S01]  /*0b50*/  @!P4 IMAD.WIDE.U32 R36, R13, R46, R36 ;  /* 0x0000002e0d24c225 */ /* 0x000fe200078e0024 */
[----:B------:R-:W-:-:S05]  /*0b60*/  SHF.R.S32.HI R57, RZ, 0x1f, R17 ;  /* 0x0000001fff397819 */ /* 0x000fca0000011411 */
[----:B------:R-:W0:Y:S01]  /*0b70*/  @!P1 LDC.64 R42, c[0x0][0x270] ;  /* 0x00009c00ff2a9b82 */ /* 0x000e220000000a00 */
[----:B------:R4:W5:Y:S01]  /*0b80*/  @!P2 LDG.E R30, desc[UR8][R34.64] ;  /* 0x00000008221ea981 */ /* 0x000962000c1e1900 */
[----:B------:R-:W-:Y:S02]  /*0b90*/  @!P4 IADD3 R37, R37, R39, RZ ;  /* 0x000000272525c210 */ /* 0x000fe40007ffe0ff */
[----:B-1----:R-:W-:-:S04]  /*0ba0*/  @!P4 LEA R44, P6, R36, R44, 0x1 ;  /* 0x0000002c242cc211 */ /* 0x002fc800078c08ff */
        /* <DEDUP_REMOVED lines=20> */
[-C--:B-1----:R-:W-:Y:S01]  /*0cf0*/  @!P3 IMAD R54, R53, R38.reuse, RZ ;  /* 0x000000263536b224 */ /* 0x082fe200078e02ff */
[----:B------:R-:W-:Y:S01]  /*0d00*/  @!P5 LEA.HI.X R47, R36, R61, R37, 0x1, P6 ;  /* 0x0000003d242fd211 */ /* 0x000fe200030f0c25 */
[----:B----4-:R-:W-:Y:S01]  /*0d10*/  @!P3 IMAD.MOV.U32 R44, RZ, RZ, R72 ;  /* 0x000000ffff2cb224 */ /* 0x010fe200078e0048 */
[----:B------:R-:W-:Y:S01]  /*0d20*/  @!P3 MOV R45, R71 ;  /* 0x00000047002db202 */ /* 0x000fe20000000f00 */
[----:B------:R-:W1:Y:S01]  /*0d30*/  @!P2 LDC.64 R36, c[0x0][0x270] ;  /* 0x00009c00ff24ab82 */ /* 0x000e620000000a00 */
        /* <DEDUP_REMOVED lines=26> */
[----:B------:R-:W-:Y:S02]  /*0ee0*/  @!P2 MOV R42, R72 ;  /* 0x00000048002aa202 */ /* 0x000fe40000000f00 */
[----:B------:R-:W-:Y:S02]  /*0ef0*/  @!P2 MOV R43, R71 ;  /* 0x00000047002ba202 */ /* 0x000fe40000000f00 */
        /* <DEDUP_REMOVED lines=16> */
[----:B------:R-:W-:Y:S01]  /*1000*/  MOV R58, RZ ;  /* 0x000000ff003a7202 */ /* 0x000fe20000000f00 */
[----:B------:R-:W0:Y:S01]  /*1010*/  @!P3 LDC.64 R46, c[0x0][0x220] ;  /* 0x00008800ff2ebb82 */ /* 0x000e220000000a00 */
[----:B------:R-:W-:-:S02]  /*1020*/  @!P4 MOV R40, R72 ;  /* 0x000000480028c202 */ /* 0x000fc40000000f00 */
[----:B------:R-:W-:Y:S02]  /*1030*/  @!P4 MOV R41, R71 ;  /* 0x000000470029c202 */ /* 0x000fe40000000f00 */
[----:B------:R-:W-:Y:S02]  /*1040*/  @!P2 LEA.HI.X R75, R42, R39, R43, 0x1, P6 ;  /* 0x000000272a4ba211 */ /* 0x000fe400030f0c2b */
[----:B------:R-:W-:Y:S01]  /*1050*/  ISETP.GT.U32.OR P1, PT, R0, 0x1df, P1 ;  /* 0x000001df0000780c */ /* 0x000fe20000f24470 */
[C---:B------:R-:W-:Y:S01]  /*1060*/  @!P4 IMAD R33, R18.reuse, R33, R38 ;  /* 0x000000211221c224 */ /* 0x040fe200078e0226 */
[----:B------:R-:W-:Y:S01]  /*1070*/  SHF.R.S32.HI R67, RZ, 0x1f, R22 ;  /* 0x0000001fff437819 */ /* 0x000fe20000011416 */
[----:B------:R-:W-:Y:S01]  /*1080*/  @!P4 IMAD.WIDE.U32 R40, R18, R32, R40 ;  /* 0x000000201228c225 */ /* 0x000fe200078e0028 */
[----:B------:R2:W5:Y:S01]  /*1090*/  @!P2 LDG.E R58, desc[UR8][R74.64] ;  /* 0x000000084a3aa981 */ /* 0x000562000c1e1900 */
[----:B------:R-:W-:Y:S01]  /*10a0*/  ISETP.GE.U32.AND P2, PT, R22, UR14, PT ;  /* 0x0000000e16007c0c */ /* 0x000fe2000bf46070 */
[----:B------:R-:W0:Y:S01]  /*10b0*/  @!P5 LDC.64 R42, c[0x0][0x220] ;  /* 0x00008800ff2adb82 */ /* 0x000e220000000a00 */
[----:B------:R-:W-:-:S02]  /*10c0*/  @!P4 IMAD.IADD R39, R41, 0x1, R33 ;  /* 0x000000012927c824 */ /* 0x000fc400078e0221 */
[----:B------:R-:W-:-:S05]  /*10d0*/  ISETP.GE.AND.EX P2, PT, R67, UR15, PT, P2 ;  /* 0x0000000f43007c0c */ /* 0x000fca000bf46320 */
        /* <DEDUP_REMOVED lines=31> */
[----:B------:R-:W-:-:S02]  /*12d0*/  MOV R62, RZ ;  /* 0x000000ff003e7202 */ /* 0x000fc40000000f00 */
[----:B------:R-:W1:Y:S01]  /*12e0*/  @!P2 LDC.64 R38, c[0x0][0x220] ;  /* 0x00008800ff26ab82 */ /* 0x000e620000000a00 */
[----:B------:R-:W-:Y:S01]  /*12f0*/  @!P5 IADD3 R33, R33, R77, RZ ;  /* 0x0000004d2121d210 */ /* 0x000fe20007ffe0ff */
[----:B------:R-:W-:Y:S01]  /*1300*/  @!P1 IMAD.WIDE.U32 R44, R21, R44, R74 ;  /* 0x0000002c152c9225 */ /* 0x000fe200078e004a */
[C---:B------:R-:W-:Y:S01]  /*1310*/  @!P5 LEA R42, P4, R32.reuse, R42, 0x1 ;  /* 0x0000002a202ad211 */ /* 0x040fe200078808ff */
[----:B------:R-:W5:Y:S01]  /*1320*/  @!P3 LDG.E R62, desc[UR8][R46.64] ;  /* 0x000000082e3eb981 */ /* 0x000f62000c1e1900 */
[----:B------:R-:W-:Y:S02]  /*1330*/  MOV R64, RZ ;  /* 0x000000ff00407202 */ /* 0x000fe40000000f00 */
[----:B------:R-:W-:Y:S02]  /*1340*/  @!P5 LEA.HI.X R43, R32, R43, R33, 0x1, P4 ;  /* 0x0000002b202bd211 */ /* 0x000fe400020f0c21 */
[----:B------:R-:W3:Y:S01]  /*1350*/  @!P6 LDC.64 R32, c[0x0][0x220] ;  /* 0x00008800ff20eb82 */ /* 0x000ee20000000a00 */
[----:B------:R-:W-:Y:S01]  /*1360*/  @!P1 IADD3 R45, R45, R79, RZ ;  /* 0x0000004f2d2d9210 */ /* 0x000fe20007ffe0ff */
[----:B--2---:R-:W-:Y:S01]  /*1370*/  @!P2 IMAD R66, R67, R34, RZ ;  /* 0x000000224342a224 */ /* 0x004fe200078e02ff */
[C---:B------:R-:W-:Y:S01]  /*1380*/  @!P1 LEA R40, P3, R44.reuse, R40, 0x1 ;  /* 0x000000282c289211 */ /* 0x040fe200078608ff */
[----:B------:R2:W5:Y:S03]  /*1390*/  @!P5 LDG.E R64, desc[UR8][R42.64] ;  /* 0x000000082a40d981 */ /* 0x000566000c1e1900 */
[----:B------:R-:W-:Y:S01]  /*13a0*/  @!P1 LEA.HI.X R41, R44, R41, R45, 0x1, P3 ;  /* 0x000000292c299211 */ /* 0x000fe200018f0c2d */
[----:B------:R-:W-:Y:S01]  /*13b0*/  @!P2 IMAD R45, R22, R35, R66 ;  /* 0x00000023162da224 */ /* 0x000fe200078e0242 */
[----:B------:R-:W-:-:S02]  /*13c0*/  MOV R66, RZ ;  /* 0x000000ff00427202 */ /* 0x000fc40000000f00 */
[----:B--2---:R-:W-:Y:S01]  /*13d0*/  @!P2 MOV R43, R71 ;  /* 0x00000047002ba202 */ /* 0x004fe20000000f00 */
[----:B------:R-:W-:-:S03]  /*13e0*/  @!P2 IMAD.MOV.U32 R42, RZ, RZ, R72 ;  /* 0x000000ffff2aa224 */ /* 0x000fc600078e0048 */
[----:B------:R2:W5:Y:S01]  /*13f0*/  @!P1 LDG.E R66, desc[UR8][R40.64] ;  /* 0x0000000828429981 */ /* 0x000562000c1e1900 */
[----:B0-----:R-:W-:Y:S02]  /*1400*/  @!P6 IMAD R44, R69, R36, RZ ;  /* 0x00000024452ce224 */ /* 0x001fe400078e02ff */
[----:B------:R-:W-:Y:S01]  /*1410*/  @!P2 IMAD.WIDE.U32 R34, R22, R34, R42 ;  /* 0x000000221622a225 */ /* 0x000fe200078e002a */
[----:B--2---:R-:W-:Y:S02]  /*1420*/  @!P6 MOV R40, R72 ;  /* 0x000000480028e202 */ /* 0x004fe40000000f00 */
        /* <DEDUP_REMOVED lines=8> */
[C---:B---3--:R-:W-:Y:S01]  /*14b0*/  @!P6 LEA R32, P1, R36.reuse, R32, 0x1 ;  /* 0x000000202420e211 */ /* 0x048fe200078208ff */
        /* <DEDUP_REMOVED lines=10> */
[----:B------:R-:W-:-:S04]  /*1560*/  PRMT R40, R26, 0x7632, R40 ;  /* 0x000076321a287816 */ /* 0x000fc80000000028 */
[----:B-1----:R-:W-:Y:S02]  /*1570*/  SHF.L.U32 R33, R40, 0x10, RZ ;  /* 0x0000001028217819 */ /* 0x002fe400000006ff */
[----:B------:R-:W-:-:S03]  /*1580*/  SHF.L.U32 R32, R26, 0x10, RZ ;  /* 0x000000101a207819 */ /* 0x000fc600000006ff */
        /* <DEDUP_REMOVED lines=12> */
[----:B------:R-:W-:Y:S02]  /*1650*/  IMAD.U32 R37, R34, 0x10000, RZ ;  /* 0x0001000022257824 */ /* 0x000fe400078e00ff */
[----:B------:R-:W-:Y:S01]  /*1660*/  FADD.FTZ R34, R32, R33 ;  /* 0x0000002120227221 */ /* 0x000fe20000010000 */
[--C-:B------:R-:W-:Y:S01]  /*1670*/  FADD.FTZ R35, R35, R38.reuse ;  /* 0x0000002623237221 */ /* 0x100fe20000010000 */
[----:B------:R-:W-:Y:S01]  /*1680*/  SHF.L.U32 R32, R28, 0x10, RZ ;  /* 0x000000101c207819 */ /* 0x000fe200000006ff */
[----:B------:R-:W-:Y:S01]  /*1690*/  FMUL.FTZ R33, R37, R37 ;  /* 0x0000002525217220 */ /* 0x000fe20000410000 */
[----:B------:R-:W-:Y:S01]  /*16a0*/  PRMT R38, R30, 0x7632, R38 ;  /* 0x000076321e267816 */ /* 0x000fe20000000026 */
[----:B------:R-:W-:Y:S02]  /*16b0*/  FADD.FTZ R34, R35, R34 ;  /* 0x0000002223227221 */ /* 0x000fe40000010000 */
        /* <DEDUP_REMOVED lines=38> */
[----:B------:R-:W-:Y:S01]  /*1920*/  FADD.FTZ R32, R32, R35 ;  /* 0x0000002320207221 */ /* 0x000fe20000010000 */
[----:B------:R-:W-:Y:S01]  /*1930*/  PRMT R39, R58, 0x7632, R39 ;  /* 0x000076323a277816 */ /* 0x000fe20000000027 */
[----:B------:R-:W-:Y:S01]  /*1940*/  FADD.FTZ R34, R34, R37 ;  /* 0x0000002522227221 */ /* 0x000fe20000010000 */
[----:B------:R-:W-:-:S02]  /*1950*/  FADD.FTZ R35, R33, R38 ;  /* 0x0000002621237221 */ /* 0x000fc40000010000 */
[----:B------:R-:W-:Y:S01]  /*1960*/  SHF.L.U32 R39, R39, 0x10, RZ ;  /* 0x0000001027277819 */ /* 0x000fe200000006ff */
[----:B------:R-:W-:Y:S01]  /*1970*/  FFMA.FTZ R33, R33, R33, R36 ;  /* 0x0000002121217223 */ /* 0x000fe20000010024 */
[----:B------:R-:W-:Y:S01]  /*1980*/  SHF.L.U32 R36, R58, 0x10, RZ ;  /* 0x000000103a247819 */ /* 0x000fe200000006ff */
[----:B------:R-:W-:Y:S02]  /*1990*/  FADD.FTZ R34, R34, R35 ;  /* 0x0000002322227221 */ /* 0x000fe40000010000 */
[----:B------:R-:W-:Y:S01]  /*19a0*/  FMUL.FTZ R35, R39, R39 ;  /* 0x0000002727237220 */ /* 0x000fe20000410000 */
[----:B------:R-:W-:Y:S01]  /*19b0*/  FADD.FTZ R32, R32, R33 ;  /* 0x0000002120207221 */ /* 0x000fe20000010000 */
[C---:B------:R-:W-:Y:S02]  /*19c0*/  FADD.FTZ R39, R36.reuse, R39 ;  /* 0x0000002724277221 */ /* 0x040fe40000010000 */
[----:B------:R-:W-:Y:S02]  /*19d0*/  FFMA.FTZ R35, R36, R36, R35 ;  /* 0x0000002424237223 */ /* 0x000fe40000010023 */
[----:B------:R-:W-:-:S02]  /*19e0*/  FADD.FTZ R34, R34, R39 ;  /* 0x0000002722227221 */ /* 0x000fc40000010000 */
        /* <DEDUP_REMOVED lines=131> */
.L_x_3386:
[----:B------:R-:W-:Y:S05]  /*2220*/  BSYNC B0 ;  /* 0x0000000000007941 */ /* 0x000fea0003800000 */
.L_x_3385:
        /* <DEDUP_REMOVED lines=32> */
.L_x_3389:
[----:B0-----:R-:W2:Y:S04]  /*2430*/  LDG.E.STRONG.GPU R34, desc[UR8][R32.64] ;  /* 0x0000000820227981 */ /* 0x001ea8000c1ef900 */
[----:B--2---:R-:W-:Y:S01]  /*2440*/  CCTL.IVALL ;  /* 0x00000000ff00798f */ /* 0x004fe20002000000 */
[----:B------:R-:W-:Y:S05]  /*2450*/  YIELD ;  /* 0x0000000000007946 */ /* 0x000fea0003800000 */
[----:B------:R-:W-:-:S13]  /*2460*/  ISETP.NE.AND P1, PT, R34, R37, PT ;  /* 0x000000252200720c */ /* 0x000fda0003f25270 */
[----:B------:R-:W-:Y:S05]  /*2470*/  @P1 BRA `(.L_x_3389) ;  /* 0xfffffffc00ec1947 */ /* 0x000fea000383ffff */
.L_x_3388:
[----:B------:R-:W-:Y:S01]  /*2480*/  ISETP.NE.AND P1, PT, R87, RZ, PT ;  /* 0x000000ff5700720c */ /* 0x000fe20003f25270 */
[----:B------:R-:W-:Y:S05]  /*2490*/  WARPSYNC.ALL ;  /* 0x0000000000007948 */ /* 0x000fea0003800000 */
[----:B------:R-:W-:Y:S07]  /*24a0*/  BAR.SYNC.DEFER_BLOCKING 0x0 ;  /* 0x0000000000007b1d */ /* 0x000fee0000010000 */
[----:B------:R-:W-:Y:S05]  /*24b0*/  @!P1 BRA `(.L_x_3387) ;  /* 0x0000000400e89947 */ /* 0x000fea0003800000 */
[----:B0-----:R-:W-:Y:S01]  /*24c0*/  VIADD R32, R87, 0xffffffff ;  /* 0xffffffff57207836 */ /* 0x001fe20000000000 */
[----:B------:R-:W-:-:S04]  /*24d0*/  HFMA2.MMA R46, -RZ, RZ, 0, 0 ;  /* 0x00000000ff2e7435 */ /* 0x000fc800000001ff */
[----:B------:R-:W-:-:S13]  /*24e0*/  ISETP.GE.U32.AND P1, PT, R32, 0x3, PT ;  /* 0x000000032000780c */ /* 0x000fda0003f26070 */
[----:B------:R-:W-:Y:S05]  /*24f0*/  @!P1 BRA `(.L_x_3390) ;  /* 0x0000000400089947 */ /* 0x000fea0003800000 */
[----:B------:R-:W-:Y:S02]  /*2500*/  LOP3.LUT R32, R87, 0x3, RZ, 0xc0, !PT ;  /* 0x0000000357207812 */ /* 0x000fe400078ec0ff */
[----:B------:R-:W-:Y:S02]  /*2510*/  MOV R46, RZ ;  /* 0x000000ff002e7202 */ /* 0x000fe40000000f00 */
[----:B------:R-:W-:-:S07]  /*2520*/  IADD3 R47, -R32, R87, RZ ;  /* 0x00000057202f7210 */ /* 0x000fce0007ffe1ff */
.L_x_3391:
[C---:B------:R-:W-:Y:S02]  /*2530*/  IADD3 R89, R46.reuse, 0x1, RZ ;  /* 0x000000012e597810 */ /* 0x040fe40007ffe0ff */
[C---:B------:R-:W-:Y:S02]  /*2540*/  ISETP.EQ.OR P1, PT, R46.reuse, UR7, P3 ;  /* 0x000000072e007c0c */ /* 0x040fe40009f22670 */
[----:B------:R-:W-:Y:S02]  /*2550*/  ISETP.EQ.OR P2, PT, R89, UR7, P3 ;  /* 0x0000000759007c0c */ /* 0x000fe40009f42670 */
[C---:B------:R-:W-:Y:S02]  /*2560*/  IADD3 R91, R46.reuse, 0x2, RZ ;  /* 0x000000022e5b7810 */ /* 0x040fe40007ffe0ff */
[----:B------:R-:W-:Y:S02]  /*2570*/  IADD3 R93, R46, 0x3, RZ ;  /* 0x000000032e5d7810 */ /* 0x000fe40007ffe0ff */
[----:B------:R-:W-:-:S02]  /*2580*/  ISETP.EQ.OR P4, PT, R91, UR7, P3 ;  /* 0x000000075b007c0c */ /* 0x000fc40009f82670 */
[----:B------:R-:W-:-:S03]  /*2590*/  ISETP.EQ.OR P5, PT, R93, UR7, P3 ;  /* 0x000000075d007c0c */ /* 0x000fc60009fa2670 */
[----:B------:R-:W0:Y:S01]  /*25a0*/  @!P1 LDC R39, c[0x0][0x10] ;  /* 0x00000400ff279b82 */ /* 0x000e220000000800 */
[----:B------:R-:W1:Y:S01]  /*25b0*/  @!P1 S2R R33, SR_CTAID.Y ;  /* 0x0000000000219919 */ /* 0x000e620000002600 */
[C---:B------:R-:W-:Y:S02]  /*25c0*/  @!P1 LOP3.LUT R32, R6.reuse, 0x1, RZ, 0xc0, !PT ;  /* 0x0000000106209812 */ /* 0x040fe400078ec0ff */
[----:B------:R-:W-:Y:S01]  /*25d0*/  @!P2 LOP3.LUT R37, R6, 0x1, RZ, 0xc0, !PT ;  /* 0x000000010625a812 */ /* 0x000fe200078ec0ff */
[----:B------:R-:W2:Y:S03]  /*25e0*/  @!P2 S2R R38, SR_CTAID.Y ;  /* 0x000000000026a919 */ /* 0x000ea60000002600 */
[----:B------:R-:W3:Y:S01]  /*25f0*/  @!P2 LDC R36, c[0x0][0x10] ;  /* 0x00000400ff24ab82 */ /* 0x000ee20000000800 */
[----:B------:R-:W4:Y:S07]  /*2600*/  @!P4 S2R R90, SR_CTAID.Y ;  /* 0x00000000005ac919 */ /* 0x000f2e0000002600 */
[----:B------:R-:W5:Y:S01]  /*2610*/  @!P1 LDC.64 R34, c[0x0][0x248] ;  /* 0x00009200ff229b82 */ /* 0x000f620000000a00 */
[----:B0-----:R-:W-:-:S04]  /*2620*/  @!P1 IMAD R32, R32, R39, RZ ;  /* 0x0000002720209224 */ /* 0x001fc800078e02ff */
[----:B------:R-:W-:Y:S02]  /*2630*/  @!P1 IMAD R32, R32, R87, RZ ;  /* 0x0000005720209224 */ /* 0x000fe400078e02ff */
[----:B-1----:R-:W-:-:S03]  /*2640*/  @!P1 IMAD R39, R39, R46, R33 ;  /* 0x0000002e27279224 */ /* 0x002fc600078e0221 */
[----:B------:R-:W-:Y:S01]  /*2650*/  @!P1 SHF.L.U32 R33, R32, 0x1, RZ ;  /* 0x0000000120219819 */ /* 0x000fe200000006ff */
[-C--:B---3--:R-:W-:Y:S02]  /*2660*/  @!P2 IMAD R32, R37, R36.reuse, RZ ;  /* 0x000000242520a224 */ /* 0x088fe400078e02ff */
[----:B--2---:R-:W-:Y:S02]  /*2670*/  @!P2 IMAD R89, R89, R36, R38 ;  /* 0x000000245959a224 */ /* 0x004fe400078e0226 */
[----:B------:R-:W0:Y:S01]  /*2680*/  @!P2 LDC.64 R36, c[0x0][0x248] ;  /* 0x00009200ff24ab82 */ /* 0x000e220000000a00 */
[----:B------:R-:W-:Y:S02]  /*2690*/  @!P2 IMAD R32, R32, R87, RZ ;  /* 0x000000572020a224 */ /* 0x000fe400078e02ff */
[----:B-----5:R-:W-:-:S03]  /*26a0*/  @!P1 IMAD.WIDE R34, R33, 0x4, R34 ;  /* 0x0000000421229825 */ /* 0x020fc600078e0222 */
[----:B------:R-:W-:Y:S02]  /*26b0*/  @!P2 SHF.L.U32 R33, R32, 0x1, RZ ;  /* 0x000000012021a819 */ /* 0x000fe400000006ff */
[----:B------:R-:W4:Y:S01]  /*26c0*/  @!P4 LDC R38, c[0x0][0x10] ;  /* 0x00000400ff26cb82 */ /* 0x000f220000000800 */
[----:B------:R-:W-:Y:S01]  /*26d0*/  @!P1 IMAD.WIDE.U32 R34, R39, 0x8, R34 ;  /* 0x0000000827229825 */ /* 0x000fe200078e0022 */
[----:B------:R-:W-:-:S05]  /*26e0*/  @!P4 LOP3.LUT R39, R6, 0x1, RZ, 0xc0, !PT ;  /* 0x000000010627c812 */ /* 0x000fca00078ec0ff */
[----:B------:R-:W2:Y:S01]  /*26f0*/  @!P1 LDG.E.64 R34, desc[UR8][R34.64] ;  /* 0x0000000822229981 */ /* 0x000ea2000c1e1b00 */
[----:B0-----:R-:W-:Y:S02]  /*2700*/  @!P2 IMAD.WIDE R36, R33, 0x4, R36 ;  /* 0x000000042124a825 */ /* 0x001fe400078e0224 */
[----:B------:R-:W0:Y:S02]  /*2710*/  @!P4 LDC.64 R32, c[0x0][0x248] ;  /* 0x00009200ff20cb82 */ /* 0x000e240000000a00 */
[----:B------:R-:W-:Y:S02]  /*2720*/  @!P2 IMAD.WIDE.U32 R36, R89, 0x8, R36 ;  /* 0x000000085924a825 */ /* 0x000fe400078e0024 */
[----:B------:R-:W1:Y:S02]  /*2730*/  @!P5 S2R R89, SR_CTAID.Y ;  /* 0x000000000059d919 */ /* 0x000e640000002600 */
[-C--:B----4-:R-:W-:Y:S02]  /*2740*/  @!P4 IMAD R91, R91, R38.reuse, R90 ;  /* 0x000000265b5bc224 */ /* 0x090fe400078e025a */
[----:B------:R-:W1:Y:S01]  /*2750*/  @!P5 LDC R90, c[0x0][0x10] ;  /* 0x00000400ff5adb82 */ /* 0x000e620000000800 */
[----:B------:R-:W-:Y:S01]  /*2760*/  @!P4 IMAD R38, R39, R38, RZ ;  /* 0x000000262726c224 */ /* 0x000fe200078e02ff */
[----:B------:R-:W3:Y:S03]  /*2770*/  @!P2 LDG.E.64 R36, desc[UR8][R36.64] ;  /* 0x000000082424a981 */ /* 0x000ee6000c1e1b00 */
[----:B------:R-:W-:-:S05]  /*2780*/  @!P4 IMAD R38, R38, R87, RZ ;  /* 0x000000572626c224 */ /* 0x000fca00078e02ff */
[----:B------:R-:W-:-:S05]  /*2790*/  @!P4 SHF.L.U32 R39, R38, 0x1, RZ ;  /* 0x000000012627c819 */ /* 0x000fca00000006ff */
[----:B0-----:R-:W-:Y:S01]  /*27a0*/  @!P4 IMAD.WIDE R32, R39, 0x4, R32 ;  /* 0x000000042720c825 */ /* 0x001fe200078e0220 */
[----:B------:R-:W-:-:S03]  /*27b0*/  @!P5 LOP3.LUT R39, R6, 0x1, RZ, 0xc0, !PT ;  /* 0x000000010627d812 */ /* 0x000fc600078ec0ff */
[----:B------:R-:W-:-:S06]  /*27c0*/  @!P4 IMAD.WIDE.U32 R32, R91, 0x8, R32 ;  /* 0x000000085b20c825 */ /* 0x000fcc00078e0020 */
        /* <DEDUP_REMOVED lines=21> */
.L_x_3390:
        /* <DEDUP_REMOVED lines=19> */
.L_x_3393:
[----:B------:R-:W-:Y:S05]  /*2a50*/  BSYNC B0 ;  /* 0x0000000000007941 */ /* 0x000fea0003800000 */
.L_x_3392:
[----:B------:R-:W-:Y:S05]  /*2a60*/  @!P2 BRA `(.L_x_3387) ;  /* 0x00000000007ca947 */ /* 0x000fea0003800000 */
[C---:B------:R-:W-:Y:S01]  /*2a70*/  IADD3 R39, R46.reuse, 0x1, RZ ;  /* 0x000000012e277810 */ /* 0x040fe20007ffe0ff */
[----:B------:R-:W-:-:S03]  /*2a80*/  VIADD R46, R46, 0x2 ;  /* 0x000000022e2e7836 */ /* 0x000fc60000000000 */
        /* <DEDUP_REMOVED lines=18> */
[----:B---3--:R-:W-:Y:S01]  /*2bb0*/  @!P2 IMAD.WIDE R36, R37, 0x4, R34 ;  /* 0x000000042524a825 */ /* 0x008fe200078e0222 */
[----:B------:R-:W-:-:S05]  /*2bc0*/  @!P1 SHF.L.U32 R35, R38, 0x1, RZ ;  /* 0x0000000126239819 */ /* 0x000fca00000006ff */
        /* <DEDUP_REMOVED lines=9> */
.L_x_3387:
[----:B------:R-:W-:Y:S01]  /*2c60*/  ULDC.64 UR12, c[0x0][0x218] ;  /* 0x00008600000c7ab9 */ /* 0x000fe20000000a00 */
[----:B------:R-:W-:Y:S01]  /*2c70*/  LOP3.LUT P1, RZ, R0, UR7, RZ, 0xfc, !PT ;  /* 0x0000000700ff7c12 */ /* 0x000fe2000f82fcff */
[----:B------:R-:W1:Y:S01]  /*2c80*/  S2UR UR6, SR_CgaCtaId ;  /* 0x00000000000679c3 */ /* 0x000e620000008800 */
[----:B------:R-:W-:Y:S01]  /*2c90*/  ISETP.EQ.U32.AND P2, PT, RZ, UR12, PT ;  /* 0x0000000cff007c0c */ /* 0x000fe2000bf42070 */
[----:B------:R-:W-:Y:S01]  /*2ca0*/  UMOV UR5, 0x400 ;  /* 0x0000040000057882 */ /* 0x000fe20000000000 */
[----:B------:R-:W-:Y:S02]  /*2cb0*/  IADD3 R47, R7, R88, RZ ;  /* 0x00000058072f7210 */ /* 0x000fe40007ffe0ff */
[----:B------:R-:W-:-:S03]  /*2cc0*/  ISETP.EQ.OR.EX P1, PT, RZ, UR13, P1, P2 ;  /* 0x0000000dff007c0c */ /* 0x000fc60008f22720 */
[----:B------:R-:W2:Y:S08]  /*2cd0*/  LDC.64 R36, c[0x0][0x228] ;  /* 0x00008a00ff247b82 */ /* 0x000eb00000000a00 */
[----:B0-----:R-:W0:Y:S08]  /*2ce0*/  LDC.64 R34, c[0x0][0x230] ;  /* 0x00008c00ff227b82 */ /* 0x001e300000000a00 */
[----:B------:R-:W3:Y:S01]  /*2cf0*/  @!P1 LDC.64 R38, c[0x0][0x218] ;  /* 0x00008600ff269b82 */ /* 0x000ee20000000a00 */
[----:B-1----:R-:W-:-:S03]  /*2d00*/  ULEA UR5, UR6, UR5, 0x18 ;  /* 0x0000000506057291 */ /* 0x002fc6000f8ec03f */
[----:B------:R-:W-:Y:S02]  /*2d10*/  ULDC UR6, c[0x0][0x2a4] ;  /* 0x0000a90000067ab9 */ /* 0x000fe40000000800 */
[----:B------:R-:W-:Y:S01]  /*2d20*/  @!P1 FMUL.FTZ R33, R75, UR6 ;  /* 0x000000064b219c20 */ /* 0x000fe20008410000 */
[----:B------:R-:W-:Y:S01]  /*2d30*/  @!P1 FMUL.FTZ R32, R74, UR6 ;  /* 0x000000064a209c20 */ /* 0x000fe20008410000 */
[C---:B--2---:R-:W-:Y:S02]  /*2d40*/  IMAD.WIDE R36, R47.reuse, 0x2, R36 ;  /* 0x000000022f247825 */ /* 0x044fe400078e0224 */
[----:B------:R-:W-:Y:S02]  /*2d50*/  @!P3 STS.64 [UR5+0x90], R74 ;  /* 0x0000904aff00b988 */ /* 0x000fe40008000a05 */
[----:B0-----:R-:W-:-:S04]  /*2d60*/  IMAD.WIDE R46, R47, 0x2, R34 ;  /* 0x000000022f2e7825 */ /* 0x001fc800078e0222 */
[----:B---3--:R-:W-:-:S05]  /*2d70*/  @!P1 IMAD.WIDE R38, R4, 0x8, R38 ;  /* 0x0000000804269825 */ /* 0x008fca00078e0226 */
[----:B------:R0:W-:Y:S01]  /*2d80*/  @!P1 STG.E.64 desc[UR8][R38.64], R32 ;  /* 0x0000002026009986 */ /* 0x0001e2000c101b08 */
[----:B------:R-:W-:Y:S06]  /*2d90*/  BAR.SYNC.DEFER_BLOCKING 0x0 ;  /* 0x0000000000007b1d */ /* 0x000fec0000010000 */
[----:B------:R-:W2:Y:S04]  /*2da0*/  LDG.E.U16 R88, desc[UR8][R36.64] ;  /* 0x0000000824587981 */ /* 0x000ea8000c1e1500 */
[----:B------:R-:W3:Y:S04]  /*2db0*/  LDG.E.U16 R89, desc[UR8][R36.64+0x2] ;  /* 0x0000020824597981 */ /* 0x000ee8000c1e1500 */
[----:B------:R-:W4:Y:S04]  /*2dc0*/  LDG.E.U16 R90, desc[UR8][R46.64] ;  /* 0x000000082e5a7981 */ /* 0x000f28000c1e1500 */
[----:B------:R2:W5:Y:S01]  /*2dd0*/  LDG.E.U16 R91, desc[UR8][R46.64+0x2] ;  /* 0x000002082e5b7981 */ /* 0x000562000c1e1500 */
[----:B0-----:R-:W-:-:S02]  /*2de0*/  MOV R38, 0x3f800000 ;  /* 0x3f80000000267802 */ /* 0x001fc40000000f00 */
[----:B------:R-:W-:Y:S01]  /*2df0*/  ISETP.NE.AND P5, PT, RZ, UR10, PT ;  /* 0x0000000aff007c0c */ /* 0x000fe2000bfa5270 */
[----:B------:R-:W0:Y:S01]  /*2e00*/  LDS.64 R34, [UR5+0x90] ;  /* 0x00009005ff227984 */ /* 0x000e220008000a00 */
[----:B------:R-:W-:Y:S02]  /*2e10*/  SHF.L.U32 R78, R78, 0x10, RZ ;  /* 0x000000104e4e7819 */ /* 0x000fe400000006ff */
[----:B------:R-:W-:Y:S01]  /*2e20*/  SHF.L.U32 R48, R48, 0x10, RZ ;  /* 0x0000001030307819 */ /* 0x000fe200000006ff */
[----:B0-----:R-:W-:-:S04]  /*2e30*/  FMUL.FTZ R87, R34, UR6 ;  /* 0x0000000622577c20 */ /* 0x001fc80008410000 */
[----:B------:R-:W-:-:S04]  /*2e40*/  FMUL.FTZ R34, R87, R87 ;  /* 0x0000005757227220 */ /* 0x000fc80000410000 */
[----:B------:R-:W-:Y:S01]  /*2e50*/  FFMA.FTZ R34, R35, UR6, -R34 ;  /* 0x0000000623227c23 */ /* 0x000fe20008010822 */
[----:B------:R-:W-:-:S04]  /*2e60*/  FADD.FTZ R35, -R87, R78 ;  /* 0x0000004e57237221 */ /* 0x000fc80000010100 */
        /* <DEDUP_REMOVED lines=8> */
[----:B------:R-:W-:Y:S01]  /*2ef0*/  FMUL.FTZ R33, R33, R38 ;  /* 0x0000002621217220 */ /* 0x000fe20000410000 */
[----:B--2---:R-:W-:-:S02]  /*2f00*/  SHF.L.U32 R46, R88, 0x10, RZ ;  /* 0x00000010582e7819 */ /* 0x004fc400000006ff */
[----:B---3--:R-:W-:Y:S02]  /*2f10*/  SHF.L.U32 R39, R89, 0x10, RZ ;  /* 0x0000001059277819 */ /* 0x008fe400000006ff */
[----:B----4-:R-:W-:Y:S02]  /*2f20*/  SHF.L.U32 R37, R90, 0x10, RZ ;  /* 0x000000105a257819 */ /* 0x010fe400000006ff */
        /* <DEDUP_REMOVED lines=14> */
.L_x_3394:
        /* <DEDUP_REMOVED lines=14> */
.L_x_3396:
[----:B------:R-:W-:Y:S05]  /*30f0*/  BSYNC B0 ;  /* 0x0000000000007941 */ /* 0x000fea0003800000 */
.L_x_3395:
[----:B------:R-:W-:Y:S01]  /*3100*/  ULDC.64 UR12, c[0x0][0x278] ;  /* 0x00009e00000c7ab9 */ /* 0x000fe20000000a00 */
[--C-:B------:R-:W-:Y:S01]  /*3110*/  FADD.FTZ R33, R48, -R87.reuse ;  /* 0x8000005730217221 */ /* 0x100fe20000010000 */
[----:B------:R-:W-:Y:S01]  /*3120*/  ISETP.GE.U32.AND P6, PT, R9, UR12, PT ;  /* 0x0000000c09007c0c */ /* 0x000fe2000bfc6070 */
[----:B0-----:R-:W-:Y:S01]  /*3130*/  FADD.FTZ R35, -R87, R24 ;  /* 0x0000001857237221 */ /* 0x001fe20000010100 */
[----:B------:R-:W-:Y:S01]  /*3140*/  ISETP.GE.U32.AND P1, PT, R10, UR12, PT ;  /* 0x0000000c0a007c0c */ /* 0x000fe2000bf26070 */
[----:B------:R-:W-:Y:S01]  /*3150*/  IMAD.U32 R58, R58, 0x10000, RZ ;  /* 0x000100003a3a7824 */ /* 0x000fe200078e00ff */
[----:B------:R-:W-:Y:S01]  /*3160*/  ISETP.GE.U32.AND P2, PT, R11, UR12, PT ;  /* 0x0000000c0b007c0c */ /* 0x000fe2000bf46070 */
[-C--:B------:R-:W-:Y:S01]  /*3170*/  FMUL.FTZ R33, R33, R38.reuse ;  /* 0x0000002621217220 */ /* 0x080fe20000410000 */
[----:B------:R-:W-:Y:S01]  /*3180*/  ISETP.GE.U32.AND P3, PT, R12, UR12, PT ;  /* 0x0000000c0c007c0c */ /* 0x000fe2000bf66070 */
[----:B------:R-:W-:Y:S01]  /*3190*/  FMUL.FTZ R35, R35, R38 ;  /* 0x0000002623237220 */ /* 0x000fe20000410000 */
[----:B------:R-:W-:Y:S01]  /*31a0*/  ISETP.GE.U32.AND P4, PT, R13, UR12, PT ;  /* 0x0000000c0d007c0c */ /* 0x000fe2000bf86070 */
[----:B------:R-:W-:Y:S01]  /*31b0*/  FADD.FTZ R105, R58, -R87 ;  /* 0x800000573a697221 */ /* 0x000fe20000010000 */
[----:B------:R-:W-:Y:S01]  /*31c0*/  SHF.L.U32 R74, R26, 0x10, RZ ;  /* 0x000000101a4a7819 */ /* 0x000fe200000006ff */
[----:B------:R-:W-:Y:S01]  /*31d0*/  FFMA.FTZ R24, R46, R33, R37 ;  /* 0x000000212e187223 */ /* 0x000fe20000010025 */
        /* <DEDUP_REMOVED lines=51> */
[----:B------:R-:W-:Y:S01]  /*3510*/  FADD.FTZ R41, -R87, R44 ;  /* 0x0000002c57297221 */ /* 0x000fe20000010100 */
[----:B------:R-:W-:Y:S01]  /*3520*/  ISETP.GE.AND.EX P6, PT, R25, UR13, PT, P6 ;  /* 0x0000000d19007c0c */ /* 0x000fe2000bfc6360 */
[----:B------:R-:W-:Y:S01]  /*3530*/  FADD.FTZ R45, R76, -R87 ;  /* 0x800000574c2d7221 */ /* 0x000fe20000010000 */
[----:B------:R-:W-:Y:S01]  /*3540*/  ISETP.GE.AND.EX P1, PT, R27, UR13, PT, P1 ;  /* 0x0000000d1b007c0c */ /* 0x000fe2000bf26310 */
[----:B------:R-:W-:Y:S01]  /*3550*/  FADD.FTZ R87, -R87, R52 ;  /* 0x0000003457577221 */ /* 0x000fe20000010100 */
[----:B------:R-:W-:-:S02]  /*3560*/  ISETP.GE.AND.EX P2, PT, R29, UR13, PT, P2 ;  /* 0x0000000d1d007c0c */ /* 0x000fc4000bf46320 */
[----:B------:R-:W-:Y:S02]  /*3570*/  ISETP.GE.AND.EX P3, PT, R31, UR13, PT, P3 ;  /* 0x0000000d1f007c0c */ /* 0x000fe4000bf66330 */
[----:B------:R-:W-:Y:S02]  /*3580*/  ISETP.GE.AND.EX P4, PT, R49, UR13, PT, P4 ;  /* 0x0000000d31007c0c */ /* 0x000fe4000bf86340 */
[C---:B------:R-:W-:Y:S02]  /*3590*/  ISETP.LT.U32.AND P6, PT, R0.reuse, 0x1e0, !P6 ;  /* 0x000001e00000780c */ /* 0x040fe400077c1070 */
[C---:B------:R-:W-:Y:S02]  /*35a0*/  ISETP.GT.U32.OR P1, PT, R0.reuse, 0x1df, P1 ;  /* 0x000001df0000780c */ /* 0x040fe40000f24470 */
[C---:B------:R-:W-:Y:S02]  /*35b0*/  ISETP.GT.U32.OR P2, PT, R0.reuse, 0x1df, P2 ;  /* 0x000001df0000780c */ /* 0x040fe40001744470 */
        /* <DEDUP_REMOVED lines=13> */
.L_x_3397:
[----:B------:R-:W-:Y:S04]  /*3690*/  BSSY B0, `(.L_x_3398) ;  /* 0x000000e000007945 */ /* 0x000fe80003800000 */
[----:B------:R-:W-:Y:S05]  /*36a0*/  @!P6 BRA `(.L_x_3399) ;  /* 0x000000000030e947 */ /* 0x000fea0003800000 */
[----:B------:R-:W-:Y:S01]  /*36b0*/  ULDC.64 UR14, c[0x0][0x270] ;  /* 0x00009c00000e7ab9 */ /* 0x000fe20000000a00 */
[----:B------:R-:W-:Y:S01]  /*36c0*/  MOV R32, R72 ;  /* 0x0000004800207202 */ /* 0x000fe20000000f00 */
[----:B------:R-:W-:Y:S01]  /*36d0*/  IMAD R26, R25, UR14, RZ ;  /* 0x0000000e191a7c24 */ /* 0x000fe2000f8e02ff */
[----:B------:R-:W-:Y:S01]  /*36e0*/  F2FP.BF16.F32.PACK_AB R123, R123, R24 ;  /* 0x000000187b7b723e */ /* 0x000fe200000010ff */
[----:B------:R-:W-:Y:S02]  /*36f0*/  IMAD.MOV.U32 R33, RZ, RZ, R71 ;  /* 0x000000ffff217224 */ /* 0x000fe400078e0047 */
[C---:B------:R-:W-:Y:S02]  /*3700*/  IMAD R35, R9.reuse, UR15, R26 ;  /* 0x0000000f09237c24 */ /* 0x040fe4000f8e021a */
[----:B------:R-:W-:Y:S01]  /*3710*/  IMAD.WIDE.U32 R32, R9, UR14, R32 ;  /* 0x0000000e09207c25 */ /* 0x000fe2000f8e0020 */
[----:B------:R-:W-:Y:S02]  /*3720*/  ULDC.64 UR14, c[0x0][0x210] ;  /* 0x00008400000e7ab9 */ /* 0x000fe40000000a00 */
[----:B------:R-:W-:-:S02]  /*3730*/  LEA R34, P6, R32, UR14, 0x1 ;  /* 0x0000000e20227c11 */ /* 0x000fc4000f8c08ff */
[----:B------:R-:W-:-:S04]  /*3740*/  IADD3 R35, R33, R35, RZ ;  /* 0x0000002321237210 */ /* 0x000fc80007ffe0ff */
[----:B------:R-:W-:-:S05]  /*3750*/  LEA.HI.X R35, R32, UR15, R35, 0x1, P6 ;  /* 0x0000000f20237c11 */ /* 0x000fca000b0f0c23 */
[----:B------:R0:W-:Y:S02]  /*3760*/  STG.E desc[UR8][R34.64], R123 ;  /* 0x0000007b22007986 */ /* 0x0001e4000c101908 */
.L_x_3399:
[----:B------:R-:W-:Y:S05]  /*3770*/  BSYNC B0 ;  /* 0x0000000000007941 */ /* 0x000fea0003800000 */
.L_x_3398:
[-C--:B------:R-:W-:Y:S01]  /*3780*/  FMUL.FTZ R121, R121, R38.reuse ;  /* 0x0000002679797220 */ /* 0x080fe20000410000 */
[-C--:B------:R-:W-:Y:S01]  /*3790*/  FMUL.FTZ R119, R119, R38.reuse ;  /* 0x0000002677777220 */ /* 0x080fe20000410000 */
[-C--:B------:R-:W-:Y:S01]  /*37a0*/  FMUL.FTZ R117, R117, R38.reuse ;  /* 0x0000002675757220 */ /* 0x080fe20000410000 */
[----:B------:R-:W-:Y:S01]  /*37b0*/  FMUL.FTZ R115, R115, R38 ;  /* 0x0000002673737220 */ /* 0x000fe20000410000 */
        /* <DEDUP_REMOVED lines=13> */
.L_x_3400:
        /* <DEDUP_REMOVED lines=14> */
.L_x_3402:
[----:B------:R-:W-:Y:S05]  /*3970*/  BSYNC B0 ;  /* 0x0000000000007941 */ /* 0x000fea0003800000 */
.L_x_3401:
[----:B------:R-:W-:Y:S01]  /*3980*/  FFMA.FTZ R117, R46, R117, R37 ;  /* 0x000000752e757223 */ /* 0x000fe20000010025 */
[----:B------:R-:W-:Y:S01]  /*3990*/  FFMA.FTZ R24, R39, R115, R36 ;  /* 0x0000007327187223 */ /* 0x000fe20000010024 */
[----:B------:R-:W-:Y:S06]  /*39a0*/  @!P5 BRA `(.L_x_3403) ;  /* 0x000000000028d947 */ /* 0x000fec0003800000 */
[----:B------:R-:W-:Y:S01]  /*39b0*/  FMUL.FTZ R26, R117, -1.4426950216293334961 ;  /* 0xbfb8aa3b751a7820 */ /* 0x000fe20000410000 */
[----:B------:R-:W-:-:S05]  /*39c0*/  FMUL.FTZ R30, R24, -1.4426950216293334961 ;  /* 0xbfb8aa3b181e7820 */ /* 0x000fca0000410000 */
[----:B------:R-:W2:Y:S08]  /*39d0*/  MUFU.EX2 R26, R26 ;  /* 0x0000001a001a7308 */ /* 0x000eb00000000800 */
[----:B------:R-:W1:Y:S01]  /*39e0*/  MUFU.EX2 R30, R30 ;  /* 0x0000001e001e7308 */ /* 0x000e620000000800 */
[----:B--2---:R-:W-:-:S07]  /*39f0*/  FADD.FTZ R27, R26, 1 ;  /* 0x3f8000001a1b7421 */ /* 0x004fce0000010000 */
[----:B------:R-:W2:Y:S01]  /*3a00*/  MUFU.RCP R28, R27 ;  /* 0x0000001b001c7308 */ /* 0x000ea20000001000 */
[----:B-1----:R-:W-:-:S07]  /*3a10*/  FADD.FTZ R32, R30, 1 ;  /* 0x3f8000001e207421 */ /* 0x002fce0000010000 */
[----:B------:R-:W1:Y:S01]  /*3a20*/  MUFU.RCP R33, R32 ;  /* 0x0000002000217308 */ /* 0x000e620000001000 */
[----:B--2---:R-:W-:Y:S01]  /*3a30*/  FMUL.FTZ R117, R117, R28 ;  /* 0x0000001c75757220 */ /* 0x004fe20000410000 */
[----:B-1----:R-:W-:-:S07]  /*3a40*/  FMUL.FTZ R24, R24, R33 ;  /* 0x0000002118187220 */ /* 0x002fce0000410000 */
.L_x_3403:
        /* <DEDUP_REMOVED lines=14> */
.L_x_3405:
[----:B------:R-:W-:Y:S05]  /*3b30*/  BSYNC B0 ;  /* 0x0000000000007941 */ /* 0x000fea0003800000 */
.L_x_3404:
        /* <DEDUP_REMOVED lines=8> */
[----:B--2---:R-:W-:-:S05]  /*3bc0*/  FMUL.FTZ R29, R24, -1.4426950216293334961 ;  /* 0xbfb8aa3b181d7820 */ /* 0x004fca0000410000 */
[----:B------:R-:W2:Y:S08]  /*3bd0*/  MUFU.EX2 R26, R26 ;  /* 0x0000001a001a7308 */ /* 0x000eb00000000800 */
[----:B------:R-:W3:Y:S01]  /*3be0*/  MUFU.EX2 R29, R29 ;  /* 0x0000001d001d7308 */ /* 0x000ee20000000800 */
[----:B--2---:R-:W-:-:S07]  /*3bf0*/  FADD.FTZ R27, R26, 1 ;  /* 0x3f8000001a1b7421 */ /* 0x004fce0000010000 */
[----:B------:R-:W2:Y:S01]  /*3c00*/  MUFU.RCP R28, R27 ;  /* 0x0000001b001c7308 */ /* 0x000ea20000001000 */
[----:B---3--:R-:W-:-:S07]  /*3c10*/  FADD.FTZ R30, R29, 1 ;  /* 0x3f8000001d1e7421 */ /* 0x008fce0000010000 */
[----:B-1----:R-:W1:Y:S01]  /*3c20*/  MUFU.RCP R33, R30 ;  /* 0x0000001e00217308 */ /* 0x002e620000001000 */
[----:B--2---:R-:W-:Y:S01]  /*3c30*/  FMUL.FTZ R107, R107, R28 ;  /* 0x0000001c6b6b7220 */ /* 0x004fe20000410000 */
[----:B-1----:R-:W-:-:S07]  /*3c40*/  FMUL.FTZ R24, R24, R33 ;  /* 0x0000002118187220 */ /* 0x002fce0000410000 */
.L_x_3406:
        /* <DEDUP_REMOVED lines=10> */
[----:B--2---:R-:W-:-:S02]  /*3cf0*/  LEA R28, P1, R26, UR14, 0x1 ;  /* 0x0000000e1a1c7c11 */ /* 0x004fc4000f8208ff */
[----:B------:R-:W-:-:S04]  /*3d00*/  IADD3 R31, R27, R31, RZ ;  /* 0x0000001f1b1f7210 */ /* 0x000fc80007ffe0ff */
[----:B------:R-:W-:-:S05]  /*3d10*/  LEA.HI.X R29, R26, UR15, R31, 0x1, P1 ;  /* 0x0000000f1a1d7c11 */ /* 0x000fca00088f0c1f */
[----:B------:R3:W-:Y:S02]  /*3d20*/  STG.E desc[UR8][R28.64], R107 ;  /* 0x0000006b1c007986 */ /* 0x0007e4000c101908 */
.L_x_3408:
[----:B------:R-:W-:Y:S05]  /*3d30*/  BSYNC B0 ;  /* 0x0000000000007941 */ /* 0x000fea0003800000 */
.L_x_3407:
[----:B------:R-:W-:Y:S01]  /*3d40*/  FFMA.FTZ R111, R46, R111, R37 ;  /* 0x0000006f2e6f7223 */ /* 0x000fe20000010025 */
[----:B------:R-:W-:Y:S01]  /*3d50*/  FFMA.FTZ R24, R39, R113, R36 ;  /* 0x0000007127187223 */ /* 0x000fe20000010024 */
[----:B------:R-:W-:Y:S06]  /*3d60*/  @!P5 BRA `(.L_x_3409) ;  /* 0x000000000028d947 */ /* 0x000fec0003800000 */
[----:B------:R-:W-:Y:S01]  /*3d70*/  FMUL.FTZ R26, R111, -1.4426950216293334961 ;  /* 0xbfb8aa3b6f1a7820 */ /* 0x000fe20000410000 */
[----:B--23--:R-:W-:-:S05]  /*3d80*/  FMUL.FTZ R29, R24, -1.4426950216293334961 ;  /* 0xbfb8aa3b181d7820 */ /* 0x00cfca0000410000 */
        /* <DEDUP_REMOVED lines=8> */
.L_x_3409:
[----:B------:R-:W-:Y:S04]  /*3e10*/  BSSY B0, `(.L_x_3410) ;  /* 0x000000e000007945 */ /* 0x000fe80003800000 */
[----:B------:R-:W-:Y:S05]  /*3e20*/  @P4 BRA `(.L_x_3411) ;  /* 0x0000000000304947 */ /* 0x000fea0003800000 */
[----:B------:R-:W-:Y:S01]  /*3e30*/  ULDC.64 UR14, c[0x0][0x270] ;  /* 0x00009c00000e7ab9 */ /* 0x000fe20000000a00 */
[----:B------:R-:W-:Y:S01]  /*3e40*/  MOV R26, R72 ;  /* 0x00000048001a7202 */ /* 0x000fe20000000f00 */
[----:B--23--:R-:W-:Y:S01]  /*3e50*/  IMAD R28, R49, UR14, RZ ;  /* 0x0000000e311c7c24 */ /* 0x00cfe2000f8e02ff */
        /* <DEDUP_REMOVED lines=9> */
.L_x_3411:
[----:B------:R-:W-:Y:S05]  /*3ef0*/  BSYNC B0 ;  /* 0x0000000000007941 */ /* 0x000fea0003800000 */
.L_x_3410:
        /* <DEDUP_REMOVED lines=25> */
[-C--:B------:R-:W-:Y:S01]  /*4090*/  FMUL.FTZ R47, R47, R38.reuse ;  /* 0x000000262f2f7220 */ /* 0x080fe20000410000 */
[-C--:B--234-:R-:W-:Y:S01]  /*40a0*/  FMUL.FTZ R28, R43, R38.reuse ;  /* 0x000000262b1c7220 */ /* 0x09cfe20000410000 */
[-C--:B------:R-:W-:Y:S01]  /*40b0*/  FMUL.FTZ R41, R41, R38.reuse ;  /* 0x0000002629297220 */ /* 0x080fe20000410000 */
[-C--:B------:R-:W-:Y:S01]  /*40c0*/  FMUL.FTZ R30, R45, R38.reuse ;  /* 0x000000262d1e7220 */ /* 0x080fe20000410000 */
[----:B------:R-:W-:Y:S01]  /*40d0*/  FMUL.FTZ R87, R87, R38 ;  /* 0x0000002657577220 */ /* 0x000fe20000410000 */
[----:B------:R-:W-:Y:S01]  /*40e0*/  ISETP.GT.U32.OR P6, PT, R0, 0x1df, P6 ;  /* 0x000001df0000780c */ /* 0x000fe200037c4470 */
[----:B------:R-:W-:Y:S01]  /*40f0*/  FFMA.FTZ R93, R46, R93, R37 ;  /* 0x0000005d2e5d7223 */ /* 0x000fe20000010025 */
[C---:B------:R-:W-:Y:S01]  /*4100*/  ISETP.GT.U32.OR P1, PT, R0.reuse, 0x1df, P1 ;  /* 0x000001df0000780c */ /* 0x040fe20000f24470 */
[----:B------:R-:W-:Y:S01]  /*4110*/  FFMA.FTZ R38, R39, R95, R36 ;  /* 0x0000005f27267223 */ /* 0x000fe20000010024 */
[----:B------:R-:W-:-:S02]  /*4120*/  ISETP.GT.U32.OR P2, PT, R0, 0x1df, P2 ;  /* 0x000001df0000780c */ /* 0x000fc40001744470 */
[C---:B------:R-:W-:Y:S02]  /*4130*/  ISETP.GT.U32.OR P3, PT, R0.reuse, 0x1df, P3 ;  /* 0x000001df0000780c */ /* 0x040fe40001f64470 */
[----:B------:R-:W-:Y:S01]  /*4140*/  ISETP.GT.U32.OR P4, PT, R0, 0x1df, P4 ;  /* 0x000001df0000780c */ /* 0x000fe20002784470 */
[----:B------:R-:W-:-:S12]  /*4150*/  @!P5 BRA `(.L_x_3412) ;  /* 0x000000000028d947 */ /* 0x000fd80003800000 */
        /* <DEDUP_REMOVED lines=10> */
.L_x_3412:
[----:B------:R-:W-:Y:S04]  /*4200*/  BSSY B0, `(.L_x_3413) ;  /* 0x000000e000007945 */ /* 0x000fe80003800000 */
[----:B------:R-:W-:Y:S05]  /*4210*/  @P6 BRA `(.L_x_3414) ;  /* 0x0000000000306947 */ /* 0x000fea0003800000 */
[----:B------:R-:W-:Y:S01]  /*4220*/  ULDC.64 UR14, c[0x0][0x270] ;  /* 0x00009c00000e7ab9 */ /* 0x000fe20000000a00 */
[----:B-1----:R-:W-:Y:S01]  /*4230*/  MOV R32, R72 ;  /* 0x0000004800207202 */ /* 0x002fe20000000f00 */
[----:B------:R-:W-:Y:S01]  /*4240*/  IMAD R51, R51, UR14, RZ ;  /* 0x0000000e33337c24 */ /* 0x000fe2000f8e02ff */
[----:B------:R-:W-:Y:S01]  /*4250*/  F2FP.BF16.F32.PACK_AB R93, R38, R93 ;  /* 0x0000005d265d723e */ /* 0x000fe200000010ff */
[----:B------:R-:W-:Y:S02]  /*4260*/  IMAD.MOV.U32 R33, RZ, RZ, R71 ;  /* 0x000000ffff217224 */ /* 0x000fe400078e0047 */
[C---:B------:R-:W-:Y:S02]  /*4270*/  IMAD R51, R14.reuse, UR15, R51 ;  /* 0x0000000f0e337c24 */ /* 0x040fe4000f8e0233 */
[----:B------:R-:W-:Y:S01]  /*4280*/  IMAD.WIDE.U32 R32, R14, UR14, R32 ;  /* 0x0000000e0e207c25 */ /* 0x000fe2000f8e0020 */
[----:B------:R-:W-:Y:S02]  /*4290*/  ULDC.64 UR14, c[0x0][0x210] ;  /* 0x00008400000e7ab9 */ /* 0x000fe40000000a00 */
[----:B0-----:R-:W-:-:S02]  /*42a0*/  LEA R34, P6, R32, UR14, 0x1 ;  /* 0x0000000e20227c11 */ /* 0x001fc4000f8c08ff */
[----:B------:R-:W-:-:S04]  /*42b0*/  IADD3 R51, R33, R51, RZ ;  /* 0x0000003321337210 */ /* 0x000fc80007ffe0ff */
[----:B------:R-:W-:-:S05]  /*42c0*/  LEA.HI.X R35, R32, UR15, R51, 0x1, P6 ;  /* 0x0000000f20237c11 */ /* 0x000fca000b0f0c33 */
[----:B------:R2:W-:Y:S02]  /*42d0*/  STG.E desc[UR8][R34.64], R93 ;  /* 0x0000005d22007986 */ /* 0x0005e4000c101908 */
.L_x_3414:
[----:B------:R-:W-:Y:S05]  /*42e0*/  BSYNC B0 ;  /* 0x0000000000007941 */ /* 0x000fea0003800000 */
.L_x_3413:
[----:B------:R-:W-:Y:S01]  /*42f0*/  FFMA.FTZ R97, R46, R97, R37 ;  /* 0x000000612e617223 */ /* 0x000fe20000010025 */
[----:B------:R-:W-:Y:S01]  /*4300*/  FFMA.FTZ R38, R39, R99, R36 ;  /* 0x0000006327267223 */ /* 0x000fe20000010024 */
[----:B------:R-:W-:Y:S06]  /*4310*/  @!P5 BRA `(.L_x_3415) ;  /* 0x000000000028d947 */ /* 0x000fec0003800000 */
[----:B------:R-:W-:Y:S01]  /*4320*/  FMUL.FTZ R31, R38, -1.4426950216293334961 ;  /* 0xbfb8aa3b261f7820 */ /* 0x000fe20000410000 */
[----:B------:R-:W-:-:S05]  /*4330*/  FMUL.FTZ R27, R97, -1.4426950216293334961 ;  /* 0xbfb8aa3b611b7820 */ /* 0x000fca0000410000 */
[----:B------:R-:W1:Y:S08]  /*4340*/  MUFU.EX2 R31, R31 ;  /* 0x0000001f001f7308 */ /* 0x000e700000000800 */
[----:B------:R-:W3:Y:S01]  /*4350*/  MUFU.EX2 R27, R27 ;  /* 0x0000001b001b7308 */ /* 0x000ee20000000800 */
[----:B-1----:R-:W-:-:S07]  /*4360*/  FADD.FTZ R33, R31, 1 ;  /* 0x3f8000001f217421 */ /* 0x002fce0000010000 */
[----:B------:R-:W1:Y:S01]  /*4370*/  MUFU.RCP R33, R33 ;  /* 0x0000002100217308 */ /* 0x000e620000001000 */
[----:B---3--:R-:W-:-:S07]  /*4380*/  FADD.FTZ R29, R27, 1 ;  /* 0x3f8000001b1d7421 */ /* 0x008fce0000010000 */
[----:B------:R-:W3:Y:S01]  /*4390*/  MUFU.RCP R32, R29 ;  /* 0x0000001d00207308 */ /* 0x000ee20000001000 */
[----:B-1----:R-:W-:Y:S01]  /*43a0*/  FMUL.FTZ R38, R38, R33 ;  /* 0x0000002126267220 */ /* 0x002fe20000410000 */
[----:B---3--:R-:W-:-:S07]  /*43b0*/  FMUL.FTZ R97, R97, R32 ;  /* 0x0000002061617220 */ /* 0x008fce0000410000 */
.L_x_3415:
[----:B------:R-:W-:Y:S04]  /*43c0*/  BSSY B0, `(.L_x_3416) ;  /* 0x000000e000007945 */ /* 0x000fe80003800000 */
[----:B------:R-:W-:Y:S05]  /*43d0*/  @P1 BRA `(.L_x_3417) ;  /* 0x0000000000301947 */ /* 0x000fea0003800000 */
[----:B------:R-:W-:Y:S01]  /*43e0*/  ULDC.64 UR14, c[0x0][0x270] ;  /* 0x00009c00000e7ab9 */ /* 0x000fe20000000a00 */
[----:B-1----:R-:W-:Y:S01]  /*43f0*/  MOV R32, R72 ;  /* 0x0000004800207202 */ /* 0x002fe20000000f00 */
[----:B------:R-:W-:Y:S01]  /*4400*/  IMAD R40, R53, UR14, RZ ;  /* 0x0000000e35287c24 */ /* 0x000fe2000f8e02ff */
[----:B------:R-:W-:Y:S02]  /*4410*/  MOV R33, R71 ;  /* 0x0000004700217202 */ /* 0x000fe40000000f00 */
[----:B------:R-:W-:Y:S01]  /*4420*/  F2FP.BF16.F32.PACK_AB R97, R38, R97 ;  /* 0x000000612661723e */ /* 0x000fe200000010ff */
[C---:B------:R-:W-:Y:S02]  /*4430*/  IMAD R27, R15.reuse, UR15, R40 ;  /* 0x0000000f0f1b7c24 */ /* 0x040fe4000f8e0228 */
[----:B0-2---:R-:W-:Y:S01]  /*4440*/  IMAD.WIDE.U32 R34, R15, UR14, R32 ;  /* 0x0000000e0f227c25 */ /* 0x005fe2000f8e0020 */
[----:B------:R-:W-:Y:S02]  /*4450*/  ULDC.64 UR14, c[0x0][0x210] ;  /* 0x00008400000e7ab9 */ /* 0x000fe40000000a00 */
[----:B------:R-:W-:-:S02]  /*4460*/  LEA R32, P1, R34, UR14, 0x1 ;  /* 0x0000000e22207c11 */ /* 0x000fc4000f8208ff */
[----:B------:R-:W-:-:S04]  /*4470*/  IADD3 R27, R35, R27, RZ ;  /* 0x0000001b231b7210 */ /* 0x000fc80007ffe0ff */
[----:B------:R-:W-:-:S05]  /*4480*/  LEA.HI.X R33, R34, UR15, R27, 0x1, P1 ;  /* 0x0000000f22217c11 */ /* 0x000fca00088f0c1b */
[----:B------:R3:W-:Y:S02]  /*4490*/  STG.E desc[UR8][R32.64], R97 ;  /* 0x0000006120007986 */ /* 0x0007e4000c101908 */
.L_x_3417:
[----:B------:R-:W-:Y:S05]  /*44a0*/  BSYNC B0 ;  /* 0x0000000000007941 */ /* 0x000fea0003800000 */
.L_x_3416:
[----:B------:R-:W-:Y:S01]  /*44b0*/  FFMA.FTZ R101, R46, R101, R37 ;  /* 0x000000652e657223 */ /* 0x000fe20000010025 */
[----:B------:R-:W-:Y:S01]  /*44c0*/  FFMA.FTZ R38, R39, R103, R36 ;  /* 0x0000006727267223 */ /* 0x000fe20000010024 */
[----:B------:R-:W-:Y:S06]  /*44d0*/  @!P5 BRA `(.L_x_3418) ;  /* 0x000000000028d947 */ /* 0x000fec0003800000 */
[----:B------:R-:W-:Y:S01]  /*44e0*/  FMUL.FTZ R31, R38, -1.4426950216293334961 ;  /* 0xbfb8aa3b261f7820 */ /* 0x000fe20000410000 */
[----:B------:R-:W-:-:S05]  /*44f0*/  FMUL.FTZ R27, R101, -1.4426950216293334961 ;  /* 0xbfb8aa3b651b7820 */ /* 0x000fca0000410000 */
[----:B------:R-:W1:Y:S08]  /*4500*/  MUFU.EX2 R31, R31 ;  /* 0x0000001f001f7308 */ /* 0x000e700000000800 */
[----:B------:R-:W4:Y:S01]  /*4510*/  MUFU.EX2 R27, R27 ;  /* 0x0000001b001b7308 */ /* 0x000f220000000800 */
[----:B-1-3--:R-:W-:-:S07]  /*4520*/  FADD.FTZ R33, R31, 1 ;  /* 0x3f8000001f217421 */ /* 0x00afce0000010000 */
[----:B------:R-:W1:Y:S01]  /*4530*/  MUFU.RCP R33, R33 ;  /* 0x0000002100217308 */ /* 0x000e620000001000 */
[----:B----4-:R-:W-:-:S07]  /*4540*/  FADD.FTZ R29, R27, 1 ;  /* 0x3f8000001b1d7421 */ /* 0x010fce0000010000 */
[----:B------:R-:W3:Y:S01]  /*4550*/  MUFU.RCP R32, R29 ;  /* 0x0000001d00207308 */ /* 0x000ee20000001000 */
[----:B-1----:R-:W-:Y:S01]  /*4560*/  FMUL.FTZ R38, R38, R33 ;  /* 0x0000002126267220 */ /* 0x002fe20000410000 */
[----:B---3--:R-:W-:-:S07]  /*4570*/  FMUL.FTZ R101, R101, R32 ;  /* 0x0000002065657220 */ /* 0x008fce0000410000 */
.L_x_3418:
[----:B------:R-:W-:Y:S04]  /*4580*/  BSSY B0, `(.L_x_3419) ;  /* 0x000000e000007945 */ /* 0x000fe80003800000 */
[----:B------:R-:W-:Y:S05]  /*4590*/  @P2 BRA `(.L_x_3420) ;  /* 0x0000000000302947 */ /* 0x000fea0003800000 */
[----:B------:R-:W-:Y:S01]  /*45a0*/  ULDC.64 UR14, c[0x0][0x270] ;  /* 0x00009c00000e7ab9 */ /* 0x000fe20000000a00 */
[----:B-1-3--:R-:W-:Y:S01]  /*45b0*/  MOV R32, R72 ;  /* 0x0000004800207202 */ /* 0x00afe20000000f00 */
        /* <DEDUP_REMOVED lines=10> */
.L_x_3420:
[----:B------:R-:W-:Y:S05]  /*4660*/  BSYNC B0 ;  /* 0x0000000000007941 */ /* 0x000fea0003800000 */
.L_x_3419:
[----:B------:R-:W-:Y:S01]  /*4670*/  FFMA.FTZ R105, R46, R105, R37 ;  /* 0x000000692e697223 */ /* 0x000fe20000010025 */
[----:B------:R-:W-:Y:S01]  /*4680*/  FFMA.FTZ R38, R39, R91, R36 ;  /* 0x0000005b27267223 */ /* 0x000fe20000010024 */
[----:B------:R-:W-:Y:S06]  /*4690*/  @!P5 BRA `(.L_x_3421) ;  /* 0x000000000028d947 */ /* 0x000fec0003800000 */
[----:B------:R-:W-:Y:S01]  /*46a0*/  FMUL.FTZ R31, R38, -1.4426950216293334961 ;  /* 0xbfb8aa3b261f7820 */ /* 0x000fe20000410000 */
[----:B------:R-:W-:-:S05]  /*46b0*/  FMUL.FTZ R27, R105, -1.4426950216293334961 ;  /* 0xbfb8aa3b691b7820 */ /* 0x000fca0000410000 */
[----:B------:R-:W1:Y:S08]  /*46c0*/  MUFU.EX2 R31, R31 ;  /* 0x0000001f001f7308 */ /* 0x000e700000000800 */
[----:B------:R-:W5:Y:S01]  /*46d0*/  MUFU.EX2 R27, R27 ;  /* 0x0000001b001b7308 */ /* 0x000f620000000800 */
[----:B-1-34-:R-:W-:-:S07]  /*46e0*/  FADD.FTZ R33, R31, 1 ;  /* 0x3f8000001f217421 */ /* 0x01afce0000010000 */
[----:B------:R-:W1:Y:S01]  /*46f0*/  MUFU.RCP R33, R33 ;  /* 0x0000002100217308 */ /* 0x000e620000001000 */
[----:B-----5:R-:W-:-:S07]  /*4700*/  FADD.FTZ R29, R27, 1 ;  /* 0x3f8000001b1d7421 */ /* 0x020fce0000010000 */
[----:B------:R-:W3:Y:S01]  /*4710*/  MUFU.RCP R32, R29 ;  /* 0x0000001d00207308 */ /* 0x000ee20000001000 */
[----:B-1----:R-:W-:Y:S01]  /*4720*/  FMUL.FTZ R38, R38, R33 ;  /* 0x0000002126267220 */ /* 0x002fe20000410000 */
[----:B---3--:R-:W-:-:S07]  /*4730*/  FMUL.FTZ R105, R105, R32 ;  /* 0x0000002069697220 */ /* 0x008fce0000410000 */
.L_x_3421:
[----:B------:R-:W-:Y:S04]  /*4740*/  BSSY B0, `(.L_x_3422) ;  /* 0x000000e000007945 */ /* 0x000fe80003800000 */
[----:B------:R-:W-:Y:S05]  /*4750*/  @P3 BRA `(.L_x_3423) ;  /* 0x0000000000303947 */ /* 0x000fea0003800000 */
[----:B------:R-:W-:Y:S01]  /*4760*/  ULDC.64 UR14, c[0x0][0x270] ;  /* 0x00009c00000e7ab9 */ /* 0x000fe20000000a00 */
[----:B-1-34-:R-:W-:Y:S01]  /*4770*/  MOV R32, R72 ;  /* 0x0000004800207202 */ /* 0x01afe20000000f00 */
        /* <DEDUP_REMOVED lines=10> */
.L_x_3423:
[----:B------:R-:W-:Y:S05]  /*4820*/  BSYNC B0 ;  /* 0x0000000000007941 */ /* 0x000fea0003800000 */
.L_x_3422:
[----:B------:R-:W-:Y:S01]  /*4830*/  FFMA.FTZ R89, R46, R89, R37 ;  /* 0x000000592e597223 */ /* 0x000fe20000010025 */
[----:B------:R-:W-:Y:S01]  /*4840*/  FFMA.FTZ R38, R39, R85, R36 ;  /* 0x0000005527267223 */ /* 0x000fe20000010024 */
[----:B------:R-:W-:Y:S06]  /*4850*/  @!P5 BRA `(.L_x_3424) ;  /* 0x000000000028d947 */ /* 0x000fec0003800000 */
[----:B------:R-:W-:Y:S01]  /*4860*/  FMUL.FTZ R31, R38, -1.4426950216293334961 ;  /* 0xbfb8aa3b261f7820 */ /* 0x000fe20000410000 */
[----:B------:R-:W-:-:S05]  /*4870*/  FMUL.FTZ R27, R89, -1.4426950216293334961 ;  /* 0xbfb8aa3b591b7820 */ /* 0x000fca0000410000 */
[----:B------:R-:W0:Y:S08]  /*4880*/  MUFU.EX2 R31, R31 ;  /* 0x0000001f001f7308 */ /* 0x000e300000000800 */
[----:B------:R-:W5:Y:S01]  /*4890*/  MUFU.EX2 R27, R27 ;  /* 0x0000001b001b7308 */ /* 0x000f620000000800 */
[----:B01-34-:R-:W-:-:S07]  /*48a0*/  FADD.FTZ R33, R31, 1 ;  /* 0x3f8000001f217421 */ /* 0x01bfce0000010000 */
[----:B------:R-:W0:Y:S01]  /*48b0*/  MUFU.RCP R33, R33 ;  /* 0x0000002100217308 */ /* 0x000e220000001000 */
[----:B-----5:R-:W-:-:S07]  /*48c0*/  FADD.FTZ R29, R27, 1 ;  /* 0x3f8000001b1d7421 */ /* 0x020fce0000010000 */
[----:B------:R-:W1:Y:S01]  /*48d0*/  MUFU.RCP R32, R29 ;  /* 0x0000001d00207308 */ /* 0x000e620000001000 */
[----:B0-----:R-:W-:Y:S01]  /*48e0*/  FMUL.FTZ R38, R38, R33 ;  /* 0x0000002126267220 */ /* 0x001fe20000410000 */
[----:B-1----:R-:W-:-:S07]  /*48f0*/  FMUL.FTZ R89, R89, R32 ;  /* 0x0000002059597220 */ /* 0x002fce0000410000 */
.L_x_3424:
[----:B------:R-:W-:Y:S04]  /*4900*/  BSSY B0, `(.L_x_3425) ;  /* 0x000000e000007945 */ /* 0x000fe80003800000 */
[----:B------:R-:W-:Y:S05]  /*4910*/  @P4 BRA `(.L_x_3426) ;  /* 0x0000000000304947 */ /* 0x000fea0003800000 */
[----:B------:R-:W-:Y:S01]  /*4920*/  ULDC.64 UR14, c[0x0][0x270] ;  /* 0x00009c00000e7ab9 */ /* 0x000fe20000000a00 */
[----:B01-34-:R-:W-:Y:S01]  /*4930*/  MOV R32, R72 ;  /* 0x0000004800207202 */ /* 0x01bfe20000000f00 */
[----:B------:R-:W-:Y:S01]  /*4940*/  IMAD R59, R59, UR14, RZ ;  /* 0x0000000e3b3b7c24 */ /* 0x000fe2000f8e02ff */
[----:B------:R-:W-:Y:S02]  /*4950*/  MOV R33, R71 ;  /* 0x0000004700217202 */ /* 0x000fe40000000f00 */
[----:B------:R-:W-:Y:S01]  /*4960*/  F2FP.BF16.F32.PACK_AB R89, R38, R89 ;  /* 0x000000592659723e */ /* 0x000fe200000010ff */
[C---:B------:R-:W-:Y:S02]  /*4970*/  IMAD R59, R18.reuse, UR15, R59 ;  /* 0x0000000f123b7c24 */ /* 0x040fe4000f8e023b */
[----:B--2---:R-:W-:Y:S01]  /*4980*/  IMAD.WIDE.U32 R34, R18, UR14, R32 ;  /* 0x0000000e12227c25 */ /* 0x004fe2000f8e0020 */
[----:B------:R-:W-:Y:S02]  /*4990*/  ULDC.64 UR14, c[0x0][0x210] ;  /* 0x00008400000e7ab9 */ /* 0x000fe40000000a00 */
[----:B------:R-:W-:-:S02]  /*49a0*/  LEA R32, P1, R34, UR14, 0x1 ;  /* 0x0000000e22207c11 */ /* 0x000fc4000f8208ff */
[----:B------:R-:W-:-:S04]  /*49b0*/  IADD3 R59, R35, R59, RZ ;  /* 0x0000003b233b7210 */ /* 0x000fc80007ffe0ff */
[----:B------:R-:W-:-:S05]  /*49c0*/  LEA.HI.X R33, R34, UR15, R59, 0x1, P1 ;  /* 0x0000000f22217c11 */ /* 0x000fca00088f0c3b */
[----:B------:R0:W-:Y:S02]  /*49d0*/  STG.E desc[UR8][R32.64], R89 ;  /* 0x0000005920007986 */ /* 0x0001e4000c101908 */
.L_x_3426:
[----:B------:R-:W-:Y:S05]  /*49e0*/  BSYNC B0 ;  /* 0x0000000000007941 */ /* 0x000fea0003800000 */
.L_x_3425:
[----:B------:R-:W-:Y:S01]  /*49f0*/  ISETP.GE.U32.AND P6, PT, R19, UR12, PT ;  /* 0x0000000c13007c0c */ /* 0x000fe2000bfc6070 */
[C-C-:B01-34-:R-:W-:Y:S01]  /*4a00*/  FFMA.FTZ R32, R39.reuse, R77, R36.reuse ;  /* 0x0000004d27207223 */ /* 0x15bfe20000010024 */
[----:B------:R-:W-:Y:S01]  /*4a10*/  ISETP.GE.U32.AND P1, PT, R20, UR12, PT ;  /* 0x0000000c14007c0c */ /* 0x000fe2000bf26070 */
[--C-:B--2---:R-:W-:Y:S01]  /*4a20*/  FFMA.FTZ R34, R39, R47, R36.reuse ;  /* 0x0000002f27227223 */ /* 0x104fe20000010024 */
[----:B------:R-:W-:Y:S01]  /*4a30*/  ISETP.GE.U32.AND P2, PT, R21, UR12, PT ;  /* 0x0000000c15007c0c */ /* 0x000fe2000bf46070 */
[C-C-:B------:R-:W-:Y:S01]  /*4a40*/  FFMA.FTZ R38, R39.reuse, R41, R36.reuse ;  /* 0x0000002927267223 */ /* 0x140fe20000010024 */
[----:B------:R-:W-:Y:S01]  /*4a50*/  ISETP.GE.U32.AND P3, PT, R22, UR12, PT ;  /* 0x0000000c16007c0c */ /* 0x000fe2000bf66070 */
[--C-:B------:R-:W-:Y:S01]  /*4a60*/  FFMA.FTZ R87, R39, R87, R36.reuse ;  /* 0x0000005727577223 */ /* 0x100fe20000010024 */
[----:B------:R-:W-:Y:S01]  /*4a70*/  ISETP.GE.U32.AND P4, PT, R23, UR12, PT ;  /* 0x0000000c17007c0c */ /* 0x000fe2000bf86070 */
[C-C-:B------:R-:W-:Y:S01]  /*4a80*/  FFMA.FTZ R83, R46.reuse, R83, R37.reuse ;  /* 0x000000532e537223 */ /* 0x140fe20000010025 */
[----:B------:R-:W-:Y:S01]  /*4a90*/  ISETP.GE.AND.EX P6, PT, R61, UR13, PT, P6 ;  /* 0x0000000d3d007c0c */ /* 0x000fe2000bfc6360 */
[C-C-:B------:R-:W-:Y:S01]  /*4aa0*/  FFMA.FTZ R31, R46.reuse, R24, R37.reuse ;  /* 0x000000182e1f7223 */ /* 0x140fe20000010025 */
[----:B------:R-:W-:Y:S01]  /*4ab0*/  ISETP.GE.AND.EX P1, PT, R63, UR13, PT, P1 ;  /* 0x0000000d3f007c0c */ /* 0x000fe2000bf26310 */
[C-C-:B------:R-:W-:Y:S01]  /*4ac0*/  FFMA.FTZ R33, R46.reuse, R26, R37.reuse ;  /* 0x0000001a2e217223 */ /* 0x140fe20000010025 */
[----:B------:R-:W-:Y:S01]  /*4ad0*/  ISETP.GE.AND.EX P2, PT, R65, UR13, PT, P2 ;  /* 0x0000000d41007c0c */ /* 0x000fe2000bf46320 */
[C-C-:B------:R-:W-:Y:S01]  /*4ae0*/  FFMA.FTZ R35, R46.reuse, R28, R37.reuse ;  /* 0x0000001c2e237223 */ /* 0x140fe20000010025 */
[----:B------:R-:W-:Y:S01]  /*4af0*/  ISETP.GE.AND.EX P3, PT, R67, UR13, PT, P3 ;  /* 0x0000000d43007c0c */ /* 0x000fe2000bf66330 */
[----:B------:R-:W-:Y:S01]  /*4b00*/  FFMA.FTZ R30, R46, R30, R37 ;  /* 0x0000001e2e1e7223 */ /* 0x000fe20000010025 */
        /* <DEDUP_REMOVED lines=18> */
.L_x_3427:
[----:B------:R-:W-:Y:S04]  /*4c30*/  BSSY B0, `(.L_x_3428) ;  /* 0x000000e000007945 */ /* 0x000fe80003800000 */
[----:B------:R-:W-:Y:S05]  /*4c40*/  @P6 BRA `(.L_x_3429) ;  /* 0x0000000000306947 */ /* 0x000fea0003800000 */
        /* <DEDUP_REMOVED lines=12> */
.L_x_3429:
[----:B------:R-:W-:Y:S05]  /*4d10*/  BSYNC B0 ;  /* 0x0000000000007941 */ /* 0x000fea0003800000 */
.L_x_3428:
        /* <DEDUP_REMOVED lines=11> */
.L_x_3430:
        /* <DEDUP_REMOVED lines=14> */
.L_x_3432:
[----:B------:R-:W-:Y:S05]  /*4eb0*/  BSYNC B0 ;  /* 0x0000000000007941 */ /* 0x000fea0003800000 */
.L_x_3431:
[----:B------:R-:W-:Y:S05]  /*4ec0*/  @!P5 BRA `(.L_x_3433) ;  /* 0x000000000028d947 */ /* 0x000fea0003800000 */
        /* <DEDUP_REMOVED lines=10> */
.L_x_3433:
[----:B------:R-:W-:Y:S04]  /*4f70*/  BSSY B0, `(.L_x_3434) ;  /* 0x000000e000007945 */ /* 0x000fe80003800000 */
[----:B------:R-:W-:Y:S05]  /*4f80*/  @P2 BRA `(.L_x_3435) ;  /* 0x0000000000302947 */ /* 0x000fea0003800000 */
[----:B------:R-:W-:Y:S01]  /*4f90*/  ULDC.64 UR12, c[0x0][0x270] ;  /* 0x00009c00000c7ab9 */ /* 0x000fe20000000a00 */
[----:B01----:R-:W-:Y:S01]  /*4fa0*/  MOV R26, R72 ;  /* 0x00000048001a7202 */ /* 0x003fe20000000f00 */
        /* <DEDUP_REMOVED lines=10> */
.L_x_3435:
[----:B------:R-:W-:Y:S05]  /*5050*/  BSYNC B0 ;  /* 0x0000000000007941 */ /* 0x000fea0003800000 */
.L_x_3434:
[----:B------:R-:W-:Y:S05]  /*5060*/  @!P5 BRA `(.L_x_3436) ;  /* 0x000000000028d947 */ /* 0x000fea0003800000 */
        /* <DEDUP_REMOVED lines=10> */
.L_x_3436:
[----:B------:R-:W-:Y:S04]  /*5110*/  BSSY B0, `(.L_x_3437) ;  /* 0x000000e000007945 */ /* 0x000fe80003800000 */
[----:B------:R-:W-:Y:S05]  /*5120*/  @P3 BRA `(.L_x_3438) ;  /* 0x0000000000303947 */ /* 0x000fea0003800000 */
[----:B------:R-:W-:Y:S01]  /*5130*/  ULDC.64 UR12, c[0x0][0x270] ;  /* 0x00009c00000c7ab9 */ /* 0x000fe20000000a00 */
[----:B012---:R-:W-:Y:S01]  /*5140*/  MOV R26, R72 ;  /* 0x00000048001a7202 */ /* 0x007fe20000000f00 */
        /* <DEDUP_REMOVED lines=10> */
.L_x_3438:
[----:B------:R-:W-:Y:S05]  /*51f0*/  BSYNC B0 ;  /* 0x0000000000007941 */ /* 0x000fea0003800000 */
.L_x_3437:
[----:B------:R-:W-:Y:S05]  /*5200*/  @!P5 BRA `(.L_x_3439) ;  /* 0x000000000028d947 */ /* 0x000fea0003800000 */
[----:B------:R-:W-:Y:S01]  /*5210*/  FMUL.FTZ R24, R30, -1.4426950216293334961 ;  /* 0xbfb8aa3b1e187820 */ /* 0x000fe20000410000 */
[----:B------:R-:W-:-:S05]  /*5220*/  FMUL.FTZ R28, R87, -1.4426950216293334961 ;  /* 0xbfb8aa3b571c7820 */ /* 0x000fca0000410000 */
[----:B------:R-:W0:Y:S08]  /*5230*/  MUFU.EX2 R24, R24 ;  /* 0x0000001800187308 */ /* 0x000e300000000800 */
[----:B------:R-:W4:Y:S01]  /*5240*/  MUFU.EX2 R28, R28 ;  /* 0x0000001c001c7308 */ /* 0x000f220000000800 */
[----:B0123--:R-:W-:-:S07]  /*5250*/  FADD.FTZ R26, R24, 1 ;  /* 0x3f800000181a7421 */ /* 0x00ffce0000010000 */
[----:B------:R-:W0:Y:S01]  /*5260*/  MUFU.RCP R27, R26 ;  /* 0x0000001a001b7308 */ /* 0x000e220000001000 */
[----:B----4-:R-:W-:-:S07]  /*5270*/  FADD.FTZ R29, R28, 1 ;  /* 0x3f8000001c1d7421 */ /* 0x010fce0000010000 */
[----:B------:R-:W1:Y:S01]  /*5280*/  MUFU.RCP R32, R29 ;  /* 0x0000001d00207308 */ /* 0x000e620000001000 */
[----:B0-----:R-:W-:Y:S01]  /*5290*/  FMUL.FTZ R30, R30, R27 ;  /* 0x0000001b1e1e7220 */ /* 0x001fe20000410000 */
[----:B-1----:R-:W-:-:S07]  /*52a0*/  FMUL.FTZ R87, R87, R32 ;  /* 0x0000002057577220 */ /* 0x002fce0000410000 */
.L_x_3439:
[----:B------:R-:W-:Y:S04]  /*52b0*/  BSSY B0, `(.L_x_3440) ;  /* 0x000000d000007945 */ /* 0x000fe80003800000 */
[----:B------:R-:W-:Y:S05]  /*52c0*/  @P4 BRA `(.L_x_3441) ;  /* 0x00000000002c4947 */ /* 0x000fea0003800000 */
[----:B------:R-:W-:Y:S01]  /*52d0*/  ULDC.64 UR12, c[0x0][0x270] ;  /* 0x00009c00000c7ab9 */ /* 0x000fe20000000a00 */
[----:B------:R-:W-:Y:S01]  /*52e0*/  MOV R70, R72 ;  /* 0x0000004800467202 */ /* 0x000fe20000000f00 */
[----:B------:R-:W-:Y:S01]  /*52f0*/  IMAD R24, R69, UR12, RZ ;  /* 0x0000000c45187c24 */ /* 0x000fe2000f8e02ff */
[----:B------:R-:W-:-:S03]  /*5300*/  F2FP.BF16.F32.PACK_AB R87, R87, R30 ;  /* 0x0000001e5757723e */ /* 0x000fc600000010ff */
[----:B------:R-:W-:-:S04]  /*5310*/  IMAD.WIDE.U32 R70, R23, UR12, R70 ;  /* 0x0000000c17467c25 */ /* 0x000fc8000f8e0046 */
[----:B0123--:R-:W-:Y:S01]  /*5320*/  IMAD R27, R23, UR13, R24 ;  /* 0x0000000d171b7c24 */ /* 0x00ffe2000f8e0218 */
[----:B------:R-:W-:Y:S02]  /*5330*/  ULDC.64 UR12, c[0x0][0x210] ;  /* 0x00008400000c7ab9 */ /* 0x000fe40000000a00 */
[----:B------:R-:W-:Y:S02]  /*5340*/  LEA R26, P1, R70, UR12, 0x1 ;  /* 0x0000000c461a7c11 */ /* 0x000fe4000f8208ff */
[----:B------:R-:W-:-:S04]  /*5350*/  IADD3 R27, R71, R27, RZ ;  /* 0x0000001b471b7210 */ /* 0x000fc80007ffe0ff */
[----:B------:R-:W-:-:S05]  /*5360*/  LEA.HI.X R27, R70, UR13, R27, 0x1, P1 ;  /* 0x0000000d461b7c11 */ /* 0x000fca00088f0c1b */
[----:B------:R4:W-:Y:S02]  /*5370*/  STG.E desc[UR8][R26.64], R87 ;  /* 0x000000571a007986 */ /* 0x0009e4000c101908 */
.L_x_3441:
[----:B------:R-:W-:Y:S05]  /*5380*/  BSYNC B0 ;  /* 0x0000000000007941 */ /* 0x000fea0003800000 */
.L_x_3440:
[----:B01234-:R-:W0:Y:S01]  /*5390*/  LDC R27, c[0x0][0x10] ;  /* 0x00000400ff1b7b82 */ /* 0x01fe220000000800 */
[----:B------:R-:W-:Y:S02]  /*53a0*/  IADD3 R6, R6, 0x1, RZ ;  /* 0x0000000106067810 */ /* 0x000fe40007ffe0ff */
[----:B0-----:R-:W-:-:S04]  /*53b0*/  IADD3 R4, R27, R4, RZ ;  /* 0x000000041b047210 */ /* 0x001fc80007ffe0ff */
[----:B------:R-:W-:-:S13]  /*53c0*/  ISETP.GE.AND P1, PT, R4, UR4, PT ;  /* 0x0000000404007c0c */ /* 0x000fda000bf26270 */
[----:B------:R-:W-:Y:S05]  /*53d0*/  @!P1 BRA `(.L_x_3442) ;  /* 0xffffffac00c89947 */ /* 0x000fea000383ffff */
[----:B------:R-:W-:Y:S05]  /*53e0*/  EXIT ;  /* 0x000000000000794d */ /* 0x000fea0003800000 */
.L_x_3443:
        /* <DEDUP_REMOVED lines=9> */
.L_x_5183:


//--------------------- .text._Z35group_norm_nhwc_fwd_one_pass_kernelI11Bf16IOBf16WLi512ELi60ELi480EEv26Group_norm_nhwc_fwd_params --------------------------
	.section	.text._Z35group_norm_nhwc_fwd_one_pass_kernelI11Bf16IOBf16WLi512ELi60ELi480EEv26Group_norm_nhwc_fwd_params,"ax",@progbits
	.align	128
        .global         _Z35group_norm_nhwc_fwd_one_pass_kernelI11Bf16IOBf16WLi512ELi60ELi480EEv26Group_norm_nhwc_fwd_params
        .type           _Z35group_norm_nhwc_fwd_one_pass_kernelI11Bf16IOBf16WLi512ELi60ELi480EEv26Group_norm_nhwc_fwd_params,@function
        .size           _Z35group_norm_nhwc_fwd_one_pass_kernelI11Bf16IOBf16WLi512ELi60ELi480EEv26Group_norm_nhwc_fwd_params,(.L_x_5184 - _Z35group_norm_nhwc_fwd_one_pass_kernelI11Bf16IOBf16WLi512ELi60ELi480EEv26Group_norm_nhwc_fwd_params)
        .other          _Z35group_norm_nhwc_fwd_one_pass_kernelI11Bf16IOBf16WLi512ELi60ELi480EEv26Group_norm_nhwc_fwd_params,@"STO_CUDA_ENTRY STV_DEFAULT"
_Z35group_norm_nhwc_fwd_one_pass_kernelI11Bf16IOBf16WLi512ELi60ELi480EEv26Group_norm_nhwc_fwd_params:
.text._Z35group_norm_nhwc_fwd_one_pass_kernelI11Bf16IOBf16WLi512ELi60ELi480EEv26Group_norm_nhwc_fwd_params:
        /* <DEDUP_REMOVED lines=73> */
[----:B------:R-:W-:Y:S02]  /*0490*/  IADD3 R88, R0, 0xb0, RZ ;  /* 0x000000b000587810 */ /* 0x000fe40007ffe0ff */
[----:B------:R-:W-:Y:S02]  /*04a0*/  SHF.R.S32.HI R10, RZ, 0x1f, R89 ;  /* 0x0000001fff0a7819 */ /* 0x000fe40000011459 */
[----:B------:R-:W-:Y:S02]  /*04b0*/  SHF.R.S32.HI R9, RZ, 0x1f, R88 ;  /* 0x0000001fff097819 */ /* 0x000fe40000011458 */
[----:B------:R-:W-:Y:S02]  /*04c0*/  SHF.R.S32.HI R7, RZ, 0x1f, R87 ;  /* 0x0000001fff077819 */ /* 0x000fe40000011457 */
[----:B------:R-:W-:-:S02]  /*04d0*/  @P5 LOP3.LUT R5, R5, 0x800000, RZ, 0xfc, !PT ;  /* 0x0080000005055812 */ /* 0x000fc400078efcff */
[----:B------:R-:W-:Y:S02]  /*04e0*/  ISETP.LT.U32.AND P5, PT, R96, UR8, PT ;  /* 0x0000000860007c0c */ /* 0x000fe4000bfa1070 */
[----:B------:R-:W-:Y:S02]  /*04f0*/  LOP3.LUT R5, R5, 0xffbfffff, RZ, 0xc0, !PT ;  /* 0xffbfffff05057812 */ /* 0x000fe400078ec0ff */
[----:B------:R-:W-:Y:S02]  /*0500*/  ISETP.LT.AND.EX P5, PT, R16, UR9, !P6, P5 ;  /* 0x0000000910007c0c */ /* 0x000fe4000f7a1350 */
[----:B------:R-:W-:Y:S02]  /*0510*/  IADD3 R4, R0, 0x1c0, RZ ;  /* 0x000001c000047810 */ /* 0x000fe40007ffe0ff */
[----:B------:R-:W-:Y:S02]  /*0520*/  ISETP.LT.U32.AND P0, PT, R2, UR8, PT ;  /* 0x0000000802007c0c */ /* 0x000fe4000bf01070 */
[----:B------:R-:W-:-:S02]  /*0530*/  SHF.R.S32.HI R2, RZ, 0x1f, R2 ;  /* 0x0000001fff027819 */ /* 0x000fc40000011402 */
[----:B------:R-:W-:Y:S02]  /*0540*/  ISETP.LT.U32.AND P2, PT, R4, UR8, PT ;  /* 0x0000000804007c0c */ /* 0x000fe4000bf41070 */
[----:B------:R-:W-:Y:S02]  /*0550*/  SHF.R.S32.HI R4, RZ, 0x1f, R4 ;  /* 0x0000001fff047819 */ /* 0x000fe40000011404 */
[----:B------:R-:W-:Y:S02]  /*0560*/  ISETP.LT.AND.EX P0, PT, R2, UR9, !P6, P0 ;  /* 0x0000000902007c0c */ /* 0x000fe4000f701300 */
[----:B------:R-:W-:Y:S02]  /*0570*/  @P5 LOP3.LUT R5, R5, 0x400000, RZ, 0xfc, !PT ;  /* 0x0040000005055812 */ /* 0x000fe400078efcff */
[----:B------:R-:W-:Y:S02]  /*0580*/  ISETP.LT.U32.AND P5, PT, R95, UR8, PT ;  /* 0x000000085f007c0c */ /* 0x000fe4000bfa1070 */
[----:B------:R-:W-:-:S02]  /*0590*/  LOP3.LUT R5, R5, 0xffdfffff, RZ, 0xc0, !PT ;  /* 0xffdfffff05057812 */ /* 0x000fc400078ec0ff */
[----:B------:R-:W-:Y:S02]  /*05a0*/  ISETP.LT.AND.EX P5, PT, R15, UR9, !P6, P5 ;  /* 0x000000090f007c0c */ /* 0x000fe4000f7a1350 */
[----:B------:R-:W-:Y:S02]  /*05b0*/  IADD3 R2, R0, 0x1d0, RZ ;  /* 0x000001d000027810 */ /* 0x000fe40007ffe0ff */
[----:B------:R-:W-:Y:S02]  /*05c0*/  ISETP.LT.AND.EX P2, PT, R4, UR9, !P6, P2 ;  /* 0x0000000904007c0c */ /* 0x000fe4000f741320 */
[----:B------:R-:W-:Y:S02]  /*05d0*/  SHF.R.S32.HI R4, RZ, 0x1f, R2 ;  /* 0x0000001fff047819 */ /* 0x000fe40000011402 */
[----:B------:R-:W-:Y:S02]  /*05e0*/  ISETP.LT.U32.AND P3, PT, R2, UR8, PT ;  /* 0x0000000802007c0c */ /* 0x000fe4000bf61070 */
[----:B------:R-:W-:-:S02]  /*05f0*/  IADD3 R86, R0, 0xd0, RZ ;  /* 0x000000d000567810 */ /* 0x000fc40007ffe0ff */
[----:B------:R-:W-:Y:S02]  /*0600*/  ISETP.LT.AND.EX P3, PT, R4, UR9, !P6, P3 ;  /* 0x0000000904007c0c */ /* 0x000fe4000f761330 */
[----:B------:R-:W-:Y:S02]  /*0610*/  @P5 LOP3.LUT R5, R5, 0x200000, RZ, 0xfc, !PT ;  /* 0x0020000005055812 */ /* 0x000fe400078efcff */
[----:B------:R-:W-:Y:S02]  /*0620*/  ISETP.LT.U32.AND P5, PT, R94, UR8, PT ;  /* 0x000000085e007c0c */ /* 0x000fe4000bfa1070 */
[----:B------:R-:W-:Y:S02]  /*0630*/  LOP3.LUT R5, R5, 0xffefffff, RZ, 0xc0, !PT ;  /* 0xffefffff05057812 */ /* 0x000fe400078ec0ff */
[----:B------:R-:W-:Y:S02]  /*0640*/  ISETP.LT.AND.EX P5, PT, R14, UR9, !P6, P5 ;  /* 0x000000090e007c0c */ /* 0x000fe4000f7a1350 */
[----:B------:R-:W-:-:S02]  /*0650*/  SHF.R.S32.HI R4, RZ, 0x1f, R86 ;  /* 0x0000001fff047819 */ /* 0x000fc40000011456 */
[C---:B------:R-:W-:Y:S02]  /*0660*/  IADD3 R3, R0.reuse, 0x1b0, RZ ;  /* 0x000001b000037810 */ /* 0x040fe40007ffe0ff */
[C---:B------:R-:W-:Y:S02]  /*0670*/  IADD3 R85, R0.reuse, 0xe0, RZ ;  /* 0x000000e000557810 */ /* 0x040fe40007ffe0ff */
[----:B------:R-:W-:Y:S02]  /*0680*/  ISETP.LT.U32.AND P1, PT, R3, UR8, PT ;  /* 0x0000000803007c0c */ /* 0x000fe4000bf21070 */
[----:B------:R-:W-:Y:S02]  /*0690*/  SHF.R.S32.HI R3, RZ, 0x1f, R3 ;  /* 0x0000001fff037819 */ /* 0x000fe40000011403 */
[----:B------:R-:W-:Y:S02]  /*06a0*/  IADD3 R84, R0, 0xf0, RZ ;  /* 0x000000f000547810 */ /* 0x000fe40007ffe0ff */
[----:B------:R-:W-:-:S02]  /*06b0*/  @P5 LOP3.LUT R5, R5, 0x100000, RZ, 0xfc, !PT ;  /* 0x0010000005055812 */ /* 0x000fc400078efcff */
[----:B------:R-:W-:Y:S02]  /*06c0*/  ISETP.LT.U32.AND P5, PT, R93, UR8, PT ;  /* 0x000000085d007c0c */ /* 0x000fe4000bfa1070 */
[----:B------:R-:W-:Y:S02]  /*06d0*/  LOP3.LUT R5, R5, 0xfff7ffff, RZ, 0xc0, !PT ;  /* 0xfff7ffff05057812 */ /* 0x000fe400078ec0ff */
[----:B------:R-:W-:Y:S02]  /*06e0*/  ISETP.LT.AND.EX P5, PT, R13, UR9, !P6, P5 ;  /* 0x000000090d007c0c */ /* 0x000fe4000f7a1350 */
[----:B------:R-:W-:Y:S01]  /*06f0*/  ISETP.LT.AND.EX P1, PT, R3, UR9, !P6, P1 ;  /* 0x0000000903007c0c */ /* 0x000fe2000f721310 */
[C---:B------:R-:W-:Y:S01]  /*0700*/  VIADD R3, R0.reuse, 0x1e0 ;  /* 0x000001e000037836 */ /* 0x040fe20000000000 */
[----:B------:R-:W-:Y:S02]  /*0710*/  SHF.R.S32.HI R125, RZ, 0x1f, R83 ;  /* 0x0000001fff7d7819 */ /* 0x000fe40000011453 */
[----:B------:R-:W-:-:S02]  /*0720*/  IADD3 R82, R0, 0x110, RZ ;  /* 0x0000011000527810 */ /* 0x000fc40007ffe0ff */
[----:B------:R-:W-:Y:S02]  /*0730*/  SHF.R.S32.HI R2, RZ, 0x1f, R3 ;  /* 0x0000001fff027819 */ /* 0x000fe40000011403 */
[----:B------:R-:W-:Y:S02]  /*0740*/  ISETP.LT.U32.AND P4, PT, R3, UR8, PT ;  /* 0x0000000803007c0c */ /* 0x000fe4000bf81070 */
[----:B------:R-:W-:Y:S02]  /*0750*/  SHF.R.S32.HI R3, RZ, 0x1f, R85 ;  /* 0x0000001fff037819 */ /* 0x000fe40000011455 */
[----:B------:R-:W-:Y:S02]  /*0760*/  @P5 LOP3.LUT R5, R5, 0x80000, RZ, 0xfc, !PT ;  /* 0x0008000005055812 */ /* 0x000fe400078efcff */
[----:B------:R-:W-:Y:S02]  /*0770*/  ISETP.LT.U32.AND P5, PT, R91, UR8, PT ;  /* 0x000000085b007c0c */ /* 0x000fe4000bfa1070 */
[----:B------:R-:W-:-:S02]  /*0780*/  LOP3.LUT R5, R5, 0xfffbffff, RZ, 0xc0, !PT ;  /* 0xfffbffff05057812 */ /* 0x000fc400078ec0ff */
[----:B------:R-:W-:Y:S02]  /*0790*/  ISETP.LT.AND.EX P5, PT, R12, UR9, !P6, P5 ;  /* 0x000000090c007c0c */ /* 0x000fe4000f7a1350 */
[----:B------:R-:W-:Y:S02]  /*07a0*/  ISETP.LT.AND.EX P4, PT, R2, UR9, !P6, P4 ;  /* 0x0000000902007c0c */ /* 0x000fe4000f781340 */
[----:B------:R-:W-:Y:S02]  /*07b0*/  SHF.R.S32.HI R2, RZ, 0x1f, R84 ;  /* 0x0000001fff027819 */ /* 0x000fe40000011454 */
[----:B------:R-:W-:Y:S02]  /*07c0*/  SHF.R.S32.HI R124, RZ, 0x1f, R82 ;  /* 0x0000001fff7c7819 */ /* 0x000fe40000011452 */
[C---:B------:R-:W-:Y:S02]  /*07d0*/  IADD3 R81, R0.reuse, 0x120, RZ ;  /* 0x0000012000517810 */ /* 0x040fe40007ffe0ff */
[----:B------:R-:W-:-:S02]  /*07e0*/  IADD3 R80, R0, 0x130, RZ ;  /* 0x0000013000507810 */ /* 0x000fc40007ffe0ff */
[----:B------:R-:W-:Y:S02]  /*07f0*/  SHF.R.S32.HI R123, RZ, 0x1f, R81 ;  /* 0x0000001fff7b7819 */ /* 0x000fe40000011451 */
        /* <DEDUP_REMOVED lines=68> */
.L_x_3549:
[----:B------:R-:W0:Y:S01]  /*0c40*/  LDC R15, c[0x0][0x288] ;  /* 0x0000a200ff0f7b82 */ /* 0x000e220000000800 */
[----:B------:R-:W-:Y:S01]  /*0c50*/  P2R R7, PR, RZ, 0x10 ;  /* 0x00000010ff077803 */ /* 0x000fe20000000000 */
[----:B------:R-:W-:Y:S01]  /*0c60*/  ULDC.64 UR12, c[0x0][0x280] ;  /* 0x0000a000000c7ab9 */ /* 0x000fe20000000a00 */
[C---:B------:R-:W-:Y:S02]  /*0c70*/  LOP3.LUT P4, RZ, R5.reuse, 0x4000000, RZ, 0xc0, !PT ;  /* 0x0400000005ff7812 */ /* 0x040fe4000788c0ff */
[----:B------:R-:W-:Y:S02]  /*0c80*/  LOP3.LUT P6, RZ, R5, 0x2000000, RZ, 0xc0, !PT ;  /* 0x0200000005ff7812 */ /* 0x000fe400078cc0ff */
[----:B------:R-:W-:Y:S01]  /*0c90*/  SHF.R.S32.HI R12, RZ, 0x1f, R0 ;  /* 0x0000001fff0c7819 */ /* 0x000fe20000011400 */
[----:B-1----:R-:W1:Y:S01]  /*0ca0*/  @P0 LDC.64 R36, c[0x0][0x220] ;  /* 0x00008800ff240b82 */ /* 0x002e620000000a00 */
[----:B------:R-:W-:Y:S02]  /*0cb0*/  SHF.R.S32.HI R14, RZ, 0x1f, R102 ;  /* 0x0000001fff0e7819 */ /* 0x000fe40000011466 */
[----:B------:R-:W-:-:S02]  /*0cc0*/  P2R R30, PR, RZ, 0x8 ;  /* 0x00000008ff1e7803 */ /* 0x000fc40000000000 */
[----:B------:R-:W-:Y:S02]  /*0cd0*/  LOP3.LUT P3, RZ, R5, 0x1000000, RZ, 0xc0, !PT ;  /* 0x0100000005ff7812 */ /* 0x000fe4000786c0ff */
[----:B------:R-:W-:Y:S01]  /*0ce0*/  SHF.R.S32.HI R16, RZ, 0x1f, R96 ;  /* 0x0000001fff107819 */ /* 0x000fe20000011460 */
[----:B--2---:R-:W2:Y:S01]  /*0cf0*/  @P4 LDC.64 R58, c[0x0][0x220] ;  /* 0x00008800ff3a4b82 */ /* 0x004ea20000000a00 */
[----:B------:R-:W-:Y:S02]  /*0d00*/  SHF.R.S32.HI R18, RZ, 0x1f, R94 ;  /* 0x0000001fff127819 */ /* 0x000fe4000001145e */
[----:B------:R-:W-:Y:S02]  /*0d10*/  SHF.R.S32.HI R20, RZ, 0x1f, R93 ;  /* 0x0000001fff147819 */ /* 0x000fe4000001145d */
[----:B------:R-:W-:Y:S02]  /*0d20*/  SHF.R.S32.HI R22, RZ, 0x1f, R91 ;  /* 0x0000001fff167819 */ /* 0x000fe4000001145b */
[----:B------:R-:W-:Y:S01]  /*0d30*/  SHF.R.S32.HI R24, RZ, 0x1f, R89 ;  /* 0x0000001fff187819 */ /* 0x000fe20000011459 */
[----:B---3--:R-:W3:Y:S01]  /*0d40*/  @P1 LDC.64 R34, c[0x0][0x220] ;  /* 0x00008800ff221b82 */ /* 0x008ee20000000a00 */
[----:B0-----:R-:W-:-:S02]  /*0d50*/  IABS R11, R15 ;  /* 0x0000000f000b7213 */ /* 0x001fc40000000000 */
[----:B------:R-:W-:Y:S02]  /*0d60*/  SHF.R.S32.HI R26, RZ, 0x1f, R87 ;  /* 0x0000001fff1a7819 */ /* 0x000fe40000011457 */
[----:B------:R-:W0:Y:S01]  /*0d70*/  I2F.RP R6, R11 ;  /* 0x0000000b00067306 */ /* 0x000e220000209400 */
[----:B------:R-:W-:Y:S02]  /*0d80*/  SHF.R.S32.HI R28, RZ, 0x1f, R84 ;  /* 0x0000001fff1c7819 */ /* 0x000fe40000011454 */
[----:B----4-:R-:W4:Y:S01]  /*0d90*/  @P3 LDC.64 R74, c[0x0][0x220] ;  /* 0x00008800ff4a3b82 */ /* 0x010f220000000a00 */
[C---:B------:R-:W-:Y:S02]  /*0da0*/  IADD3 R31, R0.reuse, 0x170, RZ ;  /* 0x00000170001f7810 */ /* 0x040fe40007ffe0ff */
[----:B------:R-:W-:-:S05]  /*0db0*/  IADD3 R97, R0, 0x1d0, RZ ;  /* 0x000001d000617810 */ /* 0x000fca0007ffe0ff */
        /* <DEDUP_REMOVED lines=224> */
[----:B------:R-:W-:Y:S01]  /*1bc0*/  @P6 IADD3 R8, R29, R9, RZ ;  /* 0x000000091d086210 */ /* 0x000fe20007ffe0ff */
[----:B------:R-:W-:Y:S01]  /*1bd0*/  @P3 IMAD.MOV.U32 R29, RZ, RZ, R67 ;  /* 0x000000ffff1d3224 */ /* 0x000fe200078e0043 */
[----:B-1----:R-:W-:-:S04]  /*1be0*/  @P6 LEA R26, P5, R28, R26, 0x1 ;  /* 0x0000001a1c1a6211 */ /* 0x002fc800078a08ff */
        /* <DEDUP_REMOVED lines=18> */
[----:B------:R-:W-:-:S04]  /*1d10*/  @P4 IMAD.WIDE.U32 R28, R81, R8, R28 ;  /* 0x00000008511c4225 */ /* 0x000fc800078e001c */
[----:B------:R-:W-:Y:S01]  /*1d20*/  @P4 IMAD.IADD R8, R29, 0x1, R9 ;  /* 0x000000011d084824 */ /* 0x000fe200078e0209 */
        /* <DEDUP_REMOVED lines=56> */
[----:B------:R-:W-:Y:S01]  /*20b0*/  @P3 IMAD.WIDE.U32 R28, R31, R8, R28 ;  /* 0x000000081f1c3225 */ /* 0x000fe200078e001c */
[----:B------:R-:W-:-:S03]  /*20c0*/  IADD3 R31, R0, 0x180, RZ ;  /* 0x00000180001f7810 */ /* 0x000fc60007ffe0ff */
[----:B------:R-:W-:Y:S01]  /*20d0*/  @P3 IMAD.IADD R8, R29, 0x1, R9 ;  /* 0x000000011d083824 */ /* 0x000fe200078e0209 */
        /* <DEDUP_REMOVED lines=10> */
[----:B------:R-:W-:-:S03]  /*2180*/  IADD3 R31, R0, 0x190, RZ ;  /* 0x00000190001f7810 */ /* 0x000fc60007ffe0ff */
[----:B------:R-:W-:Y:S01]  /*2190*/  @P4 IMAD.IADD R8, R29, 0x1, R9 ;  /* 0x000000011d084824 */ /* 0x000fe200078e0209 */
[C---:B----4-:R-:W-:Y:S02]  /*21a0*/  @P4 LEA R40, P5, R28.reuse, R40, 0x1 ;  /* 0x000000281c284211 */ /* 0x050fe400078a08ff */
[----:B------:R-:W-:Y:S02]  /*21b0*/  @P6 MOV R29, R67 ;  /* 0x00000043001d6202 */ /* 0x000fe40000000f00 */
[----:B------:R-:W-:Y:S02]  /*21c0*/  @P4 LEA.HI.X R41, R28, R41, R8, 0x1, P5 ;  /* 0x000000291c294211 */ /* 0x000fe400028f0c08 */
[----:B------:R-:W0:Y:S01]  /*21d0*/  @P6 LDC.64 R8, c[0x0][0x270] ;  /* 0x00009c00ff086b82 */ /* 0x000e220000000a00 */
[----:B------:R-:W-:Y:S02]  /*21e0*/  ISETP.NE.AND P4, PT, R7, RZ, PT ;  /* 0x000000ff0700720c */ /* 0x000fe40003f85270 */
[----:B------:R-:W-:-:S11]  /*21f0*/  SHF.R.S32.HI R7, RZ, 0x1f, R31 ;  /* 0x0000001fff077819 */ /* 0x000fd6000001141f */
[----:B------:R-:W-:Y:S02]  /*2200*/  @P4 MOV R98, R68 ;  /* 0x0000004400624202 */ /* 0x000fe40000000f00 */
[----:B------:R-:W-:Y:S01]  /*2210*/  @P4 MOV R99, R67 ;  /* 0x0000004300634202 */ /* 0x000fe20000000f00 */
[----:B0-----:R-:W-:-:S04]  /*2220*/  @P6 IMAD R28, R7, R8, RZ ;  /* 0x00000008071c6224 */ /* 0x001fc800078e02ff */
[----:B------:R-:W-:Y:S01]  /*2230*/  @P6 IMAD R7, R31, R9, R28 ;  /* 0x000000091f076224 */ /* 0x000fe200078e021c */
[----:B------:R-:W-:-:S05]  /*2240*/  @P6 MOV R28, R68 ;  /* 0x00000044001c6202 */ /* 0x000fca0000000f00 */
[----:B------:R-:W-:Y:S01]  /*2250*/  @P6 IMAD.WIDE.U32 R28, R31, R8, R28 ;  /* 0x000000081f1c6225 */ /* 0x000fe200078e001c */
[----:B------:R-:W-:Y:S01]  /*2260*/  IADD3 R31, R0, 0x1a0, RZ ;  /* 0x000001a0001f7810 */ /* 0x000fe20007ffe0ff */
[----:B------:R-:W0:Y:S02]  /*2270*/  @P0 LDC.64 R8, c[0x0][0x270] ;  /* 0x00009c00ff080b82 */ /* 0x000e240000000a00 */
[----:B------:R-:W-:Y:S01]  /*2280*/  @P6 IMAD.IADD R7, R29, 0x1, R7 ;  /* 0x000000011d076824 */ /* 0x000fe200078e0207 */
[C---:B-1----:R-:W-:Y:S02]  /*2290*/  @P6 LEA R38, P5, R28.reuse, R38, 0x1 ;  /* 0x000000261c266211 */ /* 0x042fe400078a08ff */
[----:B------:R-:W-:Y:S02]  /*22a0*/  @P0 MOV R29, R67 ;  /* 0x00000043001d0202 */ /* 0x000fe40000000f00 */
[----:B------:R-:W-:Y:S02]  /*22b0*/  @P6 LEA.HI.X R39, R28, R39, R7, 0x1, P5 ;  /* 0x000000271c276211 */ /* 0x000fe400028f0c07 */
[----:B------:R-:W-:-:S05]  /*22c0*/  SHF.R.S32.HI R7, RZ, 0x1f, R31 ;  /* 0x0000001fff077819 */ /* 0x000fca000001141f */
[----:B0-----:R-:W-:-:S04]  /*22d0*/  @P0 IMAD R28, R7, R8, RZ ;  /* 0x00000008071c0224 */ /* 0x001fc800078e02ff */
[----:B------:R-:W-:Y:S01]  /*22e0*/  @P0 IMAD R7, R31, R9, R28 ;  /* 0x000000091f070224 */ /* 0x000fe200078e021c */
[----:B------:R-:W-:-:S05]  /*22f0*/  @P0 MOV R28, R68 ;  /* 0x00000044001c0202 */ /* 0x000fca0000000f00 */
[----:B------:R-:W-:Y:S01]  /*2300*/  @P0 IMAD.WIDE.U32 R28, R31, R8, R28 ;  /* 0x000000081f1c0225 */ /* 0x000fe200078e001c */
[----:B------:R-:W-:Y:S01]  /*2310*/  IADD3 R31, R0, 0x1b0, RZ ;  /* 0x000001b0001f7810 */ /* 0x000fe20007ffe0ff */
[----:B------:R-:W0:Y:S02]  /*2320*/  @P1 LDC.64 R8, c[0x0][0x270] ;  /* 0x00009c00ff081b82 */ /* 0x000e240000000a00 */
[----:B------:R-:W-:Y:S01]  /*2330*/  @P0 IMAD.IADD R7, R29, 0x1, R7 ;  /* 0x000000011d070824 */ /* 0x000fe200078e0207 */
[C---:B------:R-:W-:Y:S02]  /*2340*/  @P0 LEA R36, P5, R28.reuse, R36, 0x1 ;  /* 0x000000241c240211 */ /* 0x040fe400078a08ff */
        /* <DEDUP_REMOVED lines=24> */
[----:B------:R-:W0:Y:S02]  /*24d0*/  @P3 LDC.64 R8, c[0x0][0x270] ;  /* 0x00009c00ff083b82 */ /* 0x000e240000000a00 */
[----:B------:R-:W-:Y:S01]  /*24e0*/  @P2 IMAD.IADD R7, R29, 0x1, R7 ;  /* 0x000000011d072824 */ /* 0x000fe200078e0207 */
[C---:B-----5:R-:W-:Y:S02]  /*24f0*/  @P2 LEA R32, P5, R28.reuse, R32, 0x1 ;  /* 0x000000201c202211 */ /* 0x060fe400078a08ff */
[----:B------:R-:W-:Y:S02]  /*2500*/  @P3 MOV R29, R67 ;  /* 0x00000043001d3202 */ /* 0x000fe40000000f00 */
[----:B------:R-:W-:Y:S01]  /*2510*/  @P2 LEA.HI.X R33, R28, R33, R7, 0x1, P5 ;  /* 0x000000211c212211 */ /* 0x000fe200028f0c07 */
[----:B------:R-:W1:Y:S01]  /*2520*/  @P3 LDC.64 R30, c[0x0][0x220] ;  /* 0x00008800ff1e3b82 */ /* 0x000e620000000a00 */
        /* <DEDUP_REMOVED lines=11> */
[----:B------:R-:W-:Y:S01]  /*25e0*/  @P3 LEA.HI.X R31, R28, R31, R7, 0x1, P5 ;  /* 0x0000001f1c1f3211 */ /* 0x000fe200028f0c07 */
[----:B------:R-:W-:Y:S01]  /*25f0*/  VIADD R7, R0, 0x1e0 ;  /* 0x000001e000077836 */ /* 0x000fe20000000000 */
[----:B------:R-:W1:Y:S01]  /*2600*/  @P4 LDC.64 R28, c[0x0][0x220] ;  /* 0x00008800ff1c4b82 */ /* 0x000e620000000a00 */
[C---:B------:R-:W-:Y:S02]  /*2610*/  LOP3.LUT P3, RZ, R5.reuse, 0x100000, RZ, 0xc0, !PT ;  /* 0x0010000005ff7812 */ /* 0x040fe4000786c0ff */
[----:B------:R-:W-:Y:S02]  /*2620*/  LOP3.LUT R5, R5, 0x7fffffff, RZ, 0xc0, !PT ;  /* 0x7fffffff05057812 */ /* 0x000fe400078ec0ff */
[----:B------:R-:W-:Y:S02]  /*2630*/  SHF.R.S32.HI R97, RZ, 0x1f, R7 ;  /* 0x0000001fff617819 */ /* 0x000fe40000011407 */
[----:B------:R-:W-:-:S03]  /*2640*/  @P4 LOP3.LUT R5, R5, 0x80000000, RZ, 0xfc, !PT ;  /* 0x8000000005054812 */ /* 0x000fc600078efcff */
        /* <DEDUP_REMOVED lines=67> */
[----:B------:R-:W-:-:S11]  /*2a80*/  LOP3.LUT P1, RZ, R5, 0x40000, RZ, 0xc0, !PT ;  /* 0x0004000005ff7812 */ /* 0x000fd6000782c0ff */
[----:B------:R-:W2:Y:S01]  /*2a90*/  @P4 LDG.E R22, desc[UR8][R58.64] ;  /* 0x000000083a164981 */ /* 0x000ea2000c1e1900 */
[----:B------:R-:W-:Y:S02]  /*2aa0*/  ISETP.NE.AND P4, PT, R97, RZ, PT ;  /* 0x000000ff6100720c */ /* 0x000fe40003f85270 */
[----:B------:R-:W-:Y:S01]  /*2ab0*/  LOP3.LUT P6, RZ, R5, 0x10000, RZ, 0xc0, !PT ;  /* 0x0001000005ff7812 */ /* 0x000fe200078cc0ff */
[----:B------:R-:W2:Y:S10]  /*2ac0*/  @P1 LDG.E R16, desc[UR8][R70.64] ;  /* 0x0000000846101981 */ /* 0x000eb4000c1e1900 */
[----:B------:R0:W2:Y:S01]  /*2ad0*/  @P4 LDG.E R23, desc[UR8][R24.64] ;  /* 0x0000000818174981 */ /* 0x0000a2000c1e1900 */
[----:B------:R-:W-:-:S03]  /*2ae0*/  ISETP.NE.AND P4, PT, R76, RZ, PT ;  /* 0x000000ff4c00720c */ /* 0x000fc60003f85270 */
[----:B------:R-:W2:Y:S01]  /*2af0*/  @P6 LDG.E R18, desc[UR8][R64.64] ;  /* 0x0000000840126981 */ /* 0x000ea2000c1e1900 */
[----:B0-----:R-:W-:-:S09]  /*2b00*/  CS2R R24, SRZ ;  /* 0x0000000000187805 */ /* 0x001fd2000001ff00 */
        /* <DEDUP_REMOVED lines=17> */
[----:B------:R-:W2:Y:S04]  /*2c20*/  @P2 LDG.E R46, desc[UR8][R50.64] ;  /* 0x00000008322e2981 */ /* 0x000ea8000c1e1900 */
[----:B------:R0:W2:Y:S01]  /*2c30*/  @P1 LDG.E R47, desc[UR8][R48.64] ;  /* 0x00000008302f1981 */ /* 0x0000a2000c1e1900 */
[C---:B------:R-:W-:Y:S02]  /*2c40*/  LOP3.LUT P5, RZ, R5.reuse, 0x4, RZ, 0xc0, !PT ;  /* 0x0000000405ff7812 */ /* 0x040fe400078ac0ff */
[----:B0-----:R-:W-:Y:S02]  /*2c50*/  CS2R R48, SRZ ;  /* 0x0000000000307805 */ /* 0x001fe4000001ff00 */
[----:B------:R-:W-:-:S04]  /*2c60*/  LOP3.LUT P6, RZ, R5, 0x1, RZ, 0xc0, !PT ;  /* 0x0000000105ff7812 */ /* 0x000fc800078cc0ff */
[----:B------:R-:W2:Y:S01]  /*2c70*/  @P0 LDG.E R48, desc[UR8][R42.64] ;  /* 0x000000082a300981 */ /* 0x000ea2000c1e1900 */
[----:B------:R-:W-:-:S04]  /*2c80*/  CS2R R50, SRZ ;  /* 0x0000000000327805 */ /* 0x000fc8000001ff00 */
[----:B------:R5:W2:Y:S01]  /*2c90*/  @P5 LDG.E R49, desc[UR8][R40.64] ;  /* 0x0000000828315981 */ /* 0x000aa2000c1e1900 */
[----:B------:R-:W-:-:S03]  /*2ca0*/  LOP3.LUT P1, RZ, R5, 0x10000000, RZ, 0xc0, !PT ;  /* 0x1000000005ff7812 */ /* 0x000fc6000782c0ff */
[----:B------:R3:W2:Y:S01]  /*2cb0*/  @P6 LDG.E R50, desc[UR8][R38.64] ;  /* 0x0000000826326981 */ /* 0x0006a2000c1e1900 */
[C---:B------:R-:W-:Y:S02]  /*2cc0*/  LOP3.LUT P2, RZ, R5.reuse, 0x20000000, RZ, 0xc0, !PT ;  /* 0x2000000005ff7812 */ /* 0x040fe4000784c0ff */
[----:B------:R-:W-:Y:S02]  /*2cd0*/  CS2R R52, SRZ ;  /* 0x0000000000347805 */ /* 0x000fe4000001ff00 */
[C---:B------:R-:W-:Y:S02]  /*2ce0*/  LOP3.LUT P0, RZ, R5.reuse, 0x8000000, RZ, 0xc0, !PT ;  /* 0x0800000005ff7812 */ /* 0x040fe4000780c0ff */
[----:B------:R-:W-:-:S03]  /*2cf0*/  LOP3.LUT P3, RZ, R5, 0x40000000, RZ, 0xc0, !PT ;  /* 0x4000000005ff7812 */ /* 0x000fc6000786c0ff */
[----:B------:R-:W2:Y:S01]  /*2d00*/  @P1 LDG.E R52, desc[UR8][R34.64] ;  /* 0x0000000822341981 */ /* 0x000ea2000c1e1900 */
[----:B------:R-:W-:-:S03]  /*2d10*/  LOP3.LUT P4, RZ, R5, 0x80000000, RZ, 0xc0, !PT ;  /* 0x8000000005ff7812 */ /* 0x000fc6000788c0ff */
[----:B------:R4:W2:Y:S04]  /*2d20*/  @P2 LDG.E R53, desc[UR8][R32.64] ;  /* 0x0000000820352981 */ /* 0x0008a8000c1e1900 */
[----:B------:R-:W2:Y:S01]  /*2d30*/  @P0 LDG.E R51, desc[UR8][R36.64] ;  /* 0x0000000824330981 */ /* 0x000ea2000c1e1900 */
[----:B------:R-:W-:-:S06]  /*2d40*/  CS2R R54, SRZ ;  /* 0x0000000000367805 */ /* 0x000fcc000001ff00 */
[----:B------:R-:W2:Y:S04]  /*2d50*/  @P3 LDG.E R54, desc[UR8][R30.64] ;  /* 0x000000081e363981 */ /* 0x000ea8000c1e1900 */
[----:B------:R0:W2:Y:S01]  /*2d60*/  @P4 LDG.E R55, desc[UR8][R28.64] ;  /* 0x000000081c374981 */ /* 0x0000a2000c1e1900 */
[----:B-----5:R-:W-:Y:S02]  /*2d70*/  PRMT R40, R10, 0x7632, R40 ;  /* 0x000076320a287816 */ /* 0x020fe40000000028 */
[----:B---3--:R-:W-:Y:S02]  /*2d80*/  PRMT R38, R9, 0x7632, R38 ;  /* 0x0000763209267816 */ /* 0x008fe40000000026 */
[----:B----4-:R-:W-:Y:S01]  /*2d90*/  PRMT R32, R11, 0x7632, R32 ;  /* 0x000076320b207816 */ /* 0x010fe20000000020 */
[----:B------:R-:W-:Y:S01]  /*2da0*/  IMAD.U32 R35, R40, 0x10000, RZ ;  /* 0x0001000028237824 */ /* 0x000fe200078e00ff */
[----:B------:R-:W-:-:S02]  /*2db0*/  SHF.L.U32 R38, R38, 0x10, RZ ;  /* 0x0000001026267819 */ /* 0x000fc400000006ff */
[----:B------:R-:W-:Y:S02]  /*2dc0*/  SHF.L.U32 R39, R9, 0x10, RZ ;  /* 0x0000001009277819 */ /* 0x000fe400000006ff */
[----:B------:R-:W-:Y:S01]  /*2dd0*/  SHF.L.U32 R40, R10, 0x10, RZ ;  /* 0x000000100a287819 */ /* 0x000fe200000006ff */
[----:B0-----:R-:W-:Y:S01]  /*2de0*/  FMUL.FTZ R29, R35, R35 ;  /* 0x00000023231d7220 */ /* 0x001fe20000410000 */
        /* <DEDUP_REMOVED lines=11> */
[----:B------:R-:W-:-:S02]  /*2ea0*/  IMAD.U32 R65, R12, 0x10000, RZ ;  /* 0x000100000c417824 */ /* 0x000fc400078e00ff */
[----:B------:R-:W-:Y:S01]  /*2eb0*/  FFMA.FTZ R62, R62, R62, R29 ;  /* 0x0000003e3e3e7223 */ /* 0x000fe2000001001d */
[----:B------:R-:W-:Y:S01]  /*2ec0*/  SHF.L.U32 R31, R31, 0x10, RZ ;  /* 0x000000101f1f7819 */ /* 0x000fe200000006ff */
[----:B------:R-:W-:Y:S01]  /*2ed0*/  FMUL.FTZ R30, R28, R28 ;  /* 0x0000001c1c1e7220 */ /* 0x000fe20000410000 */
[----:B------:R-:W-:Y:S01]  /*2ee0*/  FADD.FTZ R70, R65, R28 ;  /* 0x0000001c41467221 */ /* 0x000fe20000010000 */
[----:B------:R-:W-:-:S05]  /*2ef0*/  SHF.L.U32 R64, R13, 0x10, RZ ;  /* 0x000000100d407819 */ /* 0x000fca00000006ff */
[----:B------:R-:W-:Y:S01]  /*2f00*/  FADD.FTZ R63, R64, R31 ;  /* 0x0000001f403f7221 */ /* 0x000fe20000010000 */
[----:B------:R-:W-:Y:S01]  /*2f10*/  FFMA.FTZ R65, R65, R65, R30 ;  /* 0x0000004141417223 */ /* 0x000fe2000001001e */
[----:B------:R-:W-:Y:S01]  /*2f20*/  FFMA.FTZ R39, R39, R39, R34 ;  /* 0x0000002727277223 */ /* 0x000fe20000010022 */
[C---:B------:R-:W-:Y:S02]  /*2f30*/  PRMT R29, R14.reuse, 0x7632, R29 ;  /* 0x000076320e1d7816 */ /* 0x040fe4000000001d */
[----:B------:R-:W-:Y:S02]  /*2f40*/  PRMT R32, R15, 0x7632, R32 ;  /* 0x000076320f207816 */ /* 0x000fe40000000020 */
[----:B------:R-:W-:Y:S01]  /*2f50*/  SHF.L.U32 R28, R29, 0x10, RZ ;  /* 0x000000101d1c7819 */ /* 0x000fe200000006ff */
[----:B------:R-:W-:Y:S01]  /*2f60*/  FMUL.FTZ R29, R31, R31 ;  /* 0x0000001f1f1d7220 */ /* 0x000fe20000410000 */
[----:B------:R-:W-:Y:S01]  /*2f70*/  SHF.L.U32 R57, R14, 0x10, RZ ;  /* 0x000000100e397819 */ /* 0x000fe200000006ff */
[----:B------:R-:W-:-:S02]  /*2f80*/  IMAD.U32 R59, R32, 0x10000, RZ ;  /* 0x00010000203b7824 */ /* 0x000fc400078e00ff */
[----:B------:R-:W-:Y:S01]  /*2f90*/  FFMA.FTZ R64, R64, R64, R29 ;  /* 0x0000004040407223 */ /* 0x000fe2000001001d */
[----:B------:R-:W-:Y:S01]  /*2fa0*/  SHF.L.U32 R60, R15, 0x10, RZ ;  /* 0x000000100f3c7819 */ /* 0x000fe200000006ff */
[----:B------:R-:W-:Y:S01]  /*2fb0*/  FMUL.FTZ R30, R28, R28 ;  /* 0x0000001c1c1e7220 */ /* 0x000fe20000410000 */
[--C-:B------:R-:W-:Y:S01]  /*2fc0*/  FADD.FTZ R61, R57, R28.reuse ;  /* 0x0000001c393d7221 */ /* 0x100fe20000010000 */
[----:B------:R-:W-:Y:S02]  /*2fd0*/  PRMT R28, R17, 0x7632, R28 ;  /* 0x00007632111c7816 */ /* 0x000fe4000000001c */
[----:B------:R-:W-:Y:S02]  /*2fe0*/  FFMA.FTZ R57, R57, R57, R30 ;  /* 0x0000003939397223 */ /* 0x000fe4000001001e */
[----:B------:R-:W-:Y:S01]  /*2ff0*/  SHF.L.U32 R28, R28, 0x10, RZ ;  /* 0x000000101c1c7819 */ /* 0x000fe200000006ff */
[----:B------:R-:W-:-:S04]  /*3000*/  IMAD.U32 R43, R17, 0x10000, RZ ;  /* 0x00010000112b7824 */ /* 0x000fc800078e00ff */
[----:B------:R-:W-:Y:S01]  /*3010*/  FADD.FTZ R56, R43, R28 ;  /* 0x0000001c2b387221 */ /* 0x000fe20000010000 */
[----:B------:R-:W-:Y:S02]  /*3020*/  SHF.L.U32 R34, R20, 0x10, RZ ;  /* 0x0000001014227819 */ /* 0x000fe400000006ff */
[----:B------:R-:W-:-:S04]  /*3030*/  PRMT R29, R16, 0x7632, R29 ;  /* 0x00007632101d7816 */ /* 0x000fc8000000001d */
[----:B------:R-:W-:Y:S01]  /*3040*/  SHF.L.U32 R31, R29, 0x10, RZ ;  /* 0x000000101d1f7819 */ /* 0x000fe200000006ff */
[----:B------:R-:W-:Y:S01]  /*3050*/  FMUL.FTZ R29, R59, R59 ;  /* 0x0000003b3b1d7220 */ /* 0x000fe20000410000 */
[----:B------:R-:W-:Y:S01]  /*3060*/  SHF.L.U32 R42, R16, 0x10, RZ ;  /* 0x00000010102a7819 */ /* 0x000fe200000006ff */
[C---:B------:R-:W-:Y:S02]  /*3070*/  FADD.FTZ R59, R60.reuse, R59 ;  /* 0x0000003b3c3b7221 */ /* 0x040fe40000010000 */
[----:B------:R-:W-:Y:S01]  /*3080*/  FFMA.FTZ R60, R60, R60, R29 ;  /* 0x0000003c3c3c7223 */ /* 0x000fe2000001001d */
[----:B------:R-:W-:Y:S01]  /*3090*/  FMUL.FTZ R29, R31, R31 ;  /* 0x0000001f1f1d7220 */ /* 0x000fe20000410000 */
[----:B------:R-:W-:Y:S01]  /*30a0*/  PRMT R30, R18, 0x7632, R30 ;  /* 0x00007632121e7816 */ /* 0x000fe2000000001e */
[C---:B------:R-:W-:Y:S02]  /*30b0*/  FADD.FTZ R58, R42.reuse, R31 ;  /* 0x0000001f2a3a7221 */ /* 0x040fe40000010000 */
[--C-:B------:R-:W-:Y:S01]  /*30c0*/  FFMA.FTZ R42, R42, R42, R29.reuse ;  /* 0x0000002a2a2a7223 */ /* 0x100fe2000001001d */
[----:B------:R-:W-:Y:S01]  /*30d0*/  SHF.L.U32 R32, R30, 0x10, RZ ;  /* 0x000000101e207819 */ /* 0x000fe200000006ff */
[----:B------:R-:W-:Y:S01]  /*30e0*/  FMUL.FTZ R30, R28, R28 ;  /* 0x0000001c1c1e7220 */ /* 0x000fe20000410000 */
[----:B------:R-:W-:-:S02]  /*30f0*/  PRMT R29, R19, 0x7632, R29 ;  /* 0x00007632131d7816 */ /* 0x000fc4000000001d */
[----:B------:R-:W-:Y:S01]  /*3100*/  SHF.L.U32 R33, R18, 0x10, RZ ;  /* 0x0000001012217819 */ /* 0x000fe200000006ff */
[----:B------:R-:W-:Y:S01]  /*3110*/  FFMA.FTZ R43, R43, R43, R30 ;  /* 0x0000002b2b2b7223 */ /* 0x000fe2000001001e */
[----:B------:R-:W-:Y:S01]  /*3120*/  PRMT R31, R20, 0x7632, R31 ;  /* 0x00007632141f7816 */ /* 0x000fe2000000001f */
[----:B------:R-:W-:Y:S01]  /*3130*/  FMUL.FTZ R28, R32, R32 ;  /* 0x00000020201c7220 */ /* 0x000fe20000410000 */
[----:B------:R-:W-:Y:S02]  /*3140*/  SHF.L.U32 R30, R29, 0x10, RZ ;  /* 0x000000101d1e7819 */ /* 0x000fe400000006ff */
[----:B------:R-:W-:Y:S01]  /*3150*/  SHF.L.U32 R29, R19, 0x10, RZ ;  /* 0x00000010131d7819 */ /* 0x000fe200000006ff */
[----:B------:R-:W-:Y:S01]  /*3160*/  FADD.FTZ R32, R33, R32 ;  /* 0x0000002021207221 */ /* 0x000fe20000010000 */
[----:B------:R-:W-:Y:S02]  /*3170*/  IMAD.U32 R31, R31, 0x10000, RZ ;  /* 0x000100001f1f7824 */ /* 0x000fe400078e00ff */
[----:B------:R-:W-:Y:S01]  /*3180*/  FFMA.FTZ R33, R33, R33, R28 ;  /* 0x0000002121217223 */ /* 0x000fe2000001001c */
[----:B------:R-:W-:Y:S01]  /*3190*/  FMUL.FTZ R28, R30, R30 ;  /* 0x0000001e1e1c7220 */ /* 0x000fe20000410000 */
[--C-:B------:R-:W-:Y:S01]  /*31a0*/  FADD.FTZ R35, R29, R30.reuse ;  /* 0x0000001e1d237221 */ /* 0x100fe20000010000 */
[----:B------:R-:W-:Y:S01]  /*31b0*/  FMUL.FTZ R37, R31, R31 ;  /* 0x0000001f1f257220 */ /* 0x000fe20000410000 */
[----:B------:R-:W-:Y:S01]  /*31c0*/  PRMT R30, R22, 0x7632, R30 ;  /* 0x00007632161e7816 */ /* 0x000fe2000000001e */
[----:B------:R-:W-:Y:S01]  /*31d0*/  FFMA.FTZ R29, R29, R29, R28 ;  /* 0x0000001d1d1d7223 */ /* 0x000fe2000001001c */
[C---:B------:R-:W-:Y:S01]  /*31e0*/  FADD.FTZ R28, R34.reuse, R31 ;  /* 0x0000001f221c7221 */ /* 0x040fe20000010000 */
[----:B------:R-:W-:Y:S01]  /*31f0*/  PRMT R71, R21, 0x7632, R71 ;  /* 0x0000763215477816 */ /* 0x000fe20000000047 */
[----:B------:R-:W-:Y:S01]  /*3200*/  FFMA.FTZ R34, R34, R34, R37 ;  /* 0x0000002222227223 */ /* 0x000fe20000010025 */
[----:B------:R-:W-:Y:S01]  /*3210*/  SHF.L.U32 R72, R30, 0x10, RZ ;  /* 0x000000101e487819 */ /* 0x000fe200000006ff */
[----:B------:R-:W-:Y:S01]  /*3220*/  IMAD.U32 R37, R22, 0x10000, RZ ;  /* 0x0001000016257824 */ /* 0x000fe200078e00ff */
        /* <DEDUP_REMOVED lines=28> */
[----:B------:R-:W-:Y:S01]  /*33f0*/  PRMT R70, R44, 0x7632, R70 ;  /* 0x000076322c467816 */ /* 0x000fe20000000046 */
[----:B------:R-:W-:-:S02]  /*3400*/  IMAD.U32 R64, R27, 0x10000, RZ ;  /* 0x000100001b407824 */ /* 0x000fc400078e00ff */
[----:B------:R-:W-:Y:S01]  /*3410*/  FMUL.FTZ R57, R65, R65 ;  /* 0x0000004141397220 */ /* 0x000fe20000410000 */
[----:B------:R-:W-:Y:S01]  /*3420*/  FADD.FTZ R59, R59, R58 ;  /* 0x0000003a3b3b7221 */ /* 0x000fe20000010000 */
[----:B------:R-:W-:Y:S01]  /*3430*/  SHF.L.U32 R71, R70, 0x10, RZ ;  /* 0x0000001046477819 */ /* 0x000fe200000006ff */
[----:B------:R-:W-:Y:S01]  /*3440*/  FADD.FTZ R42, R63, R42 ;  /* 0x0000002a3f2a7221 */ /* 0x000fe20000010000 */
        /* <DEDUP_REMOVED lines=19> */
[----:B------:R-:W-:Y:S01]  /*3580*/  FMUL.FTZ R60, R64, R64 ;  /* 0x00000040403c7220 */ /* 0x000fe20000410000 */
[----:B------:R-:W-:Y:S01]  /*3590*/  PRMT R38, R24, 0x7632, R38 ;  /* 0x0000763218267816 */ /* 0x000fe20000000026 */
[----:B------:R-:W-:Y:S02]  /*35a0*/  IMAD.U32 R63, R63, 0x10000, RZ ;  /* 0x000100003f3f7824 */ /* 0x000fe400078e00ff */
[----:B------:R-:W-:Y:S01]  /*35b0*/  FMUL.FTZ R76, R74, R74 ;  /* 0x0000004a4a4c7220 */ /* 0x000fe20000410000 */
[----:B------:R-:W-:Y:S01]  /*35c0*/  SHF.L.U32 R37, R23, 0x10, RZ ;  /* 0x0000001017257819 */ /* 0x000fe200000006ff */
[----:B------:R-:W-:Y:S01]  /*35d0*/  FADD.FTZ R30, R31, R74 ;  /* 0x0000004a1f1e7221 */ /* 0x000fe20000010000 */
[----:B------:R-:W-:Y:S01]  /*35e0*/  FADD.FTZ R35, R35, R28 ;  /* 0x0000001c23237221 */ /* 0x000fe20000010000 */
[----:B------:R-:W-:Y:S01]  /*35f0*/  PRMT R40, R25, 0x7632, R40 ;  /* 0x0000763219287816 */ /* 0x000fe20000000028 */
[----:B------:R-:W-:Y:S01]  /*3600*/  FADD.FTZ R34, R33, R34 ;  /* 0x0000002221227221 */ /* 0x000fe20000010000 */
[----:B------:R-:W-:Y:S01]  /*3610*/  SHF.L.U32 R56, R46, 0x10, RZ ;  /* 0x000000102e387819 */ /* 0x000fe200000006ff */
[----:B------:R-:W-:Y:S01]  /*3620*/  FMUL.FTZ R74, R36, R36 ;  /* 0x00000024244a7220 */ /* 0x000fe20000410000 */
[----:B------:R-:W-:Y:S01]  /*3630*/  SHF.L.U32 R38, R38, 0x10, RZ ;  /* 0x0000001026267819 */ /* 0x000fe200000006ff */
[C---:B------:R-:W-:Y:S01]  /*3640*/  FADD.FTZ R32, R59.reuse, R64 ;  /* 0x000000403b207221 */ /* 0x040fe20000010000 */
[----:B------:R-:W-:Y:S01]  /*3650*/  FFMA.FTZ R29, R59, R59, R60 ;  /* 0x0000003b3b1d7223 */ /* 0x000fe2000001003c */
[----:B------:R-:W-:Y:S01]  /*3660*/  FMUL.FTZ R33, R63, R63 ;  /* 0x0000003f3f217220 */ /* 0x000fe20000410000 */
[----:B------:R-:W-:Y:S01]  /*3670*/  FFMA.FTZ R31, R31, R31, R76 ;  /* 0x0000001f1f1f7223 */ /* 0x000fe2000001004c */
[----:B------:R-:W-:Y:S01]  /*3680*/  SHF.L.U32 R39, R24, 0x10, RZ ;  /* 0x0000001018277819 */ /* 0x000fe200000006ff */
[----:B------:R-:W-:Y:S01]  /*3690*/  FADD.FTZ R36, R37, R36 ;  /* 0x0000002425247221 */ /* 0x000fe20000010000 */
[----:B------:R-:W-:Y:S01]  /*36a0*/  PRMT R59, R47, 0x7632, R59 ;  /* 0x000076322f3b7816 */ /* 0x000fe2000000003b */
[----:B------:R-:W-:Y:S01]  /*36b0*/  FADD.FTZ R35, R35, R30 ;  /* 0x0000001e23237221 */ /* 0x000fe20000010000 */
[----:B------:R-:W-:Y:S01]  /*36c0*/  FFMA.FTZ R37, R37, R37, R74 ;  /* 0x0000002525257223 */ /* 0x000fe2000001004a */
[----:B------:R-:W-:-:S02]  /*36d0*/  IMAD.U32 R41, R40, 0x10000, RZ ;  /* 0x0001000028297824 */ /* 0x000fc400078e00ff */
[C---:B------:R-:W-:Y:S01]  /*36e0*/  FADD.FTZ R28, R56.reuse, R63 ;  /* 0x0000003f381c7221 */ /* 0x040fe20000010000 */
[----:B------:R-:W-:Y:S01]  /*36f0*/  FFMA.FTZ R30, R56, R56, R33 ;  /* 0x00000038381e7223 */ /* 0x000fe20000010021 */
[----:B------:R-:W-:Y:S01]  /*3700*/  FMUL.FTZ R74, R38, R38 ;  /* 0x00000026264a7220 */ /* 0x000fe20000410000 */
[----:B------:R-:W-:Y:S01]  /*3710*/  SHF.L.U32 R40, R25, 0x10, RZ ;  /* 0x0000001019287819 */ /* 0x000fe200000006ff */
[--C-:B------:R-:W-:Y:S01]  /*3720*/  FADD.FTZ R34, R34, R31.reuse ;  /* 0x0000001f22227221 */ /* 0x100fe20000010000 */
[----:B------:R-:W-:Y:S01]  /*3730*/  SHF.L.U32 R56, R59, 0x10, RZ ;  /* 0x000000103b387819 */ /* 0x000fe200000006ff */
[----:B------:R-:W-:Y:S01]  /*3740*/  FADD.FTZ R38, R39, R38 ;  /* 0x0000002627267221 */ /* 0x000fe20000010000 */
[----:B------:R-:W-:Y:S01]  /*3750*/  FADD.FTZ R35, R35, R36 ;  /* 0x0000002423237221 */ /* 0x000fe20000010000 */
[----:B------:R-:W-:Y:S01]  /*3760*/  PRMT R31, R48, 0x7632, R31 ;  /* 0x00007632301f7816 */ /* 0x000fe2000000001f */
[----:B------:R-:W-:Y:S01]  /*3770*/  FMUL.FTZ R75, R41, R41 ;  /* 0x00000029294b7220 */ /* 0x000fe20000410000 */
[----:B------:R-:W-:Y:S01]  /*3780*/  SHF.L.U32 R33, R47, 0x10, RZ ;  /* 0x000000102f217819 */ /* 0x000fe200000006ff */
[----:B------:R-:W-:Y:S01]  /*3790*/  FFMA.FTZ R39, R39, R39, R74 ;  /* 0x0000002727277223 */ /* 0x000fe2000001004a */
[----:B------:R-:W-:Y:S01]  /*37a0*/  FADD.FTZ R41, R40, R41 ;  /* 0x0000002928297221 */ /* 0x000fe20000010000 */
[----:B------:R-:W-:Y:S01]  /*37b0*/  FADD.FTZ R34, R34, R37 ;  /* 0x0000002522227221 */ /* 0x000fe20000010000 */
[----:B------:R-:W-:Y:S01]  /*37c0*/  FMUL.FTZ R36, R56, R56 ;  /* 0x0000003838247220 */ /* 0x000fe20000410000 */
[----:B------:R-:W-:Y:S01]  /*37d0*/  FADD.FTZ R38, R35, R38 ;  /* 0x0000002623267221 */ /* 0x000fe20000010000 */
[----:B------:R-:W-:Y:S01]  /*37e0*/  SHF.L.U32 R60, R31, 0x10, RZ ;  /* 0x000000101f3c7819 */ /* 0x000fe200000006ff */
[C---:B------:R-:W-:Y:S01]  /*37f0*/  FADD.FTZ R31, R33.reuse, R56 ;  /* 0x00000038211f7221 */ /* 0x040fe20000010000 */
[----:B------:R-:W-:Y:S01]  /*3800*/  FFMA.FTZ R40, R40, R40, R75 ;  /* 0x0000002828287223 */ /* 0x000fe2000001004b */
[----:B------:R-:W-:Y:S01]  /*3810*/  FFMA.FTZ R33, R33, R33, R36 ;  /* 0x0000002121217223 */ /* 0x000fe20000010024 */
[----:B------:R-:W-:Y:S01]  /*3820*/  FADD.FTZ R39, R34, R39 ;  /* 0x0000002722277221 */ /* 0x000fe20000010000 */
[----:B------:R-:W-:-:S02]  /*3830*/  IMAD.U32 R35, R48, 0x10000, RZ ;  /* 0x0001000030237824 */ /* 0x000fc400078e00ff */
[----:B------:R-:W-:Y:S01]  /*3840*/  FADD.FTZ R38, R38, R41 ;  /* 0x0000002926267221 */ /* 0x000fe20000010000 */
[----:B------:R-:W-:Y:S01]  /*3850*/  FMUL.FTZ R36, R60, R60 ;  /* 0x0000003c3c247220 */ /* 0x000fe20000410000 */
[----:B------:R-:W-:Y:S01]  /*3860*/  PRMT R37, R49, 0x7632, R37 ;  /* 0x0000763231257816 */ /* 0x000fe20000000025 */
[----:B------:R-:W-:Y:S01]  /*3870*/  FADD.FTZ R39, R39, R40 ;  /* 0x0000002827277221 */ /* 0x000fe20000010000 */
[C---:B------:R-:W-:Y:S01]  /*3880*/  FADD.FTZ R34, R35.reuse, R60 ;  /* 0x0000003c23227221 */ /* 0x040fe20000010000 */
[----:B------:R-:W-:Y:S01]  /*3890*/  FADD.FTZ R61, R38, R61 ;  /* 0x0000003d263d7221 */ /* 0x000fe20000010000 */
[----:B------:R-:W-:Y:S01]  /*38a0*/  FFMA.FTZ R35, R35, R35, R36 ;  /* 0x0000002323237223 */ /* 0x000fe20000010024 */
[----:B------:R-:W-:Y:S01]  /*38b0*/  SHF.L.U32 R36, R37, 0x10, RZ ;  /* 0x0000001025247819 */ /* 0x000fe200000006ff */
[----:B------:R-:W-:Y:S01]  /*38c0*/  FADD.FTZ R62, R39, R62 ;  /* 0x0000003e273e7221 */ /* 0x000fe20000010000 */
[----:B------:R-:W-:Y:S01]  /*38d0*/  FADD.FTZ R61, R61, R58 ;  /* 0x0000003a3d3d7221 */ /* 0x000fe20000010000 */
[----:B------:R-:W-:-:S02]  /*38e0*/  SHF.L.U32 R37, R49, 0x10, RZ ;  /* 0x0000001031257819 */ /* 0x000fc400000006ff */
        /* <DEDUP_REMOVED lines=13> */
[C---:B------:R-:W-:Y:S01]  /*39c0*/  FADD.FTZ R32, R38.reuse, R39 ;  /* 0x0000002726207221 */ /* 0x040fe20000010000 */
[--C-:B------:R-:W-:Y:S01]  /*39d0*/  FFMA.FTZ R38, R38, R38, R41.reuse ;  /* 0x0000002626267223 */ /* 0x100fe20000010029 */
[----:B------:R-:W-:Y:S01]  /*39e0*/  PRMT R41, R52, 0x7632, R41 ;  /* 0x0000763234297816 */ /* 0x000fe20000000029 */
[----:B------:R-:W-:Y:S01]  /*39f0*/  FADD.FTZ R30, R29, R30 ;  /* 0x0000001e1d1e7221 */ /* 0x000fe20000010000 */
[----:B------:R-:W-:Y:S02]  /*3a00*/  FADD.FTZ R31, R28, R31 ;  /* 0x0000001f1c1f7221 */ /* 0x000fe40000010000 */
[----:B------:R-:W-:Y:S01]  /*3a10*/  SHF.L.U32 R41, R41, 0x10, RZ ;  /* 0x0000001029297819 */ /* 0x000fe200000006ff */
[----:B------:R-:W-:Y:S01]  /*3a20*/  FADD.FTZ R30, R30, R33 ;  /* 0x000000211e1e7221 */ /* 0x000fe20000010000 */
[----:B------:R-:W-:Y:S01]  /*3a30*/  FADD.FTZ R31, R31, R34 ;  /* 0x000000221f1f7221 */ /* 0x000fe20000010000 */
[----:B------:R-:W-:-:S02]  /*3a40*/  PRMT R40, R51, 0x7632, R40 ;  /* 0x0000763233287816 */ /* 0x000fc40000000028 */
[----:B------:R-:W-:Y:S02]  /*3a50*/  PRMT R33, R53, 0x7632, R33 ;  /* 0x0000763235217816 */ /* 0x000fe40000000021 */
[----:B------:R-:W-:Y:S01]  /*3a60*/  SHF.L.U32 R28, R52, 0x10, RZ ;  /* 0x00000010341c7819 */ /* 0x000fe200000006ff */
[----:B------:R-:W-:Y:S01]  /*3a70*/  FMUL.FTZ R29, R41, R41 ;  /* 0x00000029291d7220 */ /* 0x000fe20000410000 */
[----:B------:R-:W-:Y:S01]  /*3a80*/  FADD.FTZ R31, R31, R36 ;  /* 0x000000241f1f7221 */ /* 0x000fe20000010000 */
[----:B------:R-:W-:Y:S01]  /*3a90*/  FADD.FTZ R30, R30, R35 ;  /* 0x000000231e1e7221 */ /* 0x000fe20000010000 */
[----:B------:R-:W-:Y:S01]  /*3aa0*/  SHF.L.U32 R36, R33, 0x10, RZ ;  /* 0x0000001021247819 */ /* 0x000fe200000006ff */
[----:B------:R-:W-:Y:S01]  /*3ab0*/  IMAD.U32 R40, R40, 0x10000, RZ ;  /* 0x0001000028287824 */ /* 0x000fe200078e00ff */
[----:B------:R-:W-:Y:S01]  /*3ac0*/  SHF.L.U32 R39, R51, 0x10, RZ ;  /* 0x0000001033277819 */ /* 0x000fe200000006ff */
[C---:B------:R-:W-:Y:S01]  /*3ad0*/  FADD.FTZ R34, R28.reuse, R41 ;  /* 0x000000291c227221 */ /* 0x040fe20000010000 */
[----:B------:R-:W-:Y:S01]  /*3ae0*/  FFMA.FTZ R28, R28, R28, R29 ;  /* 0x0000001c1c1c7223 */ /* 0x000fe2000001001d */
[----:B------:R-:W-:Y:S01]  /*3af0*/  FADD.FTZ R37, R30, R37 ;  /* 0x000000251e257221 */ /* 0x000fe20000010000 */
[----:B------:R-:W-:-:S02]  /*3b00*/  IMAD.U32 R29, R53, 0x10000, RZ ;  /* 0x00010000351d7824 */ /* 0x000fc400078e00ff */
[----:B------:R-:W-:Y:S01]  /*3b10*/  FMUL.FTZ R42, R40, R40 ;  /* 0x00000028282a7220 */ /* 0x000fe20000410000 */
[----:B------:R-:W-:Y:S01]  /*3b20*/  FMUL.FTZ R30, R36, R36 ;  /* 0x00000024241e7220 */ /* 0x000fe20000410000 */
[----:B------:R-:W-:Y:S01]  /*3b30*/  FADD.FTZ R40, R39, R40 ;  /* 0x0000002827287221 */ /* 0x000fe20000010000 */
[C---:B------:R-:W-:Y:S01]  /*3b40*/  PRMT R33, R54.reuse, 0x7632, R33 ;  /* 0x0000763236217816 */ /* 0x040fe20000000021 */
[----:B------:R-:W-:Y:S01]  /*3b50*/  FADD.FTZ R31, R31, R32 ;  /* 0x000000201f1f7221 */ /* 0x000fe20000010000 */
[C---:B------:R-:W-:Y:S01]  /*3b60*/  FADD.FTZ R36, R29.reuse, R36 ;  /* 0x000000241d247221 */ /* 0x040fe20000010000 */
[----:B------:R-:W-:Y:S01]  /*3b70*/  FFMA.FTZ R29, R29, R29, R30 ;  /* 0x0000001d1d1d7223 */ /* 0x000fe2000001001e */
[----:B------:R-:W-:Y:S01]  /*3b80*/  FADD.FTZ R37, R37, R38 ;  /* 0x0000002625257221 */ /* 0x000fe20000010000 */
[----:B------:R-:W-:Y:S01]  /*3b90*/  SHF.L.U32 R33, R33, 0x10, RZ ;  /* 0x0000001021217819 */ /* 0x000fe200000006ff */
[----:B------:R-:W-:Y:S01]  /*3ba0*/  FADD.FTZ R31, R31, R40 ;  /* 0x000000281f1f7221 */ /* 0x000fe20000010000 */
[----:B------:R-:W-:Y:S01]  /*3bb0*/  SHF.L.U32 R30, R54, 0x10, RZ ;  /* 0x00000010361e7819 */ /* 0x000fe200000006ff */
[----:B------:R-:W-:Y:S01]  /*3bc0*/  FFMA.FTZ R42, R39, R39, R42 ;  /* 0x00000027272a7223 */ /* 0x000fe2000001002a */
[----:B------:R-:W-:Y:S01]  /*3bd0*/  PRMT R38, R55, 0x7632, R38 ;  /* 0x0000763237267816 */ /* 0x000fe20000000026 */
[----:B------:R-:W-:Y:S01]  /*3be0*/  FADD.FTZ R31, R31, R34 ;  /* 0x000000221f1f7221 */ /* 0x000fe20000010000 */
[----:B------:R-:W-:Y:S01]  /*3bf0*/  FMUL.FTZ R35, R33, R33 ;  /* 0x0000002121237220 */ /* 0x000fe20000410000 */
[----:B------:R-:W-:Y:S01]  /*3c00*/  FADD.FTZ R37, R37, R42 ;  /* 0x0000002a25257221 */ /* 0x000fe20000010000 */
[----:B------:R-:W-:Y:S01]  /*3c10*/  FADD.FTZ R32, R30, R33 ;  /* 0x000000211e207221 */ /* 0x000fe20000010000 */
[----:B------:R-:W-:Y:S01]  /*3c20*/  SHF.L.U32 R33, R38, 0x10, RZ ;  /* 0x0000001026217819 */ /* 0x000fe200000006ff */
[----:B------:R-:W-:Y:S01]  /*3c30*/  FADD.FTZ R31, R31, R36 ;  /* 0x000000241f1f7221 */ /* 0x000fe20000010000 */
[----:B------:R-:W0:Y:S01]  /*3c40*/  S2R R38, SR_LANEID ;  /* 0x0000000000267919 */ /* 0x000e220000000000 */
[----:B------:R-:W-:Y:S01]  /*3c50*/  FFMA.FTZ R35, R30, R30, R35 ;  /* 0x0000001e1e237223 */ /* 0x000fe20000010023 */
[----:B------:R-:W-:Y:S01]  /*3c60*/  FADD.FTZ R28, R37, R28 ;  /* 0x0000001c251c7221 */ /* 0x000fe20000010000 */
[----:B------:R-:W-:-:S02]  /*3c70*/  PRMT R36, R8, 0x7632, R36 ;  /* 0x0000763208247816 */ /* 0x000fc40000000024 */
[----:B------:R-:W-:Y:S01]  /*3c80*/  SHF.L.U32 R30, R55, 0x10, RZ ;  /* 0x00000010371e7819 */ /* 0x000fe200000006ff */
[----:B------:R-:W-:Y:S01]  /*3c90*/  FMUL.FTZ R37, R33, R33 ;  /* 0x0000002121257220 */ /* 0x000fe20000410000 */
[----:B------:R-:W-:Y:S01]  /*3ca0*/  FADD.FTZ R28, R28, R29 ;  /* 0x0000001d1c1c7221 */ /* 0x000fe20000010000 */
[----:B------:R-:W-:Y:S01]  /*3cb0*/  IMAD.U32 R36, R36, 0x10000, RZ ;  /* 0x0001000024247824 */ /* 0x000fe200078e00ff */
[----:B------:R-:W-:Y:S01]  /*3cc0*/  SHF.L.U32 R29, R8, 0x10, RZ ;  /* 0x00000010081d7819 */ /* 0x000fe200000006ff */
[C---:B------:R-:W-:Y:S01]  /*3cd0*/  FADD.FTZ R34, R30.reuse, R33 ;  /* 0x000000211e227221 */ /* 0x040fe20000010000 */
[----:B------:R-:W-:Y:S01]  /*3ce0*/  FADD.FTZ R31, R31, R32 ;  /* 0x000000201f1f7221 */ /* 0x000fe20000010000 */
[----:B------:R-:W-:Y:S01]  /*3cf0*/  FFMA.FTZ R37, R30, R30, R37 ;  /* 0x0000001e1e257223 */ /* 0x000fe20000010025 */
[----:B------:R-:W-:Y:S01]  /*3d00*/  FADD.FTZ R28, R28, R35 ;  /* 0x000000231c1c7221 */ /* 0x000fe20000010000 */
[----:B------:R-:W-:Y:S01]  /*3d10*/  FMUL.FTZ R30, R36, R36 ;  /* 0x00000024241e7220 */ /* 0x000fe20000410000 */
[----:B------:R-:W-:Y:S01]  /*3d20*/  FADD.FTZ R31, R31, R34 ;  /* 0x000000221f1f7221 */ /* 0x000fe20000010000 */
[C---:B------:R-:W-:Y:S01]  /*3d30*/  FADD.FTZ R36, R29.reuse, R36 ;  /* 0x000000241d247221 */ /* 0x040fe20000010000 */
[----:B------:R-:W-:Y:S01]  /*3d40*/  FADD.FTZ R28, R28, R37 ;  /* 0x000000251c1c7221 */ /* 0x000fe20000010000 */
[----:B------:R-:W-:-:S02]  /*3d50*/  FFMA.FTZ R29, R29, R29, R30 ;  /* 0x0000001d1d1d7223 */ /* 0x000fc4000001001e */
[----:B------:R-:W-:Y:S02]  /*3d60*/  FADD.FTZ R31, R31, R36 ;  /* 0x000000241f1f7221 */ /* 0x000fe40000010000 */
        /* <DEDUP_REMOVED lines=24> */
[----:B------:R-:W-:Y:S01]  /*3ef0*/  ISETP.GT.AND P5, PT, R38, 0xf, PT ;  /* 0x0000000f2600780c */ /* 0x000fe20003fa4270 */
[----:B------:R-:W-:Y:S02]  /*3f00*/  UMOV UR5, 0x400 ;  /* 0x0000040000057882 */ /* 0x000fe40000000000 */
[----:B--2---:R-:W-:Y:S01]  /*3f10*/  ULEA UR5, UR6, UR5, 0x18 ;  /* 0x0000000506057291 */ /* 0x004fe2000f8ec03f */
[----:B------:R-:W2:Y:S09]  /*3f20*/  LDC R56, c[0x0][0xc] ;  /* 0x00000300ff387b82 */ /* 0x000eb20000000800 */
[----:B0-----:R-:W-:Y:S01]  /*3f30*/  @!P5 FADD.FTZ R31, R31, R28 ;  /* 0x0000001c1f1fd221 */ /* 0x001fe20000010000 */
[----:B------:R-:W-:Y:S01]  /*3f40*/  SHF.R.S32.HI R28, RZ, 0x1f, R103 ;  /* 0x0000001fff1c7819 */ /* 0x000fe20000011467 */
[----:B-1----:R-:W-:-:S03]  /*3f50*/  @!P5 FADD.FTZ R29, R29, R30 ;  /* 0x0000001e1d1dd221 */ /* 0x002fc60000010000 */
[----:B------:R-:W-:Y:S02]  /*3f60*/  LEA.HI R28, R28, R103, RZ, 0x5 ;  /* 0x000000671c1c7211 */ /* 0x000fe400078f28ff */
[----:B------:R-:W-:Y:S02]  /*3f70*/  ISETP.NE.AND P5, PT, R38, RZ, PT ;  /* 0x000000ff2600720c */ /* 0x000fe40003fa5270 */
[----:B------:R-:W-:-:S04]  /*3f80*/  SHF.R.S32.HI R28, RZ, 0x5, R28 ;  /* 0x00000005ff1c7819 */ /* 0x000fc8000001141c */
[----:B------:R-:W-:Y:S02]  /*3f90*/  LEA R30, R28, UR5, 0x3 ;  /* 0x000000051c1e7c11 */ /* 0x000fe4000f8e18ff */
[----:B------:R-:W-:-:S05]  /*3fa0*/  MOV R28, R31 ;  /* 0x0000001f001c7202 */ /* 0x000fca0000000f00 */
        /* <DEDUP_REMOVED lines=18> */
[----:B0-2---:R-:W-:Y:S05]  /*40d0*/  @P5 BRA `(.L_x_3445) ;  /* 0x00000000009c5947 */ /* 0x005fea0003800000 */
[----:B------:R-:W0:Y:S01]  /*40e0*/  S2UR UR6, SR_CgaCtaId ;  /* 0x00000000000679c3 */ /* 0x000e220000008800 */
[----:B------:R-:W-:Y:S02]  /*40f0*/  UMOV UR5, 0x400 ;  /* 0x0000040000057882 */ /* 0x000fe40000000000 */
[----:B0-----:R-:W-:-:S09]  /*4100*/  ULEA UR5, UR6, UR5, 0x18 ;  /* 0x0000000506057291 */ /* 0x001fd2000f8ec03f */
[----:B------:R-:W0:Y:S04]  /*4110*/  LDS.64 R30, [UR5+0x18] ;  /* 0x00001805ff1e7984 */ /* 0x000e280008000a00 */
[----:B------:R-:W1:Y:S04]  /*4120*/  LDS.128 R32, [UR5+0x20] ;  /* 0x00002005ff207984 */ /* 0x000e680008000c00 */
[----:B------:R-:W2:Y:S04]  /*4130*/  LDS.128 R40, [UR5+0x30] ;  /* 0x00003005ff287984 */ /* 0x000ea80008000c00 */
[----:B------:R-:W-:Y:S01]  /*4140*/  LDS.64 R72, [UR5+0x80] ;  /* 0x00008005ff487984 */ /* 0x000fe20008000a00 */
[----:B0-----:R-:W-:Y:S01]  /*4150*/  FADD.FTZ R37, R28, R30 ;  /* 0x0000001e1c257221 */ /* 0x001fe20000010000 */
[----:B------:R-:W-:-:S02]  /*4160*/  FADD.FTZ R36, R29, R31 ;  /* 0x0000001f1d247221 */ /* 0x000fc40000010000 */
[----:B------:R-:W0:Y:S01]  /*4170*/  LDS.128 R28, [UR5+0x40] ;  /* 0x00004005ff1c7984 */ /* 0x000e220008000c00 */
[----:B-1----:R-:W-:Y:S01]  /*4180*/  FADD.FTZ R37, R37, R32 ;  /* 0x0000002025257221 */ /* 0x002fe20000010000 */
[----:B------:R-:W-:-:S03]  /*4190*/  FADD.FTZ R36, R36, R33 ;  /* 0x0000002124247221 */ /* 0x000fc60000010000 */
        /* <DEDUP_REMOVED lines=27> */
.L_x_3445:
[----:B------:R-:W-:Y:S05]  /*4350*/  BSYNC B0 ;  /* 0x0000000000007941 */ /* 0x000fea0003800000 */
.L_x_3444:
[----:B------:R-:W-:Y:S02]  /*4360*/  ISETP.GE.U32.AND P6, PT, R56, 0x2, PT ;  /* 0x000000023800780c */ /* 0x000fe40003fc6070 */
        /* <DEDUP_REMOVED lines=22> */
[--C-:B-1----:R-:W-:Y:S01]  /*44d0*/  IMAD R73, R73, UR7, R97.reuse ;  /* 0x0000000749497c24 */ /* 0x102fe2000f8e0261 */
[----:B------:R-:W-:Y:S01]  /*44e0*/  ISETP.NE.AND P6, PT, R43, -0x1, PT ;  /* 0xffffffff2b00780c */ /* 0x000fe20003fc5270 */
[----:B------:R-:W-:Y:S02]  /*44f0*/  IMAD.IADD R97, R92, 0x1, R97 ;  /* 0x000000015c617824 */ /* 0x000fe400078e0261 */
        /* <DEDUP_REMOVED lines=10> */
.L_x_3448:
[----:B-1----:R-:W2:Y:S04]  /*45a0*/  LDG.E.STRONG.GPU R40, desc[UR8][R38.64] ;  /* 0x0000000826287981 */ /* 0x002ea8000c1ef900 */
[----:B--2---:R-:W-:Y:S01]  /*45b0*/  CCTL.IVALL ;  /* 0x00000000ff00798f */ /* 0x004fe20002000000 */
[----:B------:R-:W-:Y:S05]  /*45c0*/  YIELD ;  /* 0x0000000000007946 */ /* 0x000fea0003800000 */
[----:B------:R-:W-:-:S13]  /*45d0*/  ISETP.NE.AND P6, PT, R40, R43, PT ;  /* 0x0000002b2800720c */ /* 0x000fda0003fc5270 */
[----:B------:R-:W-:Y:S05]  /*45e0*/  @P6 BRA `(.L_x_3448) ;  /* 0xfffffffc00ec6947 */ /* 0x000fea000383ffff */
.L_x_3447:
        /* <DEDUP_REMOVED lines=10> */
[----:B------:R-:W-:-:S07]  /*4690*/  IADD3 R41, -R41, R56, RZ ;  /* 0x0000003829297210 */ /* 0x000fce0007ffe1ff */
.L_x_3450:
        /* <DEDUP_REMOVED lines=63> */
.L_x_3449:
        /* <DEDUP_REMOVED lines=18> */
.L_x_3452:
[----:B------:R-:W-:Y:S05]  /*4bb0*/  BSYNC B0 ;  /* 0x0000000000007941 */ /* 0x000fea0003800000 */
.L_x_3451:
[----:B------:R-:W-:-:S13]  /*4bc0*/  ISETP.NE.AND P6, PT, R41, 0x1, PT ;  /* 0x000000012900780c */ /* 0x000fda0003fc5270 */
[----:B------:R-:W-:Y:S05]  /*4bd0*/  @!P6 BRA `(.L_x_3446) ;  /* 0x00000000007ce947 */ /* 0x000fea0003800000 */
[----:B------:R-:W-:-:S05]  /*4be0*/  VIADD R72, R40, 0x1 ;  /* 0x0000000128487836 */ /* 0x000fca0000000000 */
        /* <DEDUP_REMOVED lines=30> */
.L_x_3446:
        /* <DEDUP_REMOVED lines=27> */
[----:B------:R-:W-:Y:S01]  /*4f80*/  IMAD.IADD R41, R4, 0x1, R6 ;  /* 0x0000000104297824 */ /* 0x000fe200078e0206 */
[----:B------:R-:W-:Y:S02]  /*4f90*/  SHF.L.U32 R14, R14, 0x10, RZ ;  /* 0x000000100e0e7819 */ /* 0x000fe400000006ff */
[----:B------:R-:W-:Y:S01]  /*4fa0*/  SHF.L.U32 R20, R20, 0x10, RZ ;  /* 0x0000001014147819 */ /* 0x000fe200000006ff */
[C---:B-1----:R-:W-:Y:S01]  /*4fb0*/  IMAD.WIDE R28, R41.reuse, 0x2, R28 ;  /* 0x00000002291c7825 */ /* 0x042fe200078e021c */
[----:B------:R-:W-:Y:S01]  /*4fc0*/  SHF.L.U32 R97, R22, 0x10, RZ ;  /* 0x0000001016617819 */ /* 0x000fe200000006ff */
[----:B------:R-:W1:Y:S02]  /*4fd0*/  @P5 MUFU.RSQ R98, R40 ;  /* 0x0000002800625308 */ /* 0x000e640000001400 */
[----:B0-----:R-:W-:Y:S01]  /*4fe0*/  IMAD.WIDE R38, R41, 0x2, R38 ;  /* 0x0000000229267825 */ /* 0x001fe200078e0226 */
[----:B------:R-:W2:Y:S04]  /*4ff0*/  LDG.E.U16 R6, desc[UR8][R28.64] ;  /* 0x000000081c067981 */ /* 0x000ea8000c1e1500 */
[----:B------:R-:W3:Y:S04]  /*5000*/  LDG.E.U16 R41, desc[UR8][R38.64] ;  /* 0x0000000826297981 */ /* 0x000ee8000c1e1500 */
[----:B------:R-:W4:Y:S04]  /*5010*/  LDG.E.U16 R99, desc[UR8][R28.64+0x2] ;  /* 0x000002081c637981 */ /* 0x000f28000c1e1500 */
[----:B------:R0:W5:Y:S01]  /*5020*/  LDG.E.U16 R105, desc[UR8][R38.64+0x2] ;  /* 0x0000020826697981 */ /* 0x000162000c1e1500 */
[----:B------:R-:W-:Y:S01]  /*5030*/  SHF.L.U32 R27, R27, 0x10, RZ ;  /* 0x000000101b1b7819 */ /* 0x000fe200000006ff */
[----:B------:R-:W-:Y:S01]  /*5040*/  IMAD.U32 R12, R12, 0x10000, RZ ;  /* 0x000100000c0c7824 */ /* 0x000fe200078e00ff */
        /* <DEDUP_REMOVED lines=9> */
[-C--:B-1----:R-:W-:Y:S01]  /*50e0*/  FMUL.FTZ R97, R97, R98.reuse ;  /* 0x0000006261617220 */ /* 0x082fe20000410000 */
[----:B0-----:R-:W-:Y:S01]  /*50f0*/  SHF.L.U32 R39, R51, 0x10, RZ ;  /* 0x0000001033277819 */ /* 0x001fe200000006ff */
        /* <DEDUP_REMOVED lines=68> */
[----:B------:R-:W-:Y:S01]  /*5540*/  PRMT R118, R54, 0x7632, R118 ;  /* 0x0000763236767816 */ /* 0x000fe20000000076 */
[----:B------:R-:W-:Y:S01]  /*5550*/  IMAD.U32 R42, R62, 0x10000, RZ ;  /* 0x000100003e2a7824 */ /* 0x000fe200078e00ff */
[----:B------:R-:W-:Y:S01]  /*5560*/  PRMT R55, R55, 0x7632, R55 ;  /* 0x0000763237377816 */ /* 0x000fe20000000037 */
[----:B------:R-:W-:Y:S01]  /*5570*/  IMAD.U32 R57, R57, 0x10000, RZ ;  /* 0x0001000039397824 */ /* 0x000fe200078e00ff */
[----:B------:R-:W-:Y:S01]  /*5580*/  PRMT R54, R8, 0x7632, R54 ;  /* 0x0000763208367816 */ /* 0x000fe20000000036 */
[----:B------:R-:W-:Y:S01]  /*5590*/  IMAD.U32 R107, R30, 0x10000, RZ ;  /* 0x000100001e6b7824 */ /* 0x000fe200078e00ff */
[----:B------:R-:W-:Y:S01]  /*55a0*/  ISETP.NE.AND P6, PT, RZ, UR10, PT ;  /* 0x0000000aff007c0c */ /* 0x000fe2000bfc5270 */
[----:B------:R-:W-:Y:S01]  /*55b0*/  IMAD.U32 R112, R35, 0x10000, RZ ;  /* 0x0001000023707824 */ /* 0x000fe200078e00ff */
[----:B------:R-:W-:Y:S01]  /*55c0*/  SHF.L.U32 R58, R58, 0x10, RZ ;  /* 0x000000103a3a7819 */ /* 0x000fe200000006ff */
[----:B------:R-:W-:Y:S01]  /*55d0*/  IMAD.U32 R55, R55, 0x10000, RZ ;  /* 0x0001000037377824 */ /* 0x000fe200078e00ff */
[----:B------:R-:W-:Y:S01]  /*55e0*/  SHF.L.U32 R59, R59, 0x10, RZ ;  /* 0x000000103b3b7819 */ /* 0x000fe200000006ff */
[----:B------:R-:W-:Y:S01]  /*55f0*/  FADD.FTZ R30, -R56, R42 ;  /* 0x0000002a381e7221 */ /* 0x000fe20000010100 */
[----:B------:R-:W-:Y:S01]  /*5600*/  SHF.L.U32 R60, R60, 0x10, RZ ;  /* 0x000000103c3c7819 */ /* 0x000fe200000006ff */
[----:B------:R-:W-:Y:S01]  /*5610*/  FADD.FTZ R35, -R56, R107 ;  /* 0x0000006b38237221 */ /* 0x000fe20000010100 */
[----:B------:R-:W-:Y:S01]  /*5620*/  SHF.L.U32 R61, R61, 0x10, RZ ;  /* 0x000000103d3d7819 */ /* 0x000fe200000006ff */
[-C--:B------:R-:W-:Y:S01]  /*5630*/  FMUL.FTZ R30, R30, R98.reuse ;  /* 0x000000621e1e7220 */ /* 0x080fe20000410000 */
        /* <DEDUP_REMOVED lines=25> */
[-C--:B------:R-:W-:Y:S01]  /*57d0*/  FMUL.FTZ R76, R76, R98.reuse ;  /* 0x000000624c4c7220 */ /* 0x080fe20000410000 */
[-C--:B------:R-:W-:Y:S01]  /*57e0*/  FMUL.FTZ R75, R75, R98.reuse ;  /* 0x000000624b4b7220 */ /* 0x080fe20000410000 */
[-C--:B------:R-:W-:Y:S01]  /*57f0*/  FMUL.FTZ R74, R74, R98.reuse ;  /* 0x000000624a4a7220 */ /* 0x080fe20000410000 */
[-C--:B------:R-:W-:Y:S01]  /*5800*/  FMUL.FTZ R71, R71, R98.reuse ;  /* 0x0000006247477220 */ /* 0x080fe20000410000 */
        /* <DEDUP_REMOVED lines=11> */
[----:B--2---:R-:W-:Y:S01]  /*58c0*/  SHF.L.U32 R45, R6, 0x10, RZ ;  /* 0x00000010062d7819 */ /* 0x004fe200000006ff */
[--C-:B------:R-:W-:Y:S01]  /*58d0*/  FADD.FTZ R6, R14, -R56.reuse ;  /* 0x800000380e067221 */ /* 0x100fe20000010000 */
[--C-:B------:R-:W-:Y:S01]  /*58e0*/  FADD.FTZ R14, R20, -R56.reuse ;  /* 0x80000038140e7221 */ /* 0x100fe20000010000 */
[--C-:B------:R-:W-:Y:S01]  /*58f0*/  FADD.FTZ R20, R27, -R56.reuse ;  /* 0x800000381b147221 */ /* 0x100fe20000010000 */
[----:B------:R-:W-:Y:S01]  /*5900*/  SHF.L.U32 R27, R49, 0x10, RZ ;  /* 0x00000010311b7819 */ /* 0x000fe200000006ff */
[----:B---3--:R-:W-:Y:S01]  /*5910*/  IMAD.U32 R41, R41, 0x10000, RZ ;  /* 0x0001000029297824 */ /* 0x008fe200078e00ff */
[----:B------:R-:W-:Y:S01]  /*5920*/  PRMT R49, R48, 0x7632, R49 ;  /* 0x0000763230317816 */ /* 0x000fe20000000031 */
[-C--:B------:R-:W-:Y:S01]  /*5930*/  FMUL.FTZ R6, R6, R98.reuse ;  /* 0x0000006206067220 */ /* 0x080fe20000410000 */
[-C--:B------:R-:W-:Y:S01]  /*5940*/  FMUL.FTZ R14, R14, R98.reuse ;  /* 0x000000620e0e7220 */ /* 0x080fe20000410000 */
[----:B------:R-:W-:Y:S01]  /*5950*/  FADD.FTZ R26, R27, -R56 ;  /* 0x800000381b1a7221 */ /* 0x000fe20000010000 */
[----:B------:R-:W-:Y:S01]  /*5960*/  PRMT R50, R49, 0x7632, R50 ;  /* 0x0000763231327816 */ /* 0x000fe20000000032 */
[--C-:B------:R-:W-:Y:S01]  /*5970*/  FADD.FTZ R27, R29, -R56.reuse ;  /* 0x800000381d1b7221 */ /* 0x100fe20000010000 */
[----:B------:R-:W-:Y:S01]  /*5980*/  FADD.FTZ R29, R47, -R56 ;  /* 0x800000382f1d7221 */ /* 0x000fe20000010000 */
[-C--:B------:R-:W-:Y:S01]  /*5990*/  FMUL.FTZ R20, R20, R98.reuse ;  /* 0x0000006214147220 */ /* 0x080fe20000410000 */
[----:B------:R-:W-:Y:S01]  /*59a0*/  PRMT R51, R50, 0x7632, R51 ;  /* 0x0000763232337816 */ /* 0x000fe20000000033 */
[-C--:B------:R-:W-:Y:S01]  /*59b0*/  FMUL.FTZ R26, R26, R98.reuse ;  /* 0x000000621a1a7220 */ /* 0x080fe20000410000 */
[-C--:B------:R-:W-:Y:S01]  /*59c0*/  FMUL.FTZ R27, R27, R98.reuse ;  /* 0x000000621b1b7220 */ /* 0x080fe20000410000 */
[----:B------:R-:W-:Y:S01]  /*59d0*/  FMUL.FTZ R29, R29, R98 ;  /* 0x000000621d1d7220 */ /* 0x000fe20000410000 */
[----:B------:R-:W-:Y:S01]  /*59e0*/  PRMT R52, R51, 0x7632, R52 ;  /* 0x0000763233347816 */ /* 0x000fe20000000034 */
[C-C-:B------:R-:W-:Y:S01]  /*59f0*/  FFMA.FTZ R97, R45.reuse, R97, R41.reuse ;  /* 0x000000612d617223 */ /* 0x140fe20000010029 */
[C-C-:B------:R-:W-:Y:S01]  /*5a00*/  FFMA.FTZ R92, R45.reuse, R92, R41.reuse ;  /* 0x0000005c2d5c7223 */ /* 0x140fe20000010029 */
[C---:B------:R-:W-:Y:S01]  /*5a10*/  FFMA.FTZ R73, R45.reuse, R73, R41 ;  /* 0x000000492d497223 */ /* 0x040fe20000010029 */
[----:B------:R-:W-:Y:S01]  /*5a20*/  PRMT R53, R52, 0x7632, R53 ;  /* 0x0000763234357816 */ /* 0x000fe20000000035 */
[C-C-:B------:R-:W-:Y:S01]  /*5a30*/  FFMA.FTZ R72, R45.reuse, R72, R41.reuse ;  /* 0x000000482d487223 */ /* 0x140fe20000010029 */
[C-C-:B------:R-:W-:Y:S01]  /*5a40*/  FFMA.FTZ R44, R45.reuse, R44, R41.reuse ;  /* 0x0000002c2d2c7223 */ /* 0x140fe20000010029 */
[----:B------:R-:W-:Y:S01]  /*5a50*/  FFMA.FTZ R43, R45, R43, R41 ;  /* 0x0000002b2d2b7223 */ /* 0x000fe20000010029 */
[----:B------:R-:W-:Y:S01]  /*5a60*/  PRMT R119, R53, 0x7632, R119 ;  /* 0x0000763235777816 */ /* 0x000fe20000000077 */
        /* <DEDUP_REMOVED lines=26> */
[----:B------:R-:W-:Y:S01]  /*5c10*/  SHF.L.U32 R45, R63, 0x10, RZ ;  /* 0x000000103f2d7819 */ /* 0x000fe200000006ff */
[----:B------:R-:W-:Y:S01]  /*5c20*/  IMAD.U32 R51, R51, 0x10000, RZ ;  /* 0x0001000033337824 */ /* 0x000fe200078e00ff */
[----:B------:R-:W-:Y:S01]  /*5c30*/  SHF.L.U32 R46, R64, 0x10, RZ ;  /* 0x00000010402e7819 */ /* 0x000fe200000006ff */
[C---:B------:R-:W-:Y:S01]  /*5c40*/  FADD.FTZ R64, -R56.reuse, R59 ;  /* 0x0000003b38407221 */ /* 0x040fe20000010100 */
        /* <DEDUP_REMOVED lines=22> */
[----:B----4-:R-:W-:Y:S01]  /*5db0*/  SHF.L.U32 R99, R99, 0x10, RZ ;  /* 0x0000001063637819 */ /* 0x010fe200000006ff */
[-C--:B------:R-:W-:Y:S01]  /*5dc0*/  FMUL.FTZ R63, R63, R98.reuse ;  /* 0x000000623f3f7220 */ /* 0x080fe20000410000 */
[----:B-----5:R-:W-:Y:S01]  /*5dd0*/  SHF.L.U32 R105, R105, 0x10, RZ ;  /* 0x0000001069697819 */ /* 0x020fe200000006ff */
        /* <DEDUP_REMOVED lines=59> */
.L_x_3453:
[----:B------:R-:W-:Y:S01]  /*6190*/  LOP3.LUT P5, RZ, R5, 0x4000000, RZ, 0xc0, !PT ;  /* 0x0400000005ff7812 */ /* 0x000fe200078ac0ff */
[----:B------:R-:W-:-:S12]  /*61a0*/  BSSY B0, `(.L_x_3454) ;  /* 0x000000f000007945 */ /* 0x000fd80003800000 */
[----:B------:R-:W-:Y:S05]  /*61b0*/  @!P5 BRA `(.L_x_3455) ;  /* 0x000000000034d947 */ /* 0x000fea0003800000 */
[----:B------:R-:W-:Y:S01]  /*61c0*/  SHF.R.S32.HI R54, RZ, 0x1f, R0 ;  /* 0x0000001fff367819 */ /* 0x000fe20000011400 */
[----:B------:R-:W-:Y:S01]  /*61d0*/  ULDC.64 UR12, c[0x0][0x270] ;  /* 0x00009c00000c7ab9 */ /* 0x000fe20000000a00 */
[----:B------:R-:W-:Y:S01]  /*61e0*/  IMAD.MOV.U32 R55, RZ, RZ, R67 ;  /* 0x000000ffff377224 */ /* 0x000fe200078e0043 */
[----:B------:R-:W-:Y:S02]  /*61f0*/  F2FP.BF16.F32.PACK_AB R97, R76, R97 ;  /* 0x000000614c61723e */ /* 0x000fe400000010ff */
[----:B------:R-:W-:Y:S01]  /*6200*/  IMAD R57, R54, UR12, RZ ;  /* 0x0000000c36397c24 */ /* 0x000fe2000f8e02ff */
        /* <DEDUP_REMOVED lines=8> */
.L_x_3455:
[----:B------:R-:W-:Y:S05]  /*6290*/  BSYNC B0 ;  /* 0x0000000000007941 */ /* 0x000fea0003800000 */
.L_x_3454:
        /* <DEDUP_REMOVED lines=11> */
.L_x_3456:
[----:B------:R-:W-:Y:S01]  /*6350*/  LOP3.LUT P5, RZ, R5, 0x2000000, RZ, 0xc0, !PT ;  /* 0x0200000005ff7812 */ /* 0x000fe200078ac0ff */
[----:B------:R-:W-:-:S12]  /*6360*/  BSSY B0, `(.L_x_3457) ;  /* 0x000000f000007945 */ /* 0x000fd80003800000 */
[----:B------:R-:W-:Y:S05]  /*6370*/  @!P5 BRA `(.L_x_3458) ;  /* 0x000000000034d947 */ /* 0x000fea0003800000 */
[----:B------:R-:W-:Y:S01]  /*6380*/  SHF.R.S32.HI R54, RZ, 0x1f, R102 ;  /* 0x0000001fff367819 */ /* 0x000fe20000011466 */
[----:B------:R-:W-:Y:S01]  /*6390*/  ULDC.64 UR12, c[0x0][0x270] ;  /* 0x00009c00000c7ab9 */ /* 0x000fe20000000a00 */
[----:B------:R-:W-:Y:S02]  /*63a0*/  MOV R55, R67 ;  /* 0x0000004300377202 */ /* 0x000fe40000000f00 */
[----:B------:R-:W-:Y:S01]  /*63b0*/  F2FP.BF16.F32.PACK_AB R75, R75, R92 ;  /* 0x0000005c4b4b723e */ /* 0x000fe200000010ff */
[----:B0-----:R-:W-:Y:S01]  /*63c0*/  IMAD R57, R54, UR12, RZ ;  /* 0x0000000c36397c24 */ /* 0x001fe2000f8e02ff */
        /* <DEDUP_REMOVED lines=8> */
.L_x_3458:
[----:B------:R-:W-:Y:S05]  /*6450*/  BSYNC B0 ;  /* 0x0000000000007941 */ /* 0x000fea0003800000 */
.L_x_3457:
        /* <DEDUP_REMOVED lines=11> */
.L_x_3459:
[----:B------:R-:W-:Y:S01]  /*6510*/  LOP3.LUT P5, RZ, R5, 0x1000000, RZ, 0xc0, !PT ;  /* 0x0100000005ff7812 */ /* 0x000fe200078ac0ff */
[----:B------:R-:W-:-:S12]  /*6520*/  BSSY B0, `(.L_x_3460) ;  /* 0x000000f000007945 */ /* 0x000fd80003800000 */
[----:B------:R-:W-:Y:S05]  /*6530*/  @!P5 BRA `(.L_x_3461) ;  /* 0x000000000034d947 */ /* 0x000fea0003800000 */
[----:B------:R-:W-:Y:S01]  /*6540*/  SHF.R.S32.HI R54, RZ, 0x1f, R101 ;  /* 0x0000001fff367819 */ /* 0x000fe20000011465 */
[----:B------:R-:W-:Y:S01]  /*6550*/  ULDC.64 UR12, c[0x0][0x270] ;  /* 0x00009c00000c7ab9 */ /* 0x000fe20000000a00 */
[----:B------:R-:W-:Y:S02]  /*6560*/  MOV R55, R67 ;  /* 0x0000004300377202 */ /* 0x000fe40000000f00 */
[----:B------:R-:W-:Y:S01]  /*6570*/  F2FP.BF16.F32.PACK_AB R63, R63, R73 ;  /* 0x000000493f3f723e */ /* 0x000fe200000010ff */
[----:B01----:R-:W-:Y:S02]  /*6580*/  IMAD R56, R54, UR12, RZ ;  /* 0x0000000c36387c24 */ /* 0x003fe4000f8e02ff */
        /* <DEDUP_REMOVED lines=8> */
.L_x_3461:
[----:B------:R-:W-:Y:S05]  /*6610*/  BSYNC B0 ;  /* 0x0000000000007941 */ /* 0x000fea0003800000 */
.L_x_3460:
[----:B--2---:R-:W-:Y:S01]  /*6620*/  IADD3 R63, R0, 0x1f0, RZ ;  /* 0x000001f0003f7810 */ /* 0x004fe20007ffe0ff */
[----:B------:R-:W-:Y:S06]  /*6630*/  @!P6 BRA `(.L_x_3462) ;  /* 0x000000000028e947 */ /* 0x000fec0003800000 */
        /* <DEDUP_REMOVED lines=10> */
.L_x_3462:
[----:B------:R-:W-:Y:S01]  /*66e0*/  LOP3.LUT P5, RZ, R5, 0x800000, RZ, 0xc0, !PT ;  /* 0x0080000005ff7812 */ /* 0x000fe200078ac0ff */
[----:B------:R-:W-:-:S12]  /*66f0*/  BSSY B0, `(.L_x_3463) ;  /* 0x000000f000007945 */ /* 0x000fd80003800000 */
[----:B------:R-:W-:Y:S05]  /*6700*/  @!P5 BRA `(.L_x_3464) ;  /* 0x000000000034d947 */ /* 0x000fea0003800000 */
[----:B------:R-:W-:Y:S01]  /*6710*/  SHF.R.S32.HI R54, RZ, 0x1f, R100 ;  /* 0x0000001fff367819 */ /* 0x000fe20000011464 */
[----:B------:R-:W-:Y:S01]  /*6720*/  ULDC.64 UR12, c[0x0][0x270] ;  /* 0x00009c00000c7ab9 */ /* 0x000fe20000000a00 */
[----:B------:R-:W-:-:S03]  /*6730*/  IMAD.MOV.U32 R55, RZ, RZ, R67 ;  /* 0x000000ffff377224 */ /* 0x000fc600078e0043 */
[----:B01----:R-:W-:Y:S01]  /*6740*/  IMAD R57, R54, UR12, RZ ;  /* 0x0000000c36397c24 */ /* 0x003fe2000f8e02ff */
[----:B------:R-:W-:-:S03]  /*6750*/  MOV R54, R68 ;  /* 0x0000004400367202 */ /* 0x000fc60000000f00 */
        /* <DEDUP_REMOVED lines=8> */
.L_x_3464:
[----:B------:R-:W-:Y:S05]  /*67e0*/  BSYNC B0 ;  /* 0x0000000000007941 */ /* 0x000fea0003800000 */
.L_x_3463:
        /* <DEDUP_REMOVED lines=11> */
.L_x_3465:
[----:B------:R-:W-:Y:S01]  /*68a0*/  LOP3.LUT P5, RZ, R5, 0x400000, RZ, 0xc0, !PT ;  /* 0x0040000005ff7812 */ /* 0x000fe200078ac0ff */
[----:B------:R-:W-:-:S12]  /*68b0*/  BSSY B0, `(.L_x_3466) ;  /* 0x000000f000007945 */ /* 0x000fd80003800000 */
[----:B------:R-:W-:Y:S05]  /*68c0*/  @!P5 BRA `(.L_x_3467) ;  /* 0x000000000034d947 */ /* 0x000fea0003800000 */
[----:B------:R-:W-:Y:S01]  /*68d0*/  SHF.R.S32.HI R54, RZ, 0x1f, R96 ;  /* 0x0000001fff367819 */ /* 0x000fe20000011460 */
[----:B------:R-:W-:Y:S01]  /*68e0*/  ULDC.64 UR12, c[0x0][0x270] ;  /* 0x00009c00000c7ab9 */ /* 0x000fe20000000a00 */
[----:B--2---:R-:W-:Y:S02]  /*68f0*/  MOV R55, R67 ;  /* 0x0000004300377202 */ /* 0x004fe40000000f00 */
        /* <DEDUP_REMOVED lines=10> */
.L_x_3467:
[----:B------:R-:W-:Y:S05]  /*69a0*/  BSYNC B0 ;  /* 0x0000000000007941 */ /* 0x000fea0003800000 */
.L_x_3466:
[----:B------:R-:W-:Y:S05]  /*69b0*/  @!P6 BRA `(.L_x_3468) ;  /* 0x000000000028e947 */ /* 0x000fea0003800000 */
[----:B------:R-:W-:Y:S01]  /*69c0*/  FMUL.FTZ R44, R43, -1.4426950216293334961 ;  /* 0xbfb8aa3b2b2c7820 */ /* 0x000fe20000410000 */
[----:B--2---:R-:W-:-:S05]  /*69d0*/  FMUL.FTZ R55, R70, -1.4426950216293334961 ;  /* 0xbfb8aa3b46377820 */ /* 0x004fca0000410000 */
[----:B------:R-:W2:Y:S08]  /*69e0*/  MUFU.EX2 R44, R44 ;  /* 0x0000002c002c7308 */ /* 0x000eb00000000800 */
[----:B------:R-:W0:Y:S01]  /*69f0*/  MUFU.EX2 R55, R55 ;  /* 0x0000003700377308 */ /* 0x000e220000000800 */
[----:B--2---:R-:W-:-:S07]  /*6a00*/  FADD.FTZ R54, R44, 1 ;  /* 0x3f8000002c367421 */ /* 0x004fce0000010000 */
[----:B------:R-:W2:Y:S01]  /*6a10*/  MUFU.RCP R54, R54 ;  /* 0x0000003600367308 */ /* 0x000ea20000001000 */
[----:B01-3--:R-:W-:-:S07]  /*6a20*/  FADD.FTZ R56, R55, 1 ;  /* 0x3f80000037387421 */ /* 0x00bfce0000010000 */
[----:B------:R-:W0:Y:S01]  /*6a30*/  MUFU.RCP R57, R56 ;  /* 0x0000003800397308 */ /* 0x000e220000001000 */
[----:B--2---:R-:W-:Y:S01]  /*6a40*/  FMUL.FTZ R43, R43, R54 ;  /* 0x000000362b2b7220 */ /* 0x004fe20000410000 */
[----:B0-----:R-:W-:-:S07]  /*6a50*/  FMUL.FTZ R70, R70, R57 ;  /* 0x0000003946467220 */ /* 0x001fce0000410000 */
.L_x_3468:
[----:B------:R-:W-:Y:S01]  /*6a60*/  LOP3.LUT P5, RZ, R5, 0x200000, RZ, 0xc0, !PT ;  /* 0x0020000005ff7812 */ /* 0x000fe200078ac0ff */
[----:B------:R-:W-:-:S12]  /*6a70*/  BSSY B0, `(.L_x_3469) ;  /* 0x000000f000007945 */ /* 0x000fd80003800000 */
[----:B------:R-:W-:Y:S05]  /*6a80*/  @!P5 BRA `(.L_x_3470) ;  /* 0x000000000034d947 */ /* 0x000fea0003800000 */
[----:B------:R-:W-:Y:S01]  /*6a90*/  SHF.R.S32.HI R44, RZ, 0x1f, R95 ;  /* 0x0000001fff2c7819 */ /* 0x000fe2000001145f */
[----:B------:R-:W-:Y:S01]  /*6aa0*/  ULDC.64 UR12, c[0x0][0x270] ;  /* 0x00009c00000c7ab9 */ /* 0x000fe20000000a00 */
[----:B--2---:R-:W-:Y:S01]  /*6ab0*/  MOV R55, R67 ;  /* 0x0000004300377202 */ /* 0x004fe20000000f00 */
[----:B------:R-:W-:Y:S01]  /*6ac0*/  IMAD.MOV.U32 R54, RZ, RZ, R68 ;  /* 0x000000ffff367224 */ /* 0x000fe200078e0044 */
[----:B------:R-:W-:Y:S01]  /*6ad0*/  F2FP.BF16.F32.PACK_AB R43, R70, R43 ;  /* 0x0000002b462b723e */ /* 0x000fe200000010ff */
[----:B------:R-:W-:Y:S02]  /*6ae0*/  IMAD R44, R44, UR12, RZ ;  /* 0x0000000c2c2c7c24 */ /* 0x000fe4000f8e02ff */
[----:B------:R-:W-:-:S04]  /*6af0*/  IMAD.WIDE.U32 R54, R95, UR12, R54 ;  /* 0x0000000c5f367c25 */ /* 0x000fc8000f8e0036 */
[----:B01-3--:R-:W-:Y:S01]  /*6b00*/  IMAD R57, R95, UR13, R44 ;  /* 0x0000000d5f397c24 */ /* 0x00bfe2000f8e022c */
[----:B------:R-:W-:Y:S02]  /*6b10*/  ULDC.64 UR12, c[0x0][0x210] ;  /* 0x00008400000c7ab9 */ /* 0x000fe40000000a00 */
[----:B------:R-:W-:Y:S02]  /*6b20*/  LEA R56, P5, R54, UR12, 0x1 ;  /* 0x0000000c36387c11 */ /* 0x000fe4000f8a08ff */
[----:B------:R-:W-:-:S04]  /*6b30*/  IADD3 R57, R55, R57, RZ ;  /* 0x0000003937397210 */ /* 0x000fc80007ffe0ff */
[----:B------:R-:W-:-:S05]  /*6b40*/  LEA.HI.X R57, R54, UR13, R57, 0x1, P5 ;  /* 0x0000000d36397c11 */ /* 0x000fca000a8f0c39 */
[----:B------:R4:W-:Y:S02]  /*6b50*/  STG.E desc[UR8][R56.64], R43 ;  /* 0x0000002b38007986 */ /* 0x0009e4000c101908 */
.L_x_3470:
[----:B------:R-:W-:Y:S05]  /*6b60*/  BSYNC B0 ;  /* 0x0000000000007941 */ /* 0x000fea0003800000 */
.L_x_3469:
[----:B------:R-:W-:Y:S05]  /*6b70*/  @!P6 BRA `(.L_x_3471) ;  /* 0x000000000028e947 */ /* 0x000fea0003800000 */
[----:B------:R-:W-:Y:S01]  /*6b80*/  FMUL.FTZ R54, R65, -1.4426950216293334961 ;  /* 0xbfb8aa3b41367820 */ /* 0x000fe20000410000 */
[----:B----4-:R-:W-:-:S05]  /*6b90*/  FMUL.FTZ R43, R6, -1.4426950216293334961 ;  /* 0xbfb8aa3b062b7820 */ /* 0x010fca0000410000 */
        /* <DEDUP_REMOVED lines=8> */
.L_x_3471:
[----:B------:R-:W-:Y:S01]  /*6c20*/  LOP3.LUT P5, RZ, R5, 0x100000, RZ, 0xc0, !PT ;  /* 0x0010000005ff7812 */ /* 0x000fe200078ac0ff */
[----:B------:R-:W-:-:S12]  /*6c30*/  BSSY B0, `(.L_x_3472) ;  /* 0x000000f000007945 */ /* 0x000fd80003800000 */
[----:B------:R-:W-:Y:S05]  /*6c40*/  @!P5 BRA `(.L_x_3473) ;  /* 0x000000000034d947 */ /* 0x000fea0003800000 */
[----:B----4-:R-:W-:Y:S01]  /*6c50*/  SHF.R.S32.HI R43, RZ, 0x1f, R94 ;  /* 0x0000001fff2b7819 */ /* 0x010fe2000001145e */
[----:B------:R-:W-:Y:S01]  /*6c60*/  ULDC.64 UR12, c[0x0][0x270] ;  /* 0x00009c00000c7ab9 */ /* 0x000fe20000000a00 */
[----:B------:R-:W-:Y:S02]  /*6c70*/  MOV R54, R68 ;  /* 0x0000004400367202 */ /* 0x000fe40000000f00 */
[----:B--2---:R-:W-:Y:S01]  /*6c80*/  MOV R55, R67 ;  /* 0x0000004300377202 */ /* 0x004fe20000000f00 */
[----:B------:R-:W-:Y:S01]  /*6c90*/  IMAD R43, R43, UR12, RZ ;  /* 0x0000000c2b2b7c24 */ /* 0x000fe2000f8e02ff */
        /* <DEDUP_REMOVED lines=8> */
.L_x_3473:
[----:B------:R-:W-:Y:S05]  /*6d20*/  BSYNC B0 ;  /* 0x0000000000007941 */ /* 0x000fea0003800000 */
.L_x_3472:
        /* <DEDUP_REMOVED lines=8> */
[----:B------:R-:W4:Y:S01]  /*6db0*/  MUFU.RCP R44, R43 ;  /* 0x0000002b002c7308 */ /* 0x000f220000001000 */
[----:B--2---:R-:W-:Y:S01]  /*6dc0*/  FMUL.FTZ R64, R64, R55 ;  /* 0x0000003740407220 */ /* 0x004fe20000410000 */
[----:B----4-:R-:W-:-:S07]  /*6dd0*/  FMUL.FTZ R9, R9, R44 ;  /* 0x0000002c09097220 */ /* 0x010fce0000410000 */
.L_x_3474:
[----:B------:R-:W-:Y:S01]  /*6de0*/  LOP3.LUT P5, RZ, R5, 0x80000, RZ, 0xc0, !PT ;  /* 0x0008000005ff7812 */ /* 0x000fe200078ac0ff */
[----:B------:R-:W-:-:S12]  /*6df0*/  BSSY B0, `(.L_x_3475) ;  /* 0x000000f000007945 */ /* 0x000fd80003800000 */
[----:B------:R-:W-:Y:S05]  /*6e00*/  @!P5 BRA `(.L_x_3476) ;  /* 0x000000000034d947 */ /* 0x000fea0003800000 */
[----:B------:R-:W-:Y:S01]  /*6e10*/  SHF.R.S32.HI R6, RZ, 0x1f, R93 ;  /* 0x0000001fff067819 */ /* 0x000fe2000001145d */
[----:B------:R-:W-:Y:S01]  /*6e20*/  ULDC.64 UR12, c[0x0][0x270] ;  /* 0x00009c00000c7ab9 */ /* 0x000fe20000000a00 */
[----:B------:R-:W-:Y:S02]  /*6e30*/  MOV R54, R68 ;  /* 0x0000004400367202 */ /* 0x000fe40000000f00 */
[----:B--2---:R-:W-:Y:S01]  /*6e40*/  MOV R55, R67 ;  /* 0x0000004300377202 */ /* 0x004fe20000000f00 */
[----:B------:R-:W-:Y:S01]  /*6e50*/  IMAD R6, R6, UR12, RZ ;  /* 0x0000000c06067c24 */ /* 0x000fe2000f8e02ff */
[----:B------:R-:W-:Y:S01]  /*6e60*/  F2FP.BF16.F32.PACK_AB R9, R64, R9 ;  /* 0x000000094009723e */ /* 0x000fe200000010ff */
[----:B------:R-:W-:-:S04]  /*6e70*/  IMAD.WIDE.U32 R54, R93, UR12, R54 ;  /* 0x0000000c5d367c25 */ /* 0x000fc8000f8e0036 */
[----:B----4-:R-:W-:Y:S01]  /*6e80*/  IMAD R43, R93, UR13, R6 ;  /* 0x0000000d5d2b7c24 */ /* 0x010fe2000f8e0206 */
[----:B------:R-:W-:Y:S02]  /*6e90*/  ULDC.64 UR12, c[0x0][0x210] ;  /* 0x00008400000c7ab9 */ /* 0x000fe40000000a00 */
[----:B01-3--:R-:W-:Y:S02]  /*6ea0*/  LEA R56, P5, R54, UR12, 0x1 ;  /* 0x0000000c36387c11 */ /* 0x00bfe4000f8a08ff */
[----:B------:R-:W-:-:S04]  /*6eb0*/  IADD3 R43, R55, R43, RZ ;  /* 0x0000002b372b7210 */ /* 0x000fc80007ffe0ff */
[----:B------:R-:W-:-:S05]  /*6ec0*/  LEA.HI.X R57, R54, UR13, R43, 0x1, P5 ;  /* 0x0000000d36397c11 */ /* 0x000fca000a8f0c2b */
[----:B------:R0:W-:Y:S02]  /*6ed0*/  STG.E desc[UR8][R56.64], R9 ;  /* 0x0000000938007986 */ /* 0x0001e4000c101908 */
.L_x_3476:
[----:B------:R-:W-:Y:S05]  /*6ee0*/  BSYNC B0 ;  /* 0x0000000000007941 */ /* 0x000fea0003800000 */
.L_x_3475:
[----:B------:R-:W-:Y:S05]  /*6ef0*/  @!P6 BRA `(.L_x_3477) ;  /* 0x000000000028e947 */ /* 0x000fea0003800000 */
[----:B------:R-:W-:Y:S01]  /*6f00*/  FMUL.FTZ R6, R10, -1.4426950216293334961 ;  /* 0xbfb8aa3b0a067820 */ /* 0x000fe20000410000 */
[----:B----4-:R-:W-:-:S05]  /*6f10*/  FMUL.FTZ R43, R62, -1.4426950216293334961 ;  /* 0xbfb8aa3b3e2b7820 */ /* 0x010fca0000410000 */
[----:B------:R-:W0:Y:S08]  /*6f20*/  MUFU.EX2 R6, R6 ;  /* 0x0000000600067308 */ /* 0x000e300000000800 */
[----:B------:R-:W4:Y:S01]  /*6f30*/  MUFU.EX2 R43, R43 ;  /* 0x0000002b002b7308 */ /* 0x000f220000000800 */
[----:B0-----:R-:W-:-:S07]  /*6f40*/  FADD.FTZ R9, R6, 1 ;  /* 0x3f80000006097421 */ /* 0x001fce0000010000 */
[----:B------:R-:W0:Y:S01]  /*6f50*/  MUFU.RCP R9, R9 ;  /* 0x0000000900097308 */ /* 0x000e220000001000 */
[----:B----4-:R-:W-:-:S07]  /*6f60*/  FADD.FTZ R44, R43, 1 ;  /* 0x3f8000002b2c7421 */ /* 0x010fce0000010000 */
[----:B--2---:R-:W2:Y:S01]  /*6f70*/  MUFU.RCP R55, R44 ;  /* 0x0000002c00377308 */ /* 0x004ea20000001000 */
[----:B0-----:R-:W-:Y:S01]  /*6f80*/  FMUL.FTZ R10, R10, R9 ;  /* 0x000000090a0a7220 */ /* 0x001fe20000410000 */
[----:B--2---:R-:W-:-:S07]  /*6f90*/  FMUL.FTZ R62, R62, R55 ;  /* 0x000000373e3e7220 */ /* 0x004fce0000410000 */
.L_x_3477:
[----:B------:R-:W-:Y:S01]  /*6fa0*/  LOP3.LUT P5, RZ, R5, 0x40000, RZ, 0xc0, !PT ;  /* 0x0004000005ff7812 */ /* 0x000fe200078ac0ff */
[----:B------:R-:W-:-:S12]  /*6fb0*/  BSSY B0, `(.L_x_3478) ;  /* 0x000000f000007945 */ /* 0x000fd80003800000 */
[----:B------:R-:W-:Y:S05]  /*6fc0*/  @!P5 BRA `(.L_x_3479) ;  /* 0x000000000034d947 */ /* 0x000fea0003800000 */
[----:B------:R-:W-:Y:S01]  /*6fd0*/  SHF.R.S32.HI R6, RZ, 0x1f, R91 ;  /* 0x0000001fff067819 */ /* 0x000fe2000001145b */
[----:B------:R-:W-:Y:S01]  /*6fe0*/  ULDC.64 UR12, c[0x0][0x270] ;  /* 0x00009c00000c7ab9 */ /* 0x000fe20000000a00 */
[----:B------:R-:W-:Y:S01]  /*6ff0*/  MOV R54, R68 ;  /* 0x0000004400367202 */ /* 0x000fe20000000f00 */
[----:B--2---:R-:W-:Y:S02]  /*7000*/  IMAD.MOV.U32 R55, RZ, RZ, R67 ;  /* 0x000000ffff377224 */ /* 0x004fe400078e0043 */
[----:B------:R-:W-:Y:S02]  /*7010*/  IMAD R6, R6, UR12, RZ ;  /* 0x0000000c06067c24 */ /* 0x000fe4000f8e02ff */
[----:B------:R-:W-:-:S04]  /*7020*/  IMAD.WIDE.U32 R54, R91, UR12, R54 ;  /* 0x0000000c5b367c25 */ /* 0x000fc8000f8e0036 */
[----:B0-----:R-:W-:Y:S01]  /*7030*/  IMAD R9, R91, UR13, R6 ;  /* 0x0000000d5b097c24 */ /* 0x001fe2000f8e0206 */
[----:B------:R-:W-:Y:S02]  /*7040*/  ULDC.64 UR12, c[0x0][0x210] ;  /* 0x00008400000c7ab9 */ /* 0x000fe40000000a00 */
[----:B-1-34-:R-:W-:Y:S02]  /*7050*/  LEA R56, P5, R54, UR12, 0x1 ;  /* 0x0000000c36387c11 */ /* 0x01afe4000f8a08ff */
[----:B------:R-:W-:-:S04]  /*7060*/  IADD3 R9, R55, R9, RZ ;  /* 0x0000000937097210 */ /* 0x000fc80007ffe0ff */
[----:B------:R-:W-:Y:S02]  /*7070*/  LEA.HI.X R57, R54, UR13, R9, 0x1, P5 ;  /* 0x0000000d36397c11 */ /* 0x000fe4000a8f0c09 */
[----:B------:R-:W-:-:S05]  /*7080*/  F2FP.BF16.F32.PACK_AB R9, R62, R10 ;  /* 0x0000000a3e09723e */ /* 0x000fca00000010ff */
[----:B------:R0:W-:Y:S02]  /*7090*/  STG.E desc[UR8][R56.64], R9 ;  /* 0x0000000938007986 */ /* 0x0001e4000c101908 */
.L_x_3479:
[----:B------:R-:W-:Y:S05]  /*70a0*/  BSYNC B0 ;  /* 0x0000000000007941 */ /* 0x000fea0003800000 */
.L_x_3478:
        /* <DEDUP_REMOVED lines=11> */
.L_x_3480:
[----:B------:R-:W-:Y:S01]  /*7160*/  LOP3.LUT P5, RZ, R5, 0x20000, RZ, 0xc0, !PT ;  /* 0x0002000005ff7812 */ /* 0x000fe200078ac0ff */
[----:B------:R-:W-:-:S12]  /*7170*/  BSSY B0, `(.L_x_3481) ;  /* 0x000000f000007945 */ /* 0x000fd80003800000 */
[----:B------:R-:W-:Y:S05]  /*7180*/  @!P5 BRA `(.L_x_3482) ;  /* 0x000000000034d947 */ /* 0x000fea0003800000 */
[----:B------:R-:W-:Y:S01]  /*7190*/  SHF.R.S32.HI R6, RZ, 0x1f, R90 ;  /* 0x0000001fff067819 */ /* 0x000fe2000001145a */
[----:B------:R-:W-:Y:S01]  /*71a0*/  ULDC.64 UR12, c[0x0][0x270] ;  /* 0x00009c00000c7ab9 */ /* 0x000fe20000000a00 */
[----:B------:R-:W-:Y:S02]  /*71b0*/  MOV R54, R68 ;  /* 0x0000004400367202 */ /* 0x000fe40000000f00 */
[----:B--2---:R-:W-:Y:S01]  /*71c0*/  MOV R55, R67 ;  /* 0x0000004300377202 */ /* 0x004fe20000000f00 */
[----:B0-----:R-:W-:Y:S01]  /*71d0*/  IMAD R9, R6, UR12, RZ ;  /* 0x0000000c06097c24 */ /* 0x001fe2000f8e02ff */
[----:B------:R-:W-:Y:S01]  /*71e0*/  F2FP.BF16.F32.PACK_AB R11, R8, R11 ;  /* 0x0000000b080b723e */ /* 0x000fe200000010ff */
[----:B------:R-:W-:-:S04]  /*71f0*/  IMAD.WIDE.U32 R54, R90, UR12, R54 ;  /* 0x0000000c5a367c25 */ /* 0x000fc8000f8e0036 */
[----:B------:R-:W-:Y:S01]  /*7200*/  IMAD R9, R90, UR13, R9 ;  /* 0x0000000d5a097c24 */ /* 0x000fe2000f8e0209 */
[----:B------:R-:W-:Y:S02]  /*7210*/  ULDC.64 UR12, c[0x0][0x210] ;  /* 0x00008400000c7ab9 */ /* 0x000fe40000000a00 */
[----:B-1-34-:R-:W-:Y:S02]  /*7220*/  LEA R56, P5, R54, UR12, 0x1 ;  /* 0x0000000c36387c11 */ /* 0x01afe4000f8a08ff */
[----:B------:R-:W-:-:S04]  /*7230*/  IADD3 R9, R55, R9, RZ ;  /* 0x0000000937097210 */ /* 0x000fc80007ffe0ff */
[----:B------:R-:W-:-:S05]  /*7240*/  LEA.HI.X R57, R54, UR13, R9, 0x1, P5 ;  /* 0x0000000d36397c11 */ /* 0x000fca000a8f0c09 */
[----:B------:R0:W-:Y:S02]  /*7250*/  STG.E desc[UR8][R56.64], R11 ;  /* 0x0000000b38007986 */ /* 0x0001e4000c101908 */
.L_x_3482:
[----:B------:R-:W-:Y:S05]  /*7260*/  BSYNC B0 ;  /* 0x0000000000007941 */ /* 0x000fea0003800000 */
.L_x_3481:
        /* <DEDUP_REMOVED lines=8> */
[----:B------:R-:W5:Y:S01]  /*72f0*/  MUFU.RCP R9, R8 ;  /* 0x0000000800097308 */ /* 0x000f620000001000 */
[----:B0-----:R-:W-:Y:S01]  /*7300*/  FMUL.FTZ R30, R30, R11 ;  /* 0x0000000b1e1e7220 */ /* 0x001fe20000410000 */
[----:B-----5:R-:W-:-:S07]  /*7310*/  FMUL.FTZ R12, R12, R9 ;  /* 0x000000090c0c7220 */ /* 0x020fce0000410000 */
.L_x_3483:
[----:B------:R-:W-:Y:S01]  /*7320*/  LOP3.LUT P5, RZ, R5, 0x10000, RZ, 0xc0, !PT ;  /* 0x0001000005ff7812 */ /* 0x000fe200078ac0ff */
[----:B------:R-:W-:-:S12]  /*7330*/  BSSY B0, `(.L_x_3484) ;  /* 0x000000f000007945 */ /* 0x000fd80003800000 */
[----:B------:R-:W-:Y:S05]  /*7340*/  @!P5 BRA `(.L_x_3485) ;  /* 0x000000000034d947 */ /* 0x000fea0003800000 */
[----:B------:R-:W-:Y:S01]  /*7350*/  SHF.R.S32.HI R6, RZ, 0x1f, R89 ;  /* 0x0000001fff067819 */ /* 0x000fe20000011459 */
[----:B------:R-:W-:Y:S01]  /*7360*/  ULDC.64 UR12, c[0x0][0x270] ;  /* 0x00009c00000c7ab9 */ /* 0x000fe20000000a00 */
[----:B0-----:R-:W-:Y:S01]  /*7370*/  MOV R9, R67 ;  /* 0x0000004300097202 */ /* 0x001fe20000000f00 */
[----:B------:R-:W-:Y:S02]  /*7380*/  IMAD.MOV.U32 R8, RZ, RZ, R68 ;  /* 0x000000ffff087224 */ /* 0x000fe400078e0044 */
        /* <DEDUP_REMOVED lines=9> */
.L_x_3485:
[----:B------:R-:W-:Y:S05]  /*7420*/  BSYNC B0 ;  /* 0x0000000000007941 */ /* 0x000fea0003800000 */
.L_x_3484:
[----:B------:R-:W-:Y:S05]  /*7430*/  @!P6 BRA `(.L_x_3486) ;  /* 0x000000000028e947 */ /* 0x000fea0003800000 */
[----:B------:R-:W-:Y:S01]  /*7440*/  FMUL.FTZ R6, R13, -1.4426950216293334961 ;  /* 0xbfb8aa3b0d067820 */ /* 0x000fe20000410000 */
[----:B0-----:R-:W-:-:S05]  /*7450*/  FMUL.FTZ R9, R31, -1.4426950216293334961 ;  /* 0xbfb8aa3b1f097820 */ /* 0x001fca0000410000 */
        /* <DEDUP_REMOVED lines=8> */
.L_x_3486:
[----:B------:R-:W-:Y:S01]  /*74e0*/  LOP3.LUT P5, RZ, R5, 0x8000, RZ, 0xc0, !PT ;  /* 0x0000800005ff7812 */ /* 0x000fe200078ac0ff */
[----:B------:R-:W-:-:S12]  /*74f0*/  BSSY B0, `(.L_x_3487) ;  /* 0x000000f000007945 */ /* 0x000fd80003800000 */
[----:B------:R-:W-:Y:S05]  /*7500*/  @!P5 BRA `(.L_x_3488) ;  /* 0x000000000034d947 */ /* 0x000fea0003800000 */
[----:B------:R-:W-:Y:S01]  /*7510*/  SHF.R.S32.HI R6, RZ, 0x1f, R88 ;  /* 0x0000001fff067819 */ /* 0x000fe20000011458 */
[----:B------:R-:W-:Y:S01]  /*7520*/  ULDC.64 UR12, c[0x0][0x270] ;  /* 0x00009c00000c7ab9 */ /* 0x000fe20000000a00 */
[----:B------:R-:W-:Y:S02]  /*7530*/  MOV R8, R68 ;  /* 0x0000004400087202 */ /* 0x000fe40000000f00 */
[----:B0-----:R-:W-:Y:S01]  /*7540*/  MOV R9, R67 ;  /* 0x0000004300097202 */ /* 0x001fe20000000f00 */
[----:B------:R-:W-:Y:S01]  /*7550*/  IMAD R11, R6, UR12, RZ ;  /* 0x0000000c060b7c24 */ /* 0x000fe2000f8e02ff */
[----:B------:R-:W-:Y:S01]  /*7560*/  F2FP.BF16.F32.PACK_AB R13, R31, R13 ;  /* 0x0000000d1f0d723e */ /* 0x000fe200000010ff */
[----:B------:R-:W-:-:S04]  /*7570*/  IMAD.WIDE.U32 R8, R88, UR12, R8 ;  /* 0x0000000c58087c25 */ /* 0x000fc8000f8e0008 */
[----:B------:R-:W-:Y:S01]  /*7580*/  IMAD R11, R88, UR13, R11 ;  /* 0x0000000d580b7c24 */ /* 0x000fe2000f8e020b */
[----:B------:R-:W-:Y:S02]  /*7590*/  ULDC.64 UR12, c[0x0][0x210] ;  /* 0x00008400000c7ab9 */ /* 0x000fe40000000a00 */
[----:B------:R-:W-:Y:S01]  /*75a0*/  LEA R10, P5, R8, UR12, 0x1 ;  /* 0x0000000c080a7c11 */ /* 0x000fe2000f8a08ff */
[----:B------:R-:W-:-:S05]  /*75b0*/  IMAD.IADD R11, R9, 0x1, R11 ;  /* 0x00000001090b7824 */ /* 0x000fca00078e020b */
[----:B------:R-:W-:-:S05]  /*75c0*/  LEA.HI.X R11, R8, UR13, R11, 0x1, P5 ;  /* 0x0000000d080b7c11 */ /* 0x000fca000a8f0c0b */
[----:B------:R0:W-:Y:S02]  /*75d0*/  STG.E desc[UR8][R10.64], R13 ;  /* 0x0000000d0a007986 */ /* 0x0001e4000c101908 */
.L_x_3488:
[----:B------:R-:W-:Y:S05]  /*75e0*/  BSYNC B0 ;  /* 0x0000000000007941 */ /* 0x000fea0003800000 */
.L_x_3487:
        /* <DEDUP_REMOVED lines=11> */
.L_x_3489:
[----:B------:R-:W-:Y:S01]  /*76a0*/  LOP3.LUT P5, RZ, R5, 0x4000, RZ, 0xc0, !PT ;  /* 0x0000400005ff7812 */ /* 0x000fe200078ac0ff */
[----:B------:R-:W-:-:S12]  /*76b0*/  BSSY B0, `(.L_x_3490) ;  /* 0x000000f000007945 */ /* 0x000fd80003800000 */
[----:B------:R-:W-:Y:S05]  /*76c0*/  @!P5 BRA `(.L_x_3491) ;  /* 0x000000000034d947 */ /* 0x000fea0003800000 */
[----:B------:R-:W-:Y:S01]  /*76d0*/  SHF.R.S32.HI R6, RZ, 0x1f, R87 ;  /* 0x0000001fff067819 */ /* 0x000fe20000011457 */
[----:B------:R-:W-:Y:S01]  /*76e0*/  ULDC.64 UR12, c[0x0][0x270] ;  /* 0x00009c00000c7ab9 */ /* 0x000fe20000000a00 */
[----:B------:R-:W-:Y:S02]  /*76f0*/  MOV R8, R68 ;  /* 0x0000004400087202 */ /* 0x000fe40000000f00 */
[----:B0-----:R-:W-:Y:S01]  /*7700*/  MOV R9, R67 ;  /* 0x0000004300097202 */ /* 0x001fe20000000f00 */
        /* <DEDUP_REMOVED lines=9> */
.L_x_3491:
[----:B------:R-:W-:Y:S05]  /*77a0*/  BSYNC B0 ;  /* 0x0000000000007941 */ /* 0x000fea0003800000 */
.L_x_3490:
        /* <DEDUP_REMOVED lines=11> */
.L_x_3492:
[----:B------:R-:W-:Y:S01]  /*7860*/  LOP3.LUT P5, RZ, R5, 0x2000, RZ, 0xc0, !PT ;  /* 0x0000200005ff7812 */ /* 0x000fe200078ac0ff */
[----:B------:R-:W-:-:S12]  /*7870*/  BSSY B0, `(.L_x_3493) ;  /* 0x000000f000007945 */ /* 0x000fd80003800000 */
[----:B------:R-:W-:Y:S05]  /*7880*/  @!P5 BRA `(.L_x_3494) ;  /* 0x000000000034d947 */ /* 0x000fea0003800000 */
[----:B------:R-:W-:Y:S01]  /*7890*/  SHF.R.S32.HI R6, RZ, 0x1f, R86 ;  /* 0x0000001fff067819 */ /* 0x000fe20000011456 */
[----:B------:R-:W-:Y:S01]  /*78a0*/  ULDC.64 UR12, c[0x0][0x270] ;  /* 0x00009c00000c7ab9 */ /* 0x000fe20000000a00 */
[----:B------:R-:W-:Y:S01]  /*78b0*/  MOV R8, R68 ;  /* 0x0000004400087202 */ /* 0x000fe20000000f00 */
[----:B0-----:R-:W-:Y:S01]  /*78c0*/  IMAD.MOV.U32 R9, RZ, RZ, R67 ;  /* 0x000000ffff097224 */ /* 0x001fe200078e0043 */
        /* <DEDUP_REMOVED lines=9> */
.L_x_3494:
[----:B------:R-:W-:Y:S05]  /*7960*/  BSYNC B0 ;  /* 0x0000000000007941 */ /* 0x000fea0003800000 */
.L_x_3493:
        /* <DEDUP_REMOVED lines=11> */
.L_x_3495:
        /* <DEDUP_REMOVED lines=16> */
.L_x_3497:
[----:B------:R-:W-:Y:S05]  /*7b20*/  BSYNC B0 ;  /* 0x0000000000007941 */ /* 0x000fea0003800000 */
.L_x_3496:
        /* <DEDUP_REMOVED lines=11> */
.L_x_3498:
        /* <DEDUP_REMOVED lines=16> */
.L_x_3500:
[----:B------:R-:W-:Y:S05]  /*7ce0*/  BSYNC B0 ;  /* 0x0000000000007941 */ /* 0x000fea0003800000 */
.L_x_3499:
        /* <DEDUP_REMOVED lines=11> */
.L_x_3501:
[----:B------:R-:W-:Y:S01]  /*7da0*/  LOP3.LUT P5, RZ, R5, 0x400, RZ, 0xc0, !PT ;  /* 0x0000040005ff7812 */ /* 0x000fe200078ac0ff */
[----:B------:R-:W-:-:S12]  /*7db0*/  BSSY B0, `(.L_x_3502) ;  /* 0x000000e000007945 */ /* 0x000fd80003800000 */
[----:B------:R-:W-:Y:S05]  /*7dc0*/  @!P5 BRA `(.L_x_3503) ;  /* 0x000000000030d947 */ /* 0x000fea0003800000 */
[----:B------:R-:W-:Y:S01]  /*7dd0*/  ULDC.64 UR12, c[0x0][0x270] ;  /* 0x00009c00000c7ab9 */ /* 0x000fe20000000a00 */
[----:B------:R-:W-:Y:S01]  /*7de0*/  MOV R8, R68 ;  /* 0x0000004400087202 */ /* 0x000fe20000000f00 */
[----:B------:R-:W-:Y:S01]  /*7df0*/  IMAD R6, R125, UR12, RZ ;  /* 0x0000000c7d067c24 */ /* 0x000fe2000f8e02ff */
[----:B0-----:R-:W-:-:S03]  /*7e00*/  MOV R9, R67 ;  /* 0x0000004300097202 */ /* 0x001fc60000000f00 */
        /* <DEDUP_REMOVED lines=8> */
.L_x_3503:
[----:B------:R-:W-:Y:S05]  /*7e90*/  BSYNC B0 ;  /* 0x0000000000007941 */ /* 0x000fea0003800000 */
.L_x_3502:
        /* <DEDUP_REMOVED lines=11> */
.L_x_3504:
[----:B------:R-:W-:Y:S01]  /*7f50*/  LOP3.LUT P5, RZ, R5, 0x200, RZ, 0xc0, !PT ;  /* 0x0000020005ff7812 */ /* 0x000fe200078ac0ff */
[----:B------:R-:W-:-:S12]  /*7f60*/  BSSY B0, `(.L_x_3505) ;  /* 0x000000e000007945 */ /* 0x000fd80003800000 */
        /* <DEDUP_REMOVED lines=13> */
.L_x_3506:
[----:B------:R-:W-:Y:S05]  /*8040*/  BSYNC B0 ;  /* 0x0000000000007941 */ /* 0x000fea0003800000 */
.L_x_3505:
        /* <DEDUP_REMOVED lines=11> */
.L_x_3507:
[----:B------:R-:W-:Y:S01]  /*8100*/  LOP3.LUT P5, RZ, R5, 0x100, RZ, 0xc0, !PT ;  /* 0x0000010005ff7812 */ /* 0x000fe200078ac0ff */
[----:B------:R-:W-:-:S12]  /*8110*/  BSSY B0, `(.L_x_3508) ;  /* 0x000000e000007945 */ /* 0x000fd80003800000 */
[----:B------:R-:W-:Y:S05]  /*8120*/  @!P5 BRA `(.L_x_3509) ;  /* 0x000000000030d947 */ /* 0x000fea0003800000 */
[----:B------:R-:W-:Y:S01]  /*8130*/  ULDC.64 UR12, c[0x0][0x270] ;  /* 0x00009c00000c7ab9 */ /* 0x000fe20000000a00 */
[----:B------:R-:W-:Y:S01]  /*8140*/  MOV R8, R68 ;  /* 0x0000004400087202 */ /* 0x000fe20000000f00 */
[----:B------:R-:W-:Y:S02]  /*8150*/  IMAD R6, R123, UR12, RZ ;  /* 0x0000000c7b067c24 */ /* 0x000fe4000f8e02ff */
[----:B0-----:R-:W-:Y:S02]  /*8160*/  IMAD.MOV.U32 R9, RZ, RZ, R67 ;  /* 0x000000ffff097224 */ /* 0x001fe400078e0043 */
        /* <DEDUP_REMOVED lines=8> */
.L_x_3509:
[----:B------:R-:W-:Y:S05]  /*81f0*/  BSYNC B0 ;  /* 0x0000000000007941 */ /* 0x000fea0003800000 */
.L_x_3508:
        /* <DEDUP_REMOVED lines=11> */
.L_x_3510:
        /* <DEDUP_REMOVED lines=15> */
.L_x_3512:
[----:B------:R-:W-:Y:S05]  /*83a0*/  BSYNC B0 ;  /* 0x0000000000007941 */ /* 0x000fea0003800000 */
.L_x_3511:
        /* <DEDUP_REMOVED lines=11> */
.L_x_3513:
[----:B------:R-:W-:Y:S01]  /*8460*/  LOP3.LUT P5, RZ, R5, 0x40, RZ, 0xc0, !PT ;  /* 0x0000004005ff7812 */ /* 0x000fe200078ac0ff */
[----:B------:R-:W-:-:S12]  /*8470*/  BSSY B0, `(.L_x_3514) ;  /* 0x000000e000007945 */ /* 0x000fd80003800000 */
[----:B------:R-:W-:Y:S05]  /*8480*/  @!P5 BRA `(.L_x_3515) ;  /* 0x000000000030d947 */ /* 0x000fea0003800000 */
[----:B------:R-:W-:Y:S01]  /*8490*/  ULDC.64 UR12, c[0x0][0x270] ;  /* 0x00009c00000c7ab9 */ /* 0x000fe20000000a00 */
[----:B0-----:R-:W-:Y:S01]  /*84a0*/  MOV R9, R67 ;  /* 0x0000004300097202 */ /* 0x001fe20000000f00 */
        /* <DEDUP_REMOVED lines=10> */
.L_x_3515:
[----:B------:R-:W-:Y:S05]  /*8550*/  BSYNC B0 ;  /* 0x0000000000007941 */ /* 0x000fea0003800000 */
.L_x_3514:
        /* <DEDUP_REMOVED lines=11> */
.L_x_3516:
        /* <DEDUP_REMOVED lines=15> */
.L_x_3518:
[----:B------:R-:W-:Y:S05]  /*8700*/  BSYNC B0 ;  /* 0x0000000000007941 */ /* 0x000fea0003800000 */
.L_x_3517:
        /* <DEDUP_REMOVED lines=11> */
.L_x_3519:
        /* <DEDUP_REMOVED lines=15> */
.L_x_3521:
[----:B------:R-:W-:Y:S05]  /*88b0*/  BSYNC B0 ;  /* 0x0000000000007941 */ /* 0x000fea0003800000 */
.L_x_3520:
        /* <DEDUP_REMOVED lines=11> */
.L_x_3522:
[----:B------:R-:W-:Y:S01]  /*8970*/  LOP3.LUT P5, RZ, R5, 0x8, RZ, 0xc0, !PT ;  /* 0x0000000805ff7812 */ /* 0x000fe200078ac0ff */
[----:B------:R-:W-:-:S12]  /*8980*/  BSSY B0, `(.L_x_3523) ;  /* 0x0000010000007945 */ /* 0x000fd80003800000 */
[----:B------:R-:W-:Y:S05]  /*8990*/  @!P5 BRA `(.L_x_3524) ;  /* 0x000000000038d947 */ /* 0x000fea0003800000 */
[----:B0-----:R-:W-:Y:S01]  /*89a0*/  IADD3 R11, R0, 0x170, RZ ;  /* 0x00000170000b7810 */ /* 0x001fe20007ffe0ff */
[----:B------:R-:W-:Y:S01]  /*89b0*/  ULDC.64 UR12, c[0x0][0x270] ;  /* 0x00009c00000c7ab9 */ /* 0x000fe20000000a00 */
[----:B------:R-:W-:Y:S01]  /*89c0*/  MOV R9, R67 ;  /* 0x0000004300097202 */ /* 0x000fe20000000f00 */
[----:B------:R-:W-:Y:S01]  /*89d0*/  IMAD.MOV.U32 R8, RZ, RZ, R68 ;  /* 0x000000ffff087224 */ /* 0x000fe200078e0044 */
        /* <DEDUP_REMOVED lines=10> */
.L_x_3524:
[----:B------:R-:W-:Y:S05]  /*8a80*/  BSYNC B0 ;  /* 0x0000000000007941 */ /* 0x000fea0003800000 */
.L_x_3523:
        /* <DEDUP_REMOVED lines=11> */
.L_x_3525:
[----:B------:R-:W-:Y:S01]  /*8b40*/  LOP3.LUT P5, RZ, R5, 0x4, RZ, 0xc0, !PT ;  /* 0x0000000405ff7812 */ /* 0x000fe200078ac0ff */
[----:B------:R-:W-:-:S12]  /*8b50*/  BSSY B0, `(.L_x_3526) ;  /* 0x0000010000007945 */ /* 0x000fd80003800000 */
[----:B------:R-:W-:Y:S05]  /*8b60*/  @!P5 BRA `(.L_x_3527) ;  /* 0x000000000038d947 */ /* 0x000fea0003800000 */
[----:B0-----:R-:W-:Y:S01]  /*8b70*/  IADD3 R11, R0, 0x180, RZ ;  /* 0x00000180000b7810 */ /* 0x001fe20007ffe0ff */
[----:B------:R-:W-:Y:S01]  /*8b80*/  ULDC.64 UR12, c[0x0][0x270] ;  /* 0x00009c00000c7ab9 */ /* 0x000fe20000000a00 */
[----:B------:R-:W-:Y:S01]  /*8b90*/  MOV R8, R68 ;  /* 0x0000004400087202 */ /* 0x000fe20000000f00 */
        /* <DEDUP_REMOVED lines=11> */
.L_x_3527:
[----:B------:R-:W-:Y:S05]  /*8c50*/  BSYNC B0 ;  /* 0x0000000000007941 */ /* 0x000fea0003800000 */
.L_x_3526:
        /* <DEDUP_REMOVED lines=11> */
.L_x_3528:
[----:B------:R-:W-:Y:S01]  /*8d10*/  LOP3.LUT P5, RZ, R5, 0x1, RZ, 0xc0, !PT ;  /* 0x0000000105ff7812 */ /* 0x000fe200078ac0ff */
[----:B------:R-:W-:-:S12]  /*8d20*/  BSSY B0, `(.L_x_3529) ;  /* 0x0000010000007945 */ /* 0x000fd80003800000 */
[----:B------:R-:W-:Y:S05]  /*8d30*/  @!P5 BRA `(.L_x_3530) ;  /* 0x000000000038d947 */ /* 0x000fea0003800000 */
[----:B0-----:R-:W-:Y:S01]  /*8d40*/  IADD3 R11, R0, 0x190, RZ ;  /* 0x00000190000b7810 */ /* 0x001fe20007ffe0ff */
[----:B------:R-:W-:Y:S01]  /*8d50*/  ULDC.64 UR12, c[0x0][0x270] ;  /* 0x00009c00000c7ab9 */ /* 0x000fe20000000a00 */
[----:B------:R-:W-:Y:S02]  /*8d60*/  MOV R8, R68 ;  /* 0x0000004400087202 */ /* 0x000fe40000000f00 */
[----:B------:R-:W-:Y:S02]  /*8d70*/  SHF.R.S32.HI R6, RZ, 0x1f, R11 ;  /* 0x0000001fff067819 */ /* 0x000fe4000001140b */
[----:B------:R-:W-:Y:S02]  /*8d80*/  MOV R9, R67 ;  /* 0x0000004300097202 */ /* 0x000fe40000000f00 */
[----:B------:R-:W-:Y:S01]  /*8d90*/  F2FP.BF16.F32.PACK_AB R27, R51, R27 ;  /* 0x0000001b331b723e */ /* 0x000fe200000010ff */
[----:B------:R-:W-:Y:S02]  /*8da0*/  IMAD R6, R6, UR12, RZ ;  /* 0x0000000c06067c24 */ /* 0x000fe4000f8e02ff */
[----:B------:R-:W-:-:S04]  /*8db0*/  IMAD.WIDE.U32 R8, R11, UR12, R8 ;  /* 0x0000000c0b087c25 */ /* 0x000fc8000f8e0008 */
[----:B------:R-:W-:Y:S01]  /*8dc0*/  IMAD R11, R11, UR13, R6 ;  /* 0x0000000d0b0b7c24 */ /* 0x000fe2000f8e0206 */
[----:B------:R-:W-:Y:S02]  /*8dd0*/  ULDC.64 UR12, c[0x0][0x210] ;  /* 0x00008400000c7ab9 */ /* 0x000fe40000000a00 */
[----:B------:R-:W-:Y:S01]  /*8de0*/  LEA R10, P5, R8, UR12, 0x1 ;  /* 0x0000000c080a7c11 */ /* 0x000fe2000f8a08ff */
[----:B------:R-:W-:-:S05]  /*8df0*/  IMAD.IADD R11, R9, 0x1, R11 ;  /* 0x00000001090b7824 */ /* 0x000fca00078e020b */
[----:B------:R-:W-:-:S05]  /*8e00*/  LEA.HI.X R11, R8, UR13, R11, 0x1, P5 ;  /* 0x0000000d080b7c11 */ /* 0x000fca000a8f0c0b */
[----:B------:R0:W-:Y:S02]  /*8e10*/  STG.E desc[UR8][R10.64], R27 ;  /* 0x0000001b0a007986 */ /* 0x0001e4000c101908 */
.L_x_3530:
[----:B------:R-:W-:Y:S05]  /*8e20*/  BSYNC B0 ;  /* 0x0000000000007941 */ /* 0x000fea0003800000 */
.L_x_3529:
        /* <DEDUP_REMOVED lines=11> */
.L_x_3531:
        /* <DEDUP_REMOVED lines=16> */
.L_x_3533:
[----:B------:R-:W-:Y:S05]  /*8fe0*/  BSYNC B0 ;  /* 0x0000000000007941 */ /* 0x000fea0003800000 */
.L_x_3532:
        /* <DEDUP_REMOVED lines=11> */
.L_x_3534:
[----:B------:R-:W-:Y:S04]  /*90a0*/  BSSY B0, `(.L_x_3535) ;  /* 0x0000010000007945 */ /* 0x000fe80003800000 */
[----:B------:R-:W-:Y:S05]  /*90b0*/  @!P1 BRA `(.L_x_3536) ;  /* 0x0000000000389947 */ /* 0x000fea0003800000 */
[----:B0-----:R-:W-:Y:S01]  /*90c0*/  VIADD R11, R0, 0x1b0 ;  /* 0x000001b0000b7836 */ /* 0x001fe20000000000 */
[----:B------:R-:W-:Y:S01]  /*90d0*/  ULDC.64 UR12, c[0x0][0x270] ;  /* 0x00009c00000c7ab9 */ /* 0x000fe20000000a00 */
[----:B------:R-:W-:Y:S02]  /*90e0*/  MOV R8, R68 ;  /* 0x0000004400087202 */ /* 0x000fe40000000f00 */
[----:B------:R-:W-:Y:S02]  /*90f0*/  MOV R9, R67 ;  /* 0x0000004300097202 */ /* 0x000fe40000000f00 */
        /* <DEDUP_REMOVED lines=10> */
.L_x_3536:
[----:B------:R-:W-:Y:S05]  /*91a0*/  BSYNC B0 ;  /* 0x0000000000007941 */ /* 0x000fea0003800000 */
.L_x_3535:
        /* <DEDUP_REMOVED lines=11> */
.L_x_3537:
[----:B------:R-:W-:Y:S04]  /*9260*/  BSSY B0, `(.L_x_3538) ;  /* 0x0000010000007945 */ /* 0x000fe80003800000 */
        /* <DEDUP_REMOVED lines=15> */
.L_x_3539:
[----:B------:R-:W-:Y:S05]  /*9360*/  BSYNC B0 ;  /* 0x0000000000007941 */ /* 0x000fea0003800000 */
.L_x_3538:
        /* <DEDUP_REMOVED lines=11> */
.L_x_3540:
[----:B------:R-:W-:Y:S04]  /*9420*/  BSSY B0, `(.L_x_3541) ;  /* 0x0000010000007945 */ /* 0x000fe80003800000 */
        /* <DEDUP_REMOVED lines=15> */
.L_x_3542:
[----:B------:R-:W-:Y:S05]  /*9520*/  BSYNC B0 ;  /* 0x0000000000007941 */ /* 0x000fea0003800000 */
.L_x_3541:
        /* <DEDUP_REMOVED lines=11> */
.L_x_3543:
        /* <DEDUP_REMOVED lines=16> */
.L_x_3545:
[----:B------:R-:W-:Y:S05]  /*96e0*/  BSYNC B0 ;  /* 0x0000000000007941 */ /* 0x000fea0003800000 */
.L_x_3544:
        /* <DEDUP_REMOVED lines=11> */
.L_x_3546:
        /* <DEDUP_REMOVED lines=17> */
.L_x_3548:
[----:B------:R-:W-:Y:S05]  /*98b0*/  BSYNC B0 ;  /* 0x0000000000007941 */ /* 0x000fea0003800000 */
.L_x_3547:
[----:B0-----:R-:W0:Y:S01]  /*98c0*/  LDC R7, c[0x0][0x10] ;  /* 0x00000400ff077b82 */ /* 0x001e220000000800 */
[----:B------:R-:W-:Y:S02]  /*98d0*/  IADD3 R3, R3, 0x1, RZ ;  /* 0x0000000103037810 */ /* 0x000fe40007ffe0ff */
[----:B0-----:R-:W-:-:S04]  /*98e0*/  IADD3 R2, R7, R2, RZ ;  /* 0x0000000207027210 */ /* 0x001fc80007ffe0ff */
[----:B------:R-:W-:-:S13]  /*98f0*/  ISETP.GE.AND P5, PT, R2, UR4, PT ;  /* 0x0000000402007c0c */ /* 0x000fda000bfa6270 */
[----:B------:R-:W-:Y:S05]  /*9900*/  @!P5 BRA `(.L_x_3549) ;  /* 0xffffff7000ccd947 */ /* 0x000fea000383ffff */
[----:B------:R-:W-:Y:S05]  /*9910*/  EXIT ;  /* 0x000000000000794d */ /* 0x000fea0003800000 */
.L_x_3550:
        /* <DEDUP_REMOVED lines=14> */
.L_x_5184:


//--------------------- .text._Z35group_norm_nhwc_fwd_one_pass_kernelI11Bf16IOFp16WLi64ELi60ELi480EEv26Group_norm_nhwc_fwd_params --------------------------
	.section	.text._Z35group_norm_nhwc_fwd_one_pass_kernelI11Bf16IOFp16WLi64ELi60ELi480EEv26Group_norm_nhwc_fwd_params,"ax",@progbits
	.align	128
        .global         _Z35group_norm_nhwc_fwd_one_pass_kernelI11Bf16IOFp16WLi64ELi60ELi480EEv26Group_norm_nhwc_fwd_params
        .type           _Z35group_norm_nhwc_fwd_one_pass_kernelI11Bf16IOFp16WLi64ELi60ELi480EEv26Group_norm_nhwc_fwd_params,@function
        .size           _Z35group_norm_nhwc_fwd_one_pass_kernelI11Bf16IOFp16WLi64ELi60ELi480EEv26Group_norm_nhwc_fwd_params,(.L_x_5185 - _Z35group_norm_nhwc_fwd_one_pass_kernelI11Bf16IOFp16WLi64ELi60ELi480EEv26Group_norm_nhwc_fwd_params)
        .other          _Z35group_norm_nhwc_fwd_one_pass_kernelI11Bf16IOFp16WLi64ELi60ELi480EEv26Group_norm_nhwc_fwd_params,@"STO_CUDA_ENTRY STV_DEFAULT"
_Z35group_norm_nhwc_fwd_one_pass_kernelI11Bf16IOFp16WLi64ELi60ELi480EEv26Group_norm_nhwc_fwd_params:
.text._Z35group_norm_nhwc_fwd_one_pass_kernelI11Bf16IOFp16WLi64ELi60ELi480EEv26Group_norm_nhwc_fwd_params:
        /* <DEDUP_REMOVED lines=29> */
.L_x_3572:
        /* <DEDUP_REMOVED lines=205> */
.L_x_3552:
[----:B------:R-:W-:Y:S05]  /*0ea0*/  BSYNC B0 ;  /* 0x0000000000007941 */ /* 0x000fea0003800000 */
.L_x_3551:
        /* <DEDUP_REMOVED lines=29> */
.L_x_3555:
[----:B--2---:R-:W2:Y:S04]  /*1080*/  LDG.E.STRONG.GPU R11, desc[UR8][R8.64] ;  /* 0x00000008080b7981 */ /* 0x004ea8000c1ef900 */
[----:B--2---:R-:W-:Y:S01]  /*1090*/  CCTL.IVALL ;  /* 0x00000000ff00798f */ /* 0x004fe20002000000 */
[----:B------:R-:W-:Y:S05]  /*10a0*/  YIELD ;  /* 0x0000000000007946 */ /* 0x000fea0003800000 */
[----:B------:R-:W-:-:S13]  /*10b0*/  ISETP.NE.AND P1, PT, R11, R28, PT ;  /* 0x0000001c0b00720c */ /* 0x000fda0003f25270 */
[----:B------:R-:W-:Y:S05]  /*10c0*/  @P1 BRA `(.L_x_3555) ;  /* 0xfffffffc00ec1947 */ /* 0x000fea000383ffff */
.L_x_3554:
        /* <DEDUP_REMOVED lines=11> */
.L_x_3557:
        /* <DEDUP_REMOVED lines=63> */
.L_x_3556:
        /* <DEDUP_REMOVED lines=19> */
.L_x_3559:
[----:B------:R-:W-:Y:S05]  /*16a0*/  BSYNC B0 ;  /* 0x0000000000007941 */ /* 0x000fea0003800000 */
.L_x_3558:
        /* <DEDUP_REMOVED lines=32> */
.L_x_3553:
        /* <DEDUP_REMOVED lines=64> */
[----:B------:R-:W-:Y:S01]  /*1cb0*/  ISETP.GT.U32.OR P2, PT, R4, 0x1df, P2 ;  /* 0x000001df0400780c */ /* 0x000fe20001744470 */
[----:B--2---:R-:W-:Y:S02]  /*1cc0*/  HADD2.F32 R6, -RZ, R0.H0_H0 ;  /* 0x20000000ff067230 */ /* 0x004fe40000004100 */
[-C--:B------:R-:W-:Y:S01]  /*1cd0*/  FMUL.FTZ R0, R27, R8.reuse ;  /* 0x000000081b007220 */ /* 0x080fe20000410000 */
[----:B---3--:R-:W-:Y:S02]  /*1ce0*/  HADD2.F32 R11, -RZ, R10.H0_H0 ;  /* 0x2000000aff0b7230 */ /* 0x008fe40000004100 */
[----:B------:R-:W-:-:S03]  /*1cf0*/  FMUL.FTZ R10, R13, R8 ;  /* 0x000000080d0a7220 */ /* 0x000fc60000410000 */
[C-C-:B------:R-:W-:Y:S01]  /*1d00*/  FFMA.FTZ R28, R6.reuse, R5, R11.reuse ;  /* 0x00000005061c7223 */ /* 0x140fe2000001000b */
[C-C-:B------:R-:W-:Y:S01]  /*1d10*/  FFMA.FTZ R5, R6.reuse, R10, R11.reuse ;  /* 0x0000000a06057223 */ /* 0x140fe2000001000b */
[C-C-:B------:R-:W-:Y:S01]  /*1d20*/  FFMA.FTZ R0, R6.reuse, R0, R11.reuse ;  /* 0x0000000006007223 */ /* 0x140fe2000001000b */
[----:B------:R-:W-:Y:S01]  /*1d30*/  FFMA.FTZ R10, R6, R12, R11 ;  /* 0x0000000c060a7223 */ /* 0x000fe2000001000b */
[C---:B------:R-:W-:Y:S02]  /*1d40*/  IADD3 R11, R20.reuse, 0x20, RZ ;  /* 0x00000020140b7810 */ /* 0x040fe40007ffe0ff */
[----:B------:R-:W-:Y:S01]  /*1d50*/  IADD3 R12, R20, 0x30, RZ ;  /* 0x00000030140c7810 */ /* 0x000fe20007ffe0ff */
[----:B----4-:R-:W-:Y:S01]  /*1d60*/  HADD2.F32 R6, -RZ, R15.H0_H0 ;  /* 0x2000000fff067230 */ /* 0x010fe20000004100 */
[----:B------:R-:W-:Y:S02]  /*1d70*/  ISETP.GE.U32.AND P3, PT, R11, UR12, PT ;  /* 0x0000000c0b007c0c */ /* 0x000fe4000bf66070 */
[----:B------:R-:W-:-:S02]  /*1d80*/  ISETP.GE.U32.AND P1, PT, R12, UR12, PT ;  /* 0x0000000c0c007c0c */ /* 0x000fc4000bf26070 */
[----:B------:R-:W-:Y:S02]  /*1d90*/  SHF.R.S32.HI R13, RZ, 0x1f, R11 ;  /* 0x0000001fff0d7819 */ /* 0x000fe4000001140b */
[----:B------:R-:W-:Y:S01]  /*1da0*/  SHF.R.S32.HI R14, RZ, 0x1f, R12 ;  /* 0x0000001fff0e7819 */ /* 0x000fe2000001140c */
[----:B-----5:R-:W-:Y:S02]  /*1db0*/  HADD2.F32 R27, -RZ, R26.H0_H0 ;  /* 0x2000001aff1b7230 */ /* 0x020fe40000004100 */
[-C--:B------:R-:W-:Y:S01]  /*1dc0*/  FMUL.FTZ R15, R9, R8.reuse ;  /* 0x00000008090f7220 */ /* 0x080fe20000410000 */
        /* <DEDUP_REMOVED lines=20> */
.L_x_3560:
        /* <DEDUP_REMOVED lines=14> */
.L_x_3562:
[----:B------:R-:W-:Y:S05]  /*1ff0*/  BSYNC B0 ;  /* 0x0000000000007941 */ /* 0x000fea0003800000 */
.L_x_3561:
        /* <DEDUP_REMOVED lines=11> */
.L_x_3563:
        /* <DEDUP_REMOVED lines=14> */
.L_x_3565:
[----:B------:R-:W-:Y:S05]  /*2190*/  BSYNC B0 ;  /* 0x0000000000007941 */ /* 0x000fea0003800000 */
.L_x_3564:
        /* <DEDUP_REMOVED lines=11> */
.L_x_3566:
        /* <DEDUP_REMOVED lines=14> */
.L_x_3568:
[----:B------:R-:W-:Y:S05]  /*2330*/  BSYNC B0 ;  /* 0x0000000000007941 */ /* 0x000fea0003800000 */
.L_x_3567:
        /* <DEDUP_REMOVED lines=11> */
.L_x_3569:
        /* <DEDUP_REMOVED lines=14> */
.L_x_3571:
[----:B------:R-:W-:Y:S05]  /*24d0*/  BSYNC B0 ;  /* 0x0000000000007941 */ /* 0x000fea0003800000 */
.L_x_3570:
[----:B------:R-:W4:Y:S01]  /*24e0*/  LDC R0, c[0x0][0x10] ;  /* 0x00000400ff007b82 */ /* 0x000f220000000800 */
[----:B------:R-:W-:Y:S02]  /*24f0*/  IADD3 R17, R17, 0x1, RZ ;  /* 0x0000000111117810 */ /* 0x000fe40007ffe0ff */
[----:B----4-:R-:W-:-:S04]  /*2500*/  IADD3 R21, R0, R21, RZ ;  /* 0x0000001500157210 */ /* 0x010fc80007ffe0ff */
[----:B------:R-:W-:-:S13]  /*2510*/  ISETP.GE.AND P1, PT, R21, UR4, PT ;  /* 0x0000000415007c0c */ /* 0x000fda000bf26270 */
[----:B------:R-:W-:Y:S05]  /*2520*/  @!P1 BRA `(.L_x_3572) ;  /* 0xffffffdc00289947 */ /* 0x000fea000383ffff */
[----:B------:R-:W-:Y:S05]  /*2530*/  EXIT ;  /* 0x000000000000794d */ /* 0x000fea0003800000 */
.L_x_3573:
        /* <DEDUP_REMOVED lines=12> */
.L_x_5185:


//--------------------- .text._Z35group_norm_nhwc_fwd_one_pass_kernelI11Bf16IOFp16WLi128ELi60ELi480EEv26Group_norm_nhwc_fwd_params --------------------------
	.section	.text._Z35group_norm_nhwc_fwd_one_pass_kernelI11Bf16IOFp16WLi128ELi60ELi480EEv26Group_norm_nhwc_fwd_params,"ax",@progbits
	.align	128
        .global         _Z35group_norm_nhwc_fwd_one_pass_kernelI11Bf16IOFp16WLi128ELi60ELi480EEv26Group_norm_nhwc_fwd_params
        .type           _Z35group_norm_nhwc_fwd_one_pass_kernelI11Bf16IOFp16WLi128ELi60ELi480EEv26Group_norm_nhwc_fwd_params,@function
        .size           _Z35group_norm_nhwc_fwd_one_pass_kernelI11Bf16IOFp16WLi128ELi60ELi480EEv26Group_norm_nhwc_fwd_params,(.L_x_5186 - _Z35group_norm_nhwc_fwd_one_pass_kernelI11Bf16IOFp16WLi128ELi60ELi480EEv26Group_norm_nhwc_fwd_params)
        .other          _Z35group_norm_nhwc_fwd_one_pass_kernelI11Bf16IOFp16WLi128ELi60ELi480EEv26Group_norm_nhwc_fwd_params,@"STO_CUDA_ENTRY STV_DEFAULT"
_Z35group_norm_nhwc_fwd_one_pass_kernelI11Bf16IOFp16WLi128ELi60ELi480EEv26Group_norm_nhwc_fwd_params:
.text._Z35group_norm_nhwc_fwd_one_pass_kernelI11Bf16IOFp16WLi128ELi60ELi480EEv26Group_norm_nhwc_fwd_params:
        /* <DEDUP_REMOVED lines=45> */
.L_x_3610:
        /* <DEDUP_REMOVED lines=294> */
.L_x_3575:
[----:B------:R-:W-:Y:S05]  /*1530*/  BSYNC B0 ;  /* 0x0000000000007941 */ /* 0x000fea0003800000 */
.L_x_3574:
        /* <DEDUP_REMOVED lines=33> */
.L_x_3578:
[----:B-1----:R-:W2:Y:S04]  /*1750*/  LDG.E.STRONG.GPU R18, desc[UR8][R16.64] ;  /* 0x0000000810127981 */ /* 0x002ea8000c1ef900 */
[----:B--2---:R-:W-:Y:S01]  /*1760*/  CCTL.IVALL ;  /* 0x00000000ff00798f */ /* 0x004fe20002000000 */
[----:B------:R-:W-:Y:S05]  /*1770*/  YIELD ;  /* 0x0000000000007946 */ /* 0x000fea0003800000 */
[----:B------:R-:W-:-:S13]  /*1780*/  ISETP.NE.AND P0, PT, R18, R33, PT ;  /* 0x000000211200720c */ /* 0x000fda0003f05270 */
[----:B------:R-:W-:Y:S05]  /*1790*/  @P0 BRA `(.L_x_3578) ;  /* 0xfffffffc00ec0947 */ /* 0x000fea000383ffff */
.L_x_3577:
        /* <DEDUP_REMOVED lines=17> */
.L_x_3582:
        /* <DEDUP_REMOVED lines=115> */
.L_x_3581:
        /* <DEDUP_REMOVED lines=61> */
.L_x_3583:
[----:B------:R-:W-:-:S13]  /*23b0*/  ISETP.NE.OR P0, PT, R31, RZ, P0 ;  /* 0x000000ff1f00720c */ /* 0x000fda0000705670 */
[----:B------:R-:W-:Y:S05]  /*23c0*/  @!P0 BRA `(.L_x_3579) ;  /* 0x00000000007c8947 */ /* 0x000fea0003800000 */
.L_x_3580:
        /* <DEDUP_REMOVED lines=31> */
.L_x_3579:
        /* <DEDUP_REMOVED lines=11> */
.L_x_3585:
[----:B------:R-:W-:Y:S05]  /*2670*/  BSYNC B0 ;  /* 0x0000000000007941 */ /* 0x000fea0003800000 */
.L_x_3584:
        /* <DEDUP_REMOVED lines=16> */
.L_x_3576:
        /* <DEDUP_REMOVED lines=46> */
[----:B--2---:R-:W-:Y:S02]  /*2a60*/  HADD2.F32 R25, -RZ, R46.H0_H0 ;  /* 0x2000002eff197230 */ /* 0x004fe40000004100 */
[----:B---3--:R-:W-:Y:S02]  /*2a70*/  HADD2.F32 R28, -RZ, R52.H0_H0 ;  /* 0x20000034ff1c7230 */ /* 0x008fe40000004100 */
[----:B----4-:R-:W-:Y:S02]  /*2a80*/  HADD2.F32 R30, -RZ, R37.H0_H0 ;  /* 0x20000025ff1e7230 */ /* 0x010fe40000004100 */
[----:B------:R-:W-:Y:S01]  /*2a90*/  FADD.FTZ R37, -R29, R34 ;  /* 0x000000221d257221 */ /* 0x000fe20000010100 */
[----:B-----5:R-:W-:Y:S02]  /*2aa0*/  HADD2.F32 R31, -RZ, R53.H0_H0 ;  /* 0x20000035ff1f7230 */ /* 0x020fe40000004100 */
[----:B------:R-:W-:-:S03]  /*2ab0*/  FFMA.FTZ R47, R25, R17, R30 ;  /* 0x00000011192f7223 */ /* 0x000fc6000001001e */
        /* <DEDUP_REMOVED lines=12> */
.L_x_3586:
        /* <DEDUP_REMOVED lines=14> */
.L_x_3588:
[----:B------:R-:W-:Y:S05]  /*2c60*/  BSYNC B0 ;  /* 0x0000000000007941 */ /* 0x000fea0003800000 */
.L_x_3587:
        /* <DEDUP_REMOVED lines=17> */
.L_x_3589:
        /* <DEDUP_REMOVED lines=14> */
.L_x_3591:
[----:B------:R-:W-:Y:S05]  /*2e60*/  BSYNC B0 ;  /* 0x0000000000007941 */ /* 0x000fea0003800000 */
.L_x_3590:
        /* <DEDUP_REMOVED lines=22> */
.L_x_3592:
        /* <DEDUP_REMOVED lines=14> */
.L_x_3594:
[----:B------:R-:W-:Y:S05]  /*30b0*/  BSYNC B0 ;  /* 0x0000000000007941 */ /* 0x000fea0003800000 */
.L_x_3593:
        /* <DEDUP_REMOVED lines=17> */
.L_x_3595:
        /* <DEDUP_REMOVED lines=14> */
.L_x_3597:
[----:B------:R-:W-:Y:S05]  /*32b0*/  BSYNC B0 ;  /* 0x0000000000007941 */ /* 0x000fea0003800000 */
.L_x_3596:
        /* <DEDUP_REMOVED lines=32> */
.L_x_3598:
        /* <DEDUP_REMOVED lines=14> */
.L_x_3600:
[----:B------:R-:W-:Y:S05]  /*35a0*/  BSYNC B0 ;  /* 0x0000000000007941 */ /* 0x000fea0003800000 */
.L_x_3599:
        /* <DEDUP_REMOVED lines=17> */
.L_x_3601:
        /* <DEDUP_REMOVED lines=14> */
.L_x_3603:
[----:B------:R-:W-:Y:S05]  /*37a0*/  BSYNC B0 ;  /* 0x0000000000007941 */ /* 0x000fea0003800000 */
.L_x_3602:
        /* <DEDUP_REMOVED lines=33> */
.L_x_3604:
        /* <DEDUP_REMOVED lines=14> */
.L_x_3606:
[----:B------:R-:W-:Y:S05]  /*3aa0*/  BSYNC B0 ;  /* 0x0000000000007941 */ /* 0x000fea0003800000 */
.L_x_3605:
        /* <DEDUP_REMOVED lines=11> */
.L_x_3607:
        /* <DEDUP_REMOVED lines=13> */
.L_x_3609:
[----:B------:R-:W-:Y:S05]  /*3c30*/  BSYNC B0 ;  /* 0x0000000000007941 */ /* 0x000fea0003800000 */
.L_x_3608:
[----:B------:R-:W2:Y:S01]  /*3c40*/  LDC R15, c[0x0][0x10] ;  /* 0x00000400ff0f7b82 */ /* 0x000ea20000000800 */
[----:B------:R-:W-:Y:S02]  /*3c50*/  IADD3 R8, R8, 0x1, RZ ;  /* 0x0000000108087810 */ /* 0x000fe40007ffe0ff */
[----:B--2---:R-:W-:-:S04]  /*3c60*/  IADD3 R6, R15, R6, RZ ;  /* 0x000000060f067210 */ /* 0x004fc80007ffe0ff */
[----:B------:R-:W-:-:S13]  /*3c70*/  ISETP.GE.AND P0, PT, R6, UR4, PT ;  /* 0x0000000406007c0c */ /* 0x000fda000bf06270 */
[----:B------:R-:W-:Y:S05]  /*3c80*/  @!P0 BRA `(.L_x_3610) ;  /* 0xffffffc400908947 */ /* 0x000fea000383ffff */
[----:B------:R-:W-:Y:S05]  /*3c90*/  EXIT ;  /* 0x000000000000794d */ /* 0x000fea0003800000 */
.L_x_3611:
        /* <DEDUP_REMOVED lines=14> */
.L_x_5186:


//--------------------- .text._Z35group_norm_nhwc_fwd_one_pass_kernelI11Bf16IOFp16WLi256ELi60ELi480EEv26Group_norm_nhwc_fwd_params --------------------------
	.section	.text._Z35group_norm_nhwc_fwd_one_pass_kernelI11Bf16IOFp16WLi256ELi60ELi480EEv26Group_norm_nhwc_fwd_params,"ax",@progbits
	.align	128
        .global         _Z35group_norm_nhwc_fwd_one_pass_kernelI11Bf16IOFp16WLi256ELi60ELi480EEv26Group_norm_nhwc_fwd_params
        .type           _Z35group_norm_nhwc_fwd_one_pass_kernelI11Bf16IOFp16WLi256ELi60ELi480EEv26Group_norm_nhwc_fwd_params,@function
        .size           _Z35group_norm_nhwc_fwd_one_pass_kernelI11Bf16IOFp16WLi256ELi60ELi480EEv26Group_norm_nhwc_fwd_params,(.L_x_5187 - _Z35group_norm_nhwc_fwd_one_pass_kernelI11Bf16IOFp16WLi256ELi60ELi480EEv26Group_norm_nhwc_fwd_params)
        .other          _Z35group_norm_nhwc_fwd_one_pass_kernelI11Bf16IOFp16WLi256ELi60ELi480EEv26Group_norm_nhwc_fwd_params,@"STO_CUDA_ENTRY STV_DEFAULT"
_Z35group_norm_nhwc_fwd_one_pass_kernelI11Bf16IOFp16WLi256ELi60ELi480EEv26Group_norm_nhwc_fwd_params:
.text._Z35group_norm_nhwc_fwd_one_pass_kernelI11Bf16IOFp16WLi256ELi60ELi480EEv26Group_norm_nhwc_fwd_params:
        /* <DEDUP_REMOVED lines=21> */
[----:B------:R-:W-:-:S03]  /*0150*/  IMAD R7, R9, -0x1e, R0 ;  /* 0xffffffe209077824 */ /* 0x000fc600078e0200 */
[C---:B------:R-:W-:Y:S02]  /*0160*/  ISETP.GE.U32.AND P0, PT, R2.reuse, UR8, PT ;  /* 0x0000000802007c0c */ /* 0x040fe4000bf06070 */
        /* <DEDUP_REMOVED lines=22> */
[C---:B------:R-:W-:Y:S02]  /*02d0*/  IADD3 R22, R2.reuse, 0xe0, RZ ;  /* 0x000000e002167810 */ /* 0x040fe40007ffe0ff */
[----:B------:R-:W-:Y:S02]  /*02e0*/  IADD3 R23, R2, 0xf0, RZ ;  /* 0x000000f002177810 */ /* 0x000fe40007ffe0ff */
[----:B0-----:R-:W-:-:S07]  /*02f0*/  SHF.R.S32.HI R25, RZ, 0x1f, R9 ;  /* 0x0000001fff197819 */ /* 0x001fce0000011409 */
.L_x_3669:
        /* <DEDUP_REMOVED lines=16> */
[----:B--2---:R-:W-:Y:S01]  /*0400*/  MOV R26, RZ ;  /* 0x000000ff001a7202 */ /* 0x004fe20000000f00 */
[----:B----4-:R-:W-:-:S04]  /*0410*/  IMAD.MOV R28, RZ, RZ, -R27 ;  /* 0x000000ffff1c7224 */ /* 0x010fc800078e0a1b */
        /* <DEDUP_REMOVED lines=50> */
[----:B------:R-:W-:Y:S01]  /*0740*/  @P0 IADD3 R24, R35, R33, RZ ;  /* 0x0000002123180210 */ /* 0x000fe20007ffe0ff */
[----:B------:R-:W-:Y:S01]  /*0750*/  @P3 IMAD.WIDE.U32 R36, R9, R38, R36 ;  /* 0x0000002609243225 */ /* 0x000fe200078e0024 */
[C---:B-1----:R-:W-:Y:S01]  /*0760*/  @P0 LEA R32, P4, R34.reuse, R40, 0x1 ;  /* 0x0000002822200211 */ /* 0x042fe200078808ff */
[----:B------:R-:W0:Y:S02]  /*0770*/  @!P6 LDC.64 R52, c[0x0][0x270] ;  /* 0x00009c00ff34eb82 */ /* 0x000e240000000a00 */
[----:B----4-:R-:W-:Y:S01]  /*0780*/  @!P1 IMAD R26, R27, R44, RZ ;  /* 0x0000002c1b1a9224 */ /* 0x010fe200078e02ff */
        /* <DEDUP_REMOVED lines=22> */
[----:B----4-:R-:W-:Y:S01]  /*08f0*/  @!P6 MOV R35, R71 ;  /* 0x000000470023e202 */ /* 0x010fe20000000f00 */
[----:B------:R-:W-:Y:S01]  /*0900*/  @!P6 IMAD.MOV.U32 R34, RZ, RZ, R72 ;  /* 0x000000ffff22e224 */ /* 0x000fe200078e0048 */
[----:B------:R-:W0:Y:S01]  /*0910*/  @!P4 LDC.64 R46, c[0x0][0x270] ;  /* 0x00009c00ff2ecb82 */ /* 0x000e220000000a00 */
[----:B-1----:R-:W-:Y:S01]  /*0920*/  @!P2 IMAD R26, R31, R54, RZ ;  /* 0x000000361f1aa224 */ /* 0x002fe200078e02ff */
[----:B------:R-:W-:Y:S01]  /*0930*/  ISETP.GE.AND.EX P5, PT, R51, UR15, PT, P5 ;  /* 0x0000000f33007c0c */ /* 0x000fe2000bfa6350 */
[C---:B------:R-:W-:Y:S01]  /*0940*/  @!P6 IMAD R37, R11.reuse, R53, R28 ;  /* 0x000000350b25e224 */ /* 0x040fe200078e021c */
[----:B------:R-:W-:Y:S01]  /*0950*/  @!P2 MOV R40, R72 ;  /* 0x000000480028a202 */ /* 0x000fe20000000f00 */
[----:B------:R-:W-:Y:S01]  /*0960*/  @!P6 IMAD.WIDE.U32 R34, R11, R52, R34 ;  /* 0x000000340b22e225 */ /* 0x000fe200078e0022 */
[----:B------:R-:W-:-:S03]  /*0970*/  @!P2 MOV R41, R71 ;  /* 0x000000470029a202 */ /* 0x000fc60000000f00 */
[C---:B------:R-:W-:Y:S01]  /*0980*/  @!P2 IMAD R43, R12.reuse, R55, R26 ;  /* 0x000000370c2ba224 */ /* 0x040fe200078e021a */
[----:B------:R-:W-:Y:S01]  /*0990*/  MOV R26, RZ ;  /* 0x000000ff001a7202 */ /* 0x000fe20000000f00 */
[----:B------:R-:W-:Y:S01]  /*09a0*/  @!P2 IMAD.WIDE.U32 R40, R12, R54, R40 ;  /* 0x000000360c28a225 */ /* 0x000fe200078e0028 */
[----:B------:R-:W-:Y:S02]  /*09b0*/  ISETP.GT.U32.OR P5, PT, R0, 0x1df, P5 ;  /* 0x000001df0000780c */ /* 0x000fe40002fa4470 */
[----:B------:R-:W-:Y:S02]  /*09c0*/  @!P6 IADD3 R28, R35, R37, RZ ;  /* 0x00000025231ce210 */ /* 0x000fe40007ffe0ff */
[C---:B---3--:R-:W-:Y:S01]  /*09d0*/  @!P6 LEA R36, P3, R34.reuse, R44, 0x1 ;  /* 0x0000002c2224e211 */ /* 0x048fe200078608ff */
[----:B------:R-:W3:Y:S01]  /*09e0*/  @!P1 LDG.E R26, desc[UR8][R38.64] ;  /* 0x00000008261a9981 */ /* 0x000ee2000c1e1900 */
[----:B------:R-:W-:Y:S02]  /*09f0*/  @!P2 IADD3 R30, R41, R43, RZ ;  /* 0x0000002b291ea210 */ /* 0x000fe40007ffe0ff */
[----:B------:R-:W-:-:S02]  /*0a00*/  @!P6 LEA.HI.X R37, R34, R45, R28, 0x1, P3 ;  /* 0x0000002d2225e211 */ /* 0x000fc400018f0c1c */
        /* <DEDUP_REMOVED lines=131> */
[----:B------:R-:W-:Y:S01]  /*1240*/  @!P5 MOV R38, R72 ;  /* 0x000000480026d202 */ /* 0x000fe20000000f00 */
[----:B------:R-:W-:Y:S01]  /*1250*/  @!P5 IMAD.MOV.U32 R39, RZ, RZ, R71 ;  /* 0x000000ffff27d224 */ /* 0x000fe200078e0047 */
[----:B------:R-:W-:Y:S01]  /*1260*/  @!P3 LEA.HI.X R47, R36, R47, R37, 0x1, P4 ;  /* 0x0000002f242fb211 */ /* 0x000fe200020f0c25 */
[----:B-1----:R-:W-:Y:S01]  /*1270*/  @!P1 IMAD R62, R65, R44, RZ ;  /* 0x0000002c413e9224 */ /* 0x002fe200078e02ff */
        /* <DEDUP_REMOVED lines=21> */
[----:B--2---:R-:W-:-:S04]  /*13d0*/  @!P2 MOV R42, R72 ;  /* 0x00000048002aa202 */ /* 0x004fc80000000f00 */
[----:B------:R2:W5:Y:S01]  /*13e0*/  @!P1 LDG.E R66, desc[UR8][R40.64] ;  /* 0x0000000828429981 */ /* 0x000562000c1e1900 */
[-C--:B------:R-:W-:Y:S01]  /*13f0*/  @!P2 MOV R43, R71.reuse ;  /* 0x00000047002ba202 */ /* 0x080fe20000000f00 */
        /* <DEDUP_REMOVED lines=28> */
[----:B------:R-:W-:Y:S01]  /*15c0*/  SHF.L.U32 R35, R34, 0x10, RZ ;  /* 0x0000001022237819 */ /* 0x000fe200000006ff */
[----:B------:R-:W-:-:S04]  /*15d0*/  IMAD.U32 R34, R48, 0x10000, RZ ;  /* 0x0001000030227824 */ /* 0x000fc800078e00ff */
        /* <DEDUP_REMOVED lines=67> */
[----:B------:R-:W-:Y:S02]  /*1a10*/  SHF.L.U32 R33, R60, 0x10, RZ ;  /* 0x000000103c217819 */ /* 0x000fe400000006ff */
[----:B------:R-:W-:-:S05]  /*1a20*/  SHF.L.U32 R38, R37, 0x10, RZ ;  /* 0x0000001025267819 */ /* 0x000fca00000006ff */
[----:B------:R-:W-:Y:S01]  /*1a30*/  FMUL.FTZ R36, R38, R38 ;  /* 0x0000002626247220 */ /* 0x000fe20000410000 */
[----:B------:R-:W-:-:S03]  /*1a40*/  FADD.FTZ R35, R33, R38 ;  /* 0x0000002621237221 */ /* 0x000fc60000010000 */
[----:B------:R-:W-:Y:S01]  /*1a50*/  FFMA.FTZ R33, R33, R33, R36 ;  /* 0x0000002121217223 */ /* 0x000fe20000010024 */
[----:B------:R-:W-:Y:S01]  /*1a60*/  FADD.FTZ R34, R34, R35 ;  /* 0x0000002322227221 */ /* 0x000fe20000010000 */
[C---:B------:R-:W-:Y:S02]  /*1a70*/  PRMT R37, R62.reuse, 0x7632, R37 ;  /* 0x000076323e257816 */ /* 0x040fe40000000025 */
[----:B------:R-:W-:-:S03]  /*1a80*/  SHF.L.U32 R36, R62, 0x10, RZ ;  /* 0x000000103e247819 */ /* 0x000fc600000006ff */
[----:B------:R-:W-:Y:S01]  /*1a90*/  IMAD.U32 R37, R37, 0x10000, RZ ;  /* 0x0001000025257824 */ /* 0x000fe200078e00ff */
[----:B------:R-:W-:-:S03]  /*1aa0*/  PRMT R38, R64, 0x7632, R38 ;  /* 0x0000763240267816 */ /* 0x000fc60000000026 */
[----:B------:R-:W-:Y:S01]  /*1ab0*/  FMUL.FTZ R35, R37, R37 ;  /* 0x0000002525237220 */ /* 0x000fe20000410000 */
[----:B------:R-:W-:Y:S01]  /*1ac0*/  FADD.FTZ R32, R32, R33 ;  /* 0x0000002120207221 */ /* 0x000fe20000010000 */
[----:B------:R-:W-:Y:S02]  /*1ad0*/  SHF.L.U32 R33, R64, 0x10, RZ ;  /* 0x0000001040217819 */ /* 0x000fe400000006ff */
        /* <DEDUP_REMOVED lines=11> */
[----:B------:R-:W-:Y:S01]  /*1b90*/  FADD.FTZ R34, R34, R35 ;  /* 0x0000002322227221 */ /* 0x000fe20000010000 */
[----:B------:R-:W-:Y:S01]  /*1ba0*/  FMUL.FTZ R35, R39, R39 ;  /* 0x0000002727237220 */ /* 0x000fe20000410000 */
[----:B------:R-:W-:Y:S01]  /*1bb0*/  FADD.FTZ R32, R32, R33 ;  /* 0x0000002120207221 */ /* 0x000fe20000010000 */
[C---:B------:R-:W-:Y:S02]  /*1bc0*/  FADD.FTZ R39, R36.reuse, R39 ;  /* 0x0000002724277221 */ /* 0x040fe40000010000 */
        /* <DEDUP_REMOVED lines=101> */
.L_x_3613:
[----:B------:R-:W-:Y:S05]  /*2220*/  BSYNC B0 ;  /* 0x0000000000007941 */ /* 0x000fea0003800000 */
.L_x_3612:
        /* <DEDUP_REMOVED lines=32> */
.L_x_3616:
[----:B0-----:R-:W2:Y:S04]  /*2430*/  LDG.E.STRONG.GPU R34, desc[UR8][R32.64] ;  /* 0x0000000820227981 */ /* 0x001ea8000c1ef900 */
[----:B--2---:R-:W-:Y:S01]  /*2440*/  CCTL.IVALL ;  /* 0x00000000ff00798f */ /* 0x004fe20002000000 */
[----:B------:R-:W-:Y:S05]  /*2450*/  YIELD ;  /* 0x0000000000007946 */ /* 0x000fea0003800000 */
[----:B------:R-:W-:-:S13]  /*2460*/  ISETP.NE.AND P1, PT, R34, R37, PT ;  /* 0x000000252200720c */ /* 0x000fda0003f25270 */
[----:B------:R-:W-:Y:S05]  /*2470*/  @P1 BRA `(.L_x_3616) ;  /* 0xfffffffc00ec1947 */ /* 0x000fea000383ffff */
.L_x_3615:
[----:B------:R-:W-:Y:S01]  /*2480*/  ISETP.NE.AND P1, PT, R87, RZ, PT ;  /* 0x000000ff5700720c */ /* 0x000fe20003f25270 */
[----:B------:R-:W-:Y:S05]  /*2490*/  WARPSYNC.ALL ;  /* 0x0000000000007948 */ /* 0x000fea0003800000 */
[----:B------:R-:W-:Y:S07]  /*24a0*/  BAR.SYNC.DEFER_BLOCKING 0x0 ;  /* 0x0000000000007b1d */ /* 0x000fee0000010000 */
[----:B------:R-:W-:Y:S05]  /*24b0*/  @!P1 BRA `(.L_x_3614) ;  /* 0x0000000400e89947 */ /* 0x000fea0003800000 */
[----:B0-----:R-:W-:Y:S01]  /*24c0*/  IADD3 R32, R87, -0x1, RZ ;  /* 0xffffffff57207810 */ /* 0x001fe20007ffe0ff */
[----:B------:R-:W-:-:S03]  /*24d0*/  HFMA2.MMA R46, -RZ, RZ, 0, 0 ;  /* 0x00000000ff2e7435 */ /* 0x000fc600000001ff */
[----:B------:R-:W-:-:S13]  /*24e0*/  ISETP.GE.U32.AND P1, PT, R32, 0x3, PT ;  /* 0x000000032000780c */ /* 0x000fda0003f26070 */
[----:B------:R-:W-:Y:S05]  /*24f0*/  @!P1 BRA `(.L_x_3617) ;  /* 0x0000000400089947 */ /* 0x000fea0003800000 */
[----:B------:R-:W-:Y:S02]  /*2500*/  LOP3.LUT R32, R87, 0x3, RZ, 0xc0, !PT ;  /* 0x0000000357207812 */ /* 0x000fe400078ec0ff */
[----:B------:R-:W-:Y:S02]  /*2510*/  MOV R46, RZ ;  /* 0x000000ff002e7202 */ /* 0x000fe40000000f00 */
[----:B------:R-:W-:-:S07]  /*2520*/  IADD3 R47, -R32, R87, RZ ;  /* 0x00000057202f7210 */ /* 0x000fce0007ffe1ff */
.L_x_3618:
[C---:B------:R-:W-:Y:S02]  /*2530*/  IADD3 R89, R46.reuse, 0x1, RZ ;  /* 0x000000012e597810 */ /* 0x040fe40007ffe0ff */
[C---:B------:R-:W-:Y:S02]  /*2540*/  ISETP.EQ.OR P1, PT, R46.reuse, UR7, P3 ;  /* 0x000000072e007c0c */ /* 0x040fe40009f22670 */
[----:B------:R-:W-:Y:S02]  /*2550*/  ISETP.EQ.OR P2, PT, R89, UR7, P3 ;  /* 0x0000000759007c0c */ /* 0x000fe40009f42670 */
[C---:B------:R-:W-:Y:S02]  /*2560*/  IADD3 R91, R46.reuse, 0x2, RZ ;  /* 0x000000022e5b7810 */ /* 0x040fe40007ffe0ff */
[----:B------:R-:W-:Y:S02]  /*2570*/  IADD3 R93, R46, 0x3, RZ ;  /* 0x000000032e5d7810 */ /* 0x000fe40007ffe0ff */
[----:B------:R-:W-:-:S02]  /*2580*/  ISETP.EQ.OR P4, PT, R91, UR7, P3 ;  /* 0x000000075b007c0c */ /* 0x000fc40009f82670 */
[----:B------:R-:W-:-:S03]  /*2590*/  ISETP.EQ.OR P5, PT, R93, UR7, P3 ;  /* 0x000000075d007c0c */ /* 0x000fc60009fa2670 */
[----:B------:R-:W0:Y:S01]  /*25a0*/  @!P1 S2R R33, SR_CTAID.Y ;  /* 0x0000000000219919 */ /* 0x000e220000002600 */
[----:B------:R-:W1:Y:S01]  /*25b0*/  @!P1 LDC R39, c[0x0][0x10] ;  /* 0x00000400ff279b82 */ /* 0x000e620000000800 */
[C---:B------:R-:W-:Y:S01]  /*25c0*/  @!P1 LOP3.LUT R32, R6.reuse, 0x1, RZ, 0xc0, !PT ;  /* 0x0000000106209812 */ /* 0x040fe200078ec0ff */
[----:B------:R-:W2:Y:S01]  /*25d0*/  @!P2 S2R R38, SR_CTAID.Y ;  /* 0x000000000026a919 */ /* 0x000ea20000002600 */
[----:B------:R-:W-:-:S04]  /*25e0*/  @!P2 LOP3.LUT R37, R6, 0x1, RZ, 0xc0, !PT ;  /* 0x000000010625a812 */ /* 0x000fc800078ec0ff */
[----:B------:R-:W3:Y:S01]  /*25f0*/  @!P4 S2R R90, SR_CTAID.Y ;  /* 0x00000000005ac919 */ /* 0x000ee20000002600 */
[----:B------:R-:W2:Y:S08]  /*2600*/  @!P2 LDC R36, c[0x0][0x10] ;  /* 0x00000400ff24ab82 */ /* 0x000eb00000000800 */
[----:B------:R-:W4:Y:S01]  /*2610*/  @!P1 LDC.64 R34, c[0x0][0x248] ;  /* 0x00009200ff229b82 */ /* 0x000f220000000a00 */
[----:B-1----:R-:W-:-:S04]  /*2620*/  @!P1 IMAD R32, R32, R39, RZ ;  /* 0x0000002720209224 */ /* 0x002fc800078e02ff */
[----:B------:R-:W-:Y:S02]  /*2630*/  @!P1 IMAD R32, R32, R87, RZ ;  /* 0x0000005720209224 */ /* 0x000fe400078e02ff */
[----:B0-----:R-:W-:Y:S02]  /*2640*/  @!P1 IMAD R39, R39, R46, R33 ;  /* 0x0000002e27279224 */ /* 0x001fe400078e0221 */
[----:B------:R-:W-:Y:S02]  /*2650*/  @!P1 IMAD.SHL.U32 R33, R32, 0x2, RZ ;  /* 0x0000000220219824 */ /* 0x000fe400078e00ff */
[-C--:B--2---:R-:W-:Y:S02]  /*2660*/  @!P2 IMAD R89, R89, R36.reuse, R38 ;  /* 0x000000245959a224 */ /* 0x084fe400078e0226 */
[----:B------:R-:W-:Y:S01]  /*2670*/  @!P2 IMAD R32, R37, R36, RZ ;  /* 0x000000242520a224 */ /* 0x000fe200078e02ff */
[----:B------:R-:W3:Y:S01]  /*2680*/  @!P4 LDC R38, c[0x0][0x10] ;  /* 0x00000400ff26cb82 */ /* 0x000ee20000000800 */
[----:B----4-:R-:W-:-:S04]  /*2690*/  @!P1 IMAD.WIDE R34, R33, 0x4, R34 ;  /* 0x0000000421229825 */ /* 0x010fc800078e0222 */
[----:B------:R-:W-:-:S03]  /*26a0*/  @!P2 IMAD R32, R32, R87, RZ ;  /* 0x000000572020a224 */ /* 0x000fc600078e02ff */
[----:B------:R-:W0:Y:S01]  /*26b0*/  @!P2 LDC.64 R36, c[0x0][0x248] ;  /* 0x00009200ff24ab82 */ /* 0x000e220000000a00 */
[----:B------:R-:W-:Y:S01]  /*26c0*/  @!P1 IMAD.WIDE.U32 R34, R39, 0x8, R34 ;  /* 0x0000000827229825 */ /* 0x000fe200078e0022 */
[----:B------:R-:W-:Y:S02]  /*26d0*/  @!P4 LOP3.LUT R39, R6, 0x1, RZ, 0xc0, !PT ;  /* 0x000000010627c812 */ /* 0x000fe400078ec0ff */
[----:B------:R-:W-:-:S03]  /*26e0*/  @!P2 SHF.L.U32 R33, R32, 0x1, RZ ;  /* 0x000000012021a819 */ /* 0x000fc600000006ff */
[----:B------:R-:W2:Y:S01]  /*26f0*/  @!P1 LDG.E.64 R34, desc[UR8][R34.64] ;  /* 0x0000000822229981 */ /* 0x000ea2000c1e1b00 */
[-C--:B---3--:R-:W-:Y:S02]  /*2700*/  @!P4 IMAD R91, R91, R38.reuse, R90 ;  /* 0x000000265b5bc224 */ /* 0x088fe400078e025a */
[----:B------:R-:W1:Y:S01]  /*2710*/  @!P5 LDC R90, c[0x0][0x10] ;  /* 0x00000400ff5adb82 */ /* 0x000e620000000800 */
[----:B------:R-:W-:-:S04]  /*2720*/  @!P4 IMAD R38, R39, R38, RZ ;  /* 0x000000262726c224 */ /* 0x000fc800078e02ff */
[----:B------:R-:W-:Y:S02]  /*2730*/  @!P4 IMAD R38, R38, R87, RZ ;  /* 0x000000572626c224 */ /* 0x000fe400078e02ff */
[----:B0-----:R-:W-:Y:S02]  /*2740*/  @!P2 IMAD.WIDE R36, R33, 0x4, R36 ;  /* 0x000000042124a825 */ /* 0x001fe400078e0224 */
[----:B------:R-:W0:Y:S01]  /*2750*/  @!P4 LDC.64 R32, c[0x0][0x248] ;  /* 0x00009200ff20cb82 */ /* 0x000e220000000a00 */
[----:B------:R-:W-:Y:S01]  /*2760*/  @!P4 SHF.L.U32 R39, R38, 0x1, RZ ;  /* 0x000000012627c819 */ /* 0x000fe200000006ff */
[----:B------:R-:W-:Y:S02]  /*2770*/  @!P2 IMAD.WIDE.U32 R36, R89, 0x8, R36 ;  /* 0x000000085924a825 */ /* 0x000fe400078e0024 */
[----:B------:R-:W1:Y:S04]  /*2780*/  @!P5 S2R R89, SR_CTAID.Y ;  /* 0x000000000059d919 */ /* 0x000e680000002600 */
[----:B------:R-:W3:Y:S01]  /*2790*/  @!P2 LDG.E.64 R36, desc[UR8][R36.64] ;  /* 0x000000082424a981 */ /* 0x000ee2000c1e1b00 */
        /* <DEDUP_REMOVED lines=24> */
.L_x_3617:
        /* <DEDUP_REMOVED lines=19> */
.L_x_3620:
[----:B------:R-:W-:Y:S05]  /*2a50*/  BSYNC B0 ;  /* 0x0000000000007941 */ /* 0x000fea0003800000 */
.L_x_3619:
        /* <DEDUP_REMOVED lines=32> */
.L_x_3614:
        /* <DEDUP_REMOVED lines=42> */
[----:B--2---:R-:W-:-:S02]  /*2f00*/  HADD2.F32 R46, -RZ, R88.H0_H0 ;  /* 0x20000058ff2e7230 */ /* 0x004fc40000004100 */
[----:B---3--:R-:W-:Y:S02]  /*2f10*/  HADD2.F32 R39, -RZ, R89.H0_H0 ;  /* 0x20000059ff277230 */ /* 0x008fe40000004100 */
[----:B----4-:R-:W-:Y:S02]  /*2f20*/  HADD2.F32 R37, -RZ, R90.H0_H0 ;  /* 0x2000005aff257230 */ /* 0x010fe40000004100 */
[----:B-----5:R-:W-:-:S03]  /*2f30*/  HADD2.F32 R36, -RZ, R91.H0_H0 ;  /* 0x2000005bff247230 */ /* 0x020fc60000004100 */
        /* <DEDUP_REMOVED lines=13> */
.L_x_3621:
        /* <DEDUP_REMOVED lines=14> */
.L_x_3623:
[----:B------:R-:W-:Y:S05]  /*30f0*/  BSYNC B0 ;  /* 0x0000000000007941 */ /* 0x000fea0003800000 */
.L_x_3622:
[----:B------:R-:W-:Y:S01]  /*3100*/  ULDC.64 UR12, c[0x0][0x278] ;  /* 0x00009e00000c7ab9 */ /* 0x000fe20000000a00 */
[----:B------:R-:W-:Y:S01]  /*3110*/  FADD.FTZ R33, R48, -R87 ;  /* 0x8000005730217221 */ /* 0x000fe20000010000 */
        /* <DEDUP_REMOVED lines=9> */
[----:B------:R-:W-:Y:S01]  /*31b0*/  FFMA.FTZ R24, R46, R33, R37 ;  /* 0x000000212e187223 */ /* 0x000fe20000010025 */
[----:B------:R-:W-:Y:S01]  /*31c0*/  SHF.L.U32 R74, R26, 0x10, RZ ;  /* 0x000000101a4a7819 */ /* 0x000fe200000006ff */
[----:B------:R-:W-:Y:S01]  /*31d0*/  FFMA.FTZ R123, R39, R35, R36 ;  /* 0x00000023277b7223 */ /* 0x000fe20000010024 */
[----:B------:R-:W-:-:S02]  /*31e0*/  SHF.L.U32 R78, R28, 0x10, RZ ;  /* 0x000000101c4e7819 */ /* 0x000fc400000006ff */
        /* <DEDUP_REMOVED lines=50> */
[----:B------:R-:W-:Y:S01]  /*3510*/  ISETP.GE.AND.EX P6, PT, R25, UR13, PT, P6 ;  /* 0x0000000d19007c0c */ /* 0x000fe2000bfc6360 */
[----:B------:R-:W-:Y:S01]  /*3520*/  FADD.FTZ R41, -R87, R44 ;  /* 0x0000002c57297221 */ /* 0x000fe20000010100 */
[----:B------:R-:W-:Y:S01]  /*3530*/  ISETP.GE.AND.EX P1, PT, R27, UR13, PT, P1 ;  /* 0x0000000d1b007c0c */ /* 0x000fe2000bf26310 */
[----:B------:R-:W-:Y:S01]  /*3540*/  FADD.FTZ R45, R76, -R87 ;  /* 0x800000574c2d7221 */ /* 0x000fe20000010000 */
[----:B------:R-:W-:Y:S01]  /*3550*/  ISETP.GE.AND.EX P2, PT, R29, UR13, PT, P2 ;  /* 0x0000000d1d007c0c */ /* 0x000fe2000bf46320 */
[----:B------:R-:W-:Y:S01]  /*3560*/  FADD.FTZ R87, -R87, R52 ;  /* 0x0000003457577221 */ /* 0x000fe20000010100 */
[----:B------:R-:W-:-:S02]  /*3570*/  ISETP.GE.AND.EX P3, PT, R31, UR13, PT, P3 ;  /* 0x0000000d1f007c0c */ /* 0x000fc4000bf66330 */
[----:B------:R-:W-:Y:S02]  /*3580*/  ISETP.GE.AND.EX P4, PT, R49, UR13, PT, P4 ;  /* 0x0000000d31007c0c */ /* 0x000fe4000bf86340 */
        /* <DEDUP_REMOVED lines=16> */
.L_x_3624:
        /* <DEDUP_REMOVED lines=14> */
.L_x_3626:
[----:B------:R-:W-:Y:S05]  /*3770*/  BSYNC B0 ;  /* 0x0000000000007941 */ /* 0x000fea0003800000 */
.L_x_3625:
        /* <DEDUP_REMOVED lines=17> */
.L_x_3627:
        /* <DEDUP_REMOVED lines=14> */
.L_x_3629:
[----:B------:R-:W-:Y:S05]  /*3970*/  BSYNC B0 ;  /* 0x0000000000007941 */ /* 0x000fea0003800000 */
.L_x_3628:
        /* <DEDUP_REMOVED lines=13> */
.L_x_3630:
        /* <DEDUP_REMOVED lines=14> */
.L_x_3632:
[----:B------:R-:W-:Y:S05]  /*3b30*/  BSYNC B0 ;  /* 0x0000000000007941 */ /* 0x000fea0003800000 */
.L_x_3631:
        /* <DEDUP_REMOVED lines=17> */
.L_x_3633:
        /* <DEDUP_REMOVED lines=14> */
.L_x_3635:
[----:B------:R-:W-:Y:S05]  /*3d30*/  BSYNC B0 ;  /* 0x0000000000007941 */ /* 0x000fea0003800000 */
.L_x_3634:
        /* <DEDUP_REMOVED lines=13> */
.L_x_3636:
        /* <DEDUP_REMOVED lines=14> */
.L_x_3638:
[----:B------:R-:W-:Y:S05]  /*3ef0*/  BSYNC B0 ;  /* 0x0000000000007941 */ /* 0x000fea0003800000 */
.L_x_3637:
        /* <DEDUP_REMOVED lines=48> */
.L_x_3639:
        /* <DEDUP_REMOVED lines=14> */
.L_x_3641:
[----:B------:R-:W-:Y:S05]  /*42e0*/  BSYNC B0 ;  /* 0x0000000000007941 */ /* 0x000fea0003800000 */
.L_x_3640:
        /* <DEDUP_REMOVED lines=13> */
.L_x_3642:
        /* <DEDUP_REMOVED lines=14> */
.L_x_3644:
[----:B------:R-:W-:Y:S05]  /*44a0*/  BSYNC B0 ;  /* 0x0000000000007941 */ /* 0x000fea0003800000 */
.L_x_3643:
        /* <DEDUP_REMOVED lines=13> */
.L_x_3645:
        /* <DEDUP_REMOVED lines=14> */
.L_x_3647:
[----:B------:R-:W-:Y:S05]  /*4660*/  BSYNC B0 ;  /* 0x0000000000007941 */ /* 0x000fea0003800000 */
.L_x_3646:
        /* <DEDUP_REMOVED lines=13> */
.L_x_3648:
        /* <DEDUP_REMOVED lines=14> */
.L_x_3650:
[----:B------:R-:W-:Y:S05]  /*4820*/  BSYNC B0 ;  /* 0x0000000000007941 */ /* 0x000fea0003800000 */
.L_x_3649:
        /* <DEDUP_REMOVED lines=13> */
.L_x_3651:
[----:B------:R-:W-:Y:S04]  /*4900*/  BSSY B0, `(.L_x_3652) ;  /* 0x000000e000007945 */ /* 0x000fe80003800000 */
[----:B------:R-:W-:Y:S05]  /*4910*/  @P4 BRA `(.L_x_3653) ;  /* 0x0000000000304947 */ /* 0x000fea0003800000 */
[----:B------:R-:W-:Y:S01]  /*4920*/  ULDC.64 UR14, c[0x0][0x270] ;  /* 0x00009c00000e7ab9 */ /* 0x000fe20000000a00 */
[----:B01-34-:R-:W-:Y:S01]  /*4930*/  MOV R33, R71 ;  /* 0x0000004700217202 */ /* 0x01bfe20000000f00 */
[----:B------:R-:W-:Y:S01]  /*4940*/  IMAD R59, R59, UR14, RZ ;  /* 0x0000000e3b3b7c24 */ /* 0x000fe2000f8e02ff */
[----:B------:R-:W-:Y:S01]  /*4950*/  F2FP.BF16.F32.PACK_AB R89, R38, R89 ;  /* 0x000000592659723e */ /* 0x000fe200000010ff */
[----:B------:R-:W-:Y:S02]  /*4960*/  IMAD.MOV.U32 R32, RZ, RZ, R72 ;  /* 0x000000ffff207224 */ /* 0x000fe400078e0048 */
[C---:B------:R-:W-:Y:S02]  /*4970*/  IMAD R59, R18.reuse, UR15, R59 ;  /* 0x0000000f123b7c24 */ /* 0x040fe4000f8e023b */
[----:B--2---:R-:W-:Y:S01]  /*4980*/  IMAD.WIDE.U32 R34, R18, UR14, R32 ;  /* 0x0000000e12227c25 */ /* 0x004fe2000f8e0020 */
[----:B------:R-:W-:Y:S02]  /*4990*/  ULDC.64 UR14, c[0x0][0x210] ;  /* 0x00008400000e7ab9 */ /* 0x000fe40000000a00 */
[----:B------:R-:W-:-:S02]  /*49a0*/  LEA R32, P1, R34, UR14, 0x1 ;  /* 0x0000000e22207c11 */ /* 0x000fc4000f8208ff */
[----:B------:R-:W-:-:S04]  /*49b0*/  IADD3 R59, R35, R59, RZ ;  /* 0x0000003b233b7210 */ /* 0x000fc80007ffe0ff */
[----:B------:R-:W-:-:S05]  /*49c0*/  LEA.HI.X R33, R34, UR15, R59, 0x1, P1 ;  /* 0x0000000f22217c11 */ /* 0x000fca00088f0c3b */
[----:B------:R0:W-:Y:S02]  /*49d0*/  STG.E desc[UR8][R32.64], R89 ;  /* 0x0000005920007986 */ /* 0x0001e4000c101908 */
.L_x_3653:
[----:B------:R-:W-:Y:S05]  /*49e0*/  BSYNC B0 ;  /* 0x0000000000007941 */ /* 0x000fea0003800000 */
.L_x_3652:
        /* <DEDUP_REMOVED lines=36> */
.L_x_3654:
        /* <DEDUP_REMOVED lines=14> */
.L_x_3656:
[----:B------:R-:W-:Y:S05]  /*4d10*/  BSYNC B0 ;  /* 0x0000000000007941 */ /* 0x000fea0003800000 */
.L_x_3655:
        /* <DEDUP_REMOVED lines=11> */
.L_x_3657:
        /* <DEDUP_REMOVED lines=14> */
.L_x_3659:
[----:B------:R-:W-:Y:S05]  /*4eb0*/  BSYNC B0 ;  /* 0x0000000000007941 */ /* 0x000fea0003800000 */
.L_x_3658:
        /* <DEDUP_REMOVED lines=11> */
.L_x_3660:
        /* <DEDUP_REMOVED lines=14> */
.L_x_3662:
[----:B------:R-:W-:Y:S05]  /*5050*/  BSYNC B0 ;  /* 0x0000000000007941 */ /* 0x000fea0003800000 */
.L_x_3661:
        /* <DEDUP_REMOVED lines=11> */
.L_x_3663:
        /* <DEDUP_REMOVED lines=14> */
.L_x_3665:
[----:B------:R-:W-:Y:S05]  /*51f0*/  BSYNC B0 ;  /* 0x0000000000007941 */ /* 0x000fea0003800000 */
.L_x_3664:
        /* <DEDUP_REMOVED lines=11> */
.L_x_3666:
        /* <DEDUP_REMOVED lines=13> */
.L_x_3668:
[----:B------:R-:W-:Y:S05]  /*5380*/  BSYNC B0 ;  /* 0x0000000000007941 */ /* 0x000fea0003800000 */
.L_x_3667:
[----:B01234-:R-:W0:Y:S01]  /*5390*/  LDC R27, c[0x0][0x10] ;  /* 0x00000400ff1b7b82 */ /* 0x01fe220000000800 */
[----:B------:R-:W-:Y:S02]  /*53a0*/  IADD3 R6, R6, 0x1, RZ ;  /* 0x0000000106067810 */ /* 0x000fe40007ffe0ff */
[----:B0-----:R-:W-:-:S04]  /*53b0*/  IADD3 R4, R27, R4, RZ ;  /* 0x000000041b047210 */ /* 0x001fc80007ffe0ff */
[----:B------:R-:W-:-:S13]  /*53c0*/  ISETP.GE.AND P1, PT, R4, UR4, PT ;  /* 0x0000000404007c0c */ /* 0x000fda000bf26270 */
[----:B------:R-:W-:Y:S05]  /*53d0*/  @!P1 BRA `(.L_x_3669) ;  /* 0xffffffac00c89947 */ /* 0x000fea000383ffff */
[----:B------:R-:W-:Y:S05]  /*53e0*/  EXIT ;  /* 0x000000000000794d */ /* 0x000fea0003800000 */
.L_x_3670:
        /* <DEDUP_REMOVED lines=9> */
.L_x_5187:


//--------------------- .text._Z35group_norm_nhwc_fwd_one_pass_kernelI11Bf16IOFp16WLi512ELi60ELi480EEv26Group_norm_nhwc_fwd_params --------------------------
	.section	.text._Z35group_norm_nhwc_fwd_one_pass_kernelI11Bf16IOFp16WLi512ELi60ELi480EEv26Group_norm_nhwc_fwd_params,"ax",@progbits
	.align	128
        .global         _Z35group_norm_nhwc_fwd_one_pass_kernelI11Bf16IOFp16WLi512ELi60ELi480EEv26Group_norm_nhwc_fwd_params
        .type           _Z35group_norm_nhwc_fwd_one_pass_kernelI11Bf16IOFp16WLi512ELi60ELi480EEv26Group_norm_nhwc_fwd_params,@function
        .size           _Z35group_norm_nhwc_fwd_one_pass_kernelI11Bf16IOFp16WLi512ELi60ELi480EEv26Group_norm_nhwc_fwd_params,(.L_x_5188 - _Z35group_norm_nhwc_fwd_one_pass_kernelI11Bf16IOFp16WLi512ELi60ELi480EEv26Group_norm_nhwc_fwd_params)
        .other          _Z35group_norm_nhwc_fwd_one_pass_kernelI11Bf16IOFp16WLi512ELi60ELi480EEv26Group_norm_nhwc_fwd_params,@"STO_CUDA_ENTRY STV_DEFAULT"
_Z35group_norm_nhwc_fwd_one_pass_kernelI11Bf16IOFp16WLi512ELi60ELi480EEv26Group_norm_nhwc_fwd_params:
.text._Z35group_norm_nhwc_fwd_one_pass_kernelI11Bf16IOFp16WLi512ELi60ELi480EEv26Group_norm_nhwc_fwd_params:
        /* <DEDUP_REMOVED lines=196> */
.L_x_3776:
        /* <DEDUP_REMOVED lines=23> */
[----:B------:R-:W-:-:S07]  /*0db0*/  IADD3 R31, R0, 0x170, RZ ;  /* 0x00000170001f7810 */ /* 0x000fce0007ffe0ff */
        /* <DEDUP_REMOVED lines=173> */
[----:B------:R-:W-:Y:S02]  /*1890*/  @P3 IMAD.MOV.U32 R27, RZ, RZ, R67 ;  /* 0x000000ffff1b3224 */ /* 0x000fe400078e0043 */
[----:B0-----:R-:W-:Y:S01]  /*18a0*/  @P4 IMAD R24, R26, R8, RZ ;  /* 0x000000081a184224 */ /* 0x001fe200078e02ff */
[----:B------:R-:W-:-:S03]  /*18b0*/  SHF.R.S32.HI R26, RZ, 0x1f, R86 ;  /* 0x0000001fff1a7819 */ /* 0x000fc60000011456 */
        /* <DEDUP_REMOVED lines=324> */
[----:B------:R0:W2:Y:S01]  /*2d00*/  @P1 LDG.E R52, desc[UR8][R34.64] ;  /* 0x0000000822341981 */ /* 0x0000a2000c1e1900 */
        /* <DEDUP_REMOVED lines=212> */
[----:B------:R-:W-:Y:S02]  /*3a50*/  SHF.L.U32 R28, R52, 0x10, RZ ;  /* 0x00000010341c7819 */ /* 0x000fe400000006ff */
[----:B------:R-:W-:Y:S01]  /*3a60*/  PRMT R33, R53, 0x7632, R33 ;  /* 0x0000763235217816 */ /* 0x000fe20000000021 */
[----:B------:R-:W-:Y:S01]  /*3a70*/  FMUL.FTZ R29, R41, R41 ;  /* 0x00000029291d7220 */ /* 0x000fe20000410000 */
[----:B------:R-:W-:Y:S01]  /*3a80*/  FADD.FTZ R31, R31, R36 ;  /* 0x000000241f1f7221 */ /* 0x000fe20000010000 */
[----:B------:R-:W-:Y:S01]  /*3a90*/  SHF.L.U32 R40, R40, 0x10, RZ ;  /* 0x0000001028287819 */ /* 0x000fe200000006ff */
[----:B------:R-:W-:Y:S01]  /*3aa0*/  FADD.FTZ R30, R30, R35 ;  /* 0x000000231e1e7221 */ /* 0x000fe20000010000 */
[----:B------:R-:W-:Y:S01]  /*3ab0*/  SHF.L.U32 R36, R33, 0x10, RZ ;  /* 0x0000001021247819 */ /* 0x000fe200000006ff */
[C---:B------:R-:W-:Y:S01]  /*3ac0*/  FADD.FTZ R34, R28.reuse, R41 ;  /* 0x000000291c227221 */ /* 0x040fe20000010000 */
[----:B------:R-:W-:Y:S02]  /*3ad0*/  IMAD.U32 R39, R51, 0x10000, RZ ;  /* 0x0001000033277824 */ /* 0x000fe400078e00ff */
[----:B------:R-:W-:Y:S01]  /*3ae0*/  FFMA.FTZ R28, R28, R28, R29 ;  /* 0x0000001c1c1c7223 */ /* 0x000fe2000001001d */
[----:B------:R-:W-:Y:S01]  /*3af0*/  SHF.L.U32 R29, R53, 0x10, RZ ;  /* 0x00000010351d7819 */ /* 0x000fe200000006ff */
[----:B------:R-:W-:Y:S01]  /*3b00*/  FADD.FTZ R37, R30, R37 ;  /* 0x000000251e257221 */ /* 0x000fe20000010000 */
        /* <DEDUP_REMOVED lines=8> */
[----:B------:R-:W-:Y:S01]  /*3b90*/  FADD.FTZ R31, R31, R40 ;  /* 0x000000281f1f7221 */ /* 0x000fe20000010000 */
[----:B------:R-:W-:Y:S01]  /*3ba0*/  SHF.L.U32 R30, R54, 0x10, RZ ;  /* 0x00000010361e7819 */ /* 0x000fe200000006ff */
[----:B------:R-:W-:Y:S01]  /*3bb0*/  IMAD.U32 R33, R33, 0x10000, RZ ;  /* 0x0001000021217824 */ /* 0x000fe200078e00ff */
[----:B------:R-:W-:Y:S01]  /*3bc0*/  PRMT R38, R55, 0x7632, R38 ;  /* 0x0000763237267816 */ /* 0x000fe20000000026 */
[----:B------:R-:W-:Y:S01]  /*3bd0*/  FFMA.FTZ R42, R39, R39, R42 ;  /* 0x00000027272a7223 */ /* 0x000fe2000001002a */
[----:B------:R-:W-:Y:S01]  /*3be0*/  FADD.FTZ R31, R31, R34 ;  /* 0x000000221f1f7221 */ /* 0x000fe20000010000 */
[----:B------:R-:W-:Y:S01]  /*3bf0*/  FMUL.FTZ R35, R33, R33 ;  /* 0x0000002121237220 */ /* 0x000fe20000410000 */
[----:B------:R-:W-:Y:S01]  /*3c00*/  FADD.FTZ R32, R30, R33 ;  /* 0x000000211e207221 */ /* 0x000fe20000010000 */
[----:B------:R-:W-:Y:S01]  /*3c10*/  FADD.FTZ R37, R37, R42 ;  /* 0x0000002a25257221 */ /* 0x000fe20000010000 */
[----:B------:R-:W-:Y:S01]  /*3c20*/  SHF.L.U32 R33, R38, 0x10, RZ ;  /* 0x0000001026217819 */ /* 0x000fe200000006ff */
[--C-:B------:R-:W-:Y:S01]  /*3c30*/  FADD.FTZ R31, R31, R36.reuse ;  /* 0x000000241f1f7221 */ /* 0x100fe20000010000 */
[----:B------:R-:W0:Y:S01]  /*3c40*/  S2R R38, SR_LANEID ;  /* 0x0000000000267919 */ /* 0x000e220000000000 */
[----:B------:R-:W-:Y:S01]  /*3c50*/  FFMA.FTZ R35, R30, R30, R35 ;  /* 0x0000001e1e237223 */ /* 0x000fe20000010023 */
[----:B------:R-:W-:Y:S01]  /*3c60*/  PRMT R36, R8, 0x7632, R36 ;  /* 0x0000763208247816 */ /* 0x000fe20000000024 */
[----:B------:R-:W-:Y:S01]  /*3c70*/  FADD.FTZ R28, R37, R28 ;  /* 0x0000001c251c7221 */ /* 0x000fe20000010000 */
[----:B------:R-:W-:Y:S01]  /*3c80*/  SHF.L.U32 R30, R55, 0x10, RZ ;  /* 0x00000010371e7819 */ /* 0x000fe200000006ff */
[----:B------:R-:W-:Y:S01]  /*3c90*/  FMUL.FTZ R37, R33, R33 ;  /* 0x0000002121257220 */ /* 0x000fe20000410000 */
[----:B------:R-:W-:Y:S01]  /*3ca0*/  SHF.L.U32 R36, R36, 0x10, RZ ;  /* 0x0000001024247819 */ /* 0x000fe200000006ff */
[----:B------:R-:W-:Y:S01]  /*3cb0*/  FADD.FTZ R28, R28, R29 ;  /* 0x0000001d1c1c7221 */ /* 0x000fe20000010000 */
[----:B------:R-:W-:Y:S01]  /*3cc0*/  FADD.FTZ R31, R31, R32 ;  /* 0x000000201f1f7221 */ /* 0x000fe20000010000 */
[----:B------:R-:W-:Y:S01]  /*3cd0*/  FADD.FTZ R34, R30, R33 ;  /* 0x000000211e227221 */ /* 0x000fe20000010000 */
[----:B------:R-:W-:-:S02]  /*3ce0*/  IMAD.U32 R29, R8, 0x10000, RZ ;  /* 0x00010000081d7824 */ /* 0x000fc400078e00ff */
[----:B------:R-:W-:Y:S01]  /*3cf0*/  FFMA.FTZ R37, R30, R30, R37 ;  /* 0x0000001e1e257223 */ /* 0x000fe20000010025 */
[----:B------:R-:W-:Y:S01]  /*3d00*/  FADD.FTZ R28, R28, R35 ;  /* 0x000000231c1c7221 */ /* 0x000fe20000010000 */
[----:B------:R-:W-:Y:S01]  /*3d10*/  FMUL.FTZ R30, R36, R36 ;  /* 0x00000024241e7220 */ /* 0x000fe20000410000 */
[----:B------:R-:W-:Y:S01]  /*3d20*/  FADD.FTZ R31, R31, R34 ;  /* 0x000000221f1f7221 */ /* 0x000fe20000010000 */
[C---:B------:R-:W-:Y:S01]  /*3d30*/  FADD.FTZ R36, R29.reuse, R36 ;  /* 0x000000241d247221 */ /* 0x040fe20000010000 */
[----:B------:R-:W-:Y:S01]  /*3d40*/  FADD.FTZ R28, R28, R37 ;  /* 0x000000251c1c7221 */ /* 0x000fe20000010000 */
[----:B------:R-:W-:Y:S02]  /*3d50*/  FFMA.FTZ R29, R29, R29, R30 ;  /* 0x0000001d1d1d7223 */ /* 0x000fe4000001001e */
        /* <DEDUP_REMOVED lines=95> */
.L_x_3672:
[----:B------:R-:W-:Y:S05]  /*4350*/  BSYNC B0 ;  /* 0x0000000000007941 */ /* 0x000fea0003800000 */
.L_x_3671:
        /* <DEDUP_REMOVED lines=36> */
.L_x_3675:
[----:B-1----:R-:W2:Y:S04]  /*45a0*/  LDG.E.STRONG.GPU R40, desc[UR8][R38.64] ;  /* 0x0000000826287981 */ /* 0x002ea8000c1ef900 */
[----:B--2---:R-:W-:Y:S01]  /*45b0*/  CCTL.IVALL ;  /* 0x00000000ff00798f */ /* 0x004fe20002000000 */
[----:B------:R-:W-:Y:S05]  /*45c0*/  YIELD ;  /* 0x0000000000007946 */ /* 0x000fea0003800000 */
[----:B------:R-:W-:-:S13]  /*45d0*/  ISETP.NE.AND P6, PT, R40, R43, PT ;  /* 0x0000002b2800720c */ /* 0x000fda0003fc5270 */
[----:B------:R-:W-:Y:S05]  /*45e0*/  @P6 BRA `(.L_x_3675) ;  /* 0xfffffffc00ec6947 */ /* 0x000fea000383ffff */
.L_x_3674:
        /* <DEDUP_REMOVED lines=11> */
.L_x_3677:
        /* <DEDUP_REMOVED lines=63> */
.L_x_3676:
        /* <DEDUP_REMOVED lines=18> */
.L_x_3679:
[----:B------:R-:W-:Y:S05]  /*4bb0*/  BSYNC B0 ;  /* 0x0000000000007941 */ /* 0x000fea0003800000 */
.L_x_3678:
        /* <DEDUP_REMOVED lines=33> */
.L_x_3673:
        /* <DEDUP_REMOVED lines=29> */
[----:B------:R-:W-:Y:S01]  /*4fa0*/  IMAD.U32 R97, R22, 0x10000, RZ ;  /* 0x0001000016617824 */ /* 0x000fe200078e00ff */
[----:B------:R-:W-:Y:S01]  /*4fb0*/  SHF.L.U32 R20, R20, 0x10, RZ ;  /* 0x0000001014147819 */ /* 0x000fe200000006ff */
[----:B-1----:R-:W-:Y:S01]  /*4fc0*/  IMAD.WIDE R28, R41, 0x2, R28 ;  /* 0x00000002291c7825 */ /* 0x002fe200078e021c */
[----:B------:R-:W-:Y:S01]  /*4fd0*/  SHF.L.U32 R27, R27, 0x10, RZ ;  /* 0x000000101b1b7819 */ /* 0x000fe200000006ff */
[----:B------:R1:W2:Y:S02]  /*4fe0*/  @P5 MUFU.RSQ R98, R40 ;  /* 0x0000002800625308 */ /* 0x0002a40000001400 */
[----:B0-----:R-:W-:Y:S01]  /*4ff0*/  IMAD.WIDE R38, R41, 0x2, R38 ;  /* 0x0000000229267825 */ /* 0x001fe200078e0226 */
[----:B------:R-:W3:Y:S04]  /*5000*/  LDG.E.U16 R6, desc[UR8][R28.64] ;  /* 0x000000081c067981 */ /* 0x000ee8000c1e1500 */
[----:B------:R-:W4:Y:S04]  /*5010*/  LDG.E.U16 R41, desc[UR8][R38.64] ;  /* 0x0000000826297981 */ /* 0x000f28000c1e1500 */
[----:B------:R0:W5:Y:S04]  /*5020*/  LDG.E.U16 R99, desc[UR8][R28.64+0x2] ;  /* 0x000002081c637981 */ /* 0x000168000c1e1500 */
[----:B------:R2:W5:Y:S01]  /*5030*/  LDG.E.U16 R105, desc[UR8][R38.64+0x2] ;  /* 0x0000020826697981 */ /* 0x000562000c1e1500 */
[----:B------:R-:W-:Y:S01]  /*5040*/  IMAD.U32 R22, R45, 0x10000, RZ ;  /* 0x000100002d167824 */ /* 0x000fe200078e00ff */
[----:B------:R-:W-:Y:S01]  /*5050*/  SHF.L.U32 R12, R12, 0x10, RZ ;  /* 0x000000100c0c7819 */ /* 0x000fe200000006ff */
[----:B------:R-:W-:Y:S01]  /*5060*/  IMAD.U32 R18, R18, 0x10000, RZ ;  /* 0x0001000012127824 */ /* 0x000fe200078e00ff */
[----:B------:R-:W-:Y:S01]  /*5070*/  SHF.L.U32 R92, R9, 0x10, RZ ;  /* 0x00000010095c7819 */ /* 0x000fe200000006ff */
[----:B------:R-:W-:Y:S01]  /*5080*/  IMAD.U32 R43, R13, 0x10000, RZ ;  /* 0x000100000d2b7824 */ /* 0x000fe200078e00ff */
[----:B------:R-:W-:Y:S01]  /*5090*/  SHF.L.U32 R9, R15, 0x10, RZ ;  /* 0x000000100f097819 */ /* 0x000fe200000006ff */
[----:B0-----:R-:W-:Y:S01]  /*50a0*/  IMAD.U32 R29, R50, 0x10000, RZ ;  /* 0x00010000321d7824 */ /* 0x001fe200078e00ff */
[----:B------:R-:W-:Y:S01]  /*50b0*/  SHF.L.U32 R25, R25, 0x10, RZ ;  /* 0x0000001019197819 */ /* 0x000fe200000006ff */
[----:B-1----:R-:W-:Y:S01]  /*50c0*/  IMAD.U32 R40, R55, 0x10000, RZ ;  /* 0x0001000037287824 */ /* 0x002fe200078e00ff */
[----:B--2---:R-:W-:Y:S01]  /*50d0*/  SHF.L.U32 R39, R51, 0x10, RZ ;  /* 0x0000001033277819 */ /* 0x004fe200000006ff */
        /* <DEDUP_REMOVED lines=69> */
[----:B------:R-:W-:Y:S01]  /*5530*/  PRMT R118, R54, 0x7632, R118 ;  /* 0x0000763236767816 */ /* 0x000fe20000000076 */
[----:B------:R-:W-:Y:S01]  /*5540*/  IMAD.U32 R60, R60, 0x10000, RZ ;  /* 0x000100003c3c7824 */ /* 0x000fe200078e00ff */
[----:B------:R-:W-:Y:S01]  /*5550*/  PRMT R55, R55, 0x7632, R55 ;  /* 0x0000763237377816 */ /* 0x000fe20000000037 */
[----:B------:R-:W-:Y:S01]  /*5560*/  IMAD.U32 R74, R74, 0x10000, RZ ;  /* 0x000100004a4a7824 */ /* 0x000fe200078e00ff */
[----:B------:R-:W-:Y:S01]  /*5570*/  PRMT R54, R8, 0x7632, R54 ;  /* 0x0000763208367816 */ /* 0x000fe20000000036 */
[----:B------:R-:W-:Y:S01]  /*5580*/  IMAD.U32 R110, R33, 0x10000, RZ ;  /* 0x00010000216e7824 */ /* 0x000fe200078e00ff */
[----:B------:R-:W-:Y:S01]  /*5590*/  SHF.L.U32 R115, R42, 0x10, RZ ;  /* 0x000000102a737819 */ /* 0x000fe200000006ff */
[----:B------:R-:W-:Y:S01]  /*55a0*/  FADD.FTZ R74, -R56, R74 ;  /* 0x0000004a384a7221 */ /* 0x000fe20000010100 */
[----:B------:R-:W-:-:S02]  /*55b0*/  ISETP.NE.AND P6, PT, RZ, UR10, PT ;  /* 0x0000000aff007c0c */ /* 0x000fc4000bfc5270 */
[----:B------:R-:W-:Y:S01]  /*55c0*/  SHF.L.U32 R58, R58, 0x10, RZ ;  /* 0x000000103a3a7819 */ /* 0x000fe200000006ff */
[-C--:B------:R-:W-:Y:S01]  /*55d0*/  FMUL.FTZ R74, R74, R98.reuse ;  /* 0x000000624a4a7220 */ /* 0x080fe20000410000 */
[----:B------:R-:W-:Y:S02]  /*55e0*/  SHF.L.U32 R59, R59, 0x10, RZ ;  /* 0x000000103b3b7819 */ /* 0x000fe400000006ff */
[----:B------:R-:W-:Y:S02]  /*55f0*/  SHF.L.U32 R61, R61, 0x10, RZ ;  /* 0x000000103d3d7819 */ /* 0x000fe400000006ff */
        /* <DEDUP_REMOVED lines=9> */
[-C--:B------:R-:W-:Y:S01]  /*5690*/  FMUL.FTZ R76, R76, R98.reuse ;  /* 0x000000624c4c7220 */ /* 0x080fe20000410000 */
        /* <DEDUP_REMOVED lines=17> */
[-C--:B------:R-:W-:Y:S01]  /*57b0*/  FMUL.FTZ R75, R75, R98.reuse ;  /* 0x000000624b4b7220 */ /* 0x080fe20000410000 */
[----:B------:R-:W-:Y:S01]  /*57c0*/  SHF.L.U32 R55, R55, 0x10, RZ ;  /* 0x0000001037377819 */ /* 0x000fe200000006ff */
[-C--:B------:R-:W-:Y:S01]  /*57d0*/  FMUL.FTZ R71, R71, R98.reuse ;  /* 0x0000006247477220 */ /* 0x080fe20000410000 */
[----:B------:R-:W-:Y:S01]  /*57e0*/  SHF.L.U32 R54, R54, 0x10, RZ ;  /* 0x0000001036367819 */ /* 0x000fe200000006ff */
[-C--:B------:R-:W-:Y:S01]  /*57f0*/  FMUL.FTZ R70, R70, R98.reuse ;  /* 0x0000006246467220 */ /* 0x080fe20000410000 */
[-C--:B------:R-:W-:Y:S01]  /*5800*/  FMUL.FTZ R62, R62, R98.reuse ;  /* 0x000000623e3e7220 */ /* 0x080fe20000410000 */
[----:B------:R-:W-:Y:S01]  /*5810*/  FADD.FTZ R60, -R56, R55 ;  /* 0x00000037383c7221 */ /* 0x000fe20000010100 */
        /* <DEDUP_REMOVED lines=10> */
[----:B---3--:R-:W-:-:S02]  /*58c0*/  HADD2.F32 R45, -RZ, R6.H0_H0 ;  /* 0x20000006ff2d7230 */ /* 0x008fc40000004100 */
[--C-:B------:R-:W-:Y:S01]  /*58d0*/  FADD.FTZ R6, R14, -R56.reuse ;  /* 0x800000380e067221 */ /* 0x100fe20000010000 */
[--C-:B------:R-:W-:Y:S01]  /*58e0*/  FADD.FTZ R14, R20, -R56.reuse ;  /* 0x80000038140e7221 */ /* 0x100fe20000010000 */
[--C-:B------:R-:W-:Y:S01]  /*58f0*/  FADD.FTZ R20, R27, -R56.reuse ;  /* 0x800000381b147221 */ /* 0x100fe20000010000 */
[----:B------:R-:W-:Y:S01]  /*5900*/  SHF.L.U32 R27, R49, 0x10, RZ ;  /* 0x00000010311b7819 */ /* 0x000fe200000006ff */
[----:B----4-:R-:W-:Y:S01]  /*5910*/  HADD2.F32 R41, -RZ, R41.H0_H0 ;  /* 0x20000029ff297230 */ /* 0x010fe20000004100 */
        /* <DEDUP_REMOVED lines=73> */
[----:B-----5:R-:W-:-:S02]  /*5db0*/  HADD2.F32 R99, -RZ, R99.H0_H0 ;  /* 0x20000063ff637230 */ /* 0x020fc40000004100 */
[-C--:B------:R-:W-:Y:S01]  /*5dc0*/  FMUL.FTZ R63, R63, R98.reuse ;  /* 0x000000623f3f7220 */ /* 0x080fe20000410000 */
[----:B------:R-:W-:Y:S02]  /*5dd0*/  HADD2.F32 R105, -RZ, R105.H0_H0 ;  /* 0x20000069ff697230 */ /* 0x000fe40000004100 */
        /* <DEDUP_REMOVED lines=59> */
.L_x_3680:
        /* <DEDUP_REMOVED lines=16> */
.L_x_3682:
[----:B------:R-:W-:Y:S05]  /*6290*/  BSYNC B0 ;  /* 0x0000000000007941 */ /* 0x000fea0003800000 */
.L_x_3681:
        /* <DEDUP_REMOVED lines=11> */
.L_x_3683:
        /* <DEDUP_REMOVED lines=16> */
.L_x_3685:
[----:B------:R-:W-:Y:S05]  /*6450*/  BSYNC B0 ;  /* 0x0000000000007941 */ /* 0x000fea0003800000 */
.L_x_3684:
        /* <DEDUP_REMOVED lines=11> */
.L_x_3686:
        /* <DEDUP_REMOVED lines=16> */
.L_x_3688:
[----:B------:R-:W-:Y:S05]  /*6610*/  BSYNC B0 ;  /* 0x0000000000007941 */ /* 0x000fea0003800000 */
.L_x_3687:
        /* <DEDUP_REMOVED lines=12> */
.L_x_3689:
        /* <DEDUP_REMOVED lines=16> */
.L_x_3691:
[----:B------:R-:W-:Y:S05]  /*67e0*/  BSYNC B0 ;  /* 0x0000000000007941 */ /* 0x000fea0003800000 */
.L_x_3690:
        /* <DEDUP_REMOVED lines=11> */
.L_x_3692:
        /* <DEDUP_REMOVED lines=16> */
.L_x_3694:
[----:B------:R-:W-:Y:S05]  /*69a0*/  BSYNC B0 ;  /* 0x0000000000007941 */ /* 0x000fea0003800000 */
.L_x_3693:
        /* <DEDUP_REMOVED lines=11> */
.L_x_3695:
        /* <DEDUP_REMOVED lines=16> */
.L_x_3697:
[----:B------:R-:W-:Y:S05]  /*6b60*/  BSYNC B0 ;  /* 0x0000000000007941 */ /* 0x000fea0003800000 */
.L_x_3696:
        /* <DEDUP_REMOVED lines=11> */
.L_x_3698:
        /* <DEDUP_REMOVED lines=16> */
.L_x_3700:
[----:B------:R-:W-:Y:S05]  /*6d20*/  BSYNC B0 ;  /* 0x0000000000007941 */ /* 0x000fea0003800000 */
.L_x_3699:
        /* <DEDUP_REMOVED lines=11> */
.L_x_3701:
        /* <DEDUP_REMOVED lines=16> */
.L_x_3703:
[----:B------:R-:W-:Y:S05]  /*6ee0*/  BSYNC B0 ;  /* 0x0000000000007941 */ /* 0x000fea0003800000 */
.L_x_3702:
        /* <DEDUP_REMOVED lines=11> */
.L_x_3704:
        /* <DEDUP_REMOVED lines=16> */
.L_x_3706:
[----:B------:R-:W-:Y:S05]  /*70a0*/  BSYNC B0 ;  /* 0x0000000000007941 */ /* 0x000fea0003800000 */
.L_x_3705:
        /* <DEDUP_REMOVED lines=11> */
.L_x_3707:
        /* <DEDUP_REMOVED lines=16> */
.L_x_3709:
[----:B------:R-:W-:Y:S05]  /*7260*/  BSYNC B0 ;  /* 0x0000000000007941 */ /* 0x000fea0003800000 */
.L_x_3708:
        /* <DEDUP_REMOVED lines=11> */
.L_x_3710:
        /* <DEDUP_REMOVED lines=16> */
.L_x_3712:
[----:B------:R-:W-:Y:S05]  /*7420*/  BSYNC B0 ;  /* 0x0000000000007941 */ /* 0x000fea0003800000 */
.L_x_3711:
        /* <DEDUP_REMOVED lines=11> */
.L_x_3713:
        /* <DEDUP_REMOVED lines=16> */
.L_x_3715:
[----:B------:R-:W-:Y:S05]  /*75e0*/  BSYNC B0 ;  /* 0x0000000000007941 */ /* 0x000fea0003800000 */
.L_x_3714:
        /* <DEDUP_REMOVED lines=11> */
.L_x_3716:
        /* <DEDUP_REMOVED lines=16> */
.L_x_3718:
[----:B------:R-:W-:Y:S05]  /*77a0*/  BSYNC B0 ;  /* 0x0000000000007941 */ /* 0x000fea0003800000 */
.L_x_3717:
        /* <DEDUP_REMOVED lines=11> */
.L_x_3719:
        /* <DEDUP_REMOVED lines=16> */
.L_x_3721:
[----:B------:R-:W-:Y:S05]  /*7960*/  BSYNC B0 ;  /* 0x0000000000007941 */ /* 0x000fea0003800000 */
.L_x_3720:
        /* <DEDUP_REMOVED lines=11> */
.L_x_3722:
        /* <DEDUP_REMOVED lines=16> */
.L_x_3724:
[----:B------:R-:W-:Y:S05]  /*7b20*/  BSYNC B0 ;  /* 0x0000000000007941 */ /* 0x000fea0003800000 */
.L_x_3723:
        /* <DEDUP_REMOVED lines=11> */
.L_x_3725:
        /* <DEDUP_REMOVED lines=16> */
.L_x_3727:
[----:B------:R-:W-:Y:S05]  /*7ce0*/  BSYNC B0 ;  /* 0x0000000000007941 */ /* 0x000fea0003800000 */
.L_x_3726:
        /* <DEDUP_REMOVED lines=11> */
.L_x_3728:
        /* <DEDUP_REMOVED lines=15> */
.L_x_3730:
[----:B------:R-:W-:Y:S05]  /*7e90*/  BSYNC B0 ;  /* 0x0000000000007941 */ /* 0x000fea0003800000 */
.L_x_3729:
        /* <DEDUP_REMOVED lines=11> */
.L_x_3731:
        /* <DEDUP_REMOVED lines=15> */
.L_x_3733:
[----:B------:R-:W-:Y:S05]  /*8040*/  BSYNC B0 ;  /* 0x0000000000007941 */ /* 0x000fea0003800000 */
.L_x_3732:
        /* <DEDUP_REMOVED lines=11> */
.L_x_3734:
        /* <DEDUP_REMOVED lines=15> */
.L_x_3736:
[----:B------:R-:W-:Y:S05]  /*81f0*/  BSYNC B0 ;  /* 0x0000000000007941 */ /* 0x000fea0003800000 */
.L_x_3735:
        /* <DEDUP_REMOVED lines=11> */
.L_x_3737:
        /* <DEDUP_REMOVED lines=15> */
.L_x_3739:
[----:B------:R-:W-:Y:S05]  /*83a0*/  BSYNC B0 ;  /* 0x0000000000007941 */ /* 0x000fea0003800000 */
.L_x_3738:
        /* <DEDUP_REMOVED lines=11> */
.L_x_3740:
        /* <DEDUP_REMOVED lines=15> */
.L_x_3742:
[----:B------:R-:W-:Y:S05]  /*8550*/  BSYNC B0 ;  /* 0x0000000000007941 */ /* 0x000fea0003800000 */
.L_x_3741:
        /* <DEDUP_REMOVED lines=11> */
.L_x_3743:
        /* <DEDUP_REMOVED lines=15> */
.L_x_3745:
[----:B------:R-:W-:Y:S05]  /*8700*/  BSYNC B0 ;  /* 0x0000000000007941 */ /* 0x000fea0003800000 */
.L_x_3744:
        /* <DEDUP_REMOVED lines=11> */
.L_x_3746:
        /* <DEDUP_REMOVED lines=15> */
.L_x_3748:
[----:B------:R-:W-:Y:S05]  /*88b0*/  BSYNC B0 ;  /* 0x0000000000007941 */ /* 0x000fea0003800000 */
.L_x_3747:
        /* <DEDUP_REMOVED lines=11> */
.L_x_3749:
        /* <DEDUP_REMOVED lines=17> */
.L_x_3751:
[----:B------:R-:W-:Y:S05]  /*8a80*/  BSYNC B0 ;  /* 0x0000000000007941 */ /* 0x000fea0003800000 */
.L_x_3750:
        /* <DEDUP_REMOVED lines=11> */
.L_x_3752:
        /* <DEDUP_REMOVED lines=17> */
.L_x_3754:
[----:B------:R-:W-:Y:S05]  /*8c50*/  BSYNC B0 ;  /* 0x0000000000007941 */ /* 0x000fea0003800000 */
.L_x_3753:
        /* <DEDUP_REMOVED lines=11> */
.L_x_3755:
        /* <DEDUP_REMOVED lines=17> */
.L_x_3757:
[----:B------:R-:W-:Y:S05]  /*8e20*/  BSYNC B0 ;  /* 0x0000000000007941 */ /* 0x000fea0003800000 */
.L_x_3756:
        /* <DEDUP_REMOVED lines=11> */
.L_x_3758:
        /* <DEDUP_REMOVED lines=16> */
.L_x_3760:
[----:B------:R-:W-:Y:S05]  /*8fe0*/  BSYNC B0 ;  /* 0x0000000000007941 */ /* 0x000fea0003800000 */
.L_x_3759:
        /* <DEDUP_REMOVED lines=11> */
.L_x_3761:
        /* <DEDUP_REMOVED lines=16> */
.L_x_3763:
[----:B------:R-:W-:Y:S05]  /*91a0*/  BSYNC B0 ;  /* 0x0000000000007941 */ /* 0x000fea0003800000 */
.L_x_3762:
        /* <DEDUP_REMOVED lines=11> */
.L_x_3764:
        /* <DEDUP_REMOVED lines=16> */
.L_x_3766:
[----:B------:R-:W-:Y:S05]  /*9360*/  BSYNC B0 ;  /* 0x0000000000007941 */ /* 0x000fea0003800000 */
.L_x_3765:
        /* <DEDUP_REMOVED lines=11> */
.L_x_3767:
        /* <DEDUP_REMOVED lines=16> */
.L_x_3769:
[----:B------:R-:W-:Y:S05]  /*9520*/  BSYNC B0 ;  /* 0x0000000000007941 */ /* 0x000fea0003800000 */
.L_x_3768:
        /* <DEDUP_REMOVED lines=11> */
.L_x_3770:
        /* <DEDUP_REMOVED lines=16> */
.L_x_3772:
[----:B------:R-:W-:Y:S05]  /*96e0*/  BSYNC B0 ;  /* 0x0000000000007941 */ /* 0x000fea0003800000 */
.L_x_3771:
        /* <DEDUP_REMOVED lines=11> */
.L_x_3773:
        /* <DEDUP_REMOVED lines=17> */
.L_x_3775:
[----:B------:R-:W-:Y:S05]  /*98b0*/  BSYNC B0 ;  /* 0x0000000000007941 */ /* 0x000fea0003800000 */
.L_x_3774:
[----:B0-----:R-:W0:Y:S01]  /*98c0*/  LDC R7, c[0x0][0x10] ;  /* 0x00000400ff077b82 */ /* 0x001e220000000800 */
[----:B------:R-:W-:Y:S02]  /*98d0*/  IADD3 R3, R3, 0x1, RZ ;  /* 0x0000000103037810 */ /* 0x000fe40007ffe0ff */
[----:B0-----:R-:W-:-:S04]  /*98e0*/  IADD3 R2, R7, R2, RZ ;  /* 0x0000000207027210 */ /* 0x001fc80007ffe0ff */
[----:B------:R-:W-:-:S13]  /*98f0*/  ISETP.GE.AND P5, PT, R2, UR4, PT ;  /* 0x0000000402007c0c */ /* 0x000fda000bfa6270 */
[----:B------:R-:W-:Y:S05]  /*9900*/  @!P5 BRA `(.L_x_3776) ;  /* 0xffffff7000ccd947 */ /* 0x000fea000383ffff */
[----:B------:R-:W-:Y:S05]  /*9910*/  EXIT ;  /* 0x000000000000794d */ /* 0x000fea0003800000 */
.L_x_3777:
        /* <DEDUP_REMOVED lines=14> */
.L_x_5188:


//--------------------- .text._Z35group_norm_nhwc_fwd_one_pass_kernelI11Fp16IOFp32WLi64ELi60ELi480EEv26Group_norm_nhwc_fwd_params --------------------------
	.section	.text._Z35group_norm_nhwc_fwd_one_pass_kernelI11Fp16IOFp32WLi64ELi60ELi480EEv26Group_norm_nhwc_fwd_params,"ax",@progbits
	.align	128
        .global         _Z35group_norm_nhwc_fwd_one_pass_kernelI11Fp16IOFp32WLi64ELi60ELi480EEv26Group_norm_nhwc_fwd_params
        .type           _Z35group_norm_nhwc_fwd_one_pass_kernelI11Fp16IOFp32WLi64ELi60ELi480EEv26Group_norm_nhwc_fwd_params,@function
        .size           _Z35group_norm_nhwc_fwd_one_pass_kernelI11Fp16IOFp32WLi64ELi60ELi480EEv26Group_norm_nhwc_fwd_params,(.L_x_5189 - _Z35group_norm_nhwc_fwd_one_pass_kernelI11Fp16IOFp32WLi64ELi60ELi480EEv26Group_norm_nhwc_fwd_params)
        .other          _Z35group_norm_nhwc_fwd_one_pass_kernelI11Fp16IOFp32WLi64ELi60ELi480EEv26Group_norm_nhwc_fwd_params,@"STO_CUDA_ENTRY STV_DEFAULT"
_Z35group_norm_nhwc_fwd_one_pass_kernelI11Fp16IOFp32WLi64ELi60ELi480EEv26Group_norm_nhwc_fwd_params:
.text._Z35group_norm_nhwc_fwd_one_pass_kernelI11Fp16IOFp32WLi64ELi60ELi480EEv26Group_norm_nhwc_fwd_params:
        /* <DEDUP_REMOVED lines=10> */
[----:B------:R-:W-:-:S06]  /*00a0*/  HFMA2.MMA R4, -RZ, RZ, 0, 0 ;  /* 0x00000000ff047435 */ /* 0x000fcc00000001ff */
[----:B------:R-:W1:Y:S01]  /*00b0*/  LDC R17, c[0x0][0x294] ;  /* 0x0000a500ff117b82 */ /* 0x000e620000000800 */
[----:B0-----:R-:W-:-:S05]  /*00c0*/  IMAD.WIDE.U32 R2, R0, -0x77777777, RZ ;  /* 0x8888888900027825 */ /* 0x001fca00078e00ff */
[----:B------:R-:W-:-:S05]  /*00d0*/  SHF.R.U32.HI R2, RZ, 0x4, R3 ;  /* 0x00000004ff027819 */ /* 0x000fca0000011603 */
[----:B-1----:R-:W-:-:S05]  /*00e0*/  IMAD R17, R17, UR7, R2 ;  /* 0x0000000711117c24 */ /* 0x002fca000f8e0202 */
[C---:B------:R-:W-:Y:S02]  /*00f0*/  ISETP.GE.U32.AND P0, PT, R17.reuse, UR8, PT ;  /* 0x0000000811007c0c */ /* 0x040fe4000bf06070 */
[----:B------:R-:W-:Y:S02]  /*0100*/  SHF.R.S32.HI R3, RZ, 0x1f, R17 ;  /* 0x0000001fff037819 */ /* 0x000fe40000011411 */
[----:B------:R-:W-:Y:S02]  /*0110*/  IADD3 R16, R17, 0x10, RZ ;  /* 0x0000001011107810 */ /* 0x000fe40007ffe0ff */
[----:B------:R-:W-:Y:S01]  /*0120*/  ISETP.GE.AND.EX P0, PT, R3, UR9, PT, P0 ;  /* 0x0000000903007c0c */ /* 0x000fe2000bf06300 */
[----:B------:R-:W-:Y:S01]  /*0130*/  ULDC.64 UR8, c[0x0][0x208] ;  /* 0x0000820000087ab9 */ /* 0x000fe20000000a00 */
[----:B------:R-:W-:Y:S02]  /*0140*/  IADD3 R6, R17, 0x20, RZ ;  /* 0x0000002011067810 */ /* 0x000fe40007ffe0ff */
[----:B------:R-:W-:-:S13]  /*0150*/  ISETP.LT.U32.AND P0, PT, R0, 0x1e0, !P0 ;  /* 0x000001e00000780c */ /* 0x000fda0004701070 */
.L_x_3799:
[----:B0-----:R-:W0:Y:S01]  /*0160*/  LDC R7, c[0x0][0x288] ;  /* 0x0000a200ff077b82 */ /* 0x001e220000000800 */
[----:B------:R-:W-:Y:S01]  /*0170*/  ULDC.64 UR12, c[0x0][0x278] ;  /* 0x00009e00000c7ab9 */ /* 0x000fe20000000a00 */
[----:B------:R-:W-:Y:S01]  /*0180*/  ULDC.64 UR10, c[0x0][0x280] ;  /* 0x0000a000000a7ab9 */ /* 0x000fe20000000a00 */
[----:B0-----:R-:W-:-:S04]  /*0190*/  IABS R5, R7 ;  /* 0x0000000700057213 */ /* 0x001fc80000000000 */
[----:B------:R-:W0:Y:S08]  /*01a0*/  I2F.RP R2, R5 ;  /* 0x0000000500027306 */ /* 0x000e300000209400 */
[----:B0-----:R-:W0:Y:S02]  /*01b0*/  MUFU.RCP R2, R2 ;  /* 0x0000000200027308 */ /* 0x001e240000001000 */
[----:B0-----:R-:W-:-:S06]  /*01c0*/  IADD3 R8, R2, 0xffffffe, RZ ;  /* 0x0ffffffe02087810 */ /* 0x001fcc0007ffe0ff */
[----:B-1----:R0:W1:Y:S02]  /*01d0*/  F2I.FTZ.U32.TRUNC.NTZ R9, R8 ;  /* 0x0000000800097305 */ /* 0x002064000021f000 */
[----:B0-----:R-:W-:Y:S02]  /*01e0*/  MOV R8, RZ ;  /* 0x000000ff00087202 */ /* 0x001fe40000000f00 */
[----:B-123--:R-:W-:-:S05]  /*01f0*/  IADD3 R10, RZ, -R9, RZ ;  /* 0x80000009ff0a7210 */ /* 0x00efca0007ffe0ff */
        /* <DEDUP_REMOVED lines=8> */
[----:B------:R-:W0:Y:S03]  /*0280*/  @P0 LDC.64 R8, c[0x0][0x270] ;  /* 0x00009c00ff080b82 */ /* 0x000e260000000a00 */
[----:B------:R-:W-:Y:S01]  /*0290*/  IMAD R11, R11, -0x1e, R0 ;  /* 0xffffffe20b0b7824 */ /* 0x000fe200078e0200 */
[----:B------:R-:W-:-:S04]  /*02a0*/  ISETP.GT.U32.AND P2, PT, R5, R2, PT ;  /* 0x000000020500720c */ /* 0x000fc80003f44070 */
[----:B------:R-:W-:Y:S02]  /*02b0*/  SHF.L.U32 R27, R11, 0x1, RZ ;  /* 0x000000010b1b7819 */ /* 0x000fe400000006ff */
[----:B------:R-:W1:Y:S02]  /*02c0*/  @P0 LDC.64 R10, c[0x0][0x220] ;  /* 0x00008800ff0a0b82 */ /* 0x000e640000000a00 */
[----:B------:R-:W-:-:S05]  /*02d0*/  SHF.R.S32.HI R19, RZ, 0x1f, R27 ;  /* 0x0000001fff137819 */ /* 0x000fca000001141b */
[-C--:B------:R-:W-:Y:S02]  /*02e0*/  @!P2 IADD3 R2, R2, -R5.reuse, RZ ;  /* 0x800000050202a210 */ /* 0x080fe40007ffe0ff */
[----:B------:R-:W-:Y:S02]  /*02f0*/  @!P2 IADD3 R15, R15, 0x1, RZ ;  /* 0x000000010f0fa810 */ /* 0x000fe40007ffe0ff */
[----:B------:R-:W-:Y:S02]  /*0300*/  ISETP.GE.U32.AND P1, PT, R2, R5, PT ;  /* 0x000000050200720c */ /* 0x000fe40003f26070 */
[----:B------:R-:W-:Y:S02]  /*0310*/  LOP3.LUT R2, R20, R7, RZ, 0x3c, !PT ;  /* 0x0000000714027212 */ /* 0x000fe400078e3cff */
[----:B------:R-:W-:Y:S02]  /*0320*/  ISETP.NE.AND P2, PT, R7, RZ, PT ;  /* 0x000000ff0700720c */ /* 0x000fe40003f45270 */
[----:B------:R-:W-:-:S02]  /*0330*/  ISETP.GE.AND P3, PT, R2, RZ, PT ;  /* 0x000000ff0200720c */ /* 0x000fc40003f66270 */
[----:B------:R-:W-:-:S05]  /*0340*/  SHF.R.S32.HI R5, RZ, 0x1f, R16 ;  /* 0x0000001fff057819 */ /* 0x000fca0000011410 */
[----:B------:R-:W-:Y:S02]  /*0350*/  @P1 IADD3 R15, R15, 0x1, RZ ;  /* 0x000000010f0f1810 */ /* 0x000fe40007ffe0ff */
[----:B------:R-:W-:-:S04]  /*0360*/  ISETP.GE.U32.AND P1, PT, R16, UR12, PT ;  /* 0x0000000c10007c0c */ /* 0x000fc8000bf26070 */
[----:B------:R-:W-:Y:S02]  /*0370*/  @!P3 IADD3 R15, -R15, RZ, RZ ;  /* 0x000000ff0f0fb210 */ /* 0x000fe40007ffe1ff */
[----:B------:R-:W-:Y:S02]  /*0380*/  @!P2 LOP3.LUT R15, RZ, R7, RZ, 0x33, !PT ;  /* 0x00000007ff0fa212 */ /* 0x000fe400078e33ff */
[----:B------:R-:W-:Y:S02]  /*0390*/  ISETP.GE.AND.EX P1, PT, R5, UR13, PT, P1 ;  /* 0x0000000d05007c0c */ /* 0x000fe4000bf26310 */
[----:B------:R-:W-:Y:S02]  /*03a0*/  IADD3 R2, -R15, RZ, RZ ;  /* 0x000000ff0f027210 */ /* 0x000fe40007ffe1ff */
[----:B------:R-:W-:Y:S02]  /*03b0*/  ISETP.GT.U32.OR P1, PT, R0, 0x1df, P1 ;  /* 0x000001df0000780c */ /* 0x000fe40000f24470 */
[----:B------:R-:W-:Y:S01]  /*03c0*/  ISETP.GE.U32.AND P2, PT, R6, UR12, PT ;  /* 0x0000000c06007c0c */ /* 0x000fe2000bf46070 */
[----:B------:R-:W-:Y:S01]  /*03d0*/  IMAD R2, R7, R2, R20 ;  /* 0x0000000207027224 */ /* 0x000fe200078e0214 */
[----:B------:R-:W-:-:S02]  /*03e0*/  SHF.R.S32.HI R7, RZ, 0x1f, R6 ;  /* 0x0000001fff077819 */ /* 0x000fc40000011406 */
[----:B------:R-:W-:Y:S01]  /*03f0*/  SHF.R.S32.HI R14, RZ, 0x1f, R15 ;  /* 0x0000001fff0e7819 */ /* 0x000fe2000001140f */
[----:B------:R-:W-:Y:S01]  /*0400*/  IMAD R2, R2, 0x3c, RZ ;  /* 0x0000003c02027824 */ /* 0x000fe200078e02ff */
[----:B------:R-:W-:-:S03]  /*0410*/  ISETP.GE.AND.EX P2, PT, R7, UR13, PT, P2 ;  /* 0x0000000d07007c0c */ /* 0x000fc6000bf46320 */
[----:B------:R-:W-:Y:S01]  /*0420*/  IMAD R14, R14, UR10, RZ ;  /* 0x0000000a0e0e7c24 */ /* 0x000fe2000f8e02ff */
[----:B------:R-:W-:Y:S01]  /*0430*/  IADD3 R26, P3, R27, R2, RZ ;  /* 0x000000021b1a7210 */ /* 0x000fe20007f7e0ff */
[----:B------:R-:W2:Y:S01]  /*0440*/  @!P1 LDC.64 R12, c[0x0][0x270] ;  /* 0x00009c00ff0c9b82 */ /* 0x000ea20000000a00 */
[----:B------:R-:W-:Y:S01]  /*0450*/  ISETP.GT.U32.OR P2, PT, R0, 0x1df, P2 ;  /* 0x000001df0000780c */ /* 0x000fe20001744470 */
[----:B------:R-:W-:Y:S01]  /*0460*/  IMAD R29, R15, UR11, R14 ;  /* 0x0000000b0f1d7c24 */ /* 0x000fe2000f8e020e */
[----:B------:R-:W-:Y:S01]  /*0470*/  LEA.HI.X.SX32 R27, R2, R19, 0x1, P3 ;  /* 0x00000013021b7211 */ /* 0x000fe200018f0eff */
[----:B0-----:R-:W-:Y:S02]  /*0480*/  @P0 IMAD R14, R3, R8, RZ ;  /* 0x00000008030e0224 */ /* 0x001fe400078e02ff */
[----:B------:R-:W-:-:S04]  /*0490*/  IMAD.WIDE.U32 R26, R15, UR10, R26 ;  /* 0x0000000a0f1a7c25 */ /* 0x000fc8000f8e001a */
[----:B------:R-:W-:Y:S01]  /*04a0*/  @P0 IMAD R21, R17, R9, R14 ;  /* 0x0000000911150224 */ /* 0x000fe200078e020e */
[----:B------:R-:W-:-:S03]  /*04b0*/  IADD3 R29, R27, R29, RZ ;  /* 0x0000001d1b1d7210 */ /* 0x000fc60007ffe0ff */
[----:B------:R-:W0:Y:S01]  /*04c0*/  @!P2 LDC.64 R18, c[0x0][0x270] ;  /* 0x00009c00ff12ab82 */ /* 0x000e220000000a00 */
[-C--:B------:R-:W-:Y:S02]  /*04d0*/  @P0 MOV R28, R26.reuse ;  /* 0x0000001a001c0202 */ /* 0x080fe40000000f00 */
[----:B------:R-:W-:Y:S02]  /*04e0*/  @!P1 MOV R22, R26 ;  /* 0x0000001a00169202 */ /* 0x000fe40000000f00 */
[----:B------:R-:W-:Y:S01]  /*04f0*/  @!P1 MOV R23, R29 ;  /* 0x0000001d00179202 */ /* 0x000fe20000000f00 */
[----:B------:R-:W-:Y:S02]  /*0500*/  @P0 IMAD.WIDE.U32 R8, R17, R8, R28 ;  /* 0x0000000811080225 */ /* 0x000fe400078e001c */
[----:B------:R-:W3:Y:S03]  /*0510*/  @!P1 LDC.64 R14, c[0x0][0x220] ;  /* 0x00008800ff0e9b82 */ /* 0x000ee60000000a00 */
[----:B------:R-:W-:Y:S01]  /*0520*/  @P0 IADD3 R9, R9, R21, RZ ;  /* 0x0000001509090210 */ /* 0x000fe20007ffe0ff */
[----:B--2---:R-:W-:Y:S01]  /*0530*/  @!P1 IMAD R21, R5, R12, RZ ;  /* 0x0000000c05159224 */ /* 0x004fe200078e02ff */
[----:B-1----:R-:W-:-:S03]  /*0540*/  @P0 LEA R10, P3, R8, R10, 0x1 ;  /* 0x0000000a080a0211 */ /* 0x002fc600078608ff */
[----:B------:R-:W-:Y:S01]  /*0550*/  @!P1 IMAD R25, R16, R13, R21 ;  /* 0x0000000d10199224 */ /* 0x000fe200078e0215 */
[----:B------:R-:W-:Y:S01]  /*0560*/  @P0 LEA.HI.X R11, R8, R11, R9, 0x1, P3 ;  /* 0x0000000b080b0211 */ /* 0x000fe200018f0c09 */
[----:B------:R-:W-:Y:S01]  /*0570*/  @!P1 IMAD.WIDE.U32 R12, R16, R12, R22 ;  /* 0x0000000c100c9225 */ /* 0x000fe200078e0016 */
[----:B------:R-:W1:Y:S01]  /*0580*/  @!P2 LDC.64 R8, c[0x0][0x220] ;  /* 0x00008800ff08ab82 */ /* 0x000e620000000a00 */
[----:B------:R-:W-:Y:S02]  /*0590*/  MOV R21, RZ ;  /* 0x000000ff00157202 */ /* 0x000fe40000000f00 */
[----:B0-----:R-:W-:Y:S01]  /*05a0*/  @!P2 IMAD R22, R7, R18, RZ ;  /* 0x000000120716a224 */ /* 0x001fe200078e02ff */
[----:B------:R-:W-:-:S03]  /*05b0*/  @!P1 IADD3 R13, R13, R25, RZ ;  /* 0x000000190d0d9210 */ /* 0x000fc60007ffe0ff */
[----:B------:R0:W2:Y:S01]  /*05c0*/  @P0 LDG.E R21, desc[UR8][R10.64] ;  /* 0x000000080a150981 */ /* 0x0000a2000c1e1900 */
[----:B------:R-:W-:Y:S01]  /*05d0*/  @!P2 IMAD R23, R6, R19, R22 ;  /* 0x000000130617a224 */ /* 0x000fe200078e0216 */
[----:B------:R-:W-:Y:S02]  /*05e0*/  MOV R19, RZ ;  /* 0x000000ff00137202 */ /* 0x000fe40000000f00 */
[C---:B---3--:R-:W-:Y:S02]  /*05f0*/  @!P1 LEA R14, P3, R12.reuse, R14, 0x1 ;  /* 0x0000000e0c0e9211 */ /* 0x048fe400078608ff */
[----:B0-----:R-:W-:Y:S02]  /*0600*/  @!P2 MOV R10, R26 ;  /* 0x0000001a000aa202 */ /* 0x001fe40000000f00 */
[----:B------:R-:W-:Y:S02]  /*0610*/  @!P2 MOV R11, R29 ;  /* 0x0000001d000ba202 */ /* 0x000fe40000000f00 */
[----:B------:R-:W-:Y:S01]  /*0620*/  @!P1 LEA.HI.X R15, R12, R15, R13, 0x1, P3 ;  /* 0x0000000f0c0f9211 */ /* 0x000fe200018f0c0d */
[----:B------:R-:W-:-:S04]  /*0630*/  @!P2 IMAD.WIDE.U32 R12, R6, R18, R10 ;  /* 0x00000012060ca225 */ /* 0x000fc800078e000a */
[----:B------:R0:W3:Y:S01]  /*0640*/  @!P1 LDG.E R19, desc[UR8][R14.64] ;  /* 0x000000080e139981 */ /* 0x0000e2000c1e1900 */
[----:B------:R-:W-:Y:S02]  /*0650*/  MOV R22, RZ ;  /* 0x000000ff00167202 */ /* 0x000fe40000000f00 */
[----:B------:R-:W-:Y:S02]  /*0660*/  @!P2 IADD3 R13, R13, R23, RZ ;  /* 0x000000170d0da210 */ /* 0x000fe40007ffe0ff */
[----:B-1----:R-:W-:-:S04]  /*0670*/  @!P2 LEA R10, P1, R12, R8, 0x1 ;  /* 0x000000080c0aa211 */ /* 0x002fc800078208ff */
[----:B------:R-:W-:-:S05]  /*0680*/  @!P2 LEA.HI.X R11, R12, R9, R13, 0x1, P1 ;  /* 0x000000090c0ba211 */ /* 0x000fca00008f0c0d */
[----:B------:R1:W4:Y:S01]  /*0690*/  @!P2 LDG.E R22, desc[UR8][R10.64] ;  /* 0x000000080a16a981 */ /* 0x000322000c1e1900 */
[----:B------:R-:W-:-:S04]  /*06a0*/  IADD3 R25, R17, 0x30, RZ ;  /* 0x0000003011197810 */ /* 0x000fc80007ffe0ff */
[----:B------:R-:W-:Y:S02]  /*06b0*/  ISETP.GE.U32.AND P1, PT, R25, UR12, PT ;  /* 0x0000000c19007c0c */ /* 0x000fe4000bf26070 */
[----:B------:R-:W-:-:S04]  /*06c0*/  SHF.R.S32.HI R23, RZ, 0x1f, R25 ;  /* 0x0000001fff177819 */ /* 0x000fc80000011419 */
[----:B------:R-:W-:-:S04]  /*06d0*/  ISETP.GE.AND.EX P1, PT, R23, UR13, PT, P1 ;  /* 0x0000000d17007c0c */ /* 0x000fc8000bf26310 */
[----:B------:R-:W-:-:S13]  /*06e0*/  ISETP.GT.U32.OR P1, PT, R0, 0x1df, P1 ;  /* 0x000001df0000780c */ /* 0x000fda0000f24470 */
[----:B------:R-:W5:Y:S02]  /*06f0*/  @!P1 LDC.64 R8, c[0x0][0x270] ;  /* 0x00009c00ff089b82 */ /* 0x000f640000000a00 */
[----:B-----5:R-:W-:-:S04]  /*0700*/  @!P1 IMAD R18, R23, R8, RZ ;  /* 0x0000000817129224 */ /* 0x020fc800078e02ff */
[----:B------:R-:W-:Y:S01]  /*0710*/  @!P1 IMAD R23, R25, R9, R18 ;  /* 0x0000000919179224 */ /* 0x000fe200078e0212 */
[----:B------:R-:W-:Y:S01]  /*0720*/  MOV R18, RZ ;  /* 0x000000ff00127202 */ /* 0x000fe20000000f00 */
[--C-:B--2---:R-:W-:Y:S02]  /*0730*/  HADD2.F32 R13, -RZ, R21.reuse.H1_H1 ;  /* 0x30000015ff0d7230 */ /* 0x104fe40000004100 */
[----:B------:R-:W-:-:S03]  /*0740*/  HADD2.F32 R12, -RZ, R21.H0_H0 ;  /* 0x20000015ff0c7230 */ /* 0x000fc60000004100 */
[----:B0-----:R-:W-:Y:S02]  /*0750*/  FMUL.FTZ R15, R13, R13 ;  /* 0x0000000d0d0f7220 */ /* 0x001fe40000410000 */
[C---:B------:R-:W-:Y:S02]  /*0760*/  FADD.FTZ R13, R12.reuse, R13 ;  /* 0x0000000d0c0d7221 */ /* 0x040fe40000010000 */
[----:B------:R-:W-:Y:S02]  /*0770*/  FFMA.FTZ R15, R12, R12, R15 ;  /* 0x0000000c0c0f7223 */ /* 0x000fe4000001000f */
[----:B------:R-:W-:Y:S02]  /*0780*/  FADD.FTZ R13, RZ, R13 ;  /* 0x0000000dff0d7221 */ /* 0x000fe40000010000 */
[----:B------:R-:W-:Y:S01]  /*0790*/  FADD.FTZ R12, RZ, R15 ;  /* 0x0000000fff0c7221 */ /* 0x000fe20000010000 */
[----:B------:R-:W-:Y:S01]  /*07a0*/  @!P1 MOV R15, R29 ;  /* 0x0000001d000f9202 */ /* 0x000fe20000000f00 */
[----:B---3--:R-:W-:-:S02]  /*07b0*/  HADD2.F32 R14, -RZ, R19.H1_H1 ;  /* 0x30000013ff0e7230 */ /* 0x008fc40000004100 */
[----:B-1----:R-:W-:-:S03]  /*07c0*/  HADD2.F32 R10, -RZ, R19.H0_H0 ;  /* 0x20000013ff0a7230 */ /* 0x002fc60000004100 */
[----:B------:R-:W-:Y:S02]  /*07d0*/  FMUL.FTZ R11, R14, R14 ;  /* 0x0000000e0e0b7220 */ /* 0x000fe40000410000 */
[C---:B------:R-:W-:Y:S02]  /*07e0*/  FADD.FTZ R14, R10.reuse, R14 ;  /* 0x0000000e0a0e7221 */ /* 0x040fe40000010000 */
[----:B------:R-:W-:Y:S02]  /*07f0*/  FFMA.FTZ R11, R10, R10, R11 ;  /* 0x0000000a0a0b7223 */ /* 0x000fe4000001000b */
[----:B------:R-:W-:Y:S02]  /*0800*/  FADD.FTZ R13, R13, R14 ;  /* 0x0000000e0d0d7221 */ /* 0x000fe40000010000 */
[----:B------:R-:W-:Y:S01]  /*0810*/  FADD.FTZ R12, R12, R11 ;  /* 0x0000000b0c0c7221 */ /* 0x000fe20000010000 */
[--C-:B----4-:R-:W-:Y:S02]  /*0820*/  HADD2.F32 R10, -RZ, R22.reuse.H1_H1 ;  /* 0x30000016ff0a7230 */ /* 0x110fe40000004100 */
[----:B------:R-:W-:-:S03]  /*0830*/  HADD2.F32 R11, -RZ, R22.H0_H0 ;  /* 0x20000016ff0b7230 */ /* 0x000fc60000004100 */
[----:B------:R-:W-:Y:S02]  /*0840*/  FMUL.FTZ R14, R10, R10 ;  /* 0x0000000a0a0e7220 */ /* 0x000fe40000410000 */
[C---:B------:R-:W-:Y:S02]  /*0850*/  FADD.FTZ R10, R11.reuse, R10 ;  /* 0x0000000a0b0a7221 */ /* 0x040fe40000010000 */
[----:B------:R-:W-:Y:S01]  /*0860*/  FFMA.FTZ R11, R11, R11, R14 ;  /* 0x0000000b0b0b7223 */ /* 0x000fe2000001000e */
[----:B------:R-:W-:-:S05]  /*0870*/  @!P1 MOV R14, R26 ;  /* 0x0000001a000e9202 */ /* 0x000fca0000000f00 */
[----:B------:R-:W-:Y:S02]  /*0880*/  @!P1 IMAD.WIDE.U32 R14, R25, R8, R14 ;  /* 0x00000008190e9225 */ /* 0x000fe400078e000e */
[----:B------:R-:W0:Y:S03]  /*0890*/  @!P1 LDC.64 R8, c[0x0][0x220] ;  /* 0x00008800ff089b82 */ /* 0x000e260000000a00 */
[----:B------:R-:W-:Y:S02]  /*08a0*/  @!P1 IADD3 R23, R15, R23, RZ ;  /* 0x000000170f179210 */ /* 0x000fe40007ffe0ff */
[----:B0-----:R-:W-:-:S04]  /*08b0*/  @!P1 LEA R8, P2, R14, R8, 0x1 ;  /* 0x000000080e089211 */ /* 0x001fc800078408ff */
[----:B------:R-:W-:-:S05]  /*08c0*/  @!P1 LEA.HI.X R9, R14, R9, R23, 0x1, P2 ;  /* 0x000000090e099211 */ /* 0x000fca00010f0c17 */
[----:B------:R-:W2:Y:S01]  /*08d0*/  @!P1 LDG.E R18, desc[UR8][R8.64] ;  /* 0x0000000808129981 */ /* 0x000ea2000c1e1900 */
[----:B------:R-:W-:Y:S01]  /*08e0*/  FADD.FTZ R10, R13, R10 ;  /* 0x0000000a0d0a7221 */ /* 0x000fe20000010000 */
[----:B------:R-:W-:Y:S01]  /*08f0*/  FADD.FTZ R11, R12, R11 ;  /* 0x0000000b0c0b7221 */ /* 0x000fe20000010000 */
[----:B------:R-:W0:Y:S01]  /*0900*/  S2UR UR6, SR_CgaCtaId ;  /* 0x00000000000679c3 */ /* 0x000e220000008800 */
[----:B------:R-:W1:Y:S01]  /*0910*/  S2R R14, SR_LANEID ;  /* 0x00000000000e7919 */ /* 0x000e620000000000 */
[----:B------:R-:W-:Y:S01]  /*0920*/  UMOV UR5, 0x400 ;  /* 0x0000040000057882 */ /* 0x000fe20000000000 */
[----:B------:R-:W-:Y:S01]  /*0930*/  ISETP.NE.AND P2, PT, R0, RZ, PT ;  /* 0x000000ff0000720c */ /* 0x000fe20003f45270 */
[----:B------:R-:W-:Y:S01]  /*0940*/  BSSY B0, `(.L_x_3778) ;  /* 0x0000051000007945 */ /* 0x000fe20003800000 */
[----:B0-----:R-:W-:Y:S01]  /*0950*/  ULEA UR5, UR6, UR5, 0x18 ;  /* 0x0000000506057291 */ /* 0x001fe2000f8ec03f */
[C---:B-1----:R-:W-:Y:S02]  /*0960*/  ISETP.GT.AND P1, PT, R14.reuse, 0x1e, PT ;  /* 0x0000001e0e00780c */ /* 0x042fe40003f24270 */
[----:B------:R-:W-:Y:S01]  /*0970*/  ISETP.NE.AND P3, PT, R14, RZ, PT ;  /* 0x000000ff0e00720c */ /* 0x000fe20003f65270 */
[----:B--2---:R-:W-:-:S02]  /*0980*/  HADD2.F32 R24, -RZ, R18.H1_H1 ;  /* 0x30000012ff187230 */ /* 0x004fc40000004100 */
[----:B------:R-:W-:-:S03]  /*0990*/  HADD2.F32 R15, -RZ, R18.H0_H0 ;  /* 0x20000012ff0f7230 */ /* 0x000fc60000004100 */
[----:B------:R-:W-:Y:S02]  /*09a0*/  FMUL.FTZ R23, R24, R24 ;  /* 0x0000001818177220 */ /* 0x000fe40000410000 */
[C---:B------:R-:W-:Y:S02]  /*09b0*/  FADD.FTZ R13, R15.reuse, R24 ;  /* 0x000000180f0d7221 */ /* 0x040fe40000010000 */
[----:B------:R-:W-:Y:S02]  /*09c0*/  FFMA.FTZ R24, R15, R15, R23 ;  /* 0x0000000f0f187223 */ /* 0x000fe40000010017 */
[----:B------:R-:W-:Y:S02]  /*09d0*/  FADD.FTZ R12, R10, R13 ;  /* 0x0000000d0a0c7221 */ /* 0x000fe40000010000 */
[----:B------:R-:W-:Y:S01]  /*09e0*/  FADD.FTZ R13, R11, R24 ;  /* 0x000000180b0d7221 */ /* 0x000fe20000010000 */
[----:B------:R-:W-:Y:S02]  /*09f0*/  SHF.R.S32.HI R11, RZ, 0x1f, R0 ;  /* 0x0000001fff0b7819 */ /* 0x000fe40000011400 */
[----:B------:R-:W0:Y:S02]  /*0a00*/  SHFL.DOWN PT, R9, R12, 0x1, 0x1f ;  /* 0x08201f000c097f89 */ /* 0x000e2400000e0000 */
[----:B------:R-:W-:-:S02]  /*0a10*/  LEA.HI R11, R11, R0, RZ, 0x5 ;  /* 0x000000000b0b7211 */ /* 0x000fc400078f28ff */
[----:B------:R-:W1:Y:S02]  /*0a20*/  SHFL.DOWN PT, R8, R13, 0x1, 0x1f ;  /* 0x08201f000d087f89 */ /* 0x000e6400000e0000 */
[----:B------:R-:W-:-:S04]  /*0a30*/  SHF.R.S32.HI R11, RZ, 0x5, R11 ;  /* 0x00000005ff0b7819 */ /* 0x000fc8000001140b */
[----:B------:R-:W-:Y:S01]  /*0a40*/  LEA R11, R11, UR5, 0x3 ;  /* 0x000000050b0b7c11 */ /* 0x000fe2000f8e18ff */
        /* <DEDUP_REMOVED lines=29> */
[----:B0-----:R-:W0:Y:S01]  /*0c20*/  LDS.128 R8, [UR5+0x20] ;  /* 0x00002005ff087984 */ /* 0x001e220008000c00 */
[----:B-1----:R-:W-:Y:S01]  /*0c30*/  FADD.FTZ R23, R12, R14 ;  /* 0x0000000e0c177221 */ /* 0x002fe20000010000 */
        /* <DEDUP_REMOVED lines=23> */
[----:B------:R-:W-:Y:S02]  /*0db0*/  FADD.FTZ R24, R24, R9 ;  /* 0x0000000918187221 */ /* 0x000fe40000010000 */
[----:B------:R-:W0:Y:S01]  /*0dc0*/  LDS.64 R8, [UR5+0x80] ;  /* 0x00008005ff087984 */ /* 0x000e220008000a00 */
[----:B------:R-:W-:Y:S01]  /*0dd0*/  FADD.FTZ R23, R23, R10 ;  /* 0x0000000a17177221 */ /* 0x000fe20000010000 */
[----:B------:R-:W-:-:S03]  /*0de0*/  FADD.FTZ R24, R24, R11 ;  /* 0x0000000b18187221 */ /* 0x000fc60000010000 */
[----:B-1----:R-:W-:Y:S01]  /*0df0*/  FADD.FTZ R23, R23, R12 ;  /* 0x0000000c17177221 */ /* 0x002fe20000010000 */
[----:B------:R-:W-:-:S03]  /*0e00*/  FADD.FTZ R24, R24, R13 ;  /* 0x0000000d18187221 */ /* 0x000fc60000010000 */
[----:B------:R-:W-:Y:S01]  /*0e10*/  FADD.FTZ R23, R23, R14 ;  /* 0x0000000e17177221 */ /* 0x000fe20000010000 */
[----:B------:R-:W-:-:S03]  /*0e20*/  FADD.FTZ R24, R24, R15 ;  /* 0x0000000f18187221 */ /* 0x000fc60000010000 */
[----:B0-----:R-:W-:Y:S01]  /*0e30*/  FADD.FTZ R12, R23, R8 ;  /* 0x00000008170c7221 */ /* 0x001fe20000010000 */
[----:B------:R-:W-:-:S07]  /*0e40*/  FADD.FTZ R13, R24, R9 ;  /* 0x00000009180d7221 */ /* 0x000fce0000010000 */
.L_x_3779:
[----:B------:R-:W-:Y:S05]  /*0e50*/  BSYNC B0 ;  /* 0x0000000000007941 */ /* 0x000fea0003800000 */
.L_x_3778:
[----:B------:R-:W1:Y:S02]  /*0e60*/  LDC R10, c[0x0][0xc] ;  /* 0x00000300ff0a7b82 */ /* 0x000e640000000800 */
[----:B-1----:R-:W-:-:S13]  /*0e70*/  ISETP.GE.U32.AND P1, PT, R10, 0x2, PT ;  /* 0x000000020a00780c */ /* 0x002fda0003f26070 */
[----:B------:R-:W-:Y:S05]  /*0e80*/  @!P1 BRA `(.L_x_3780) ;  /* 0x0000000800709947 */ /* 0x000fea0003800000 */
[----:B------:R-:W-:Y:S05]  /*0e90*/  @P2 BRA `(.L_x_3781) ;  /* 0x0000000000742947 */ /* 0x000fea0003800000 */
[----:B------:R-:W1:Y:S01]  /*0ea0*/  LDC R23, c[0x0][0x10] ;  /* 0x00000400ff177b82 */ /* 0x000e620000000800 */
[----:B0-----:R-:W0:Y:S01]  /*0eb0*/  S2R R11, SR_CTAID.Y ;  /* 0x00000000000b7919 */ /* 0x001e220000002600 */
[C---:B------:R-:W-:Y:S02]  /*0ec0*/  LOP3.LUT R8, R4.reuse, 0x1, RZ, 0xc0, !PT ;  /* 0x0000000104087812 */ /* 0x040fe400078ec0ff */
[----:B------:R-:W-:-:S04]  /*0ed0*/  LOP3.LUT P1, RZ, R4, 0x2, RZ, 0xc0, !PT ;  /* 0x0000000204ff7812 */ /* 0x000fc8000782c0ff */
[----:B------:R-:W2:Y:S01]  /*0ee0*/  LDC.64 R14, c[0x0][0x248] ;  /* 0x00009200ff0e7b82 */ /* 0x000ea20000000a00 */
[----:B-1----:R-:W-:-:S04]  /*0ef0*/  IMAD R8, R8, R23, RZ ;  /* 0x0000001708087224 */ /* 0x002fc800078e02ff */
[----:B------:R-:W-:-:S05]  /*0f00*/  IMAD R9, R8, R10, RZ ;  /* 0x0000000a08097224 */ /* 0x000fca00078e02ff */
[----:B------:R-:W-:Y:S01]  /*0f10*/  SHF.L.U32 R9, R9, 0x1, RZ ;  /* 0x0000000109097819 */ /* 0x000fe200000006ff */
[----:B0-----:R-:W-:Y:S01]  /*0f20*/  IMAD R23, R23, UR7, R11 ;  /* 0x0000000717177c24 */ /* 0x001fe2000f8e020b */
[----:B------:R-:W-:-:S03]  /*0f30*/  IADD3 R11, R8, R11, RZ ;  /* 0x0000000b080b7210 */ /* 0x000fc60007ffe0ff */
[----:B--2---:R-:W-:Y:S02]  /*0f40*/  IMAD.WIDE R14, R9, 0x4, R14 ;  /* 0x00000004090e7825 */ /* 0x004fe400078e020e */
[----:B------:R-:W0:Y:S01]  /*0f50*/  LDC.64 R8, c[0x0][0x240] ;  /* 0x00009000ff087b82 */ /* 0x000e220000000a00 */
[----:B------:R-:W-:Y:S01]  /*0f60*/  SEL R24, R10, RZ, !P1 ;  /* 0x000000ff0a187207 */ /* 0x000fe20004800000 */
[----:B------:R-:W-:Y:S01]  /*0f70*/  IMAD.WIDE.U32 R14, R23, 0x8, R14 ;  /* 0x00000008170e7825 */ /* 0x000fe200078e000e */
[----:B------:R-:W-:-:S04]  /*0f80*/  MOV R23, 0xffffffff ;  /* 0xffffffff00177802 */ /* 0x000fc80000000f00 */
[----:B------:R1:W-:Y:S01]  /*0f90*/  STG.E.64 desc[UR8][R14.64], R12 ;  /* 0x0000000c0e007986 */ /* 0x0003e2000c101b08 */
[----:B0-----:R-:W-:Y:S01]  /*0fa0*/  IMAD.WIDE.U32 R8, R11, 0x4, R8 ;  /* 0x000000040b087825 */ /* 0x001fe200078e0008 */
[----:B------:R-:W-:Y:S02]  /*0fb0*/  SEL R11, R23, 0x1, P1 ;  /* 0x00000001170b7807 */ /* 0x000fe40000800000 */
[----:B------:R-:W-:Y:S01]  /*0fc0*/  ISETP.NE.AND P1, PT, R24, -0x1, PT ;  /* 0xffffffff1800780c */ /* 0x000fe20003f25270 */
[----:B------:R-:W-:Y:S06]  /*0fd0*/  MEMBAR.ALL.GPU ;  /* 0x0000000000007992 */ /* 0x000fec000000a000 */
[----:B------:R-:W-:-:S00]  /*0fe0*/  ERRBAR ;  /* 0x00000000000079ab */ /* 0x000fc00000000000 */
[----:B------:R-:W-:Y:S06]  /*0ff0*/  CGAERRBAR ;  /* 0x00000000000075ab */ /* 0x000fec0000000000 */
[----:B------:R1:W-:Y:S01]  /*1000*/  REDG.E.ADD.S32.STRONG.GPU desc[UR8][R8.64], R11 ;  /* 0x0000000b0800798e */ /* 0x0003e2000c10e388 */
[----:B------:R-:W-:Y:S05]  /*1010*/  @!P1 BRA `(.L_x_3781) ;  /* 0x0000000000149947 */ /* 0x000fea0003800000 */
.L_x_3782:
[----:B-1----:R-:W2:Y:S04]  /*1020*/  LDG.E.STRONG.GPU R11, desc[UR8][R8.64] ;  /* 0x00000008080b7981 */ /* 0x002ea8000c1ef900 */
[----:B--2---:R-:W-:Y:S01]  /*1030*/  CCTL.IVALL ;  /* 0x00000000ff00798f */ /* 0x004fe20002000000 */
[----:B------:R-:W-:Y:S05]  /*1040*/  YIELD ;  /* 0x0000000000007946 */ /* 0x000fea0003800000 */
[----:B------:R-:W-:-:S13]  /*1050*/  ISETP.NE.AND P1, PT, R11, R24, PT ;  /* 0x000000180b00720c */ /* 0x000fda0003f25270 */
[----:B------:R-:W-:Y:S05]  /*1060*/  @P1 BRA `(.L_x_3782) ;  /* 0xfffffffc00ec1947 */ /* 0x000fea000383ffff */
.L_x_3781:
[----:B------:R-:W-:Y:S01]  /*1070*/  ISETP.NE.AND P1, PT, R10, RZ, PT ;  /* 0x000000ff0a00720c */ /* 0x000fe20003f25270 */
[----:B------:R-:W-:Y:S05]  /*1080*/  WARPSYNC.ALL ;  /* 0x0000000000007948 */ /* 0x000fea0003800000 */
[----:B------:R-:W-:Y:S07]  /*1090*/  BAR.SYNC.DEFER_BLOCKING 0x0 ;  /* 0x0000000000007b1d */ /* 0x000fee0000010000 */
[----:B------:R-:W-:Y:S05]  /*10a0*/  @!P1 BRA `(.L_x_3780) ;  /* 0x0000000400e89947 */ /* 0x000fea0003800000 */
[----:B-1----:R-:W-:Y:S01]  /*10b0*/  IADD3 R8, R10, -0x1, RZ ;  /* 0xffffffff0a087810 */ /* 0x002fe20007ffe0ff */
[----:B0-----:R-:W-:-:S03]  /*10c0*/  HFMA2.MMA R11, -RZ, RZ, 0, 0 ;  /* 0x00000000ff0b7435 */ /* 0x001fc600000001ff */
[----:B------:R-:W-:-:S13]  /*10d0*/  ISETP.GE.U32.AND P1, PT, R8, 0x3, PT ;  /* 0x000000030800780c */ /* 0x000fda0003f26070 */
[----:B------:R-:W-:Y:S05]  /*10e0*/  @!P1 BRA `(.L_x_3783) ;  /* 0x0000000400089947 */ /* 0x000fea0003800000 */
[----:B------:R-:W-:Y:S02]  /*10f0*/  LOP3.LUT R9, R10, 0x3, RZ, 0xc0, !PT ;  /* 0x000000030a097812 */ /* 0x000fe400078ec0ff */
[----:B------:R-:W-:Y:S02]  /*1100*/  MOV R11, RZ ;  /* 0x000000ff000b7202 */ /* 0x000fe40000000f00 */
[----:B------:R-:W-:-:S07]  /*1110*/  IADD3 R14, -R9, R10, RZ ;  /* 0x0000000a090e7210 */ /* 0x000fce0007ffe1ff */
.L_x_3784:
[----:B------:R-:W-:-:S13]  /*1120*/  ISETP.EQ.OR P1, PT, R11, UR7, P2 ;  /* 0x000000070b007c0c */ /* 0x000fda0009722670 */
[----:B------:R-:W0:Y:S01]  /*1130*/  @!P1 S2R R25, SR_CTAID.Y ;  /* 0x0000000000199919 */ /* 0x000e220000002600 */
[----:B------:R-:W1:Y:S01]  /*1140*/  @!P1 LDC R8, c[0x0][0x10] ;  /* 0x00000400ff089b82 */ /* 0x000e620000000800 */
[----:B------:R-:W-:-:S05]  /*1150*/  @!P1 LOP3.LUT R15, R4, 0x1, RZ, 0xc0, !PT ;  /* 0x00000001040f9812 */ /* 0x000fca00078ec0ff */
[----:B-1----:R-:W-:-:S04]  /*1160*/  @!P1 IMAD R15, R15, R8, RZ ;  /* 0x000000080f0f9224 */ /* 0x002fc800078e02ff */
[----:B------:R-:W-:Y:S02]  /*1170*/  @!P1 IMAD R15, R15, R10, RZ ;  /* 0x0000000a0f0f9224 */ /* 0x000fe400078e02ff */
[----:B0-----:R-:W-:Y:S02]  /*1180*/  @!P1 IMAD R25, R8, R11, R25 ;  /* 0x0000000b08199224 */ /* 0x001fe400078e0219 */
[----:B------:R-:W0:Y:S01]  /*1190*/  @!P1 LDC.64 R8, c[0x0][0x248] ;  /* 0x00009200ff089b82 */ /* 0x000e220000000a00 */
[----:B------:R-:W-:-:S05]  /*11a0*/  @!P1 SHF.L.U32 R15, R15, 0x1, RZ ;  /* 0x000000010f0f9819 */ /* 0x000fca00000006ff */
[----:B0-----:R-:W-:-:S04]  /*11b0*/  @!P1 IMAD.WIDE R8, R15, 0x4, R8 ;  /* 0x000000040f089825 */ /* 0x001fc800078e0208 */
[----:B------:R-:W-:-:S05]  /*11c0*/  @!P1 IMAD.WIDE.U32 R24, R25, 0x8, R8 ;  /* 0x0000000819189825 */ /* 0x000fca00078e0008 */
[----:B------:R0:W2:Y:S01]  /*11d0*/  @!P1 LDG.E.64 R8, desc[UR8][R24.64] ;  /* 0x0000000818089981 */ /* 0x0000a2000c1e1b00 */
[----:B------:R-:W-:-:S04]  /*11e0*/  IADD3 R15, R11, 0x1, RZ ;  /* 0x000000010b0f7810 */ /* 0x000fc80007ffe0ff */
[----:B------:R-:W-:-:S13]  /*11f0*/  ISETP.EQ.OR P3, PT, R15, UR7, P2 ;  /* 0x000000070f007c0c */ /* 0x000fda0009762670 */
[----:B0-----:R-:W0:Y:S01]  /*1200*/  @!P3 S2R R24, SR_CTAID.Y ;  /* 0x000000000018b919 */ /* 0x001e220000002600 */
[----:B------:R-:W0:Y:S02]  /*1210*/  @!P3 LDC R23, c[0x0][0x10] ;  /* 0x00000400ff17bb82 */ /* 0x000e240000000800 */
[----:B0-----:R-:W-:Y:S02]  /*1220*/  @!P3 IMAD R15, R15, R23, R24 ;  /* 0x000000170f0fb224 */ /* 0x001fe400078e0218 */
[----:B--2---:R-:W-:Y:S01]  /*1230*/  @!P1 FADD.FTZ R12, R12, R8 ;  /* 0x000000080c0c9221 */ /* 0x004fe20000010000 */
[----:B------:R-:W-:Y:S01]  /*1240*/  @!P3 LOP3.LUT R8, R4, 0x1, RZ, 0xc0, !PT ;  /* 0x000000010408b812 */ /* 0x000fe200078ec0ff */
[----:B------:R-:W-:-:S04]  /*1250*/  @!P1 FADD.FTZ R13, R13, R9 ;  /* 0x000000090d0d9221 */ /* 0x000fc80000010000 */
[----:B------:R-:W-:Y:S02]  /*1260*/  @!P3 IMAD R23, R8, R23, RZ ;  /* 0x000000170817b224 */ /* 0x000fe400078e02ff */
[----:B------:R-:W0:Y:S02]  /*1270*/  @!P3 LDC.64 R8, c[0x0][0x248] ;  /* 0x00009200ff08bb82 */ /* 0x000e240000000a00 */
[----:B------:R-:W-:-:S05]  /*1280*/  @!P3 IMAD R23, R23, R10, RZ ;  /* 0x0000000a1717b224 */ /* 0x000fca00078e02ff */
        /* <DEDUP_REMOVED lines=40> */
.L_x_3783:
        /* <DEDUP_REMOVED lines=19> */
.L_x_3786:
[----:B------:R-:W-:Y:S05]  /*1640*/  BSYNC B0 ;  /* 0x0000000000007941 */ /* 0x000fea0003800000 */
.L_x_3785:
[----:B------:R-:W-:Y:S05]  /*1650*/  @!P3 BRA `(.L_x_3780) ;  /* 0x00000000007cb947 */ /* 0x000fea0003800000 */
[C---:B------:R-:W-:Y:S02]  /*1660*/  IADD3 R24, R11.reuse, 0x1, RZ ;  /* 0x000000010b187810 */ /* 0x040fe40007ffe0ff */
[----:B------:R-:W-:Y:S02]  /*1670*/  IADD3 R8, R11, 0x2, RZ ;  /* 0x000000020b087810 */ /* 0x000fe40007ffe0ff */
[----:B------:R-:W-:Y:S02]  /*1680*/  ISETP.EQ.OR P3, PT, R24, UR7, P2 ;  /* 0x0000000718007c0c */ /* 0x000fe40009762670 */
[----:B------:R-:W-:-:S04]  /*1690*/  ISETP.EQ.OR P1, PT, R8, UR7, P2 ;  /* 0x0000000708007c0c */ /* 0x000fc80009722670 */
[----:B------:R-:W-:-:S07]  /*16a0*/  ISETP.EQ.OR P1, PT, R14, 0x2, P1 ;  /* 0x000000020e00780c */ /* 0x000fce0000f22670 */
[----:B------:R-:W0:Y:S01]  /*16b0*/  @!P3 S2R R15, SR_CTAID.Y ;  /* 0x00000000000fb919 */ /* 0x000e220000002600 */
[----:B------:R-:W0:Y:S05]  /*16c0*/  @!P3 LDC R11, c[0x0][0x10] ;  /* 0x00000400ff0bbb82 */ /* 0x000e2a0000000800 */
[----:B------:R-:W1:Y:S03]  /*16d0*/  @!P1 S2R R14, SR_CTAID.Y ;  /* 0x00000000000e9919 */ /* 0x000e660000002600 */
[----:B------:R-:W1:Y:S01]  /*16e0*/  @!P1 LDC R9, c[0x0][0x10] ;  /* 0x00000400ff099b82 */ /* 0x000e620000000800 */
[----:B0-----:R-:W-:Y:S01]  /*16f0*/  @!P3 IMAD R15, R24, R11, R15 ;  /* 0x0000000b180fb224 */ /* 0x001fe200078e020f */
[----:B------:R-:W-:-:S05]  /*1700*/  @!P3 LOP3.LUT R24, R4, 0x1, RZ, 0xc0, !PT ;  /* 0x000000010418b812 */ /* 0x000fca00078ec0ff */
[----:B------:R-:W-:Y:S01]  /*1710*/  @!P3 IMAD R11, R24, R11, RZ ;  /* 0x0000000b180bb224 */ /* 0x000fe200078e02ff */
[----:B------:R-:W-:Y:S01]  /*1720*/  @!P1 LOP3.LUT R24, R4, 0x1, RZ, 0xc0, !PT ;  /* 0x0000000104189812 */ /* 0x000fe200078ec0ff */
[-C--:B-1----:R-:W-:Y:S02]  /*1730*/  @!P1 IMAD R14, R8, R9.reuse, R14 ;  /* 0x00000009080e9224 */ /* 0x082fe400078e020e */
[-C--:B------:R-:W-:Y:S02]  /*1740*/  @!P3 IMAD R11, R11, R10.reuse, RZ ;  /* 0x0000000a0b0bb224 */ /* 0x080fe400078e02ff */
[----:B------:R-:W-:Y:S02]  /*1750*/  @!P1 IMAD R23, R24, R9, RZ ;  /* 0x0000000918179224 */ /* 0x000fe400078e02ff */
[----:B------:R-:W0:Y:S01]  /*1760*/  @!P3 LDC.64 R8, c[0x0][0x248] ;  /* 0x00009200ff08bb82 */ /* 0x000e220000000a00 */
[----:B------:R-:W-:Y:S01]  /*1770*/  @!P3 SHF.L.U32 R11, R11, 0x1, RZ ;  /* 0x000000010b0bb819 */ /* 0x000fe200000006ff */
[----:B------:R-:W-:-:S05]  /*1780*/  @!P1 IMAD R23, R23, R10, RZ ;  /* 0x0000000a17179224 */ /* 0x000fca00078e02ff */
[----:B------:R-:W-:Y:S01]  /*1790*/  @!P1 SHF.L.U32 R23, R23, 0x1, RZ ;  /* 0x0000000117179819 */ /* 0x000fe200000006ff */
[----:B0-----:R-:W-:Y:S02]  /*17a0*/  @!P3 IMAD.WIDE R10, R11, 0x4, R8 ;  /* 0x000000040b0ab825 */ /* 0x001fe400078e0208 */
[----:B------:R-:W0:Y:S02]  /*17b0*/  @!P1 LDC.64 R8, c[0x0][0x248] ;  /* 0x00009200ff089b82 */ /* 0x000e240000000a00 */
[----:B------:R-:W-:-:S04]  /*17c0*/  @!P3 IMAD.WIDE.U32 R24, R15, 0x8, R10 ;  /* 0x000000080f18b825 */ /* 0x000fc800078e000a */
[----:B0-----:R-:W-:-:S04]  /*17d0*/  @!P1 IMAD.WIDE R8, R23, 0x4, R8 ;  /* 0x0000000417089825 */ /* 0x001fc800078e0208 */
[----:B------:R-:W-:Y:S02]  /*17e0*/  @!P1 IMAD.WIDE.U32 R10, R14, 0x8, R8 ;  /* 0x000000080e0a9825 */ /* 0x000fe400078e0008 */
[----:B------:R-:W2:Y:S04]  /*17f0*/  @!P3 LDG.E.64 R8, desc[UR8][R24.64] ;  /* 0x000000081808b981 */ /* 0x000ea8000c1e1b00 */
[----:B------:R-:W3:Y:S01]  /*1800*/  @!P1 LDG.E.64 R10, desc[UR8][R10.64] ;  /* 0x000000080a0a9981 */ /* 0x000ee2000c1e1b00 */
[----:B--2---:R-:W-:Y:S01]  /*1810*/  @!P3 FADD.FTZ R12, R12, R8 ;  /* 0x000000080c0cb221 */ /* 0x004fe20000010000 */
[----:B------:R-:W-:-:S03]  /*1820*/  @!P3 FADD.FTZ R13, R13, R9 ;  /* 0x000000090d0db221 */ /* 0x000fc60000010000 */
[----:B---3--:R-:W-:Y:S01]  /*1830*/  @!P1 FADD.FTZ R12, R12, R10 ;  /* 0x0000000a0c0c9221 */ /* 0x008fe20000010000 */
[----:B------:R-:W-:-:S07]  /*1840*/  @!P1 FADD.FTZ R13, R13, R11 ;  /* 0x0000000b0d0d9221 */ /* 0x000fce0000010000 */
.L_x_3780:
[----:B------:R-:W-:Y:S01]  /*1850*/  ULDC.64 UR10, c[0x0][0x218] ;  /* 0x00008600000a7ab9 */ /* 0x000fe20000000a00 */
[C---:B------:R-:W-:Y:S01]  /*1860*/  LOP3.LUT P1, RZ, R0.reuse, UR7, RZ, 0xfc, !PT ;  /* 0x0000000700ff7c12 */ /* 0x040fe2000f82fcff */
[----:B------:R-:W2:Y:S01]  /*1870*/  S2UR UR6, SR_CgaCtaId ;  /* 0x00000000000679c3 */ /* 0x000ea20000008800 */
[----:B------:R-:W-:Y:S01]  /*1880*/  ISETP.EQ.U32.AND P3, PT, RZ, UR10, PT ;  /* 0x0000000aff007c0c */ /* 0x000fe2000bf62070 */
[----:B------:R-:W-:Y:S01]  /*1890*/  UMOV UR5, 0x400 ;  /* 0x0000040000057882 */ /* 0x000fe20000000000 */
[----:B-1----:R-:W-:Y:S02]  /*18a0*/  IMAD.WIDE.U32 R8, R0, -0x77777777, RZ ;  /* 0x8888888900087825 */ /* 0x002fe400078e00ff */
[----:B------:R-:W-:Y:S01]  /*18b0*/  ISETP.EQ.OR.EX P1, PT, RZ, UR11, P1, P3 ;  /* 0x0000000bff007c0c */ /* 0x000fe20008f22730 */
[----:B------:R-:W-:Y:S02]  /*18c0*/  ULDC.64 UR10, c[0x0][0x278] ;  /* 0x00009e00000a7ab9 */ /* 0x000fe40000000a00 */
[----:B------:R-:W-:Y:S01]  /*18d0*/  SHF.R.U32.HI R23, RZ, 0x4, R9 ;  /* 0x00000004ff177819 */ /* 0x000fe20000011609 */
[----:B0-----:R-:W0:Y:S04]  /*18e0*/  LDC.64 R10, c[0x0][0x228] ;  /* 0x00008a00ff0a7b82 */ /* 0x001e280000000a00 */
[----:B------:R-:W-:-:S04]  /*18f0*/  IMAD R23, R23, -0x1e, R0 ;  /* 0xffffffe217177824 */ /* 0x000fc800078e0200 */
[----:B------:R-:W1:Y:S01]  /*1900*/  LDC.64 R8, c[0x0][0x230] ;  /* 0x00008c00ff087b82 */ /* 0x000e620000000a00 */
[----:B------:R-:W-:-:S04]  /*1910*/  SHF.L.U32 R23, R23, 0x1, RZ ;  /* 0x0000000117177819 */ /* 0x000fc800000006ff */
[----:B------:R-:W-:Y:S01]  /*1920*/  IADD3 R23, R23, R2, RZ ;  /* 0x0000000217177210 */ /* 0x000fe20007ffe0ff */
[----:B--2---:R-:W-:Y:S02]  /*1930*/  ULEA UR5, UR6, UR5, 0x18 ;  /* 0x0000000506057291 */ /* 0x004fe4000f8ec03f */
[----:B------:R-:W2:Y:S01]  /*1940*/  @!P1 LDC.64 R14, c[0x0][0x218] ;  /* 0x00008600ff0e9b82 */ /* 0x000ea20000000a00 */
[----:B------:R-:W-:Y:S02]  /*1950*/  ULDC UR6, c[0x0][0x2a4] ;  /* 0x0000a90000067ab9 */ /* 0x000fe40000000800 */
[----:B------:R-:W-:Y:S01]  /*1960*/  @!P1 FMUL.FTZ R25, R13, UR6 ;  /* 0x000000060d199c20 */ /* 0x000fe20008410000 */
[----:B------:R-:W-:-:S03]  /*1970*/  @!P1 FMUL.FTZ R24, R12, UR6 ;  /* 0x000000060c189c20 */ /* 0x000fc60008410000 */
[----:B------:R1:W-:Y:S01]  /*1980*/  @!P2 STS.64 [UR5+0x90], R12 ;  /* 0x0000900cff00a988 */ /* 0x0003e20008000a05 */
[----:B0-----:R-:W-:-:S04]  /*1990*/  IMAD.WIDE R10, R23, 0x4, R10 ;  /* 0x00000004170a7825 */ /* 0x001fc800078e020a */
[----:B-1----:R-:W-:-:S04]  /*19a0*/  IMAD.WIDE R12, R23, 0x4, R8 ;  /* 0x00000004170c7825 */ /* 0x002fc800078e0208 */
[----:B--2---:R-:W-:-:S05]  /*19b0*/  @!P1 IMAD.WIDE R14, R20, 0x8, R14 ;  /* 0x00000008140e9825 */ /* 0x004fca00078e020e */
[----:B------:R0:W-:Y:S01]  /*19c0*/  @!P1 STG.E.64 desc[UR8][R14.64], R24 ;  /* 0x000000180e009986 */ /* 0x0001e2000c101b08 */
[----:B------:R-:W-:Y:S06]  /*19d0*/  BAR.SYNC.DEFER_BLOCKING 0x0 ;  /* 0x0000000000007b1d */ /* 0x000fec0000010000 */
[----:B------:R-:W2:Y:S04]  /*19e0*/  LDG.E.64 R8, desc[UR8][R10.64] ;  /* 0x000000080a087981 */ /* 0x000ea8000c1e1b00 */
[----:B------:R-:W1:Y:S01]  /*19f0*/  LDS.64 R14, [UR5+0x90] ;  /* 0x00009005ff0e7984 */ /* 0x000e620008000a00 */
[----:B0-----:R-:W-:Y:S01]  /*1a00*/  HADD2.F32 R25, -RZ, R19.H0_H0 ;  /* 0x20000013ff197230 */ /* 0x001fe20000004100 */
[----:B------:R-:W-:-:S02]  /*1a10*/  ULDC.U8 UR5, c[0x0][0x28c] ;  /* 0x0000a30000057ab9 */ /* 0x000fc40000000000 */
[----:B------:R0:W2:Y:S01]  /*1a20*/  LDG.E.64 R10, desc[UR8][R12.64] ;  /* 0x000000080c0a7981 */ /* 0x0000a2000c1e1b00 */
[----:B------:R-:W-:Y:S01]  /*1a30*/  ISETP.NE.AND P4, PT, RZ, UR5, PT ;  /* 0x00000005ff007c0c */ /* 0x000fe2000bf85270 */
[----:B------:R-:W-:Y:S01]  /*1a40*/  HADD2.F32 R19, -RZ, R19.H1_H1 ;  /* 0x30000013ff137230 */ /* 0x000fe20000004100 */
[----:B------:R-:W-:Y:S02]  /*1a50*/  ISETP.GE.U32.AND P2, PT, R16, UR10, PT ;  /* 0x0000000a10007c0c */ /* 0x000fe4000bf46070 */
[----:B------:R-:W-:Y:S02]  /*1a60*/  ISETP.GE.U32.AND P3, PT, R6, UR10, PT ;  /* 0x0000000a06007c0c */ /* 0x000fe4000bf66070 */
[----:B------:R-:W-:Y:S02]  /*1a70*/  ISETP.GE.AND.EX P2, PT, R5, UR11, PT, P2 ;  /* 0x0000000b05007c0c */ /* 0x000fe4000bf46320 */
[----:B------:R-:W-:Y:S01]  /*1a80*/  ISETP.GE.AND.EX P3, PT, R7, UR11, PT, P3 ;  /* 0x0000000b07007c0c */ /* 0x000fe2000bf66330 */
[----:B0-----:R-:W-:Y:S01]  /*1a90*/  HADD2.F32 R13, -RZ, R18.H0_H0 ;  /* 0x20000012ff0d7230 */ /* 0x001fe20000004100 */
[----:B------:R-:W-:-:S02]  /*1aa0*/  ISETP.GT.U32.OR P2, PT, R0, 0x1df, P2 ;  /* 0x000001df0000780c */ /* 0x000fc40001744470 */
[----:B------:R-:W-:Y:S01]  /*1ab0*/  ISETP.GT.U32.OR P3, PT, R0, 0x1df, P3 ;  /* 0x000001df0000780c */ /* 0x000fe20001f64470 */
[----:B-1----:R-:W-:Y:S01]  /*1ac0*/  FMUL.FTZ R24, R14, UR6 ;  /* 0x000000060e187c20 */ /* 0x002fe20008410000 */
[----:B------:R-:W-:-:S03]  /*1ad0*/  HADD2.F32 R14, -RZ, R22.H0_H0 ;  /* 0x20000016ff0e7230 */ /* 0x000fc60000004100 */
[----:B------:R-:W-:-:S04]  /*1ae0*/  FMUL.FTZ R2, R24, R24 ;  /* 0x0000001818027220 */ /* 0x000fc80000410000 */
[----:B------:R-:W-:Y:S01]  /*1af0*/  FFMA.FTZ R2, R15, UR6, -R2 ;  /* 0x000000060f027c23 */ /* 0x000fe20008010802 */
[--C-:B------:R-:W-:Y:S02]  /*1b00*/  HADD2.F32 R15, -RZ, R21.reuse.H0_H0 ;  /* 0x20000015ff0f7230 */ /* 0x100fe40000004100 */
[----:B------:R-:W-:Y:S02]  /*1b10*/  HADD2.F32 R21, -RZ, R21.H1_H1 ;  /* 0x30000015ff157230 */ /* 0x000fe40000004100 */
[----:B------:R-:W-:Y:S01]  /*1b20*/  FSETP.GTU.FTZ.AND P1, PT, R2, RZ, PT ;  /* 0x000000ff0200720b */ /* 0x000fe20003f3c000 */
[--C-:B------:R-:W-:Y:S01]  /*1b30*/  FADD.FTZ R12, R15, -R24.reuse ;  /* 0x800000180f0c7221 */ /* 0x100fe20000010000 */
[----:B------:R-:W-:-:S11]  /*1b40*/  FADD.FTZ R15, R25, -R24 ;  /* 0x80000018190f7221 */ /* 0x000fd60000010000 */
[----:B------:R-:W0:Y:S02]  /*1b50*/  @P1 LDC R23, c[0x0][0x238] ;  /* 0x00008e00ff171b82 */ /* 0x000e240000000800 */
[----:B0-----:R-:W-:Y:S01]  /*1b60*/  @P1 FADD.FTZ R2, R2, R23 ;  /* 0x0000001702021221 */ /* 0x001fe20000010000 */
[----:B------:R-:W-:-:S06]  /*1b70*/  MOV R23, 0x3f800000 ;  /* 0x3f80000000177802 */ /* 0x000fcc0000000f00 */
[----:B------:R0:W1:Y:S02]  /*1b80*/  @P1 MUFU.RSQ R23, R2 ;  /* 0x0000000200171308 */ /* 0x0000640000001400 */
[--C-:B0-----:R-:W-:Y:S01]  /*1b90*/  FADD.FTZ R2, R14, -R24.reuse ;  /* 0x800000180e027221 */ /* 0x101fe20000010000 */
[----:B------:R-:W-:Y:S01]  /*1ba0*/  FADD.FTZ R14, R13, -R24 ;  /* 0x800000180d0e7221 */ /* 0x000fe20000010000 */
[-C--:B-1----:R-:W-:Y:S01]  /*1bb0*/  FMUL.FTZ R15, R15, R23.reuse ;  /* 0x000000170f0f7220 */ /* 0x082fe20000410000 */
[-C--:B------:R-:W-:Y:S01]  /*1bc0*/  FMUL.FTZ R13, R12, R23.reuse ;  /* 0x000000170c0d7220 */ /* 0x080fe20000410000 */
[-C--:B------:R-:W-:Y:S01]  /*1bd0*/  FMUL.FTZ R25, R2, R23.reuse ;  /* 0x0000001702197220 */ /* 0x080fe20000410000 */
[----:B------:R-:W-:Y:S01]  /*1be0*/  FMUL.FTZ R14, R14, R23 ;  /* 0x000000170e0e7220 */ /* 0x000fe20000410000 */
[C-C-:B--2---:R-:W-:Y:S01]  /*1bf0*/  FFMA.FTZ R12, R8.reuse, R15, R10.reuse ;  /* 0x0000000f080c7223 */ /* 0x144fe2000001000a */
[----:B------:R-:W-:Y:S02]  /*1c00*/  HADD2.F32 R15, -RZ, R22.H1_H1 ;  /* 0x30000016ff0f7230 */ /* 0x000fe40000004100 */
[----:B------:R-:W-:Y:S01]  /*1c10*/  FFMA.FTZ R2, R8, R25, R10 ;  /* 0x0000001908027223 */ /* 0x000fe2000001000a */
[----:B------:R-:W-:-:S02]  /*1c20*/  HADD2.F32 R25, -RZ, R18.H1_H1 ;  /* 0x30000012ff197230 */ /* 0x000fc40000004100 */
[C-C-:B------:R-:W-:Y:S01]  /*1c30*/  FFMA.FTZ R13, R8.reuse, R13, R10.reuse ;  /* 0x0000000d080d7223 */ /* 0x140fe2000001000a */
[----:B------:R-:W-:Y:S01]  /*1c40*/  FFMA.FTZ R14, R8, R14, R10 ;  /* 0x0000000e080e7223 */ /* 0x000fe2000001000a */
[--C-:B------:R-:W-:Y:S01]  /*1c50*/  FADD.FTZ R22, R15, -R24.reuse ;  /* 0x800000180f167221 */ /* 0x100fe20000010000 */
[----:B------:R-:W-:Y:S01]  /*1c60*/  IADD3 R15, R17, 0x30, RZ ;  /* 0x00000030110f7810 */ /* 0x000fe20007ffe0ff */
[--C-:B------:R-:W-:Y:S01]  /*1c70*/  FADD.FTZ R8, R21, -R24.reuse ;  /* 0x8000001815087221 */ /* 0x100fe20000010000 */
[--C-:B------:R-:W-:Y:S01]  /*1c80*/  FADD.FTZ R10, R19, -R24.reuse ;  /* 0x80000018130a7221 */ /* 0x100fe20000010000 */
[----:B------:R-:W-:Y:S01]  /*1c90*/  FADD.FTZ R24, R25, -R24 ;  /* 0x8000001819187221 */ /* 0x000fe20000010000 */
[----:B------:R-:W-:Y:S01]  /*1ca0*/  ISETP.GE.U32.AND P1, PT, R15, UR10, PT ;  /* 0x0000000a0f007c0c */ /* 0x000fe2000bf26070 */
[-C--:B------:R-:W-:Y:S01]  /*1cb0*/  FMUL.FTZ R22, R22, R23.reuse ;  /* 0x0000001716167220 */ /* 0x080fe20000410000 */
[----:B------:R-:W-:Y:S01]  /*1cc0*/  SHF.R.S32.HI R18, RZ, 0x1f, R15 ;  /* 0x0000001fff127819 */ /* 0x000fe2000001140f */
[-C--:B------:R-:W-:Y:S01]  /*1cd0*/  FMUL.FTZ R10, R10, R23.reuse ;  /* 0x000000170a0a7220 */ /* 0x080fe20000410000 */
[-C--:B------:R-:W-:Y:S01]  /*1ce0*/  FMUL.FTZ R24, R24, R23.reuse ;  /* 0x0000001718187220 */ /* 0x080fe20000410000 */
[----:B------:R-:W-:Y:S01]  /*1cf0*/  FMUL.FTZ R8, R8, R23 ;  /* 0x0000001708087220 */ /* 0x000fe20000410000 */
[----:B------:R-:W-:Y:S01]  /*1d00*/  ISETP.GE.AND.EX P1, PT, R18, UR11, PT, P1 ;  /* 0x0000000b12007c0c */ /* 0x000fe2000bf26310 */
[C-C-:B------:R-:W-:Y:S01]  /*1d10*/  FFMA.FTZ R21, R9.reuse, R22, R11.reuse ;  /* 0x0000001609157223 */ /* 0x140fe2000001000b */
[C-C-:B------:R-:W-:Y:S01]  /*1d20*/  FFMA.FTZ R19, R9.reuse, R10, R11.reuse ;  /* 0x0000000a09137223 */ /* 0x140fe2000001000b */
[C-C-:B------:R-:W-:Y:S01]  /*1d30*/  FFMA.FTZ R23, R9.reuse, R24, R11.reuse ;  /* 0x0000001809177223 */ /* 0x140fe2000001000b */
[----:B------:R-:W-:Y:S01]  /*1d40*/  ISETP.GT.U32.OR P1, PT, R0, 0x1df, P1 ;  /* 0x000001df0000780c */ /* 0x000fe20000f24470 */
        /* <DEDUP_REMOVED lines=12> */
.L_x_3787:
[----:B------:R-:W-:Y:S04]  /*1e10*/  BSSY B0, `(.L_x_3788) ;  /* 0x000000e000007945 */ /* 0x000fe80003800000 */
[----:B------:R-:W-:Y:S05]  /*1e20*/  @!P0 BRA `(.L_x_3789) ;  /* 0x0000000000308947 */ /* 0x000fea0003800000 */
[----:B------:R-:W-:Y:S01]  /*1e30*/  ULDC.64 UR10, c[0x0][0x270] ;  /* 0x00009c00000a7ab9 */ /* 0x000fe20000000a00 */
[----:B------:R-:W-:Y:S01]  /*1e40*/  MOV R8, R26 ;  /* 0x0000001a00087202 */ /* 0x000fe20000000f00 */
[----:B------:R-:W-:Y:S01]  /*1e50*/  IMAD R10, R3, UR10, RZ ;  /* 0x0000000a030a7c24 */ /* 0x000fe2000f8e02ff */
[----:B------:R-:W-:Y:S02]  /*1e60*/  MOV R9, R29 ;  /* 0x0000001d00097202 */ /* 0x000fe40000000f00 */
[----:B------:R-:W-:Y:S01]  /*1e70*/  F2FP.F16.F32.PACK_AB R13, R22, R13 ;  /* 0x0000000d160d723e */ /* 0x000fe200000000ff */
[C---:B------:R-:W-:Y:S02]  /*1e80*/  IMAD R11, R17.reuse, UR11, R10 ;  /* 0x0000000b110b7c24 */ /* 0x040fe4000f8e020a */
[----:B------:R-:W-:Y:S01]  /*1e90*/  IMAD.WIDE.U32 R8, R17, UR10, R8 ;  /* 0x0000000a11087c25 */ /* 0x000fe2000f8e0008 */
[----:B------:R-:W-:-:S04]  /*1ea0*/  ULDC.64 UR10, c[0x0][0x210] ;  /* 0x00008400000a7ab9 */ /* 0x000fc80000000a00 */
[----:B------:R-:W-:Y:S02]  /*1eb0*/  IADD3 R11, R9, R11, RZ ;  /* 0x0000000b090b7210 */ /* 0x000fe40007ffe0ff */
[----:B------:R-:W-:-:S04]  /*1ec0*/  LEA R10, P5, R8, UR10, 0x1 ;  /* 0x0000000a080a7c11 */ /* 0x000fc8000f8a08ff */
[----:B------:R-:W-:-:S05]  /*1ed0*/  LEA.HI.X R11, R8, UR11, R11, 0x1, P5 ;  /* 0x0000000b080b7c11 */ /* 0x000fca000a8f0c0b */
[----:B------:R0:W-:Y:S04]  /*1ee0*/  STG.E desc[UR8][R10.64], R13 ;  /* 0x0000000d0a007986 */ /* 0x0001e8000c101908 */
.L_x_3789:
[----:B------:R-:W-:Y:S05]  /*1ef0*/  BSYNC B0 ;  /* 0x0000000000007941 */ /* 0x000fea0003800000 */
.L_x_3788:
        /* <DEDUP_REMOVED lines=11> */
.L_x_3790:
[----:B------:R-:W-:Y:S04]  /*1fb0*/  BSSY B0, `(.L_x_3791) ;  /* 0x000000e000007945 */ /* 0x000fe80003800000 */
[----:B------:R-:W-:Y:S05]  /*1fc0*/  @P2 BRA `(.L_x_3792) ;  /* 0x0000000000302947 */ /* 0x000fea0003800000 */
[----:B------:R-:W-:Y:S01]  /*1fd0*/  ULDC.64 UR10, c[0x0][0x270] ;  /* 0x00009c00000a7ab9 */ /* 0x000fe20000000a00 */
[----:B------:R-:W-:Y:S01]  /*1fe0*/  MOV R8, R26 ;  /* 0x0000001a00087202 */ /* 0x000fe20000000f00 */
[----:B------:R-:W-:Y:S01]  /*1ff0*/  IMAD R5, R5, UR10, RZ ;  /* 0x0000000a05057c24 */ /* 0x000fe2000f8e02ff */
[----:B------:R-:W-:Y:S02]  /*2000*/  MOV R9, R29 ;  /* 0x0000001d00097202 */ /* 0x000fe40000000f00 */
[----:B------:R-:W-:Y:S01]  /*2010*/  F2FP.F16.F32.PACK_AB R19, R19, R12 ;  /* 0x0000000c1313723e */ /* 0x000fe200000000ff */
[C---:B------:R-:W-:Y:S02]  /*2020*/  IMAD R5, R16.reuse, UR11, R5 ;  /* 0x0000000b10057c24 */ /* 0x040fe4000f8e0205 */
[----:B------:R-:W-:Y:S01]  /*2030*/  IMAD.WIDE.U32 R8, R16, UR10, R8 ;  /* 0x0000000a10087c25 */ /* 0x000fe2000f8e0008 */
[----:B------:R-:W-:Y:S02]  /*2040*/  ULDC.64 UR10, c[0x0][0x210] ;  /* 0x00008400000a7ab9 */ /* 0x000fe40000000a00 */
[----:B0-----:R-:W-:-:S02]  /*2050*/  LEA R10, P2, R8, UR10, 0x1 ;  /* 0x0000000a080a7c11 */ /* 0x001fc4000f8408ff */
[----:B------:R-:W-:-:S04]  /*2060*/  IADD3 R5, R9, R5, RZ ;  /* 0x0000000509057210 */ /* 0x000fc80007ffe0ff */
[----:B------:R-:W-:-:S05]  /*2070*/  LEA.HI.X R11, R8, UR11, R5, 0x1, P2 ;  /* 0x0000000b080b7c11 */ /* 0x000fca00090f0c05 */
[----:B------:R1:W-:Y:S02]  /*2080*/  STG.E desc[UR8][R10.64], R19 ;  /* 0x000000130a007986 */ /* 0x0003e4000c101908 */
.L_x_3792:
[----:B------:R-:W-:Y:S05]  /*2090*/  BSYNC B0 ;  /* 0x0000000000007941 */ /* 0x000fea0003800000 */
.L_x_3791:
        /* <DEDUP_REMOVED lines=11> */
.L_x_3793:
        /* <DEDUP_REMOVED lines=10> */
[----:B01----:R-:W-:-:S02]  /*21f0*/  LEA R10, P2, R8, UR10, 0x1 ;  /* 0x0000000a080a7c11 */ /* 0x003fc4000f8408ff */
[----:B------:R-:W-:-:S04]  /*2200*/  IADD3 R7, R9, R7, RZ ;  /* 0x0000000709077210 */ /* 0x000fc80007ffe0ff */
[----:B------:R-:W-:-:S05]  /*2210*/  LEA.HI.X R11, R8, UR11, R7, 0x1, P2 ;  /* 0x0000000b080b7c11 */ /* 0x000fca00090f0c07 */
[----:B------:R2:W-:Y:S02]  /*2220*/  STG.E desc[UR8][R10.64], R21 ;  /* 0x000000150a007986 */ /* 0x0005e4000c101908 */
.L_x_3795:
[----:B------:R-:W-:Y:S05]  /*2230*/  BSYNC B0 ;  /* 0x0000000000007941 */ /* 0x000fea0003800000 */
.L_x_3794:
        /* <DEDUP_REMOVED lines=11> */
.L_x_3796:
[----:B------:R-:W-:Y:S04]  /*22f0*/  BSSY B0, `(.L_x_3797) ;  /* 0x000000e000007945 */ /* 0x000fe80003800000 */
[----:B------:R-:W-:Y:S05]  /*2300*/  @P1 BRA `(.L_x_3798) ;  /* 0x0000000000301947 */ /* 0x000fea0003800000 */
[----:B------:R-:W-:Y:S01]  /*2310*/  ULDC.64 UR10, c[0x0][0x270] ;  /* 0x00009c00000a7ab9 */ /* 0x000fe20000000a00 */
[----:B------:R-:W-:Y:S01]  /*2320*/  MOV R8, R26 ;  /* 0x0000001a00087202 */ /* 0x000fe20000000f00 */
[----:B------:R-:W-:Y:S01]  /*2330*/  IMAD R18, R18, UR10, RZ ;  /* 0x0000000a12127c24 */ /* 0x000fe2000f8e02ff */
[----:B------:R-:W-:Y:S02]  /*2340*/  MOV R9, R29 ;  /* 0x0000001d00097202 */ /* 0x000fe40000000f00 */
[----:B------:R-:W-:Y:S01]  /*2350*/  F2FP.F16.F32.PACK_AB R23, R23, R14 ;  /* 0x0000000e1717723e */ /* 0x000fe200000000ff */
[----:B------:R-:W-:-:S04]  /*2360*/  IMAD.WIDE.U32 R8, R15, UR10, R8 ;  /* 0x0000000a0f087c25 */ /* 0x000fc8000f8e0008 */
[----:B------:R-:W-:Y:S01]  /*2370*/  IMAD R15, R15, UR11, R18 ;  /* 0x0000000b0f0f7c24 */ /* 0x000fe2000f8e0212 */
[----:B------:R-:W-:Y:S02]  /*2380*/  ULDC.64 UR10, c[0x0][0x210] ;  /* 0x00008400000a7ab9 */ /* 0x000fe40000000a00 */
[----:B012---:R-:W-:Y:S02]  /*2390*/  LEA R10, P1, R8, UR10, 0x1 ;  /* 0x0000000a080a7c11 */ /* 0x007fe4000f8208ff */
[----:B------:R-:W-:-:S04]  /*23a0*/  IADD3 R15, R9, R15, RZ ;  /* 0x0000000f090f7210 */ /* 0x000fc80007ffe0ff */
[----:B------:R-:W-:-:S05]  /*23b0*/  LEA.HI.X R11, R8, UR11, R15, 0x1, P1 ;  /* 0x0000000b080b7c11 */ /* 0x000fca00088f0c0f */
[----:B------:R3:W-:Y:S02]  /*23c0*/  STG.E desc[UR8][R10.64], R23 ;  /* 0x000000170a007986 */ /* 0x0007e4000c101908 */
.L_x_3798:
[----:B------:R-:W-:Y:S05]  /*23d0*/  BSYNC B0 ;  /* 0x0000000000007941 */ /* 0x000fea0003800000 */
.L_x_3797:
[----:B------:R-:W4:Y:S01]  /*23e0*/  LDC R5, c[0x0][0x10] ;  /* 0x00000400ff057b82 */ /* 0x000f220000000800 */
[----:B------:R-:W-:Y:S02]  /*23f0*/  IADD3 R4, R4, 0x1, RZ ;  /* 0x0000000104047810 */ /* 0x000fe40007ffe0ff */
[----:B----4-:R-:W-:-:S04]  /*2400*/  IADD3 R20, R5, R20, RZ ;  /* 0x0000001405147210 */ /* 0x010fc80007ffe0ff */
[----:B------:R-:W-:-:S13]  /*2410*/  ISETP.GE.AND P1, PT, R20, UR4, PT ;  /* 0x0000000414007c0c */ /* 0x000fda000bf26270 */
[----:B------:R-:W-:Y:S05]  /*2420*/  @!P1 BRA `(.L_x_3799) ;  /* 0xffffffdc004c9947 */ /* 0x000fea000383ffff */
[----:B------:R-:W-:Y:S05]  /*2430*/  EXIT ;  /* 0x000000000000794d */ /* 0x000fea0003800000 */
.L_x_3800:
        /* <DEDUP_REMOVED lines=12> */
.L_x_5189:


//--------------------- .text._Z35group_norm_nhwc_fwd_one_pass_kernelI11Fp16IOFp32WLi128ELi60ELi480EEv26Group_norm_nhwc_fwd_params --------------------------
	.section	.text._Z35group_norm_nhwc_fwd_one_pass_kernelI11Fp16IOFp32WLi128ELi60ELi480EEv26Group_norm_nhwc_fwd_params,"ax",@progbits
	.align	128
        .global         _Z35group_norm_nhwc_fwd_one_pass_kernelI11Fp16IOFp32WLi128ELi60ELi480EEv26Group_norm_nhwc_fwd_params
        .type           _Z35group_norm_nhwc_fwd_one_pass_kernelI11Fp16IOFp32WLi128ELi60ELi480EEv26Group_norm_nhwc_fwd_params,@function
        .size           _Z35group_norm_nhwc_fwd_one_pass_kernelI11Fp16IOFp32WLi128ELi60ELi480EEv26Group_norm_nhwc_fwd_params,(.L_x_5190 - _Z35group_norm_nhwc_fwd_one_pass_kernelI11Fp16IOFp32WLi128ELi60ELi480EEv26Group_norm_nhwc_fwd_params)
        .other          _Z35group_norm_nhwc_fwd_one_pass_kernelI11Fp16IOFp32WLi128ELi60ELi480EEv26Group_norm_nhwc_fwd_params,@"STO_CUDA_ENTRY STV_DEFAULT"
_Z35group_norm_nhwc_fwd_one_pass_kernelI11Fp16IOFp32WLi128ELi60ELi480EEv26Group_norm_nhwc_fwd_params:
.text._Z35group_norm_nhwc_fwd_one_pass_kernelI11Fp16IOFp32WLi128ELi60ELi480EEv26Group_norm_nhwc_fwd_params:
[----:B------:R-:W-:Y:S08]  /*0000*/  LDC R1, c[0x0][0x28] ;  /* 0x00000a00ff017b82 */ /* 0x000ff00000000800 */
[----:B------:R-:W0:Y:S01]  /*0010*/  S2UR UR7, SR_CTAID.Y ;  /* 0x00000000000779c3 */ /* 0x000e220000002600 */
[----:B------:R-:W-:Y:S01]  /*0020*/  ULDC UR5, c[0x0][0x288] ;  /* 0x0000a20000057ab9 */ /* 0x000fe20000000800 */
[----:B------:R-:W-:-:S02]  /*0030*/  ULDC UR4, c[0x0][0x258] ;  /* 0x0000960000047ab9 */ /* 0x000fc40000000800 */
[----:B------:R-:W-:-:S04]  /*0040*/  UIMAD UR5, UR5, UR4, URZ ;  /* 0x00000004050572a4 */ /* 0x000fc8000f8e023f */
[----:B0-----:R-:W-:-:S06]  /*0050*/  UISETP.GE.AND UP0, UPT, UR7, UR5, UPT ;  /* 0x000000050700728c */ /* 0x001fcc000bf06270 */
[----:B------:R-:W-:-:S13]  /*0060*/  PLOP3.LUT P0, PT, PT, PT, UP0, 0x80, 0x0 ;  /* 0x000000000000781c */ /* 0x000fda0003f0f008 */
        /* <DEDUP_REMOVED lines=16> */
[----:B------:R-:W-:Y:S01]  /*0170*/  IMAD R6, R5, -0x1e, R0 ;  /* 0xffffffe205067824 */ /* 0x000fe200078e0200 */
[----:B------:R-:W-:Y:S02]  /*0180*/  UMOV UR6, UR7 ;  /* 0x0000000700067c82 */ /* 0x000fe40008000000 */
[----:B------:R-:W-:-:S02]  /*0190*/  IADD3 R3, R21, 0x10, RZ ;  /* 0x0000001015037810 */ /* 0x000fc40007ffe0ff */
[C---:B------:R-:W-:Y:S02]  /*01a0*/  IADD3 R4, R21.reuse, 0x20, RZ ;  /* 0x0000002015047810 */ /* 0x040fe40007ffe0ff */
[C---:B------:R-:W-:Y:S02]  /*01b0*/  IADD3 R5, R21.reuse, 0x30, RZ ;  /* 0x0000003015057810 */ /* 0x040fe40007ffe0ff */
[----:B------:R-:W-:Y:S02]  /*01c0*/  ISETP.LT.U32.AND P1, PT, R21, UR10, PT ;  /* 0x0000000a15007c0c */ /* 0x000fe4000bf21070 */
[----:B------:R-:W-:Y:S02]  /*01d0*/  SHF.R.S32.HI R7, RZ, 0x1f, R21 ;  /* 0x0000001fff077819 */ /* 0x000fe40000011415 */
[----:B------:R-:W-:Y:S02]  /*01e0*/  ISETP.LT.U32.AND P2, PT, R3, UR10, PT ;  /* 0x0000000a03007c0c */ /* 0x000fe4000bf41070 */
[----:B------:R-:W-:-:S02]  /*01f0*/  ISETP.LT.U32.AND P3, PT, R4, UR10, PT ;  /* 0x0000000a04007c0c */ /* 0x000fc4000bf61070 */
[----:B------:R-:W-:Y:S02]  /*0200*/  SHF.R.S32.HI R9, RZ, 0x1f, R3 ;  /* 0x0000001fff097819 */ /* 0x000fe40000011403 */
[----:B------:R-:W-:Y:S02]  /*0210*/  SHF.R.S32.HI R11, RZ, 0x1f, R4 ;  /* 0x0000001fff0b7819 */ /* 0x000fe40000011404 */
[----:B------:R-:W-:Y:S02]  /*0220*/  ISETP.LT.U32.AND P0, PT, R5, UR10, PT ;  /* 0x0000000a05007c0c */ /* 0x000fe4000bf01070 */
[----:B------:R-:W-:Y:S02]  /*0230*/  SHF.R.S32.HI R37, RZ, 0x1f, R5 ;  /* 0x0000001fff257819 */ /* 0x000fe40000011405 */
[----:B------:R-:W-:Y:S02]  /*0240*/  SHF.R.S32.HI R8, RZ, 0x5, R8 ;  /* 0x00000005ff087819 */ /* 0x000fe40000011408 */
[----:B------:R-:W-:-:S02]  /*0250*/  SHF.L.U32 R6, R6, 0x1, RZ ;  /* 0x0000000106067819 */ /* 0x000fc400000006ff */
[----:B------:R-:W-:Y:S02]  /*0260*/  IADD3 R10, R21, 0x70, RZ ;  /* 0x00000070150a7810 */ /* 0x000fe40007ffe0ff */
[----:B------:R-:W-:Y:S02]  /*0270*/  ISETP.LT.AND.EX P1, PT, R7, UR11, !P4, P1 ;  /* 0x0000000b07007c0c */ /* 0x000fe4000e721310 */
[----:B------:R-:W-:Y:S02]  /*0280*/  ISETP.LT.AND.EX P2, PT, R9, UR11, !P4, P2 ;  /* 0x0000000b09007c0c */ /* 0x000fe4000e741320 */
[----:B------:R-:W-:Y:S02]  /*0290*/  ISETP.LT.AND.EX P3, PT, R11, UR11, !P4, P3 ;  /* 0x0000000b0b007c0c */ /* 0x000fe4000e761330 */
[----:B------:R-:W-:Y:S01]  /*02a0*/  ISETP.LT.AND.EX P4, PT, R37, UR11, !P4, P0 ;  /* 0x0000000b25007c0c */ /* 0x000fe2000e781300 */
[----:B------:R-:W-:Y:S01]  /*02b0*/  ULDC.64 UR10, c[0x0][0x208] ;  /* 0x00008200000a7ab9 */ /* 0x000fe20000000a00 */
[----:B------:R-:W-:Y:S01]  /*02c0*/  LEA R8, R8, UR4, 0x3 ;  /* 0x0000000408087c11 */ /* 0x000fe2000f8e18ff */
[----:B0-----:R-:W-:-:S10]  /*02d0*/  UMOV UR4, URZ ;  /* 0x0000003f00047c82 */ /* 0x001fd40008000000 */
.L_x_3837:
[----:B0-----:R-:W0:Y:S01]  /*02e0*/  LDC R18, c[0x0][0x288] ;  /* 0x0000a200ff127b82 */ /* 0x001e220000000800 */
[----:B------:R-:W-:Y:S01]  /*02f0*/  ULDC.64 UR16, c[0x0][0x278] ;  /* 0x00009e0000107ab9 */ /* 0x000fe20000000a00 */
[----:B------:R-:W-:-:S06]  /*0300*/  ULDC.64 UR14, c[0x0][0x280] ;  /* 0x0000a000000e7ab9 */ /* 0x000fcc0000000a00 */
[----:B-1----:R-:W1:Y:S08]  /*0310*/  @P2 LDC.64 R28, c[0x0][0x270] ;  /* 0x00009c00ff1c2b82 */ /* 0x002e700000000a00 */
[----:B------:R-:W2:Y:S01]  /*0320*/  @P3 LDC.64 R30, c[0x0][0x270] ;  /* 0x00009c00ff1e3b82 */ /* 0x000ea20000000a00 */
[----:B0-----:R-:W-:-:S07]  /*0330*/  IABS R15, R18 ;  /* 0x00000012000f7213 */ /* 0x001fce0000000000 */
[----:B------:R-:W0:Y:S01]  /*0340*/  @P4 LDC.64 R26, c[0x0][0x270] ;  /* 0x00009c00ff1a4b82 */ /* 0x000e220000000a00 */
[----:B------:R-:W3:Y:S01]  /*0350*/  I2F.RP R14, R15 ;  /* 0x0000000f000e7306 */ /* 0x000ee20000209400 */
[----:B-1----:R-:W-:-:S04]  /*0360*/  @P2 IMAD R20, R9, R28, RZ ;  /* 0x0000001c09142224 */ /* 0x002fc800078e02ff */
[----:B------:R-:W-:-:S03]  /*0370*/  @P2 IMAD R25, R3, R29, R20 ;  /* 0x0000001d03192224 */ /* 0x000fc600078e0214 */
[----:B---3--:R-:W1:Y:S01]  /*0380*/  MUFU.RCP R14, R14 ;  /* 0x0000000e000e7308 */ /* 0x008e620000001000 */
[----:B0-----:R-:W-:Y:S01]  /*0390*/  @P4 IMAD R38, R37, R26, RZ ;  /* 0x0000001a25264224 */ /* 0x001fe200078e02ff */
[----:B-1----:R-:W-:-:S06]  /*03a0*/  IADD3 R12, R14, 0xffffffe, RZ ;  /* 0x0ffffffe0e0c7810 */ /* 0x002fcc0007ffe0ff */
[----:B------:R0:W1:Y:S02]  /*03b0*/  F2I.FTZ.U32.TRUNC.NTZ R13, R12 ;  /* 0x0000000c000d7305 */ /* 0x000064000021f000 */
[----:B0-----:R-:W-:Y:S01]  /*03c0*/  HFMA2.MMA R12, -RZ, RZ, 0, 0 ;  /* 0x00000000ff0c7435 */ /* 0x001fe200000001ff */
[----:B-1----:R-:W-:-:S05]  /*03d0*/  IADD3 R16, RZ, -R13, RZ ;  /* 0x8000000dff107210 */ /* 0x002fca0007ffe0ff */
[----:B------:R-:W-:Y:S01]  /*03e0*/  IMAD R17, R16, R15, RZ ;  /* 0x0000000f10117224 */ /* 0x000fe200078e02ff */
[----:B------:R-:W-:-:S03]  /*03f0*/  IABS R16, UR6 ;  /* 0x0000000600107c13 */ /* 0x000fc60008000000 */
[----:B------:R-:W-:Y:S01]  /*0400*/  IMAD.HI.U32 R13, R13, R17, R12 ;  /* 0x000000110d0d7227 */ /* 0x000fe200078e000c */
[----:B------:R-:W-:Y:S01]  /*0410*/  LOP3.LUT R12, R18, UR6, RZ, 0x3c, !PT ;  /* 0x00000006120c7c12 */ /* 0x000fe2000f8e3cff */
[----:B------:R-:W0:Y:S03]  /*0420*/  LDC R17, c[0x0][0x294] ;  /* 0x0000a500ff117b82 */ /* 0x000e260000000800 */
[----:B------:R-:W-:Y:S01]  /*0430*/  ISETP.GE.AND P5, PT, R12, RZ, PT ;  /* 0x000000ff0c00720c */ /* 0x000fe20003fa6270 */
[----:B------:R-:W-:-:S05]  /*0440*/  IMAD.HI.U32 R13, R13, R16, RZ ;  /* 0x000000100d0d7227 */ /* 0x000fca00078e00ff */
[----:B------:R-:W-:-:S05]  /*0450*/  IADD3 R14, -R13, RZ, RZ ;  /* 0x000000ff0d0e7210 */ /* 0x000fca0007ffe1ff */
[----:B------:R-:W-:-:S05]  /*0460*/  IMAD R14, R15, R14, R16 ;  /* 0x0000000e0f0e7224 */ /* 0x000fca00078e0210 */
[----:B------:R-:W-:-:S13]  /*0470*/  ISETP.GT.U32.AND P6, PT, R15, R14, PT ;  /* 0x0000000e0f00720c */ /* 0x000fda0003fc4070 */
[-C--:B------:R-:W-:Y:S02]  /*0480*/  @!P6 IADD3 R14, R14, -R15.reuse, RZ ;  /* 0x8000000f0e0ee210 */ /* 0x080fe40007ffe0ff */
[----:B------:R-:W-:Y:S02]  /*0490*/  @!P6 IADD3 R13, R13, 0x1, RZ ;  /* 0x000000010d0de810 */ /* 0x000fe40007ffe0ff */
[----:B------:R-:W-:Y:S02]  /*04a0*/  ISETP.GE.U32.AND P0, PT, R14, R15, PT ;  /* 0x0000000f0e00720c */ /* 0x000fe40003f06070 */
[----:B------:R-:W-:-:S11]  /*04b0*/  ISETP.NE.AND P6, PT, R18, RZ, PT ;  /* 0x000000ff1200720c */ /* 0x000fd60003fc5270 */
[----:B------:R-:W-:-:S04]  /*04c0*/  @P0 IADD3 R13, R13, 0x1, RZ ;  /* 0x000000010d0d0810 */ /* 0x000fc80007ffe0ff */
[----:B------:R-:W-:Y:S01]  /*04d0*/  MOV R15, R13 ;  /* 0x0000000d000f7202 */ /* 0x000fe20000000f00 */
[----:B------:R-:W-:-:S03]  /*04e0*/  IMAD.WIDE.U32 R12, R0, -0x77777777, RZ ;  /* 0x88888889000c7825 */ /* 0x000fc600078e00ff */
[----:B------:R-:W-:Y:S02]  /*04f0*/  @!P5 IADD3 R15, -R15, RZ, RZ ;  /* 0x000000ff0f0fd210 */ /* 0x000fe40007ffe1ff */
[----:B------:R-:W-:Y:S02]  /*0500*/  @!P6 LOP3.LUT R15, RZ, R18, RZ, 0x33, !PT ;  /* 0x00000012ff0fe212 */ /* 0x000fe400078e33ff */
[----:B------:R-:W-:Y:S02]  /*0510*/  SHF.R.U32.HI R36, RZ, 0x4, R13 ;  /* 0x00000004ff247819 */ /* 0x000fe4000001160d */
[----:B------:R-:W-:Y:S01]  /*0520*/  IADD3 R39, -R15, RZ, RZ ;  /* 0x000000ff0f277210 */ /* 0x000fe20007ffe1ff */
[----:B------:R-:W1:Y:S01]  /*0530*/  @P1 LDC.64 R12, c[0x0][0x270] ;  /* 0x00009c00ff0c1b82 */ /* 0x000e620000000a00 */
[----:B------:R-:W-:Y:S01]  /*0540*/  SHF.R.S32.HI R14, RZ, 0x1f, R15 ;  /* 0x0000001fff0e7819 */ /* 0x000fe2000001140f */
[----:B0-----:R-:W-:Y:S02]  /*0550*/  IMAD R36, R17, UR9, R36 ;  /* 0x0000000911247c24 */ /* 0x001fe4000f8e0224 */
[----:B------:R-:W-:Y:S01]  /*0560*/  IMAD R39, R18, R39, UR6 ;  /* 0x0000000612277e24 */ /* 0x000fe2000f8e0227 */
[----:B------:R-:W-:Y:S01]  /*0570*/  SHF.R.S32.HI R18, RZ, 0x1f, R6 ;  /* 0x0000001fff127819 */ /* 0x000fe20000011406 */
[----:B------:R-:W-:Y:S01]  /*0580*/  IMAD R14, R14, UR14, RZ ;  /* 0x0000000e0e0e7c24 */ /* 0x000fe2000f8e02ff */
[----:B------:R-:W-:Y:S01]  /*0590*/  IADD3 R34, R36, 0x40, RZ ;  /* 0x0000004024227810 */ /* 0x000fe20007ffe0ff */
[----:B------:R-:W-:Y:S01]  /*05a0*/  IMAD R39, R39, 0x3c, RZ ;  /* 0x0000003c27277824 */ /* 0x000fe200078e02ff */
[----:B------:R-:W0:Y:S01]  /*05b0*/  @P1 LDC.64 R16, c[0x0][0x220] ;  /* 0x00008800ff101b82 */ /* 0x000e220000000a00 */
[----:B------:R-:W-:Y:S01]  /*05c0*/  IMAD R53, R15, UR15, R14 ;  /* 0x0000000f0f357c24 */ /* 0x000fe2000f8e020e */
[----:B------:R-:W-:-:S02]  /*05d0*/  ISETP.GE.U32.AND P5, PT, R34, UR16, PT ;  /* 0x0000001022007c0c */ /* 0x000fc4000bfa6070 */
[----:B------:R-:W-:Y:S02]  /*05e0*/  IADD3 R50, P0, R6, R39, RZ ;  /* 0x0000002706327210 */ /* 0x000fe40007f1e0ff */
[----:B------:R-:W-:Y:S02]  /*05f0*/  SHF.R.S32.HI R35, RZ, 0x1f, R34 ;  /* 0x0000001fff237819 */ /* 0x000fe40000011422 */
[----:B------:R-:W-:Y:S02]  /*0600*/  LEA.HI.X.SX32 R51, R39, R18, 0x1, P0 ;  /* 0x0000001227337211 */ /* 0x000fe400000f0eff */
[----:B------:R-:W-:Y:S01]  /*0610*/  ISETP.GE.AND.EX P5, PT, R35, UR17, PT, P5 ;  /* 0x0000001123007c0c */ /* 0x000fe2000bfa6350 */
[----:B------:R-:W3:Y:S01]  /*0620*/  @P2 LDC.64 R18, c[0x0][0x220] ;  /* 0x00008800ff122b82 */ /* 0x000ee20000000a00 */
[----:B------:R-:W-:Y:S01]  /*0630*/  IADD3 R32, R36, 0x50, RZ ;  /* 0x0000005024207810 */ /* 0x000fe20007ffe0ff */
[----:B------:R-:W-:Y:S01]  /*0640*/  IMAD.WIDE.U32 R50, R15, UR14, R50 ;  /* 0x0000000e0f327c25 */ /* 0x000fe2000f8e0032 */
[----:B------:R-:W-:-:S02]  /*0650*/  ISETP.LT.U32.AND P5, PT, R0, 0x1e0, !P5 ;  /* 0x000001e00000780c */ /* 0x000fc40006fa1070 */
[----:B------:R-:W-:Y:S01]  /*0660*/  ISETP.GE.U32.AND P0, PT, R32, UR16, PT ;  /* 0x0000001020007c0c */ /* 0x000fe2000bf06070 */
[----:B-1----:R-:W-:Y:S01]  /*0670*/  @P1 IMAD R14, R7, R12, RZ ;  /* 0x0000000c070e1224 */ /* 0x002fe200078e02ff */
[----:B------:R-:W-:Y:S02]  /*0680*/  IADD3 R53, R51, R53, RZ ;  /* 0x0000003533357210 */ /* 0x000fe40007ffe0ff */
[-C--:B------:R-:W-:Y:S01]  /*0690*/  @P1 MOV R52, R50.reuse ;  /* 0x0000003200341202 */ /* 0x080fe20000000f00 */
[C---:B------:R-:W-:Y:S01]  /*06a0*/  @P1 IMAD R23, R21.reuse, R13, R14 ;  /* 0x0000000d15171224 */ /* 0x040fe200078e020e */
[----:B------:R-:W-:Y:S01]  /*06b0*/  SHF.R.S32.HI R33, RZ, 0x1f, R32 ;  /* 0x0000001fff217819 */ /* 0x000fe20000011420 */
[----:B------:R-:W1:Y:S01]  /*06c0*/  @P3 LDC.64 R14, c[0x0][0x220] ;  /* 0x00008800ff0e3b82 */ /* 0x000e620000000a00 */
[----:B------:R-:W-:Y:S01]  /*06d0*/  @P3 MOV R20, R50 ;  /* 0x0000003200143202 */ /* 0x000fe20000000f00 */
[----:B------:R-:W-:Y:S01]  /*06e0*/  @P1 IMAD.WIDE.U32 R12, R21, R12, R52 ;  /* 0x0000000c150c1225 */ /* 0x000fe200078e0034 */
[----:B------:R-:W-:-:S03]  /*06f0*/  ISETP.GE.AND.EX P0, PT, R33, UR17, PT, P0 ;  /* 0x0000001121007c0c */ /* 0x000fc6000bf06300 */
[----:B--2---:R-:W-:Y:S01]  /*0700*/  @P3 IMAD R21, R11, R30, RZ ;  /* 0x0000001e0b153224 */ /* 0x004fe200078e02ff */
[----:B------:R-:W-:Y:S02]  /*0710*/  @P1 IADD3 R13, R13, R23, RZ ;  /* 0x000000170d0d1210 */ /* 0x000fe40007ffe0ff */
[----:B0-----:R-:W-:Y:S01]  /*0720*/  @P1 LEA R16, P6, R12, R16, 0x1 ;  /* 0x000000100c101211 */ /* 0x001fe200078c08ff */
[----:B------:R-:W0:Y:S01]  /*0730*/  @P5 LDC.64 R22, c[0x0][0x270] ;  /* 0x00009c00ff165b82 */ /* 0x000e220000000a00 */
[----:B------:R-:W-:Y:S01]  /*0740*/  ISETP.LT.U32.AND P0, PT, R0, 0x1e0, !P0 ;  /* 0x000001e00000780c */ /* 0x000fe20004701070 */
[----:B------:R-:W-:Y:S01]  /*0750*/  @P3 IMAD R41, R4, R31, R21 ;  /* 0x0000001f04293224 */ /* 0x000fe200078e0215 */
[----:B------:R-:W-:Y:S02]  /*0760*/  @P1 LEA.HI.X R17, R12, R17, R13, 0x1, P6 ;  /* 0x000000110c111211 */ /* 0x000fe400030f0c0d */
[----:B------:R-:W-:Y:S02]  /*0770*/  @P2 MOV R12, R50 ;  /* 0x00000032000c2202 */ /* 0x000fe40000000f00 */
[----:B------:R-:W-:-:S02]  /*0780*/  @P2 MOV R13, R53 ;  /* 0x00000035000d2202 */ /* 0x000fc40000000f00 */
[----:B------:R-:W-:Y:S01]  /*0790*/  @P3 MOV R21, R53 ;  /* 0x0000003500153202 */ /* 0x000fe20000000f00 */
[----:B------:R-:W-:-:S03]  /*07a0*/  @P2 IMAD.WIDE.U32 R28, R3, R28, R12 ;  /* 0x0000001c031c2225 */ /* 0x000fc600078e000c */
[----:B------:R-:W2:Y:S01]  /*07b0*/  @P4 LDC.64 R12, c[0x0][0x220] ;  /* 0x00008800ff0c4b82 */ /* 0x000ea20000000a00 */
[----:B------:R-:W-:Y:S01]  /*07c0*/  @P3 IMAD.WIDE.U32 R30, R4, R30, R20 ;  /* 0x0000001e041e3225 */ /* 0x000fe200078e0014 */
[----:B------:R-:W-:Y:S02]  /*07d0*/  @P2 IADD3 R29, R29, R25, RZ ;  /* 0x000000191d1d2210 */ /* 0x000fe40007ffe0ff */
[----:B---3--:R-:W-:-:S04]  /*07e0*/  @P2 LEA R18, P6, R28, R18, 0x1 ;  /* 0x000000121c122211 */ /* 0x008fc800078c08ff */
[----:B------:R-:W3:Y:S01]  /*07f0*/  @P5 LDC.64 R24, c[0x0][0x220] ;  /* 0x00008800ff185b82 */ /* 0x000ee20000000a00 */
[----:B------:R-:W-:Y:S02]  /*0800*/  @P2 LEA.HI.X R19, R28, R19, R29, 0x1, P6 ;  /* 0x000000131c132211 */ /* 0x000fe400030f0c1d */
[----:B------:R-:W-:Y:S02]  /*0810*/  @P3 IADD3 R28, R31, R41, RZ ;  /* 0x000000291f1c3210 */ /* 0x000fe40007ffe0ff */
[C---:B-1----:R-:W-:Y:S02]  /*0820*/  @P3 LEA R14, P6, R30.reuse, R14, 0x1 ;  /* 0x0000000e1e0e3211 */ /* 0x042fe400078c08ff */
[----:B------:R-:W-:Y:S01]  /*0830*/  @P4 MOV R29, R53 ;  /* 0x00000035001d4202 */ /* 0x000fe20000000f00 */
[----:B------:R-:W1:Y:S01]  /*0840*/  @P0 LDC.64 R20, c[0x0][0x270] ;  /* 0x00009c00ff140b82 */ /* 0x000e620000000a00 */
[----:B------:R-:W-:Y:S01]  /*0850*/  @P3 LEA.HI.X R15, R30, R15, R28, 0x1, P6 ;  /* 0x0000000f1e0f3211 */ /* 0x000fe200030f0c1c */
[----:B0-----:R-:W-:Y:S01]  /*0860*/  @P5 IMAD R30, R35, R22, RZ ;  /* 0x00000016231e5224 */ /* 0x001fe200078e02ff */
[-C--:B------:R-:W-:Y:S01]  /*0870*/  @P4 MOV R28, R50.reuse ;  /* 0x00000032001c4202 */ /* 0x080fe20000000f00 */
[C---:B------:R-:W-:Y:S01]  /*0880*/  @P4 IMAD R35, R5.reuse, R27, R38 ;  /* 0x0000001b05234224 */ /* 0x040fe200078e0226 */
[----:B------:R-:W-:Y:S01]  /*0890*/  @P5 MOV R31, R53 ;  /* 0x00000035001f5202 */ /* 0x000fe20000000f00 */
[C---:B------:R-:W-:Y:S01]  /*08a0*/  @P5 IMAD R41, R34.reuse, R23, R30 ;  /* 0x0000001722295224 */ /* 0x040fe200078e021e */
[----:B------:R-:W-:Y:S01]  /*08b0*/  @P5 MOV R30, R50 ;  /* 0x00000032001e5202 */ /* 0x000fe20000000f00 */
[----:B------:R-:W-:Y:S01]  /*08c0*/  @P4 IMAD.WIDE.U32 R28, R5, R26, R28 ;  /* 0x0000001a051c4225 */ /* 0x000fe200078e001c */
[----:B------:R-:W-:Y:S01]  /*08d0*/  HFMA2.MMA R38, -RZ, RZ, 0, 0 ;  /* 0x00000000ff267435 */ /* 0x000fe200000001ff */
[----:B------:R-:W0:Y:S02]  /*08e0*/  @P0 LDC.64 R26, c[0x0][0x220] ;  /* 0x00008800ff1a0b82 */ /* 0x000e240000000a00 */
[----:B------:R-:W-:Y:S01]  /*08f0*/  @P5 IMAD.WIDE.U32 R22, R34, R22, R30 ;  /* 0x0000001622165225 */ /* 0x000fe200078e001e */
[----:B------:R-:W-:-:S02]  /*0900*/  @P4 IADD3 R29, R29, R35, RZ ;  /* 0x000000231d1d4210 */ /* 0x000fc40007ffe0ff */
[C---:B--2---:R-:W-:Y:S02]  /*0910*/  @P4 LEA R12, P6, R28.reuse, R12, 0x1 ;  /* 0x0000000c1c0c4211 */ /* 0x044fe400078c08ff */
[----:B------:R-:W-:Y:S02]  /*0920*/  @P5 IADD3 R23, R23, R41, RZ ;  /* 0x0000002917175210 */ /* 0x000fe40007ffe0ff */
[----:B------:R-:W-:Y:S02]  /*0930*/  @P4 LEA.HI.X R13, R28, R13, R29, 0x1, P6 ;  /* 0x0000000d1c0d4211 */ /* 0x000fe400030f0c1d */
[----:B---3--:R-:W-:Y:S02]  /*0940*/  @P5 LEA R24, P6, R22, R24, 0x1 ;  /* 0x0000001816185211 */ /* 0x008fe400078c08ff */
[----:B------:R-:W-:Y:S01]  /*0950*/  IADD3 R35, R36, 0x60, RZ ;  /* 0x0000006024237810 */ /* 0x000fe20007ffe0ff */
[----:B-1----:R-:W-:Y:S01]  /*0960*/  @P0 IMAD R33, R33, R20, RZ ;  /* 0x0000001421210224 */ /* 0x002fe200078e02ff */
[----:B------:R-:W-:-:S02]  /*0970*/  @P5 LEA.HI.X R25, R22, R25, R23, 0x1, P6 ;  /* 0x0000001916195211 */ /* 0x000fc400030f0c17 */
[----:B------:R-:W-:Y:S01]  /*0980*/  @P0 MOV R22, R50 ;  /* 0x0000003200160202 */ /* 0x000fe20000000f00 */
[C---:B------:R-:W-:Y:S01]  /*0990*/  @P0 IMAD R21, R32.reuse, R21, R33 ;  /* 0x0000001520150224 */ /* 0x040fe200078e0221 */
[----:B------:R-:W-:Y:S01]  /*09a0*/  @P0 MOV R23, R53 ;  /* 0x0000003500170202 */ /* 0x000fe20000000f00 */
[----:B------:R1:W2:Y:S02]  /*09b0*/  @P5 LDG.E R38, desc[UR10][R24.64] ;  /* 0x0000000a18265981 */ /* 0x0002a4000c1e1900 */
[----:B------:R-:W-:Y:S01]  /*09c0*/  @P0 IMAD.WIDE.U32 R32, R32, R20, R22 ;  /* 0x0000001420200225 */ /* 0x000fe200078e0016 */
[----:B------:R-:W-:Y:S02]  /*09d0*/  ISETP.GE.U32.AND P6, PT, R35, UR16, PT ;  /* 0x0000001023007c0c */ /* 0x000fe4000bfc6070 */
[----:B------:R-:W-:Y:S02]  /*09e0*/  SHF.R.S32.HI R31, RZ, 0x1f, R35 ;  /* 0x0000001fff1f7819 */ /* 0x000fe40000011423 */
[----:B------:R-:W-:-:S02]  /*09f0*/  @P0 IADD3 R21, R33, R21, RZ ;  /* 0x0000001521150210 */ /* 0x000fc40007ffe0ff */
[C---:B0-----:R-:W-:Y:S02]  /*0a00*/  @P0 LEA R20, P5, R32.reuse, R26, 0x1 ;  /* 0x0000001a20140211 */ /* 0x041fe400078a08ff */
[----:B------:R-:W-:Y:S02]  /*0a10*/  ISETP.GE.AND.EX P6, PT, R31, UR17, PT, P6 ;  /* 0x000000111f007c0c */ /* 0x000fe4000bfc6360 */
[----:B------:R-:W-:Y:S02]  /*0a20*/  @P0 LEA.HI.X R21, R32, R27, R21, 0x1, P5 ;  /* 0x0000001b20150211 */ /* 0x000fe400028f0c15 */
[----:B------:R-:W-:Y:S02]  /*0a30*/  SHF.R.S32.HI R41, RZ, 0x1f, R10 ;  /* 0x0000001fff297819 */ /* 0x000fe4000001140a */
[----:B------:R-:W-:Y:S02]  /*0a40*/  ISETP.GE.U32.AND P5, PT, R10, UR16, PT ;  /* 0x000000100a007c0c */ /* 0x000fe4000bfa6070 */
[----:B------:R-:W-:-:S02]  /*0a50*/  ISETP.LT.U32.AND P6, PT, R0, 0x1e0, !P6 ;  /* 0x000001e00000780c */ /* 0x000fc400077c1070 */
[----:B------:R-:W-:-:S04]  /*0a60*/  ISETP.GE.AND.EX P5, PT, R41, UR17, PT, P5 ;  /* 0x0000001129007c0c */ /* 0x000fc8000bfa6350 */
[----:B------:R-:W-:Y:S01]  /*0a70*/  ISETP.GT.U32.OR P5, PT, R0, 0x1df, P5 ;  /* 0x000001df0000780c */ /* 0x000fe20002fa4470 */
[----:B------:R-:W-:-:S06]  /*0a80*/  HFMA2.MMA R40, -RZ, RZ, 0, 0 ;  /* 0x00000000ff287435 */ /* 0x000fcc00000001ff */
[----:B------:R-:W0:Y:S01]  /*0a90*/  @P6 LDC.64 R22, c[0x0][0x270] ;  /* 0x00009c00ff166b82 */ /* 0x000e220000000a00 */
[----:B------:R-:W-:-:S03]  /*0aa0*/  CS2R R42, SRZ ;  /* 0x00000000002a7805 */ /* 0x000fc6000001ff00 */
[----:B------:R-:W3:Y:S04]  /*0ab0*/  @P2 LDG.E R40, desc[UR10][R18.64] ;  /* 0x0000000a12282981 */ /* 0x000ee8000c1e1900 */
[----:B-1----:R-:W1:Y:S01]  /*0ac0*/  @!P5 LDC.64 R24, c[0x0][0x270] ;  /* 0x00009c00ff18db82 */ /* 0x002e620000000a00 */
[----:B------:R-:W4:Y:S01]  /*0ad0*/  @P1 LDG.E R42, desc[UR10][R16.64] ;  /* 0x0000000a102a1981 */ /* 0x000f22000c1e1900 */
[----:B------:R-:W-:-:S03]  /*0ae0*/  CS2R R44, SRZ ;  /* 0x00000000002c7805 */ /* 0x000fc6000001ff00 */
[----:B------:R-:W5:Y:S03]  /*0af0*/  @P3 LDG.E R43, desc[UR10][R14.64] ;  /* 0x0000000a0e2b3981 */ /* 0x000f66000c1e1900 */
[----:B------:R-:W1:Y:S01]  /*0b00*/  @P6 LDC.64 R28, c[0x0][0x220] ;  /* 0x00008800ff1c6b82 */ /* 0x000e620000000a00 */
[----:B------:R0:W2:Y:S04]  /*0b10*/  @P4 LDG.E R44, desc[UR10][R12.64] ;  /* 0x0000000a0c2c4981 */ /* 0x0000a8000c1e1900 */
[----:B------:R2:W2:Y:S03]  /*0b20*/  @P0 LDG.E R45, desc[UR10][R20.64] ;  /* 0x0000000a142d0981 */ /* 0x0004a6000c1e1900 */
[----:B------:R-:W1:Y:S01]  /*0b30*/  @!P5 LDC.64 R26, c[0x0][0x220] ;  /* 0x00008800ff1adb82 */ /* 0x000e620000000a00 */
[----:B0-----:R-:W-:Y:S01]  /*0b40*/  @P6 IMAD R30, R31, R22, RZ ;  /* 0x000000161f1e6224 */ /* 0x001fe200078e02ff */
[----:B------:R-:W-:-:S02]  /*0b50*/  @P6 MOV R12, R50 ;  /* 0x00000032000c6202 */ /* 0x000fc40000000f00 */
[----:B------:R-:W-:Y:S01]  /*0b60*/  @P6 MOV R13, R53 ;  /* 0x00000035000d6202 */ /* 0x000fe20000000f00 */
[----:B------:R-:W-:Y:S02]  /*0b70*/  @P6 IMAD R19, R35, R23, R30 ;  /* 0x0000001723136224 */ /* 0x000fe400078e021e */
[----:B-1----:R-:W-:Y:S02]  /*0b80*/  @!P5 IMAD R16, R41, R24, RZ ;  /* 0x000000182910d224 */ /* 0x002fe400078e02ff */
[----:B------:R-:W-:Y:S01]  /*0b90*/  @P6 IMAD.WIDE.U32 R22, R35, R22, R12 ;  /* 0x0000001623166225 */ /* 0x000fe200078e000c */
[----:B------:R-:W-:Y:S02]  /*0ba0*/  @!P5 MOV R12, R50 ;  /* 0x00000032000cd202 */ /* 0x000fe40000000f00 */
        /* <DEDUP_REMOVED lines=8> */
[C---:B------:R-:W-:Y:S01]  /*0c30*/  @!P5 LEA R26, P0, R24.reuse, R26, 0x1 ;  /* 0x0000001a181ad211 */ /* 0x040fe200078008ff */
[----:B------:R-:W2:Y:S03]  /*0c40*/  @P6 LDG.E R46, desc[UR10][R28.64] ;  /* 0x0000000a1c2e6981 */ /* 0x000ea6000c1e1900 */
[----:B------:R-:W-:-:S05]  /*0c50*/  @!P5 LEA.HI.X R27, R24, R27, R12, 0x1, P0 ;  /* 0x0000001b181bd211 */ /* 0x000fca00000f0c0c */
[----:B------:R-:W2:Y:S01]  /*0c60*/  @!P5 LDG.E R47, desc[UR10][R26.64] ;  /* 0x0000000a1a2fd981 */ /* 0x000ea2000c1e1900 */
[C---:B------:R-:W-:Y:S02]  /*0c70*/  ISETP.GT.AND P0, PT, R2.reuse, 0x1e, PT ;  /* 0x0000001e0200780c */ /* 0x040fe40003f04270 */
[----:B------:R-:W-:Y:S01]  /*0c80*/  ISETP.NE.AND P5, PT, R2, RZ, PT ;  /* 0x000000ff0200720c */ /* 0x000fe20003fa5270 */
[----:B------:R-:W0:Y:S01]  /*0c90*/  LDC R48, c[0x0][0xc] ;  /* 0x00000300ff307b82 */ /* 0x000e220000000800 */
[----:B------:R-:W-:Y:S01]  /*0ca0*/  BSSY B0, `(.L_x_3801) ;  /* 0x000007f000007945 */ /* 0x000fe20003800000 */
[--C-:B---3--:R-:W-:Y:S02]  /*0cb0*/  HADD2.F32 R15, -RZ, R40.reuse.H1_H1 ;  /* 0x30000028ff0f7230 */ /* 0x108fe40000004100 */
[----:B------:R-:W-:Y:S02]  /*0cc0*/  HADD2.F32 R14, -RZ, R40.H0_H0 ;  /* 0x20000028ff0e7230 */ /* 0x000fe40000004100 */
[----:B----4-:R-:W-:-:S02]  /*0cd0*/  HADD2.F32 R13, -RZ, R42.H1_H1 ;  /* 0x3000002aff0d7230 */ /* 0x010fc40000004100 */
[----:B------:R-:W-:Y:S01]  /*0ce0*/  FMUL.FTZ R17, R15, R15 ;  /* 0x0000000f0f117220 */ /* 0x000fe20000410000 */
[----:B------:R-:W-:Y:S02]  /*0cf0*/  HADD2.F32 R12, -RZ, R42.H0_H0 ;  /* 0x2000002aff0c7230 */ /* 0x000fe40000004100 */
[C---:B------:R-:W-:Y:S01]  /*0d00*/  FADD.FTZ R16, R14.reuse, R15 ;  /* 0x0000000f0e107221 */ /* 0x040fe20000010000 */
[--C-:B-----5:R-:W-:Y:S02]  /*0d10*/  HADD2.F32 R18, -RZ, R43.reuse.H1_H1 ;  /* 0x3000002bff127230 */ /* 0x120fe40000004100 */
[----:B------:R-:W-:Y:S01]  /*0d20*/  FMUL.FTZ R15, R13, R13 ;  /* 0x0000000d0d0f7220 */ /* 0x000fe20000410000 */
[----:B------:R-:W-:Y:S01]  /*0d30*/  FFMA.FTZ R14, R14, R14, R17 ;  /* 0x0000000e0e0e7223 */ /* 0x000fe20000010011 */
[----:B------:R-:W-:Y:S02]  /*0d40*/  HADD2.F32 R17, -RZ, R43.H0_H0 ;  /* 0x2000002bff117230 */ /* 0x000fe40000004100 */
[C---:B------:R-:W-:Y:S01]  /*0d50*/  FADD.FTZ R13, R12.reuse, R13 ;  /* 0x0000000d0c0d7221 */ /* 0x040fe20000010000 */
[----:B------:R-:W-:Y:S01]  /*0d60*/  FFMA.FTZ R15, R12, R12, R15 ;  /* 0x0000000c0c0f7223 */ /* 0x000fe2000001000f */
[----:B--2---:R-:W-:-:S02]  /*0d70*/  HADD2.F32 R20, -RZ, R44.H1_H1 ;  /* 0x3000002cff147230 */ /* 0x004fc40000004100 */
[----:B------:R-:W-:Y:S01]  /*0d80*/  FMUL.FTZ R12, R18, R18 ;  /* 0x00000012120c7220 */ /* 0x000fe20000410000 */
[----:B------:R-:W-:Y:S02]  /*0d90*/  HADD2.F32 R19, -RZ, R44.H0_H0 ;  /* 0x2000002cff137230 */ /* 0x000fe40000004100 */
[C---:B------:R-:W-:Y:S01]  /*0da0*/  FADD.FTZ R18, R17.reuse, R18 ;  /* 0x0000001211127221 */ /* 0x040fe20000010000 */
[----:B------:R-:W-:Y:S01]  /*0db0*/  FADD.FTZ R15, RZ, R15 ;  /* 0x0000000fff0f7221 */ /* 0x000fe20000010000 */
[----:B------:R-:W-:Y:S01]  /*0dc0*/  FADD.FTZ R13, RZ, R13 ;  /* 0x0000000dff0d7221 */ /* 0x000fe20000010000 */
[----:B------:R-:W-:Y:S01]  /*0dd0*/  FFMA.FTZ R17, R17, R17, R12 ;  /* 0x0000001111117223 */ /* 0x000fe2000001000c */
[----:B------:R-:W-:Y:S01]  /*0de0*/  FMUL.FTZ R12, R20, R20 ;  /* 0x00000014140c7220 */ /* 0x000fe20000410000 */
[----:B------:R-:W-:Y:S01]  /*0df0*/  FADD.FTZ R14, R15, R14 ;  /* 0x0000000e0f0e7221 */ /* 0x000fe20000010000 */
[----:B------:R-:W-:Y:S01]  /*0e00*/  FADD.FTZ R13, R13, R16 ;  /* 0x000000100d0d7221 */ /* 0x000fe20000010000 */
[----:B------:R-:W-:Y:S01]  /*0e10*/  FADD.FTZ R20, R19, R20 ;  /* 0x0000001413147221 */ /* 0x000fe20000010000 */
[----:B------:R-:W-:-:S02]  /*0e20*/  HADD2.F32 R15, -RZ, R38.H1_H1 ;  /* 0x30000026ff0f7230 */ /* 0x000fc40000004100 */
[----:B------:R-:W-:Y:S01]  /*0e30*/  FFMA.FTZ R19, R19, R19, R12 ;  /* 0x0000001313137223 */ /* 0x000fe2000001000c */
[----:B------:R-:W-:Y:S02]  /*0e40*/  HADD2.F32 R12, -RZ, R38.H0_H0 ;  /* 0x20000026ff0c7230 */ /* 0x000fe40000004100 */
[----:B------:R-:W-:Y:S01]  /*0e50*/  FADD.FTZ R13, R13, R18 ;  /* 0x000000120d0d7221 */ /* 0x000fe20000010000 */
[----:B------:R-:W-:Y:S01]  /*0e60*/  FADD.FTZ R14, R14, R17 ;  /* 0x000000110e0e7221 */ /* 0x000fe20000010000 */
[--C-:B------:R-:W-:Y:S02]  /*0e70*/  HADD2.F32 R18, -RZ, R45.reuse.H1_H1 ;  /* 0x3000002dff127230 */ /* 0x100fe40000004100 */
[----:B------:R-:W-:Y:S01]  /*0e80*/  FMUL.FTZ R17, R15, R15 ;  /* 0x0000000f0f117220 */ /* 0x000fe20000410000 */
[----:B------:R-:W-:Y:S01]  /*0e90*/  FADD.FTZ R16, R12, R15 ;  /* 0x0000000f0c107221 */ /* 0x000fe20000010000 */
[----:B------:R-:W-:Y:S02]  /*0ea0*/  HADD2.F32 R15, -RZ, R45.H0_H0 ;  /* 0x2000002dff0f7230 */ /* 0x000fe40000004100 */
[----:B------:R-:W-:Y:S01]  /*0eb0*/  FADD.FTZ R14, R14, R19 ;  /* 0x000000130e0e7221 */ /* 0x000fe20000010000 */
[----:B------:R-:W-:Y:S01]  /*0ec0*/  FFMA.FTZ R17, R12, R12, R17 ;  /* 0x0000000c0c117223 */ /* 0x000fe20000010011 */
[----:B------:R-:W-:Y:S01]  /*0ed0*/  FMUL.FTZ R12, R18, R18 ;  /* 0x00000012120c7220 */ /* 0x000fe20000410000 */
[----:B------:R-:W-:-:S02]  /*0ee0*/  FADD.FTZ R18, R15, R18 ;  /* 0x000000120f127221 */ /* 0x000fc40000010000 */
[----:B------:R-:W-:Y:S01]  /*0ef0*/  FADD.FTZ R14, R14, R17 ;  /* 0x000000110e0e7221 */ /* 0x000fe20000010000 */
[----:B------:R-:W-:Y:S01]  /*0f00*/  FFMA.FTZ R15, R15, R15, R12 ;  /* 0x0000000f0f0f7223 */ /* 0x000fe2000001000c */
[----:B------:R-:W-:Y:S01]  /*0f10*/  FADD.FTZ R13, R13, R20 ;  /* 0x000000140d0d7221 */ /* 0x000fe20000010000 */
[--C-:B------:R-:W-:Y:S02]  /*0f20*/  HADD2.F32 R19, -RZ, R46.reuse.H1_H1 ;  /* 0x3000002eff137230 */ /* 0x100fe40000004100 */
[----:B------:R-:W-:Y:S01]  /*0f30*/  FADD.FTZ R14, R14, R15 ;  /* 0x0000000f0e0e7221 */ /* 0x000fe20000010000 */
[----:B------:R-:W-:Y:S02]  /*0f40*/  HADD2.F32 R12, -RZ, R46.H0_H0 ;  /* 0x2000002eff0c7230 */ /* 0x000fe40000004100 */
[----:B------:R-:W-:Y:S01]  /*0f50*/  FADD.FTZ R13, R13, R16 ;  /* 0x000000100d0d7221 */ /* 0x000fe20000010000 */
[----:B------:R-:W-:Y:S01]  /*0f60*/  FMUL.FTZ R17, R19, R19 ;  /* 0x0000001313117220 */ /* 0x000fe20000410000 */
[----:B------:R-:W-:-:S02]  /*0f70*/  HADD2.F32 R15, -RZ, R47.H1_H1 ;  /* 0x3000002fff0f7230 */ /* 0x000fc40000004100 */
[C---:B------:R-:W-:Y:S01]  /*0f80*/  FADD.FTZ R16, R12.reuse, R19 ;  /* 0x000000130c107221 */ /* 0x040fe20000010000 */
[----:B------:R-:W-:Y:S01]  /*0f90*/  FFMA.FTZ R17, R12, R12, R17 ;  /* 0x0000000c0c117223 */ /* 0x000fe20000010011 */
[----:B------:R-:W-:Y:S01]  /*0fa0*/  FADD.FTZ R13, R13, R18 ;  /* 0x000000120d0d7221 */ /* 0x000fe20000010000 */
[----:B------:R-:W-:Y:S02]  /*0fb0*/  HADD2.F32 R12, -RZ, R47.H0_H0 ;  /* 0x2000002fff0c7230 */ /* 0x000fe40000004100 */
[----:B------:R-:W-:Y:S01]  /*0fc0*/  FMUL.FTZ R19, R15, R15 ;  /* 0x0000000f0f137220 */ /* 0x000fe20000410000 */
[----:B------:R-:W-:Y:S01]  /*0fd0*/  FADD.FTZ R14, R14, R17 ;  /* 0x000000110e0e7221 */ /* 0x000fe20000010000 */
[----:B------:R-:W-:Y:S01]  /*0fe0*/  FADD.FTZ R13, R13, R16 ;  /* 0x000000100d0d7221 */ /* 0x000fe20000010000 */
[C---:B------:R-:W-:Y:S01]  /*0ff0*/  FADD.FTZ R16, R12.reuse, R15 ;  /* 0x0000000f0c107221 */ /* 0x040fe20000010000 */
[----:B------:R-:W-:-:S03]  /*1000*/  FFMA.FTZ R19, R12, R12, R19 ;  /* 0x0000000c0c137223 */ /* 0x000fc60000010013 */
[----:B------:R-:W-:Y:S01]  /*1010*/  FADD.FTZ R13, R13, R16 ;  /* 0x000000100d0d7221 */ /* 0x000fe20000010000 */
[----:B------:R-:W-:-:S04]  /*1020*/  FADD.FTZ R14, R14, R19 ;  /* 0x000000130e0e7221 */ /* 0x000fc80000010000 */
[----:B------:R-:W1:Y:S04]  /*1030*/  SHFL.DOWN PT, R12, R13, 0x1, 0x1f ;  /* 0x08201f000d0c7f89 */ /* 0x000e6800000e0000 */
[----:B------:R-:W2:Y:S01]  /*1040*/  SHFL.DOWN PT, R15, R14, 0x1, 0x1f ;  /* 0x08201f000e0f7f89 */ /* 0x000ea200000e0000 */
[----:B-1----:R-:W-:Y:S01]  /*1050*/  @!P0 FADD.FTZ R13, R13, R12 ;  /* 0x0000000c0d0d8221 */ /* 0x002fe20000010000 */
[----:B--2---:R-:W-:-:S04]  /*1060*/  @!P0 FADD.FTZ R14, R14, R15 ;  /* 0x0000000f0e0e8221 */ /* 0x004fc80000010000 */
[----:B------:R-:W1:Y:S04]  /*1070*/  SHFL.DOWN PT, R12, R13, 0x2, 0x1f ;  /* 0x08401f000d0c7f89 */ /* 0x000e6800000e0000 */
[----:B------:R-:W2:Y:S01]  /*1080*/  SHFL.DOWN PT, R15, R14, 0x2, 0x1f ;  /* 0x08401f000e0f7f89 */ /* 0x000ea200000e0000 */
[----:B------:R-:W-:-:S13]  /*1090*/  ISETP.GT.AND P0, PT, R2, 0x1d, PT ;  /* 0x0000001d0200780c */ /* 0x000fda0003f04270 */
        /* <DEDUP_REMOVED lines=17> */
[----:B------:R-:W-:Y:S02]  /*11b0*/  MOV R32, R13 ;  /* 0x0000000d00207202 */ /* 0x000fe40000000f00 */
[----:B------:R-:W-:-:S05]  /*11c0*/  MOV R33, R14 ;  /* 0x0000000e00217202 */ /* 0x000fca0000000f00 */
[----:B------:R1:W-:Y:S01]  /*11d0*/  @!P5 STS.64 [R8+0x10], R32 ;  /* 0x000010200800d388 */ /* 0x0003e20000000a00 */
[----:B------:R-:W-:Y:S01]  /*11e0*/  BAR.SYNC.DEFER_BLOCKING 0x0 ;  /* 0x0000000000007b1d */ /* 0x000fe20000010000 */
[----:B------:R-:W-:Y:S02]  /*11f0*/  ISETP.NE.AND P5, PT, R0, RZ, PT ;  /* 0x000000ff0000720c */ /* 0x000fe40003fa5270 */
[----:B0-----:R-:W-:-:S11]  /*1200*/  ISETP.GE.U32.AND P0, PT, R48, 0x2, PT ;  /* 0x000000023000780c */ /* 0x001fd60003f06070 */
[----:B-1----:R-:W-:Y:S05]  /*1210*/  @P5 BRA `(.L_x_3802) ;  /* 0x00000000009c5947 */ /* 0x002fea0003800000 */
[----:B------:R-:W0:Y:S01]  /*1220*/  S2UR UR8, SR_CgaCtaId ;  /* 0x00000000000879c3 */ /* 0x000e220000008800 */
[----:B------:R-:W-:Y:S02]  /*1230*/  UMOV UR7, 0x400 ;  /* 0x0000040000077882 */ /* 0x000fe40000000000 */
[----:B0-----:R-:W-:-:S09]  /*1240*/  ULEA UR7, UR8, UR7, 0x18 ;  /* 0x0000000708077291 */ /* 0x001fd2000f8ec03f */
        /* <DEDUP_REMOVED lines=36> */
.L_x_3802:
[----:B------:R-:W-:Y:S05]  /*1490*/  BSYNC B0 ;  /* 0x0000000000007941 */ /* 0x000fea0003800000 */
.L_x_3801:
[----:B------:R-:W-:Y:S05]  /*14a0*/  @!P0 BRA `(.L_x_3803) ;  /* 0x0000001000788947 */ /* 0x000fea0003800000 */
[----:B------:R-:W0:Y:S01]  /*14b0*/  LDC R12, c[0x0][0x10] ;  /* 0x00000400ff0c7b82 */ /* 0x000e220000000800 */
[----:B------:R-:W1:Y:S01]  /*14c0*/  S2R R13, SR_CTAID.Y ;  /* 0x00000000000d7919 */ /* 0x000e620000002600 */
[----:B------:R-:W-:-:S06]  /*14d0*/  ULOP3.LUT UR7, UR4, 0x1, URZ, 0xc0, !UPT ;  /* 0x0000000104077892 */ /* 0x000fcc000f8ec03f */
[----:B------:R-:W2:Y:S08]  /*14e0*/  LDC.64 R14, c[0x0][0x240] ;  /* 0x00009000ff0e7b82 */ /* 0x000eb00000000a00 */
[----:B------:R-:W3:Y:S01]  /*14f0*/  LDC.64 R20, c[0x0][0x248] ;  /* 0x00009200ff147b82 */ /* 0x000ee20000000a00 */
[----:B0-----:R-:W-:-:S04]  /*1500*/  IMAD R16, R12, UR7, RZ ;  /* 0x000000070c107c24 */ /* 0x001fc8000f8e02ff */
[C---:B------:R-:W-:Y:S01]  /*1510*/  IMAD R18, R16.reuse, R48, RZ ;  /* 0x0000003010127224 */ /* 0x040fe200078e02ff */
[----:B-1----:R-:W-:-:S04]  /*1520*/  IADD3 R17, R16, R13, RZ ;  /* 0x0000000d10117210 */ /* 0x002fc80007ffe0ff */
[----:B------:R-:W-:Y:S01]  /*1530*/  SHF.L.U32 R19, R18, 0x1, RZ ;  /* 0x0000000112137819 */ /* 0x000fe200000006ff */
[----:B--2---:R-:W-:-:S04]  /*1540*/  IMAD.WIDE.U32 R14, R17, 0x4, R14 ;  /* 0x00000004110e7825 */ /* 0x004fc800078e000e */
[----:B---3--:R-:W-:Y:S01]  /*1550*/  IMAD.WIDE R20, R19, 0x4, R20 ;  /* 0x0000000413147825 */ /* 0x008fe200078e0214 */
[----:B------:R-:W-:Y:S06]  /*1560*/  @P5 BRA `(.L_x_3804) ;  /* 0x0000000000505947 */ /* 0x000fec0003800000 */
[----:B------:R-:W-:Y:S01]  /*1570*/  ULOP3.LUT UP0, URZ, UR4, 0x2, URZ, 0xc0, !UPT ;  /* 0x00000002043f7892 */ /* 0x000fe2000f80c03f */
[----:B------:R-:W-:Y:S01]  /*1580*/  IMAD R17, R12, UR9, R13 ;  /* 0x000000090c117c24 */ /* 0x000fe2000f8e020d */
[----:B------:R-:W-:Y:S02]  /*1590*/  UMOV UR7, 0xffffffff ;  /* 0xffffffff00077882 */ /* 0x000fe40000000000 */
[----:B------:R-:W-:Y:S01]  /*15a0*/  USEL UR7, UR7, 0x1, UP0 ;  /* 0x0000000107077887 */ /* 0x000fe20008000000 */
[----:B------:R-:W-:Y:S01]  /*15b0*/  IMAD.WIDE.U32 R16, R17, 0x8, R20 ;  /* 0x0000000811107825 */ /* 0x000fe200078e0014 */
[----:B------:R-:W-:-:S04]  /*15c0*/  PLOP3.LUT P0, PT, PT, PT, UP0, 0x80, 0x0 ;  /* 0x000000000000781c */ /* 0x000fc80003f0f008 */
[----:B------:R-:W-:Y:S01]  /*15d0*/  SEL R19, R48, RZ, !P0 ;  /* 0x000000ff30137207 */ /* 0x000fe20004000000 */
[----:B------:R0:W-:Y:S01]  /*15e0*/  STG.E.64 desc[UR10][R16.64], R32 ;  /* 0x0000002010007986 */ /* 0x0001e2000c101b0a */
[----:B------:R-:W-:Y:S02]  /*15f0*/  MOV R23, UR7 ;  /* 0x0000000700177c02 */ /* 0x000fe40008000f00 */
[----:B------:R-:W-:Y:S01]  /*1600*/  ISETP.NE.AND P0, PT, R19, -0x1, PT ;  /* 0xffffffff1300780c */ /* 0x000fe20003f05270 */
[----:B------:R-:W-:Y:S06]  /*1610*/  MEMBAR.ALL.GPU ;  /* 0x0000000000007992 */ /* 0x000fec000000a000 */
[----:B------:R-:W-:-:S00]  /*1620*/  ERRBAR ;  /* 0x00000000000079ab */ /* 0x000fc00000000000 */
[----:B------:R-:W-:Y:S06]  /*1630*/  CGAERRBAR ;  /* 0x00000000000075ab */ /* 0x000fec0000000000 */
[----:B------:R0:W-:Y:S01]  /*1640*/  REDG.E.ADD.S32.STRONG.GPU desc[UR10][R14.64], R23 ;  /* 0x000000170e00798e */ /* 0x0001e2000c10e38a */
[----:B------:R-:W-:Y:S05]  /*1650*/  @!P0 BRA `(.L_x_3804) ;  /* 0x0000000000148947 */ /* 0x000fea0003800000 */
.L_x_3805:
[----:B0-----:R-:W2:Y:S04]  /*1660*/  LDG.E.STRONG.GPU R16, desc[UR10][R14.64] ;  /* 0x0000000a0e107981 */ /* 0x001ea8000c1ef900 */
[----:B--2---:R-:W-:Y:S01]  /*1670*/  CCTL.IVALL ;  /* 0x00000000ff00798f */ /* 0x004fe20002000000 */
[----:B------:R-:W-:Y:S05]  /*1680*/  YIELD ;  /* 0x0000000000007946 */ /* 0x000fea0003800000 */
[----:B------:R-:W-:-:S13]  /*1690*/  ISETP.NE.AND P0, PT, R16, R19, PT ;  /* 0x000000131000720c */ /* 0x000fda0003f05270 */
[----:B------:R-:W-:Y:S05]  /*16a0*/  @P0 BRA `(.L_x_3805) ;  /* 0xfffffffc00ec0947 */ /* 0x000fea000383ffff */
.L_x_3804:
        /* <DEDUP_REMOVED lines=8> */
[----:B------:R-:W-:-:S04]  /*1730*/  LOP3.LUT R15, R48, 0x3, RZ, 0xc0, !PT ;  /* 0x00000003300f7812 */ /* 0x000fc800078ec0ff */
[----:B------:R-:W-:Y:S02]  /*1740*/  IADD3 R14, -R15, R48, RZ ;  /* 0x000000300f0e7210 */ /* 0x000fe40007ffe1ff */
[----:B------:R-:W-:Y:S02]  /*1750*/  MOV R15, RZ ;  /* 0x000000ff000f7202 */ /* 0x000fe40000000f00 */
[----:B------:R-:W-:-:S13]  /*1760*/  ISETP.GT.AND P0, PT, R14, RZ, PT ;  /* 0x000000ff0e00720c */ /* 0x000fda0003f04270 */
[----:B------:R-:W-:Y:S05]  /*1770*/  @!P0 BRA `(.L_x_3807) ;  /* 0x0000000800d88947 */ /* 0x000fea0003800000 */
[----:B------:R-:W-:Y:S02]  /*1780*/  ISETP.GT.AND P6, PT, R14, 0xc, PT ;  /* 0x0000000c0e00780c */ /* 0x000fe40003fc4270 */
[----:B------:R-:W-:-:S11]  /*1790*/  PLOP3.LUT P0, PT, PT, PT, PT, 0x80, 0x0 ;  /* 0x000000000000781c */ /* 0x000fd60003f0f070 */
[----:B------:R-:W-:Y:S05]  /*17a0*/  @!P6 BRA `(.L_x_3808) ;  /* 0x0000000400d0e947 */ /* 0x000fea0003800000 */
[----:B------:R-:W-:-:S13]  /*17b0*/  PLOP3.LUT P0, PT, PT, PT, PT, 0x8, 0x0 ;  /* 0x000000000000781c */ /* 0x000fda0003f0e170 */
.L_x_3809:
        /* <DEDUP_REMOVED lines=115> */
.L_x_3808:
[----:B------:R-:W-:-:S13]  /*1ef0*/  ISETP.GT.AND P6, PT, R14, 0x4, PT ;  /* 0x000000040e00780c */ /* 0x000fda0003fc4270 */
[----:B------:R-:W-:Y:S05]  /*1f00*/  @!P6 BRA `(.L_x_3810) ;  /* 0x0000000000ece947 */ /* 0x000fea0003800000 */
[C---:B------:R-:W-:Y:S02]  /*1f10*/  IADD3 R19, R15.reuse, 0x1, RZ ;  /* 0x000000010f137810 */ /* 0x040fe40007ffe0ff */
[----:B------:R-:W-:Y:S02]  /*1f20*/  ISETP.EQ.OR P0, PT, R15, UR9, P5 ;  /* 0x000000090f007c0c */ /* 0x000fe4000af02670 */
[----:B------:R-:W-:-:S11]  /*1f30*/  ISETP.EQ.OR P6, PT, R19, UR9, P5 ;  /* 0x0000000913007c0c */ /* 0x000fd6000afc2670 */
[--C-:B------:R-:W-:Y:S02]  /*1f40*/  @!P0 IMAD R17, R15, R12, R13.reuse ;  /* 0x0000000c0f118224 */ /* 0x100fe400078e020d */
[----:B------:R-:W-:Y:S02]  /*1f50*/  @!P6 IMAD R19, R12, R19, R13 ;  /* 0x000000130c13e224 */ /* 0x000fe400078e020d */
[----:B------:R-:W-:-:S04]  /*1f60*/  @!P0 IMAD.WIDE.U32 R16, R17, 0x8, R20 ;  /* 0x0000000811108825 */ /* 0x000fc800078e0014 */
[----:B------:R-:W-:Y:S02]  /*1f70*/  @!P6 IMAD.WIDE.U32 R18, R19, 0x8, R20 ;  /* 0x000000081312e825 */ /* 0x000fe400078e0014 */
[----:B------:R-:W2:Y:S04]  /*1f80*/  @!P0 LDG.E.64 R16, desc[UR10][R16.64] ;  /* 0x0000000a10108981 */ /* 0x000ea8000c1e1b00 */
[----:B------:R-:W3:Y:S01]  /*1f90*/  @!P6 LDG.E.64 R18, desc[UR10][R18.64] ;  /* 0x0000000a1212e981 */ /* 0x000ee2000c1e1b00 */
[C---:B------:R-:W-:Y:S02]  /*1fa0*/  IADD3 R23, R15.reuse, 0x2, RZ ;  /* 0x000000020f177810 */ /* 0x040fe40007ffe0ff */
[----:B------:R-:W-:Y:S01]  /*1fb0*/  IADD3 R25, R15, 0x3, RZ ;  /* 0x000000030f197810 */ /* 0x000fe20007ffe0ff */
[----:B--2---:R-:W-:Y:S01]  /*1fc0*/  @!P0 FADD.FTZ R32, R32, R16 ;  /* 0x0000001020208221 */ /* 0x004fe20000010000 */
[----:B------:R-:W-:Y:S01]  /*1fd0*/  @!P0 FADD.FTZ R33, R33, R17 ;  /* 0x0000001121218221 */ /* 0x000fe20000010000 */
[----:B------:R-:W-:-:S02]  /*1fe0*/  ISETP.EQ.OR P0, PT, R23, UR9, P5 ;  /* 0x0000000917007c0c */ /* 0x000fc4000af02670 */
[----:B---3--:R-:W-:Y:S01]  /*1ff0*/  @!P6 FADD.FTZ R32, R32, R18 ;  /* 0x000000122020e221 */ /* 0x008fe20000010000 */
[----:B------:R-:W-:Y:S01]  /*2000*/  @!P6 FADD.FTZ R33, R33, R19 ;  /* 0x000000132121e221 */ /* 0x000fe20000010000 */
[----:B------:R-:W-:-:S09]  /*2010*/  ISETP.EQ.OR P6, PT, R25, UR9, P5 ;  /* 0x0000000919007c0c */ /* 0x000fd2000afc2670 */
[----:B------:R-:W-:-:S04]  /*2020*/  @!P0 IMAD R23, R12, R23, R13 ;  /* 0x000000170c178224 */ /* 0x000fc800078e020d */
[----:B------:R-:W-:Y:S02]  /*2030*/  @!P6 IMAD R25, R12, R25, R13 ;  /* 0x000000190c19e224 */ /* 0x000fe400078e020d */
        /* <DEDUP_REMOVED lines=40> */
.L_x_3810:
[----:B------:R-:W-:-:S13]  /*22c0*/  ISETP.NE.OR P0, PT, R14, RZ, P0 ;  /* 0x000000ff0e00720c */ /* 0x000fda0000705670 */
[----:B------:R-:W-:Y:S05]  /*22d0*/  @!P0 BRA `(.L_x_3806) ;  /* 0x00000000007c8947 */ /* 0x000fea0003800000 */
.L_x_3807:
        /* <DEDUP_REMOVED lines=31> */
.L_x_3806:
        /* <DEDUP_REMOVED lines=11> */
.L_x_3812:
[----:B------:R-:W-:Y:S05]  /*2580*/  BSYNC B0 ;  /* 0x0000000000007941 */ /* 0x000fea0003800000 */
.L_x_3811:
        /* <DEDUP_REMOVED lines=16> */
.L_x_3803:
[----:B------:R-:W-:Y:S01]  /*2690*/  ULDC.64 UR14, c[0x0][0x218] ;  /* 0x00008600000e7ab9 */ /* 0x000fe20000000a00 */
[----:B------:R-:W-:Y:S01]  /*26a0*/  LOP3.LUT P0, RZ, R0, UR9, RZ, 0xfc, !PT ;  /* 0x0000000900ff7c12 */ /* 0x000fe2000f80fcff */
[----:B------:R-:W1:Y:S01]  /*26b0*/  S2UR UR8, SR_CgaCtaId ;  /* 0x00000000000879c3 */ /* 0x000e620000008800 */
[----:B------:R-:W-:Y:S01]  /*26c0*/  ISETP.EQ.U32.AND P6, PT, RZ, UR14, PT ;  /* 0x0000000eff007c0c */ /* 0x000fe2000bfc2070 */
[----:B------:R-:W-:Y:S01]  /*26d0*/  UMOV UR7, 0x400 ;  /* 0x0000040000077882 */ /* 0x000fe20000000000 */
[----:B0-----:R-:W-:Y:S02]  /*26e0*/  MOV R17, UR6 ;  /* 0x0000000600117c02 */ /* 0x001fe40008000f00 */
[----:B------:R-:W-:Y:S02]  /*26f0*/  ISETP.EQ.OR.EX P0, PT, RZ, UR15, P0, P6 ;  /* 0x0000000fff007c0c */ /* 0x000fe40008702760 */
[----:B------:R-:W-:Y:S01]  /*2700*/  IADD3 R39, R6, R39, RZ ;  /* 0x0000002706277210 */ /* 0x000fe20007ffe0ff */
[----:B------:R-:W0:Y:S08]  /*2710*/  LDC.64 R14, c[0x0][0x228] ;  /* 0x00008a00ff0e7b82 */ /* 0x000e300000000a00 */
        /* <DEDUP_REMOVED lines=11> */
[----:B------:R-:W-:Y:S01]  /*27d0*/  BAR.SYNC.DEFER_BLOCKING 0x0 ;  /* 0x0000000000007b1d */ /* 0x000fe20000010000 */
[----:B------:R-:W-:Y:S01]  /*27e0*/  ISETP.NE.AND P6, PT, RZ, UR12, PT ;  /* 0x0000000cff007c0c */ /* 0x000fe2000bfc5270 */
[----:B------:R-:W-:-:S06]  /*27f0*/  HADD2.F32 R25, -RZ, R42.H1_H1 ;  /* 0x3000002aff197230 */ /* 0x000fcc0000004100 */
[----:B0-----:R-:W0:Y:S01]  /*2800*/  LDC R21, c[0x0][0x294] ;  /* 0x0000a500ff157b82 */ /* 0x001e220000000800 */
[----:B------:R1:W2:Y:S04]  /*2810*/  LDG.E.64 R12, desc[UR10][R22.64] ;  /* 0x0000000a160c7981 */ /* 0x0002a8000c1e1b00 */
[----:B------:R-:W2:Y:S01]  /*2820*/  LDG.E.64 R14, desc[UR10][R14.64] ;  /* 0x0000000a0e0e7981 */ /* 0x000ea2000c1e1b00 */
[----:B------:R-:W-:-:S03]  /*2830*/  IMAD.WIDE.U32 R18, R0, -0x77777777, RZ ;  /* 0x8888888900127825 */ /* 0x000fc600078e00ff */
[----:B------:R-:W3:Y:S01]  /*2840*/  LDS.64 R16, [UR7+0x90] ;  /* 0x00009007ff107984 */ /* 0x000ee20008000a00 */
[----:B------:R-:W-:Y:S01]  /*2850*/  HADD2.F32 R27, -RZ, R40.H0_H0 ;  /* 0x20000028ff1b7230 */ /* 0x000fe20000004100 */
[----:B------:R-:W-:Y:S01]  /*2860*/  SHF.R.U32.HI R20, RZ, 0x4, R19 ;  /* 0x00000004ff147819 */ /* 0x000fe20000011613 */
[----:B-1----:R-:W-:Y:S02]  /*2870*/  HADD2.F32 R23, -RZ, R42.H0_H0 ;  /* 0x2000002aff177230 */ /* 0x002fe40000004100 */
[----:B------:R-:W-:Y:S02]  /*2880*/  HADD2.F32 R29, -RZ, R40.H1_H1 ;  /* 0x30000028ff1d7230 */ /* 0x000fe40000004100 */
[----:B---3--:R-:W-:-:S04]  /*2890*/  FMUL.FTZ R16, R16, UR8 ;  /* 0x0000000810107c20 */ /* 0x008fc80008410000 */
[----:B------:R-:W-:Y:S01]  /*28a0*/  FMUL.FTZ R24, R16, R16 ;  /* 0x0000001010187220 */ /* 0x000fe20000410000 */
[--C-:B------:R-:W-:Y:S01]  /*28b0*/  FADD.FTZ R18, R23, -R16.reuse ;  /* 0x8000001017127221 */ /* 0x100fe20000010000 */
[--C-:B------:R-:W-:Y:S01]  /*28c0*/  FADD.FTZ R22, R25, -R16.reuse ;  /* 0x8000001019167221 */ /* 0x100fe20000010000 */
[----:B------:R-:W-:Y:S01]  /*28d0*/  FADD.FTZ R26, R27, -R16 ;  /* 0x800000101b1a7221 */ /* 0x000fe20000010000 */
[----:B------:R-:W-:Y:S01]  /*28e0*/  FFMA.FTZ R17, R17, UR8, -R24 ;  /* 0x0000000811117c23 */ /* 0x000fe20008010818 */
[----:B------:R-:W-:-:S04]  /*28f0*/  FADD.FTZ R27, R29, -R16 ;  /* 0x800000101d1b7221 */ /* 0x000fc80000010000 */
[----:B------:R-:W-:-:S13]  /*2900*/  FSETP.GTU.FTZ.AND P0, PT, R17, RZ, PT ;  /* 0x000000ff1100720b */ /* 0x000fda0003f1c000 */
[----:B------:R-:W-:Y:S01]  /*2910*/  VOTEU.ANY UP0, P0 ;  /* 0x00000000003f7886 */ /* 0x000fe20000000100 */
[----:B------:R-:W-:-:S04]  /*2920*/  PLOP3.LUT P0, PT, PT, PT, UP0, 0x80, 0x0 ;  /* 0x000000000000781c */ /* 0x000fc80003f0f008 */
[----:B------:R-:W-:-:S09]  /*2930*/  @UP0 ULDC UR7, c[0x0][0x238] ;  /* 0x00008e0000070ab9 */ /* 0x000fd20000000800 */
[----:B------:R-:W-:Y:S01]  /*2940*/  @P0 FADD.FTZ R17, R17, UR7 ;  /* 0x0000000711110e21 */ /* 0x000fe20008010000 */
[----:B------:R-:W-:-:S05]  /*2950*/  UMOV UR7, 0x3f800000 ;  /* 0x3f80000000077882 */ /* 0x000fca0000000000 */
[----:B------:R-:W1:Y:S02]  /*2960*/  @P0 MUFU.RSQ R17, R17 ;  /* 0x0000001100110308 */ /* 0x000e640000001400 */
[----:B-1----:R-:W-:-:S13]  /*2970*/  @P0 R2UR UR8, R17 ;  /* 0x00000000110802ca */ /* 0x002fda00000e0000 */
[----:B------:R-:W-:Y:S02]  /*2980*/  @UP0 UMOV UR7, UR8 ;  /* 0x0000000800070c82 */ /* 0x000fe40008000000 */
[----:B------:R-:W-:Y:S01]  /*2990*/  FMUL.FTZ R17, R18, UR7 ;  /* 0x0000000712117c20 */ /* 0x000fe20008410000 */
[----:B------:R-:W-:-:S03]  /*29a0*/  FMUL.FTZ R22, R22, UR7 ;  /* 0x0000000716167c20 */ /* 0x000fc60008410000 */
[----:B--2---:R-:W-:Y:S01]  /*29b0*/  FFMA.FTZ R17, R12, R17, R14 ;  /* 0x000000110c117223 */ /* 0x004fe2000001000e */
[----:B------:R-:W-:Y:S01]  /*29c0*/  FFMA.FTZ R24, R13, R22, R15 ;  /* 0x000000160d187223 */ /* 0x000fe2000001000f */
[----:B0-----:R-:W-:Y:S06]  /*29d0*/  @!P6 BRA `(.L_x_3813) ;  /* 0x000000000028e947 */ /* 0x001fec0003800000 */
        /* <DEDUP_REMOVED lines=10> */
.L_x_3813:
        /* <DEDUP_REMOVED lines=10> */
[----:B------:R-:W-:-:S02]  /*2b20*/  LEA R22, P0, R18, UR14, 0x1 ;  /* 0x0000000e12167c11 */ /* 0x000fc4000f8008ff */
[----:B------:R-:W-:-:S04]  /*2b30*/  IADD3 R23, R19, R23, RZ ;  /* 0x0000001713177210 */ /* 0x000fc80007ffe0ff */
[----:B------:R-:W-:-:S05]  /*2b40*/  LEA.HI.X R23, R18, UR15, R23, 0x1, P0 ;  /* 0x0000000f12177c11 */ /* 0x000fca00080f0c17 */
[----:B------:R0:W-:Y:S02]  /*2b50*/  STG.E desc[UR10][R22.64], R17 ;  /* 0x0000001116007986 */ /* 0x0001e4000c10190a */
.L_x_3815:
[----:B------:R-:W-:Y:S05]  /*2b60*/  BSYNC B0 ;  /* 0x0000000000007941 */ /* 0x000fea0003800000 */
.L_x_3814:
[----:B0-----:R-:W-:Y:S01]  /*2b70*/  FMUL.FTZ R17, R26, UR7 ;  /* 0x000000071a117c20 */ /* 0x001fe20008410000 */
[----:B------:R-:W-:Y:S01]  /*2b80*/  FMUL.FTZ R18, R27, UR7 ;  /* 0x000000071b127c20 */ /* 0x000fe20008410000 */
[--C-:B------:R-:W-:Y:S02]  /*2b90*/  HADD2.F32 R27, -RZ, R43.reuse.H0_H0 ;  /* 0x2000002bff1b7230 */ /* 0x100fe40000004100 */
[----:B------:R-:W-:Y:S02]  /*2ba0*/  HADD2.F32 R43, -RZ, R43.H1_H1 ;  /* 0x3000002bff2b7230 */ /* 0x000fe40000004100 */
        /* <DEDUP_REMOVED lines=13> */
.L_x_3816:
        /* <DEDUP_REMOVED lines=14> */
.L_x_3818:
[----:B------:R-:W-:Y:S05]  /*2d60*/  BSYNC B0 ;  /* 0x0000000000007941 */ /* 0x000fea0003800000 */
.L_x_3817:
[--C-:B0-----:R-:W-:Y:S01]  /*2d70*/  FADD.FTZ R17, R27, -R16.reuse ;  /* 0x800000101b117221 */ /* 0x101fe20000010000 */
[----:B------:R-:W-:Y:S01]  /*2d80*/  FADD.FTZ R18, R43, -R16 ;  /* 0x800000102b127221 */ /* 0x000fe20000010000 */
[--C-:B------:R-:W-:Y:S02]  /*2d90*/  HADD2.F32 R19, -RZ, R44.reuse.H0_H0 ;  /* 0x2000002cff137230 */ /* 0x100fe40000004100 */
[----:B------:R-:W-:Y:S02]  /*2da0*/  HADD2.F32 R27, -RZ, R44.H1_H1 ;  /* 0x3000002cff1b7230 */ /* 0x000fe40000004100 */
[----:B------:R-:W-:Y:S01]  /*2db0*/  FMUL.FTZ R17, R17, UR7 ;  /* 0x0000000711117c20 */ /* 0x000fe20008410000 */
[----:B------:R-:W-:Y:S01]  /*2dc0*/  FMUL.FTZ R18, R18, UR7 ;  /* 0x0000000712127c20 */ /* 0x000fe20008410000 */
[----:B------:R-:W-:Y:S02]  /*2dd0*/  IMAD R21, R21, UR9, R20 ;  /* 0x0000000915157c24 */ /* 0x000fe4000f8e0214 */
[--C-:B------:R-:W-:Y:S01]  /*2de0*/  FADD.FTZ R26, R19, -R16.reuse ;  /* 0x80000010131a7221 */ /* 0x100fe20000010000 */
[----:B------:R-:W-:Y:S01]  /*2df0*/  FADD.FTZ R27, R27, -R16 ;  /* 0x800000101b1b7221 */ /* 0x000fe20000010000 */
        /* <DEDUP_REMOVED lines=13> */
.L_x_3819:
        /* <DEDUP_REMOVED lines=14> */
.L_x_3821:
[----:B------:R-:W-:Y:S05]  /*2fb0*/  BSYNC B0 ;  /* 0x0000000000007941 */ /* 0x000fea0003800000 */
.L_x_3820:
[----:B------:R-:W-:Y:S01]  /*2fc0*/  FMUL.FTZ R19, R26, UR7 ;  /* 0x000000071a137c20 */ /* 0x000fe20008410000 */
[----:B------:R-:W-:Y:S01]  /*2fd0*/  FMUL.FTZ R18, R27, UR7 ;  /* 0x000000071b127c20 */ /* 0x000fe20008410000 */
[----:B------:R-:W-:Y:S01]  /*2fe0*/  HADD2.F32 R27, -RZ, R38.H0_H0 ;  /* 0x20000026ff1b7230 */ /* 0x000fe20000004100 */
[----:B0-----:R-:W-:Y:S01]  /*2ff0*/  IADD3 R17, R21, 0x40, RZ ;  /* 0x0000004015117810 */ /* 0x001fe20007ffe0ff */
        /* <DEDUP_REMOVED lines=13> */
.L_x_3822:
        /* <DEDUP_REMOVED lines=14> */
.L_x_3824:
[----:B------:R-:W-:Y:S05]  /*31b0*/  BSYNC B0 ;  /* 0x0000000000007941 */ /* 0x000fea0003800000 */
.L_x_3823:
[----:B------:R-:W-:Y:S01]  /*31c0*/  HADD2.F32 R23, -RZ, R38.H1_H1 ;  /* 0x30000026ff177230 */ /* 0x000fe20000004100 */
[----:B0-----:R-:W-:Y:S01]  /*31d0*/  IADD3 R18, R21, 0x50, RZ ;  /* 0x0000005015127810 */ /* 0x001fe20007ffe0ff */
[----:B------:R-:W-:Y:S01]  /*31e0*/  ULDC.64 UR14, c[0x0][0x278] ;  /* 0x00009e00000e7ab9 */ /* 0x000fe20000000a00 */
[----:B------:R-:W-:Y:S01]  /*31f0*/  SHF.R.S32.HI R30, RZ, 0x1f, R17 ;  /* 0x0000001fff1e7819 */ /* 0x000fe20000011411 */
[--C-:B------:R-:W-:Y:S01]  /*3200*/  FADD.FTZ R20, R27, -R16.reuse ;  /* 0x800000101b147221 */ /* 0x100fe20000010000 */
[----:B------:R-:W-:Y:S01]  /*3210*/  ISETP.GE.U32.AND P5, PT, R17, UR14, PT ;  /* 0x0000000e11007c0c */ /* 0x000fe2000bfa6070 */
[----:B------:R-:W-:Y:S01]  /*3220*/  FADD.FTZ R22, R23, -R16 ;  /* 0x8000001017167221 */ /* 0x000fe20000010000 */
[----:B------:R-:W-:Y:S01]  /*3230*/  ISETP.GE.U32.AND P0, PT, R18, UR14, PT ;  /* 0x0000000e12007c0c */ /* 0x000fe2000bf06070 */
[--C-:B------:R-:W-:Y:S01]  /*3240*/  HADD2.F32 R25, -RZ, R45.reuse.H0_H0 ;  /* 0x2000002dff197230 */ /* 0x100fe20000004100 */
[----:B------:R-:W-:Y:S01]  /*3250*/  SHF.R.S32.HI R19, RZ, 0x1f, R18 ;  /* 0x0000001fff137819 */ /* 0x000fe20000011412 */
[----:B------:R-:W-:Y:S01]  /*3260*/  HADD2.F32 R29, -RZ, R45.H1_H1 ;  /* 0x3000002dff1d7230 */ /* 0x000fe20000004100 */
[----:B------:R-:W-:Y:S01]  /*3270*/  ISETP.GE.AND.EX P5, PT, R30, UR15, PT, P5 ;  /* 0x0000000f1e007c0c */ /* 0x000fe2000bfa6350 */
[----:B------:R-:W-:Y:S01]  /*3280*/  FMUL.FTZ R23, R20, UR7 ;  /* 0x0000000714177c20 */ /* 0x000fe20008410000 */
[----:B------:R-:W-:Y:S01]  /*3290*/  ISETP.GE.AND.EX P0, PT, R19, UR15, PT, P0 ;  /* 0x0000000f13007c0c */ /* 0x000fe2000bf06300 */
[----:B------:R-:W-:Y:S01]  /*32a0*/  FMUL.FTZ R22, R22, UR7 ;  /* 0x0000000716167c20 */ /* 0x000fe20008410000 */
[C---:B------:R-:W-:Y:S01]  /*32b0*/  ISETP.LT.U32.AND P5, PT, R0.reuse, 0x1e0, !P5 ;  /* 0x000001e00000780c */ /* 0x040fe20006fa1070 */
[--C-:B------:R-:W-:Y:S01]  /*32c0*/  FADD.FTZ R28, R25, -R16.reuse ;  /* 0x80000010191c7221 */ /* 0x100fe20000010000 */
[----:B------:R-:W-:Y:S01]  /*32d0*/  ISETP.LT.U32.AND P0, PT, R0, 0x1e0, !P0 ;  /* 0x000001e00000780c */ /* 0x000fe20004701070 */
[----:B------:R-:W-:Y:S01]  /*32e0*/  FADD.FTZ R29, R29, -R16 ;  /* 0x800000101d1d7221 */ /* 0x000fe20000010000 */
[----:B------:R-:W-:Y:S01]  /*32f0*/  FFMA.FTZ R20, R12, R23, R14 ;  /* 0x000000170c147223 */ /* 0x000fe2000001000e */
[----:B------:R-:W-:Y:S01]  /*3300*/  FFMA.FTZ R27, R13, R22, R15 ;  /* 0x000000160d1b7223 */ /* 0x000fe2000001000f */
[----:B------:R-:W-:Y:S09]  /*3310*/  @!P6 BRA `(.L_x_3825) ;  /* 0x000000000028e947 */ /* 0x000ff20003800000 */
        /* <DEDUP_REMOVED lines=10> */
.L_x_3825:
[----:B------:R-:W-:Y:S04]  /*33c0*/  BSSY B0, `(.L_x_3826) ;  /* 0x000000e000007945 */ /* 0x000fe80003800000 */
[----:B------:R-:W-:Y:S05]  /*33d0*/  @!P5 BRA `(.L_x_3827) ;  /* 0x000000000030d947 */ /* 0x000fea0003800000 */
        /* <DEDUP_REMOVED lines=8> */
[----:B------:R-:W-:Y:S02]  /*3460*/  LEA R24, P5, R22, UR16, 0x1 ;  /* 0x0000001016187c11 */ /* 0x000fe4000f8a08ff */
[----:B------:R-:W-:-:S04]  /*3470*/  IADD3 R17, R23, R17, RZ ;  /* 0x0000001117117210 */ /* 0x000fc80007ffe0ff */
[----:B------:R-:W-:-:S05]  /*3480*/  LEA.HI.X R25, R22, UR17, R17, 0x1, P5 ;  /* 0x0000001116197c11 */ /* 0x000fca000a8f0c11 */
[----:B------:R0:W-:Y:S02]  /*3490*/  STG.E desc[UR10][R24.64], R27 ;  /* 0x0000001b18007986 */ /* 0x0001e4000c10190a */
.L_x_3827:
[----:B------:R-:W-:Y:S05]  /*34a0*/  BSYNC B0 ;  /* 0x0000000000007941 */ /* 0x000fea0003800000 */
.L_x_3826:
[----:B------:R-:W-:Y:S01]  /*34b0*/  FMUL.FTZ R23, R28, UR7 ;  /* 0x000000071c177c20 */ /* 0x000fe20008410000 */
[----:B------:R-:W-:Y:S01]  /*34c0*/  FMUL.FTZ R20, R29, UR7 ;  /* 0x000000071d147c20 */ /* 0x000fe20008410000 */
[----:B------:R-:W-:Y:S01]  /*34d0*/  HADD2.F32 R29, -RZ, R46.H0_H0 ;  /* 0x2000002eff1d7230 */ /* 0x000fe20000004100 */
[----:B------:R-:W-:Y:S01]  /*34e0*/  IADD3 R17, R21, 0x60, RZ ;  /* 0x0000006015117810 */ /* 0x000fe20007ffe0ff */
[----:B0-----:R-:W-:Y:S01]  /*34f0*/  FFMA.FTZ R24, R12, R23, R14 ;  /* 0x000000170c187223 */ /* 0x001fe2000001000e */
        /* <DEDUP_REMOVED lines=12> */
.L_x_3828:
        /* <DEDUP_REMOVED lines=14> */
.L_x_3830:
[----:B------:R-:W-:Y:S05]  /*36a0*/  BSYNC B0 ;  /* 0x0000000000007941 */ /* 0x000fea0003800000 */
.L_x_3829:
[----:B0-----:R-:W-:Y:S02]  /*36b0*/  HADD2.F32 R19, -RZ, R46.H1_H1 ;  /* 0x3000002eff137230 */ /* 0x001fe40000004100 */
[--C-:B------:R-:W-:Y:S01]  /*36c0*/  FADD.FTZ R18, R29, -R16.reuse ;  /* 0x800000101d127221 */ /* 0x100fe20000010000 */
[--C-:B------:R-:W-:Y:S01]  /*36d0*/  HADD2.F32 R23, -RZ, R47.reuse.H0_H0 ;  /* 0x2000002fff177230 */ /* 0x100fe20000004100 */
[----:B------:R-:W-:Y:S01]  /*36e0*/  ISETP.GE.U32.AND P5, PT, R10, UR14, PT ;  /* 0x0000000e0a007c0c */ /* 0x000fe2000bfa6070 */
[----:B------:R-:W-:Y:S02]  /*36f0*/  HADD2.F32 R47, -RZ, R47.H1_H1 ;  /* 0x3000002fff2f7230 */ /* 0x000fe40000004100 */
[--C-:B------:R-:W-:Y:S01]  /*3700*/  FADD.FTZ R20, R19, -R16.reuse ;  /* 0x8000001013147221 */ /* 0x100fe20000010000 */
[----:B------:R-:W-:Y:S01]  /*3710*/  ISETP.GE.U32.AND P0, PT, R17, UR14, PT ;  /* 0x0000000e11007c0c */ /* 0x000fe2000bf06070 */
[--C-:B------:R-:W-:Y:S01]  /*3720*/  FADD.FTZ R22, R23, -R16.reuse ;  /* 0x8000001017167221 */ /* 0x100fe20000010000 */
[----:B------:R-:W-:Y:S01]  /*3730*/  SHF.R.S32.HI R24, RZ, 0x1f, R17 ;  /* 0x0000001fff187819 */ /* 0x000fe20000011411 */
[----:B------:R-:W-:Y:S01]  /*3740*/  FADD.FTZ R16, R47, -R16 ;  /* 0x800000102f107221 */ /* 0x000fe20000010000 */
[----:B------:R-:W-:Y:S01]  /*3750*/  FMUL.FTZ R19, R18, UR7 ;  /* 0x0000000712137c20 */ /* 0x000fe20008410000 */
[----:B------:R-:W-:Y:S01]  /*3760*/  ISETP.GE.AND.EX P5, PT, R41, UR15, PT, P5 ;  /* 0x0000000f29007c0c */ /* 0x000fe2000bfa6350 */
[----:B------:R-:W-:Y:S01]  /*3770*/  FMUL.FTZ R23, R22, UR7 ;  /* 0x0000000716177c20 */ /* 0x000fe20008410000 */
[----:B------:R-:W-:Y:S01]  /*3780*/  FMUL.FTZ R18, R16, UR7 ;  /* 0x0000000710127c20 */ /* 0x000fe20008410000 */
[----:B------:R-:W-:Y:S01]  /*3790*/  ISETP.GE.AND.EX P0, PT, R24, UR15, PT, P0 ;  /* 0x0000000f18007c0c */ /* 0x000fe2000bf06300 */
[----:B------:R-:W-:Y:S01]  /*37a0*/  FMUL.FTZ R20, R20, UR7 ;  /* 0x0000000714147c20 */ /* 0x000fe20008410000 */
        /* <DEDUP_REMOVED lines=17> */
.L_x_3831:
        /* <DEDUP_REMOVED lines=14> */
.L_x_3833:
[----:B------:R-:W-:Y:S05]  /*39a0*/  BSYNC B0 ;  /* 0x0000000000007941 */ /* 0x000fea0003800000 */
.L_x_3832:
        /* <DEDUP_REMOVED lines=11> */
.L_x_3834:
[----:B------:R-:W-:Y:S04]  /*3a60*/  BSSY B0, `(.L_x_3835) ;  /* 0x000000d000007945 */ /* 0x000fe80003800000 */
[----:B------:R-:W-:Y:S05]  /*3a70*/  @P5 BRA `(.L_x_3836) ;  /* 0x00000000002c5947 */ /* 0x000fea0003800000 */
[----:B------:R-:W-:Y:S01]  /*3a80*/  ULDC.64 UR14, c[0x0][0x270] ;  /* 0x00009c00000e7ab9 */ /* 0x000fe20000000a00 */
[----:B------:R-:W-:Y:S01]  /*3a90*/  MOV R51, R53 ;  /* 0x0000003500337202 */ /* 0x000fe20000000f00 */
[----:B------:R-:W-:Y:S01]  /*3aa0*/  IMAD R41, R41, UR14, RZ ;  /* 0x0000000e29297c24 */ /* 0x000fe2000f8e02ff */
[----:B------:R-:W-:Y:S01]  /*3ab0*/  F2FP.F16.F32.PACK_AB R19, R19, R12 ;  /* 0x0000000c1313723e */ /* 0x000fe200000000ff */
[----:B------:R-:W-:-:S04]  /*3ac0*/  IMAD.WIDE.U32 R50, R10, UR14, R50 ;  /* 0x0000000e0a327c25 */ /* 0x000fc8000f8e0032 */
[----:B------:R-:W-:Y:S01]  /*3ad0*/  IMAD R41, R10, UR15, R41 ;  /* 0x0000000f0a297c24 */ /* 0x000fe2000f8e0229 */
[----:B------:R-:W-:Y:S02]  /*3ae0*/  ULDC.64 UR14, c[0x0][0x210] ;  /* 0x00008400000e7ab9 */ /* 0x000fe40000000a00 */
[----:B0-----:R-:W-:Y:S02]  /*3af0*/  LEA R14, P0, R50, UR14, 0x1 ;  /* 0x0000000e320e7c11 */ /* 0x001fe4000f8008ff */
[----:B------:R-:W-:-:S04]  /*3b00*/  IADD3 R41, R51, R41, RZ ;  /* 0x0000002933297210 */ /* 0x000fc80007ffe0ff */
[----:B------:R-:W-:-:S05]  /*3b10*/  LEA.HI.X R15, R50, UR15, R41, 0x1, P0 ;  /* 0x0000000f320f7c11 */ /* 0x000fca00080f0c29 */
[----:B------:R1:W-:Y:S02]  /*3b20*/  STG.E desc[UR10][R14.64], R19 ;  /* 0x000000130e007986 */ /* 0x0003e4000c10190a */
.L_x_3836:
[----:B------:R-:W-:Y:S05]  /*3b30*/  BSYNC B0 ;  /* 0x0000000000007941 */ /* 0x000fea0003800000 */
.L_x_3835:
[----:B------:R-:W-:Y:S01]  /*3b40*/  ULDC UR7, c[0x0][0x10] ;  /* 0x0000040000077ab9 */ /* 0x000fe20000000800 */
[----:B------:R-:W-:Y:S02]  /*3b50*/  UIADD3 UR4, UR4, 0x1, URZ ;  /* 0x0000000104047890 */ /* 0x000fe4000fffe03f */
[----:B------:R-:W-:-:S04]  /*3b60*/  UIADD3 UR6, UR7, UR6, URZ ;  /* 0x0000000607067290 */ /* 0x000fc8000fffe03f */
[----:B------:R-:W-:-:S06]  /*3b70*/  UISETP.GE.AND UP0, UPT, UR6, UR5, UPT ;  /* 0x000000050600728c */ /* 0x000fcc000bf06270 */
[----:B------:R-:W-:-:S13]  /*3b80*/  PLOP3.LUT P0, PT, PT, PT, UP0, 0x80, 0x0 ;  /* 0x000000000000781c */ /* 0x000fda0003f0f008 */
[----:B------:R-:W-:Y:S05]  /*3b90*/  @!P0 BRA `(.L_x_3837) ;  /* 0xffffffc400d08947 */ /* 0x000fea000383ffff */
[----:B------:R-:W-:Y:S05]  /*3ba0*/  EXIT ;  /* 0x000000000000794d */ /* 0x000fea0003800000 */
.L_x_3838:
        /* <DEDUP_REMOVED lines=13> */
.L_x_5190:


//--------------------- .text._Z35group_norm_nhwc_fwd_one_pass_kernelI11Fp16IOFp32WLi256ELi60ELi480EEv26Group_norm_nhwc_fwd_params --------------------------
	.section	.text._Z35group_norm_nhwc_fwd_one_pass_kernelI11Fp16IOFp32WLi256ELi60ELi480EEv26Group_norm_nhwc_fwd_params,"ax",@progbits
	.align	128
        .global         _Z35group_norm_nhwc_fwd_one_pass_kernelI11Fp16IOFp32WLi256ELi60ELi480EEv26Group_norm_nhwc_fwd_params
        .type           _Z35group_norm_nhwc_fwd_one_pass_kernelI11Fp16IOFp32WLi256ELi60ELi480EEv26Group_norm_nhwc_fwd_params,@function
        .size           _Z35group_norm_nhwc_fwd_one_pass_kernelI11Fp16IOFp32WLi256ELi60ELi480EEv26Group_norm_nhwc_fwd_params,(.L_x_5191 - _Z35group_norm_nhwc_fwd_one_pass_kernelI11Fp16IOFp32WLi256ELi60ELi480EEv26Group_norm_nhwc_fwd_params)
        .other          _Z35group_norm_nhwc_fwd_one_pass_kernelI11Fp16IOFp32WLi256ELi60ELi480EEv26Group_norm_nhwc_fwd_params,@"STO_CUDA_ENTRY STV_DEFAULT"
_Z35group_norm_nhwc_fwd_one_pass_kernelI11Fp16IOFp32WLi256ELi60ELi480EEv26Group_norm_nhwc_fwd_params:
.text._Z35group_norm_nhwc_fwd_one_pass_kernelI11Fp16IOFp32WLi256ELi60ELi480EEv26Group_norm_nhwc_fwd_params:
        /* <DEDUP_REMOVED lines=17> */
[----:B------:R-:W-:Y:S01]  /*0110*/  SHF.R.U32.HI R2, RZ, 0x4, R5 ;  /* 0x00000004ff027819 */ /* 0x000fe20000011605 */
[----:B------:R-:W0:Y:S01]  /*0120*/  S2R R4, SR_LANEID ;  /* 0x0000000000047919 */ /* 0x000e220000000000 */
[----:B------:R-:W-:Y:S01]  /*0130*/  LEA.HI R0, R0, R3, RZ, 0x5 ;  /* 0x0000000300007211 */ /* 0x000fe200078f28ff */
[----:B--2---:R-:W-:Y:S02]  /*0140*/  ULEA UR5, UR6, UR5, 0x18 ;  /* 0x0000000506057291 */ /* 0x004fe4000f8ec03f */
[----:B-1----:R-:W-:Y:S01]  /*0150*/  IMAD R5, R7, UR7, R2 ;  /* 0x0000000707057c24 */ /* 0x002fe2000f8e0202 */
[----:B------:R-:W-:Y:S01]  /*0160*/  SHF.R.S32.HI R0, RZ, 0x5, R0 ;  /* 0x00000005ff007819 */ /* 0x000fe20000011400 */
[----:B------:R-:W-:-:S03]  /*0170*/  IMAD R39, R2, -0x1e, R3 ;  /* 0xffffffe202277824 */ /* 0x000fc600078e0203 */
[C---:B------:R-:W-:Y:S02]  /*0180*/  ISETP.GE.U32.AND P0, PT, R5.reuse, UR8, PT ;  /* 0x0000000805007c0c */ /* 0x040fe4000bf06070 */
[----:B------:R-:W-:Y:S02]  /*0190*/  SHF.R.S32.HI R7, RZ, 0x1f, R5 ;  /* 0x0000001fff077819 */ /* 0x000fe40000011405 */
[----:B------:R-:W-:Y:S02]  /*01a0*/  IADD3 R9, R5, 0x10, RZ ;  /* 0x0000001005097810 */ /* 0x000fe40007ffe0ff */
[----:B------:R-:W-:Y:S01]  /*01b0*/  ISETP.GE.AND.EX P0, PT, R7, UR9, PT, P0 ;  /* 0x0000000907007c0c */ /* 0x000fe2000bf06300 */
[----:B------:R-:W-:Y:S01]  /*01c0*/  ULDC.64 UR8, c[0x0][0x208] ;  /* 0x0000820000087ab9 */ /* 0x000fe20000000a00 */
[----:B------:R-:W-:Y:S02]  /*01d0*/  SHF.L.U32 R39, R39, 0x1, RZ ;  /* 0x0000000127277819 */ /* 0x000fe400000006ff */
[----:B------:R-:W-:-:S02]  /*01e0*/  LEA R8, R0, UR5, 0x3 ;  /* 0x0000000500087c11 */ /* 0x000fc4000f8e18ff */
[C---:B------:R-:W-:Y:S02]  /*01f0*/  IADD3 R10, R5.reuse, 0x20, RZ ;  /* 0x00000020050a7810 */ /* 0x040fe40007ffe0ff */
[----:B------:R-:W-:Y:S02]  /*0200*/  IADD3 R11, R5, 0x30, RZ ;  /* 0x00000030050b7810 */ /* 0x000fe40007ffe0ff */
[----:B------:R-:W-:Y:S02]  /*0210*/  ISETP.LT.U32.AND P0, PT, R3, 0x1e0, !P0 ;  /* 0x000001e00300780c */ /* 0x000fe40004701070 */
[C---:B------:R-:W-:Y:S02]  /*0220*/  IADD3 R24, R5.reuse, 0x40, RZ ;  /* 0x0000004005187810 */ /* 0x040fe40007ffe0ff */
[C---:B------:R-:W-:Y:S02]  /*0230*/  IADD3 R25, R5.reuse, 0x50, RZ ;  /* 0x0000005005197810 */ /* 0x040fe40007ffe0ff */
[----:B------:R-:W-:-:S02]  /*0240*/  IADD3 R26, R5, 0xc0, RZ ;  /* 0x000000c0051a7810 */ /* 0x000fc40007ffe0ff */
[C---:B------:R-:W-:Y:S02]  /*0250*/  IADD3 R27, R5.reuse, 0xd0, RZ ;  /* 0x000000d0051b7810 */ /* 0x040fe40007ffe0ff */
[----:B------:R-:W-:Y:S02]  /*0260*/  IADD3 R28, R5, 0xe0, RZ ;  /* 0x000000e0051c7810 */ /* 0x000fe40007ffe0ff */
[----:B0-----:R-:W-:-:S07]  /*0270*/  SHF.R.S32.HI R29, RZ, 0x1f, R9 ;  /* 0x0000001fff1d7819 */ /* 0x001fce0000011409 */
.L_x_3896:
[----:B0-----:R-:W0:Y:S01]  /*0280*/  LDC R19, c[0x0][0x288] ;  /* 0x0000a200ff137b82 */ /* 0x001e220000000800 */
[----:B------:R-:W-:Y:S01]  /*0290*/  ULDC.64 UR14, c[0x0][0x278] ;  /* 0x00009e00000e7ab9 */ /* 0x000fe20000000a00 */
[----:B------:R-:W-:Y:S01]  /*02a0*/  SHF.R.S32.HI R31, RZ, 0x1f, R10 ;  /* 0x0000001fff1f7819 */ /* 0x000fe2000001140a */
[----:B------:R-:W-:Y:S01]  /*02b0*/  ULDC.64 UR12, c[0x0][0x280] ;  /* 0x0000a000000c7ab9 */ /* 0x000fe20000000a00 */
[----:B------:R-:W-:Y:S02]  /*02c0*/  ISETP.GE.U32.AND P4, PT, R9, UR14, PT ;  /* 0x0000000e09007c0c */ /* 0x000fe4000bf86070 */
[----:B------:R-:W-:Y:S02]  /*02d0*/  ISETP.GE.U32.AND P6, PT, R10, UR14, PT ;  /* 0x0000000e0a007c0c */ /* 0x000fe4000bfc6070 */
[----:B------:R-:W-:Y:S01]  /*02e0*/  ISETP.GE.AND.EX P4, PT, R29, UR15, PT, P4 ;  /* 0x0000000f1d007c0c */ /* 0x000fe2000bf86340 */
[----:B------:R-:W1:Y:S01]  /*02f0*/  @P0 LDC.64 R44, c[0x0][0x220] ;  /* 0x00008800ff2c0b82 */ /* 0x000e620000000a00 */
[----:B------:R-:W-:-:S02]  /*0300*/  ISETP.GE.AND.EX P6, PT, R31, UR15, PT, P6 ;  /* 0x0000000f1f007c0c */ /* 0x000fc4000bfc6360 */
[----:B------:R-:W-:Y:S02]  /*0310*/  ISETP.LT.U32.AND P4, PT, R3, 0x1e0, !P4 ;  /* 0x000001e00300780c */ /* 0x000fe40006781070 */
[----:B------:R-:W-:Y:S02]  /*0320*/  SHF.R.S32.HI R33, RZ, 0x1f, R11 ;  /* 0x0000001fff217819 */ /* 0x000fe4000001140b */
[----:B------:R-:W-:Y:S02]  /*0330*/  ISETP.GE.U32.AND P5, PT, R11, UR14, PT ;  /* 0x0000000e0b007c0c */ /* 0x000fe4000bfa6070 */
[----:B------:R-:W-:Y:S02]  /*0340*/  ISETP.GT.U32.OR P6, PT, R3, 0x1df, P6 ;  /* 0x000001df0300780c */ /* 0x000fe400037c4470 */
[----:B------:R-:W-:Y:S02]  /*0350*/  ISETP.GE.AND.EX P5, PT, R33, UR15, PT, P5 ;  /* 0x0000000f21007c0c */ /* 0x000fe4000bfa6350 */
[----:B------:R-:W-:-:S02]  /*0360*/  SHF.R.S32.HI R35, RZ, 0x1f, R24 ;  /* 0x0000001fff237819 */ /* 0x000fc40000011418 */
[----:B0--3--:R-:W-:Y:S01]  /*0370*/  IABS R15, R19 ;  /* 0x00000013000f7213 */ /* 0x009fe20000000000 */
[----:B------:R-:W0:Y:S01]  /*0380*/  @P4 LDC.64 R50, c[0x0][0x220] ;  /* 0x00008800ff324b82 */ /* 0x000e220000000a00 */
[----:B------:R-:W-:Y:S02]  /*0390*/  ISETP.GT.U32.OR P5, PT, R3, 0x1df, P5 ;  /* 0x000001df0300780c */ /* 0x000fe40002fa4470 */
[----:B------:R-:W2:Y:S01]  /*03a0*/  I2F.RP R0, R15 ;  /* 0x0000000f00007306 */ /* 0x000ea20000209400 */
[----:B------:R-:W-:Y:S02]  /*03b0*/  SHF.R.S32.HI R37, RZ, 0x1f, R25 ;  /* 0x0000001fff257819 */ /* 0x000fe40000011419 */
[----:B------:R-:W-:-:S05]  /*03c0*/  MOV R30, RZ ;  /* 0x000000ff001e7202 */ /* 0x000fca0000000f00 */
[----:B--2---:R-:W2:Y:S02]  /*03d0*/  MUFU.RCP R0, R0 ;  /* 0x0000000000007308 */ /* 0x004ea40000001000 */
[----:B--2---:R-:W-:-:S06]  /*03e0*/  IADD3 R12, R0, 0xffffffe, RZ ;  /* 0x0ffffffe000c7810 */ /* 0x004fcc0007ffe0ff */
[----:B------:R2:W3:Y:S02]  /*03f0*/  F2I.FTZ.U32.TRUNC.NTZ R13, R12 ;  /* 0x0000000c000d7305 */ /* 0x0004e4000021f000 */
[----:B--2---:R-:W-:Y:S02]  /*0400*/  MOV R12, RZ ;  /* 0x000000ff000c7202 */ /* 0x004fe40000000f00 */
[----:B---3--:R-:W-:-:S05]  /*0410*/  IADD3 R2, RZ, -R13, RZ ;  /* 0x8000000dff027210 */ /* 0x008fca0007ffe0ff */
        /* <DEDUP_REMOVED lines=11> */
[----:B------:R-:W2:Y:S01]  /*04d0*/  @P0 LDC.64 R14, c[0x0][0x270] ;  /* 0x00009c00ff0e0b82 */ /* 0x000ea20000000a00 */
[----:B------:R-:W-:Y:S02]  /*04e0*/  ISETP.NE.AND P2, PT, R19, RZ, PT ;  /* 0x000000ff1300720c */ /* 0x000fe40003f45270 */
[----:B------:R-:W-:-:S07]  /*04f0*/  ISETP.GE.AND P3, PT, R0, RZ, PT ;  /* 0x000000ff0000720c */ /* 0x000fce0003f66270 */
[----:B------:R-:W-:-:S04]  /*0500*/  @P1 IADD3 R13, R13, 0x1, RZ ;  /* 0x000000010d0d1810 */ /* 0x000fc80007ffe0ff */
[----:B------:R-:W-:-:S04]  /*0510*/  MOV R17, R13 ;  /* 0x0000000d00117202 */ /* 0x000fc80000000f00 */
[----:B------:R-:W-:Y:S02]  /*0520*/  @!P3 IADD3 R17, -R17, RZ, RZ ;  /* 0x000000ff1111b210 */ /* 0x000fe40007ffe1ff */
[----:B------:R-:W-:Y:S02]  /*0530*/  @!P2 LOP3.LUT R17, RZ, R19, RZ, 0x33, !PT ;  /* 0x00000013ff11a212 */ /* 0x000fe400078e33ff */
[----:B------:R-:W-:Y:S02]  /*0540*/  ISETP.GE.U32.AND P3, PT, R24, UR14, PT ;  /* 0x0000000e18007c0c */ /* 0x000fe4000bf66070 */
[----:B------:R-:W-:Y:S02]  /*0550*/  IADD3 R13, -R17, RZ, RZ ;  /* 0x000000ff110d7210 */ /* 0x000fe40007ffe1ff */
[----:B------:R-:W-:Y:S02]  /*0560*/  SHF.R.S32.HI R0, RZ, 0x1f, R17 ;  /* 0x0000001fff007819 */ /* 0x000fe40000011411 */
[----:B------:R-:W-:Y:S01]  /*0570*/  ISETP.GE.AND.EX P3, PT, R35, UR15, PT, P3 ;  /* 0x0000000f23007c0c */ /* 0x000fe2000bf66330 */
[----:B------:R-:W-:Y:S01]  /*0580*/  IMAD R42, R19, R13, R38 ;  /* 0x0000000d132a7224 */ /* 0x000fe200078e0226 */
[----:B------:R-:W-:Y:S01]  /*0590*/  SHF.R.S32.HI R19, RZ, 0x1f, R39 ;  /* 0x0000001fff137819 */ /* 0x000fe20000011427 */
[----:B------:R-:W3:Y:S01]  /*05a0*/  @P4 LDC.64 R12, c[0x0][0x270] ;  /* 0x00009c00ff0c4b82 */ /* 0x000ee20000000a00 */
[----:B------:R-:W-:Y:S01]  /*05b0*/  IMAD R0, R0, UR12, RZ ;  /* 0x0000000c00007c24 */ /* 0x000fe2000f8e02ff */
[----:B------:R-:W-:Y:S01]  /*05c0*/  ISETP.GT.U32.OR P3, PT, R3, 0x1df, P3 ;  /* 0x000001df0300780c */ /* 0x000fe20001f64470 */
[----:B------:R-:W-:-:S02]  /*05d0*/  IMAD R42, R42, 0x3c, RZ ;  /* 0x0000003c2a2a7824 */ /* 0x000fc400078e02ff */
[----:B------:R-:W-:Y:S02]  /*05e0*/  IMAD R57, R17, UR13, R0 ;  /* 0x0000000d11397c24 */ /* 0x000fe4000f8e0200 */
[----:B--2---:R-:W-:Y:S01]  /*05f0*/  @P0 IMAD R0, R7, R14, RZ ;  /* 0x0000000e07000224 */ /* 0x004fe200078e02ff */
[----:B------:R-:W-:-:S03]  /*0600*/  IADD3 R54, P1, R39, R42, RZ ;  /* 0x0000002a27367210 */ /* 0x000fc60007f3e0ff */
[----:B------:R-:W-:Y:S01]  /*0610*/  @P0 IMAD R21, R5, R15, R0 ;  /* 0x0000000f05150224 */ /* 0x000fe200078e0200 */
[----:B------:R-:W-:-:S03]  /*0620*/  LEA.HI.X.SX32 R55, R42, R19, 0x1, P1 ;  /* 0x000000132a377211 */ /* 0x000fc600008f0eff */
[----:B------:R-:W-:Y:S02]  /*0630*/  IMAD.WIDE.U32 R54, R17, UR12, R54 ;  /* 0x0000000c11367c25 */ /* 0x000fe4000f8e0036 */
[----:B------:R-:W2:Y:S03]  /*0640*/  @!P6 LDC.64 R16, c[0x0][0x270] ;  /* 0x00009c00ff10eb82 */ /* 0x000ea60000000a00 */
[----:B------:R-:W-:Y:S01]  /*0650*/  IADD3 R57, R55, R57, RZ ;  /* 0x0000003937397210 */ /* 0x000fe20007ffe0ff */
[----:B---3--:R-:W-:Y:S01]  /*0660*/  @P4 IMAD R0, R29, R12, RZ ;  /* 0x0000000c1d004224 */ /* 0x008fe200078e02ff */
[-C--:B------:R-:W-:Y:S02]  /*0670*/  @P4 MOV R18, R54.reuse ;  /* 0x0000003600124202 */ /* 0x080fe40000000f00 */
[----:B------:R-:W-:Y:S01]  /*0680*/  @P4 MOV R19, R57 ;  /* 0x0000003900134202 */ /* 0x000fe20000000f00 */
[----:B------:R-:W-:Y:S01]  /*0690*/  @P4 IMAD R23, R9, R13, R0 ;  /* 0x0000000d09174224 */ /* 0x000fe200078e0200 */
[----:B------:R-:W-:-:S02]  /*06a0*/  @P0 MOV R56, R54 ;  /* 0x0000003600380202 */ /* 0x000fc40000000f00 */
[----:B------:R-:W-:Y:S01]  /*06b0*/  @!P6 MOV R46, R54 ;  /* 0x00000036002ee202 */ /* 0x000fe20000000f00 */
[----:B------:R-:W-:Y:S01]  /*06c0*/  @P4 IMAD.WIDE.U32 R12, R9, R12, R18 ;  /* 0x0000000c090c4225 */ /* 0x000fe200078e0012 */
[----:B------:R-:W-:Y:S01]  /*06d0*/  @!P6 MOV R47, R57 ;  /* 0x00000039002fe202 */ /* 0x000fe20000000f00 */
[----:B------:R-:W3:Y:S02]  /*06e0*/  @!P5 LDC.64 R18, c[0x0][0x270] ;  /* 0x00009c00ff12db82 */ /* 0x000ee40000000a00 */
[----:B------:R-:W-:Y:S01]  /*06f0*/  @P0 IMAD.WIDE.U32 R14, R5, R14, R56 ;  /* 0x0000000e050e0225 */ /* 0x000fe200078e0038 */
[----:B------:R-:W-:Y:S02]  /*0700*/  @P4 IADD3 R2, R13, R23, RZ ;  /* 0x000000170d024210 */ /* 0x000fe40007ffe0ff */
[----:B0-----:R-:W-:Y:S02]  /*0710*/  @P4 LEA R50, P2, R12, R50, 0x1 ;  /* 0x000000320c324211 */ /* 0x001fe400078408ff */
[----:B------:R-:W-:-:S02]  /*0720*/  @P0 IADD3 R0, R15, R21, RZ ;  /* 0x000000150f000210 */ /* 0x000fc40007ffe0ff */
[----:B-1----:R-:W-:Y:S01]  /*0730*/  @P0 LEA R44, P1, R14, R44, 0x1 ;  /* 0x0000002c0e2c0211 */ /* 0x002fe200078208ff */
[----:B------:R-:W0:Y:S01]  /*0740*/  @!P6 LDC.64 R20, c[0x0][0x220] ;  /* 0x00008800ff14eb82 */ /* 0x000e220000000a00 */
[----:B------:R-:W-:Y:S01]  /*0750*/  @P4 LEA.HI.X R51, R12, R51, R2, 0x1, P2 ;  /* 0x000000330c334211 */ /* 0x000fe200010f0c02 */
[-C--:B--2---:R-:W-:Y:S01]  /*0760*/  @!P6 IMAD R2, R31, R16.reuse, RZ ;  /* 0x000000101f02e224 */ /* 0x084fe200078e02ff */
[----:B------:R-:W-:Y:S01]  /*0770*/  @P0 LEA.HI.X R45, R14, R45, R0, 0x1, P1 ;  /* 0x0000002d0e2d0211 */ /* 0x000fe200008f0c00 */
[C---:B------:R-:W-:Y:S01]  /*0780*/  @!P6 IMAD.WIDE.U32 R46, R10.reuse, R16, R46 ;  /* 0x000000100a2ee225 */ /* 0x040fe200078e002e */
[----:B------:R-:W-:Y:S01]  /*0790*/  ISETP.GE.U32.AND P1, PT, R25, UR14, PT ;  /* 0x0000000e19007c0c */ /* 0x000fe2000bf26070 */
[----:B------:R1:W2:Y:S01]  /*07a0*/  @P4 LDG.E R30, desc[UR8][R50.64] ;  /* 0x00000008321e4981 */ /* 0x0002a2000c1e1900 */
[----:B------:R-:W-:Y:S01]  /*07b0*/  IADD3 R0, R5, 0x60, RZ ;  /* 0x0000006005007810 */ /* 0x000fe20007ffe0ff */
[----:B------:R-:W1:Y:S01]  /*07c0*/  @!P5 LDC.64 R12, c[0x0][0x220] ;  /* 0x00008800ff0cdb82 */ /* 0x000e620000000a00 */
[----:B------:R-:W-:Y:S01]  /*07d0*/  ISETP.GE.AND.EX P1, PT, R37, UR15, PT, P1 ;  /* 0x0000000f25007c0c */ /* 0x000fe2000bf26310 */
[----:B------:R-:W-:Y:S01]  /*07e0*/  @!P6 IMAD R17, R10, R17, R2 ;  /* 0x000000110a11e224 */ /* 0x000fe200078e0202 */
[----:B------:R-:W-:-:S02]  /*07f0*/  ISETP.GE.U32.AND P2, PT, R0, UR14, PT ;  /* 0x0000000e00007c0c */ /* 0x000fc4000bf46070 */
[----:B------:R-:W-:Y:S01]  /*0800*/  SHF.R.S32.HI R41, RZ, 0x1f, R0 ;  /* 0x0000001fff297819 */ /* 0x000fe20000011400 */
[----:B---3--:R-:W-:Y:S01]  /*0810*/  @!P5 IMAD R2, R33, R18, RZ ;  /* 0x000000122102d224 */ /* 0x008fe200078e02ff */
[----:B------:R-:W-:Y:S01]  /*0820*/  ISETP.GT.U32.OR P1, PT, R3, 0x1df, P1 ;  /* 0x000001df0300780c */ /* 0x000fe20000f24470 */
[----:B------:R-:W3:Y:S01]  /*0830*/  @!P3 LDC.64 R14, c[0x0][0x270] ;  /* 0x00009c00ff0ebb82 */ /* 0x000ee20000000a00 */
[----:B------:R-:W-:Y:S02]  /*0840*/  ISETP.GE.AND.EX P2, PT, R41, UR15, PT, P2 ;  /* 0x0000000f29007c0c */ /* 0x000fe4000bf46320 */
[----:B------:R-:W-:Y:S02]  /*0850*/  @!P5 MOV R22, R54 ;  /* 0x000000360016d202 */ /* 0x000fe40000000f00 */
[----:B------:R-:W-:Y:S02]  /*0860*/  ISETP.GT.U32.OR P2, PT, R3, 0x1df, P2 ;  /* 0x000001df0300780c */ /* 0x000fe40001744470 */
[----:B------:R-:W-:Y:S01]  /*0870*/  @!P5 MOV R23, R57 ;  /* 0x000000390017d202 */ /* 0x000fe20000000f00 */
[----:B------:R-:W-:Y:S01]  /*0880*/  @!P5 IMAD R43, R11, R19, R2 ;  /* 0x000000130b2bd224 */ /* 0x000fe200078e0202 */
[----:B------:R-:W-:-:S02]  /*0890*/  @!P6 IADD3 R2, R47, R17, RZ ;  /* 0x000000112f02e210 */ /* 0x000fc40007ffe0ff */
[----:B------:R-:W4:Y:S01]  /*08a0*/  @!P3 LDC.64 R16, c[0x0][0x220] ;  /* 0x00008800ff10bb82 */ /* 0x000f220000000a00 */
[----:B------:R-:W-:Y:S01]  /*08b0*/  @!P5 IMAD.WIDE.U32 R22, R11, R18, R22 ;  /* 0x000000120b16d225 */ /* 0x000fe200078e0016 */
[----:B0-----:R-:W-:-:S06]  /*08c0*/  @!P6 LEA R48, P4, R46, R20, 0x1 ;  /* 0x000000142e30e211 */ /* 0x001fcc00078808ff */
[----:B------:R-:W0:Y:S01]  /*08d0*/  @!P1 LDC.64 R18, c[0x0][0x270] ;  /* 0x00009c00ff129b82 */ /* 0x000e220000000a00 */
[----:B------:R-:W-:Y:S02]  /*08e0*/  @!P6 LEA.HI.X R49, R46, R21, R2, 0x1, P4 ;  /* 0x000000152e31e211 */ /* 0x000fe400020f0c02 */
[----:B------:R-:W-:Y:S02]  /*08f0*/  @!P5 IADD3 R2, R23, R43, RZ ;  /* 0x0000002b1702d210 */ /* 0x000fe40007ffe0ff */
[----:B-1----:R-:W-:-:S03]  /*0900*/  @!P5 LEA R50, P4, R22, R12, 0x1 ;  /* 0x0000000c1632d211 */ /* 0x002fc600078808ff */
[----:B------:R-:W1:Y:S01]  /*0910*/  @!P2 LDC.64 R20, c[0x0][0x270] ;  /* 0x00009c00ff14ab82 */ /* 0x000e620000000a00 */
[----:B------:R-:W-:Y:S02]  /*0920*/  @!P5 LEA.HI.X R51, R22, R13, R2, 0x1, P4 ;  /* 0x0000000d1633d211 */ /* 0x000fe400020f0c02 */
[----:B------:R-:W-:Y:S02]  /*0930*/  @!P3 MOV R22, R54 ;  /* 0x000000360016b202 */ /* 0x000fe40000000f00 */
[----:B------:R-:W-:Y:S01]  /*0940*/  @!P3 MOV R23, R57 ;  /* 0x000000390017b202 */ /* 0x000fe20000000f00 */
[-C--:B---3--:R-:W-:Y:S01]  /*0950*/  @!P3 IMAD R12, R35, R14.reuse, RZ ;  /* 0x0000000e230cb224 */ /* 0x088fe200078e02ff */
[----:B------:R-:W-:Y:S02]  /*0960*/  IADD3 R40, R5, 0x70, RZ ;  /* 0x0000007005287810 */ /* 0x000fe40007ffe0ff */
[----:B------:R-:W-:Y:S02]  /*0970*/  MOV R34, RZ ;  /* 0x000000ff00227202 */ /* 0x000fe40000000f00 */
[----:B------:R-:W-:Y:S01]  /*0980*/  MOV R32, RZ ;  /* 0x000000ff00207202 */ /* 0x000fe20000000f00 */
[----:B------:R-:W-:Y:S01]  /*0990*/  @!P3 IMAD.WIDE.U32 R22, R24, R14, R22 ;  /* 0x0000000e1816b225 */ /* 0x000fe200078e0016 */
[----:B------:R-:W-:-:S02]  /*09a0*/  ISETP.GE.U32.AND P4, PT, R40, UR14, PT ;  /* 0x0000000e28007c0c */ /* 0x000fc4000bf86070 */
[----:B------:R-:W-:Y:S01]  /*09b0*/  SHF.R.S32.HI R47, RZ, 0x1f, R40 ;  /* 0x0000001fff2f7819 */ /* 0x000fe20000011428 */
[----:B------:R-:W-:Y:S01]  /*09c0*/  @!P3 IMAD R15, R24, R15, R12 ;  /* 0x0000000f180fb224 */ /* 0x000fe200078e020c */
[----:B------:R-:W3:Y:S01]  /*09d0*/  @!P5 LDG.E R34, desc[UR8][R50.64] ;  /* 0x000000083222d981 */ /* 0x000ee2000c1e1900 */
[----:B------:R-:W5:Y:S01]  /*09e0*/  @!P1 LDC.64 R12, c[0x0][0x220] ;  /* 0x00008800ff0c9b82 */ /* 0x000f620000000a00 */
[----:B------:R-:W-:Y:S02]  /*09f0*/  ISETP.GE.AND.EX P5, PT, R47, UR15, PT, P4 ;  /* 0x0000000f2f007c0c */ /* 0x000fe4000bfa6340 */
[----:B------:R4:W3:Y:S01]  /*0a00*/  @!P6 LDG.E R32, desc[UR8][R48.64] ;  /* 0x000000083020e981 */ /* 0x0008e2000c1e1900 */
[----:B------:R-:W-:Y:S02]  /*0a10*/  @!P3 IADD3 R2, R23, R15, RZ ;  /* 0x0000000f1702b210 */ /* 0x000fe40007ffe0ff */
[----:B------:R-:W-:Y:S02]  /*0a20*/  ISETP.GT.U32.OR P5, PT, R3, 0x1df, P5 ;  /* 0x000001df0300780c */ /* 0x000fe40002fa4470 */
[----:B------:R-:W5:Y:S01]  /*0a30*/  @!P2 LDC.64 R14, c[0x0][0x220] ;  /* 0x00008800ff0eab82 */ /* 0x000f620000000a00 */
[----:B----4-:R-:W-:Y:S01]  /*0a40*/  @!P3 LEA R48, P4, R22, R16, 0x1 ;  /* 0x000000101630b211 */ /* 0x010fe200078808ff */
[----:B0-----:R-:W-:-:S03]  /*0a50*/  @!P1 IMAD R16, R37, R18, RZ ;  /* 0x0000001225109224 */ /* 0x001fc600078e02ff */
[----:B------:R-:W-:Y:S01]  /*0a60*/  @!P3 LEA.HI.X R49, R22, R17, R2, 0x1, P4 ;  /* 0x000000111631b211 */ /* 0x000fe200020f0c02 */
[----:B------:R-:W-:Y:S01]  /*0a70*/  @!P1 IMAD R43, R25, R19, R16 ;  /* 0x00000013192b9224 */ /* 0x000fe200078e0210 */
[----:B------:R-:W-:Y:S01]  /*0a80*/  @!P1 MOV R16, R54 ;  /* 0x0000003600109202 */ /* 0x000fe20000000f00 */
[----:B-1----:R-:W-:Y:S01]  /*0a90*/  @!P2 IMAD R2, R41, R20, RZ ;  /* 0x000000142902a224 */ /* 0x002fe200078e02ff */
[----:B------:R-:W-:Y:S02]  /*0aa0*/  @!P1 MOV R17, R57 ;  /* 0x0000003900119202 */ /* 0x000fe40000000f00 */
[----:B------:R-:W-:Y:S01]  /*0ab0*/  IADD3 R41, R5, 0x80, RZ ;  /* 0x0000008005297810 */ /* 0x000fe20007ffe0ff */
[----:B------:R-:W-:-:S03]  /*0ac0*/  @!P1 IMAD.WIDE.U32 R18, R25, R18, R16 ;  /* 0x0000001219129225 */ /* 0x000fc600078e0010 */
[----:B------:R-:W-:Y:S02]  /*0ad0*/  ISETP.GE.U32.AND P4, PT, R41, UR14, PT ;  /* 0x0000000e29007c0c */ /* 0x000fe4000bf86070 */
[----:B------:R-:W-:Y:S02]  /*0ae0*/  SHF.R.S32.HI R51, RZ, 0x1f, R41 ;  /* 0x0000001fff337819 */ /* 0x000fe40000011429 */
[----:B------:R-:W-:Y:S02]  /*0af0*/  @!P2 MOV R16, R54 ;  /* 0x000000360010a202 */ /* 0x000fe40000000f00 */
[----:B------:R-:W-:Y:S01]  /*0b00*/  @!P2 MOV R17, R57 ;  /* 0x000000390011a202 */ /* 0x000fe20000000f00 */
[C---:B------:R-:W-:Y:S01]  /*0b10*/  @!P2 IMAD R53, R0.reuse, R21, R2 ;  /* 0x000000150035a224 */ /* 0x040fe200078e0202 */
[----:B------:R-:W-:Y:S01]  /*0b20*/  ISETP.GE.AND.EX P4, PT, R51, UR15, PT, P4 ;  /* 0x0000000f33007c0c */ /* 0x000fe2000bf86340 */
[----:B------:R-:W-:-:S03]  /*0b30*/  @!P2 IMAD.WIDE.U32 R20, R0, R20, R16 ;  /* 0x000000140014a225 */ /* 0x000fc600078e0010 */
[----:B------:R-:W0:Y:S01]  /*0b40*/  @!P5 LDC.64 R16, c[0x0][0x270] ;  /* 0x00009c00ff10db82 */ /* 0x000e220000000a00 */
[----:B------:R-:W-:Y:S02]  /*0b50*/  ISETP.GT.U32.OR P4, PT, R3, 0x1df, P4 ;  /* 0x000001df0300780c */ /* 0x000fe40002784470 */
[----:B------:R-:W-:Y:S02]  /*0b60*/  @!P1 IADD3 R0, R19, R43, RZ ;  /* 0x0000002b13009210 */ /* 0x000fe40007ffe0ff */
[C---:B-----5:R-:W-:Y:S02]  /*0b70*/  @!P1 LEA R58, P6, R18.reuse, R12, 0x1 ;  /* 0x0000000c123a9211 */ /* 0x060fe400078c08ff */
[----:B------:R-:W-:Y:S02]  /*0b80*/  MOV R36, RZ ;  /* 0x000000ff00247202 */ /* 0x000fe40000000f00 */
[----:B------:R-:W-:Y:S02]  /*0b90*/  @!P1 LEA.HI.X R59, R18, R13, R0, 0x1, P6 ;  /* 0x0000000d123b9211 */ /* 0x000fe400030f0c00 */
[----:B------:R-:W-:Y:S01]  /*0ba0*/  IADD3 R23, R5, 0x90, RZ ;  /* 0x0000009005177810 */ /* 0x000fe20007ffe0ff */
[----:B------:R-:W1:Y:S01]  /*0bb0*/  @!P5 LDC.64 R18, c[0x0][0x220] ;  /* 0x00008800ff12db82 */ /* 0x000e620000000a00 */
[----:B------:R-:W-:Y:S01]  /*0bc0*/  @!P2 IADD3 R0, R21, R53, RZ ;  /* 0x000000351500a210 */ /* 0x000fe20007ffe0ff */
[----:B------:R4:W5:Y:S01]  /*0bd0*/  @!P3 LDG.E R36, desc[UR8][R48.64] ;  /* 0x000000083024b981 */ /* 0x000962000c1e1900 */
[----:B------:R-:W-:-:S02]  /*0be0*/  @!P2 LEA R52, P6, R20, R14, 0x1 ;  /* 0x0000000e1434a211 */ /* 0x000fc400078c08ff */
[----:B------:R-:W-:Y:S02]  /*0bf0*/  ISETP.GE.U32.AND P3, PT, R23, UR14, PT ;  /* 0x0000000e17007c0c */ /* 0x000fe4000bf66070 */
[----:B------:R-:W-:Y:S02]  /*0c00*/  SHF.R.S32.HI R43, RZ, 0x1f, R23 ;  /* 0x0000001fff2b7819 */ /* 0x000fe40000011417 */
[----:B------:R-:W-:Y:S02]  /*0c10*/  @!P2 LEA.HI.X R53, R20, R15, R0, 0x1, P6 ;  /* 0x0000000f1435a211 */ /* 0x000fe400030f0c00 */
[----:B------:R-:W1:Y:S01]  /*0c20*/  @!P4 LDC.64 R20, c[0x0][0x270] ;  /* 0x00009c00ff14cb82 */ /* 0x000e620000000a00 */
[----:B------:R-:W-:Y:S02]  /*0c30*/  MOV R0, RZ ;  /* 0x000000ff00007202 */ /* 0x000fe40000000f00 */
[----:B------:R-:W-:Y:S02]  /*0c40*/  ISETP.GE.AND.EX P3, PT, R43, UR15, PT, P3 ;  /* 0x0000000f2b007c0c */ /* 0x000fe4000bf66330 */
[----:B------:R-:W-:-:S02]  /*0c50*/  IADD3 R46, R5, 0xa0, RZ ;  /* 0x000000a0052e7810 */ /* 0x000fc40007ffe0ff */
[----:B------:R-:W-:Y:S01]  /*0c60*/  ISETP.GT.U32.OR P3, PT, R3, 0x1df, P3 ;  /* 0x000001df0300780c */ /* 0x000fe20001f64470 */
[----:B------:R4:W5:Y:S01]  /*0c70*/  @!P2 LDG.E R0, desc[UR8][R52.64] ;  /* 0x000000083400a981 */ /* 0x000962000c1e1900 */
[----:B0-----:R-:W-:Y:S01]  /*0c80*/  @!P5 IMAD R47, R47, R16, RZ ;  /* 0x000000102f2fd224 */ /* 0x001fe200078e02ff */
[----:B------:R-:W-:Y:S01]  /*0c90*/  ISETP.GE.U32.AND P2, PT, R46, UR14, PT ;  /* 0x0000000e2e007c0c */ /* 0x000fe2000bf46070 */
[----:B------:R-:W0:Y:S01]  /*0ca0*/  @!P4 LDC.64 R14, c[0x0][0x220] ;  /* 0x00008800ff0ecb82 */ /* 0x000e220000000a00 */
[----:B----4-:R-:W-:Y:S01]  /*0cb0*/  SHF.R.S32.HI R49, RZ, 0x1f, R46 ;  /* 0x0000001fff317819 */ /* 0x010fe2000001142e */
[----:B------:R-:W-:Y:S01]  /*0cc0*/  @!P5 IMAD R61, R40, R17, R47 ;  /* 0x00000011283dd224 */ /* 0x000fe200078e022f */
[----:B------:R-:W-:Y:S02]  /*0cd0*/  @!P5 MOV R52, R54 ;  /* 0x000000360034d202 */ /* 0x000fe40000000f00 */
[----:B------:R-:W-:-:S04]  /*0ce0*/  @!P5 MOV R53, R57 ;  /* 0x000000390035d202 */ /* 0x000fc80000000f00 */
[----:B------:R-:W4:Y:S01]  /*0cf0*/  @!P3 LDC.64 R12, c[0x0][0x270] ;  /* 0x00009c00ff0cbb82 */ /* 0x000f220000000a00 */
[----:B------:R-:W-:Y:S01]  /*0d00*/  ISETP.GE.AND.EX P2, PT, R49, UR15, PT, P2 ;  /* 0x0000000f31007c0c */ /* 0x000fe2000bf46320 */
[----:B------:R-:W-:-:S03]  /*0d10*/  @!P5 IMAD.WIDE.U32 R16, R40, R16, R52 ;  /* 0x000000102810d225 */ /* 0x000fc600078e0034 */
[----:B------:R-:W-:Y:S02]  /*0d20*/  ISETP.GT.U32.OR P2, PT, R3, 0x1df, P2 ;  /* 0x000001df0300780c */ /* 0x000fe40001744470 */
[----:B------:R-:W-:Y:S02]  /*0d30*/  @!P5 IADD3 R17, R17, R61, RZ ;  /* 0x0000003d1111d210 */ /* 0x000fe40007ffe0ff */
[C---:B-1----:R-:W-:Y:S01]  /*0d40*/  @!P5 LEA R52, P6, R16.reuse, R18, 0x1 ;  /* 0x000000121034d211 */ /* 0x042fe200078c08ff */
[----:B------:R-:W-:Y:S01]  /*0d50*/  @!P4 IMAD R18, R51, R20, RZ ;  /* 0x000000143312c224 */ /* 0x000fe200078e02ff */
[----:B------:R-:W-:Y:S02]  /*0d60*/  MOV R2, RZ ;  /* 0x000000ff00027202 */ /* 0x000fe40000000f00 */
[----:B------:R-:W-:Y:S02]  /*0d70*/  @!P5 LEA.HI.X R53, R16, R19, R17, 0x1, P6 ;  /* 0x000000131035d211 */ /* 0x000fe400030f0c11 */
[----:B------:R-:W-:-:S02]  /*0d80*/  @!P4 MOV R16, R54 ;  /* 0x000000360010c202 */ /* 0x000fc40000000f00 */
[----:B------:R-:W-:Y:S02]  /*0d90*/  @!P4 MOV R17, R57 ;  /* 0x000000390011c202 */ /* 0x000fe40000000f00 */
[----:B------:R-:W-:Y:S01]  /*0da0*/  IADD3 R22, R5, 0xb0, RZ ;  /* 0x000000b005167810 */ /* 0x000fe20007ffe0ff */
[C---:B------:R-:W-:Y:S01]  /*0db0*/  @!P4 IMAD R51, R41.reuse, R21, R18 ;  /* 0x000000152933c224 */ /* 0x040fe200078e0212 */
[----:B------:R1:W5:Y:S01]  /*0dc0*/  @!P1 LDG.E R2, desc[UR8][R58.64] ;  /* 0x000000083a029981 */ /* 0x000362000c1e1900 */
[----:B------:R-:W-:Y:S01]  /*0dd0*/  @!P4 IMAD.WIDE.U32 R20, R41, R20, R16 ;  /* 0x000000142914c225 */ /* 0x000fe200078e0010 */
[----:B------:R-:W-:Y:S01]  /*0de0*/  ISETP.GE.U32.AND P1, PT, R22, UR14, PT ;  /* 0x0000000e16007c0c */ /* 0x000fe2000bf26070 */
[----:B------:R-:W1:Y:S01]  /*0df0*/  @!P2 LDC.64 R16, c[0x0][0x270] ;  /* 0x00009c00ff10ab82 */ /* 0x000e620000000a00 */
[----:B------:R-:W-:-:S04]  /*0e00*/  SHF.R.S32.HI R47, RZ, 0x1f, R22 ;  /* 0x0000001fff2f7819 */ /* 0x000fc80000011416 */
[----:B------:R-:W-:Y:S02]  /*0e10*/  ISETP.GE.AND.EX P1, PT, R47, UR15, PT, P1 ;  /* 0x0000000f2f007c0c */ /* 0x000fe4000bf26310 */
[----:B------:R-:W-:Y:S01]  /*0e20*/  MOV R41, RZ ;  /* 0x000000ff00297202 */ /* 0x000fe20000000f00 */
[----:B------:R-:W2:Y:S01]  /*0e30*/  @!P3 LDC.64 R18, c[0x0][0x220] ;  /* 0x00008800ff12bb82 */ /* 0x000ea20000000a00 */
[----:B------:R-:W-:Y:S02]  /*0e40*/  ISETP.GT.U32.OR P1, PT, R3, 0x1df, P1 ;  /* 0x000001df0300780c */ /* 0x000fe40000f24470 */
[----:B0-----:R-:W-:Y:S01]  /*0e50*/  @!P4 LEA R50, P6, R20, R14, 0x1 ;  /* 0x0000000e1432c211 */ /* 0x001fe200078c08ff */
[----:B----4-:R-:W-:Y:S01]  /*0e60*/  @!P3 IMAD R14, R43, R12, RZ ;  /* 0x0000000c2b0eb224 */ /* 0x010fe200078e02ff */
[----:B------:R0:W4:Y:S01]  /*0e70*/  @!P5 LDG.E R41, desc[UR8][R52.64] ;  /* 0x000000083429d981 */ /* 0x000122000c1e1900 */
[----:B------:R-:W-:Y:S02]  /*0e80*/  @!P4 IADD3 R21, R21, R51, RZ ;  /* 0x000000331515c210 */ /* 0x000fe40007ffe0ff */
[----:B------:R-:W-:-:S02]  /*0e90*/  SHF.R.S32.HI R43, RZ, 0x1f, R26 ;  /* 0x0000001fff2b7819 */ /* 0x000fc4000001141a */
[----:B------:R-:W-:Y:S02]  /*0ea0*/  ISETP.GE.U32.AND P5, PT, R26, UR14, PT ;  /* 0x0000000e1a007c0c */ /* 0x000fe4000bfa6070 */
[----:B------:R-:W-:Y:S01]  /*0eb0*/  MOV R40, RZ ;  /* 0x000000ff00287202 */ /* 0x000fe20000000f00 */
[----:B-1----:R-:W-:Y:S01]  /*0ec0*/  @!P3 IMAD R59, R23, R13, R14 ;  /* 0x0000000d173bb224 */ /* 0x002fe200078e020e */
[----:B------:R-:W-:Y:S02]  /*0ed0*/  @!P4 LEA.HI.X R51, R20, R15, R21, 0x1, P6 ;  /* 0x0000000f1433c211 */ /* 0x000fe400030f0c15 */
[----:B------:R-:W-:Y:S01]  /*0ee0*/  ISETP.GE.AND.EX P5, PT, R43, UR15, PT, P5 ;  /* 0x0000000f2b007c0c */ /* 0x000fe2000bfa6350 */
[----:B------:R-:W1:Y:S01]  /*0ef0*/  @!P2 LDC.64 R14, c[0x0][0x220] ;  /* 0x00008800ff0eab82 */ /* 0x000e620000000a00 */
[----:B0-----:R-:W-:Y:S01]  /*0f00*/  @!P3 MOV R52, R54 ;  /* 0x000000360034b202 */ /* 0x001fe20000000f00 */
[----:B------:R0:W4:Y:S01]  /*0f10*/  @P0 LDG.E R40, desc[UR8][R44.64] ;  /* 0x000000082c280981 */ /* 0x000122000c1e1900 */
[----:B------:R-:W-:Y:S01]  /*0f20*/  @!P3 MOV R53, R57 ;  /* 0x000000390035b202 */ /* 0x000fe20000000f00 */
[----:B------:R-:W-:Y:S01]  /*0f30*/  @!P2 IMAD R49, R49, R16, RZ ;  /* 0x000000103131a224 */ /* 0x000fe200078e02ff */
[----:B------:R-:W-:-:S03]  /*0f40*/  ISETP.GT.U32.OR P5, PT, R3, 0x1df, P5 ;  /* 0x000001df0300780c */ /* 0x000fc60002fa4470 */
[----:B------:R-:W1:Y:S01]  /*0f50*/  @!P1 LDC.64 R20, c[0x0][0x270] ;  /* 0x00009c00ff149b82 */ /* 0x000e620000000a00 */
[----:B------:R-:W-:Y:S01]  /*0f60*/  @!P3 IMAD.WIDE.U32 R12, R23, R12, R52 ;  /* 0x0000000c170cb225 */ /* 0x000fe200078e0034 */
[----:B0-----:R-:W-:-:S03]  /*0f70*/  MOV R44, RZ ;  /* 0x000000ff002c7202 */ /* 0x001fc60000000f00 */
[----:B------:R-:W-:Y:S01]  /*0f80*/  @!P2 IMAD R23, R46, R17, R49 ;  /* 0x000000112e17a224 */ /* 0x000fe200078e0231 */
[----:B------:R-:W-:Y:S02]  /*0f90*/  @!P2 MOV R48, R54 ;  /* 0x000000360030a202 */ /* 0x000fe40000000f00 */
[----:B------:R-:W-:Y:S01]  /*0fa0*/  @!P2 MOV R49, R57 ;  /* 0x000000390031a202 */ /* 0x000fe20000000f00 */
[----:B------:R0:W4:Y:S01]  /*0fb0*/  @!P4 LDG.E R44, desc[UR8][R50.64] ;  /* 0x00000008322cc981 */ /* 0x000122000c1e1900 */
[----:B------:R-:W-:Y:S02]  /*0fc0*/  SHF.R.S32.HI R45, RZ, 0x1f, R27 ;  /* 0x0000001fff2d7819 */ /* 0x000fe4000001141b */
[----:B------:R-:W-:Y:S02]  /*0fd0*/  @!P3 IADD3 R13, R13, R59, RZ ;  /* 0x0000003b0d0db210 */ /* 0x000fe40007ffe0ff */
[----:B------:R-:W-:Y:S02]  /*0fe0*/  ISETP.GE.U32.AND P4, PT, R27, UR14, PT ;  /* 0x0000000e1b007c0c */ /* 0x000fe4000bf86070 */
[----:B--2---:R-:W-:Y:S01]  /*0ff0*/  @!P3 LEA R18, P6, R12, R18, 0x1 ;  /* 0x000000120c12b211 */ /* 0x004fe200078c08ff */
[----:B------:R-:W-:Y:S01]  /*1000*/  @!P2 IMAD.WIDE.U32 R48, R46, R16, R48 ;  /* 0x000000102e30a225 */ /* 0x000fe200078e0030 */
[----:B------:R-:W-:Y:S01]  /*1010*/  ISETP.GE.AND.EX P4, PT, R45, UR15, PT, P4 ;  /* 0x0000000f2d007c0c */ /* 0x000fe2000bf86340 */
[----:B------:R-:W2:Y:S01]  /*1020*/  @!P1 LDC.64 R16, c[0x0][0x220] ;  /* 0x00008800ff109b82 */ /* 0x000ea20000000a00 */
[----:B------:R-:W-:-:S02]  /*1030*/  @!P3 LEA.HI.X R19, R12, R19, R13, 0x1, P6 ;  /* 0x000000130c13b211 */ /* 0x000fc400030f0c0d */
[----:B------:R-:W-:-:S05]  /*1040*/  ISETP.GT.U32.OR P4, PT, R3, 0x1df, P4 ;  /* 0x000001df0300780c */ /* 0x000fca0002784470 */
[----:B------:R-:W2:Y:S01]  /*1050*/  @!P5 LDC.64 R12, c[0x0][0x270] ;  /* 0x00009c00ff0cdb82 */ /* 0x000ea20000000a00 */
[----:B------:R-:W-:Y:S01]  /*1060*/  MOV R46, RZ ;  /* 0x000000ff002e7202 */ /* 0x000fe20000000f00 */
[----:B-1----:R-:W-:Y:S01]  /*1070*/  @!P1 IMAD R47, R47, R20, RZ ;  /* 0x000000142f2f9224 */ /* 0x002fe200078e02ff */
[----:B------:R-:W-:Y:S02]  /*1080*/  @!P2 IADD3 R23, R49, R23, RZ ;  /* 0x000000173117a210 */ /* 0x000fe40007ffe0ff */
[C---:B0-----:R-:W-:Y:S02]  /*1090*/  @!P2 LEA R50, P6, R48.reuse, R14, 0x1 ;  /* 0x0000000e3032a211 */ /* 0x041fe400078c08ff */
[----:B------:R-:W-:Y:S01]  /*10a0*/  @!P1 MOV R52, R54 ;  /* 0x0000003600349202 */ /* 0x000fe20000000f00 */
[----:B------:R0:W4:Y:S01]  /*10b0*/  @!P3 LDG.E R46, desc[UR8][R18.64] ;  /* 0x00000008122eb981 */ /* 0x000122000c1e1900 */
[----:B------:R-:W-:Y:S01]  /*10c0*/  @!P2 LEA.HI.X R51, R48, R15, R23, 0x1, P6 ;  /* 0x0000000f3033a211 */ /* 0x000fe200030f0c17 */
[----:B------:R-:W-:Y:S01]  /*10d0*/  @!P1 IMAD R23, R22, R21, R47 ;  /* 0x0000001516179224 */ /* 0x000fe200078e022f */
[----:B------:R-:W-:Y:S01]  /*10e0*/  @!P1 MOV R53, R57 ;  /* 0x0000003900359202 */ /* 0x000fe20000000f00 */
[----:B------:R-:W1:Y:S01]  /*10f0*/  @!P5 LDC.64 R14, c[0x0][0x220] ;  /* 0x00008800ff0edb82 */ /* 0x000e620000000a00 */
[----:B------:R-:W-:-:S02]  /*1100*/  SHF.R.S32.HI R47, RZ, 0x1f, R28 ;  /* 0x0000001fff2f7819 */ /* 0x000fc4000001141c */
[----:B------:R-:W-:Y:S02]  /*1110*/  CS2R R48, SRZ ;  /* 0x0000000000307805 */ /* 0x000fe4000001ff00 */
[----:B------:R-:W-:Y:S01]  /*1120*/  ISETP.GE.U32.AND P6, PT, R28, UR14, PT ;  /* 0x0000000e1c007c0c */ /* 0x000fe2000bfc6070 */
[----:B------:R-:W-:Y:S02]  /*1130*/  @!P1 IMAD.WIDE.U32 R52, R22, R20, R52 ;  /* 0x0000001416349225 */ /* 0x000fe400078e0034 */
[----:B0-----:R-:W0:Y:S01]  /*1140*/  @!P4 LDC.64 R18, c[0x0][0x270] ;  /* 0x00009c00ff12cb82 */ /* 0x001e220000000a00 */
[----:B------:R-:W-:Y:S01]  /*1150*/  ISETP.GE.AND.EX P6, PT, R47, UR15, PT, P6 ;  /* 0x0000000f2f007c0c */ /* 0x000fe2000bfc6360 */
[----:B------:R2:W4:Y:S01]  /*1160*/  @!P2 LDG.E R48, desc[UR8][R50.64] ;  /* 0x000000083230a981 */ /* 0x000522000c1e1900 */
[----:B------:R-:W-:Y:S02]  /*1170*/  IADD3 R20, R5, 0xf0, RZ ;  /* 0x000000f005147810 */ /* 0x000fe40007ffe0ff */
[----:B------:R-:W-:-:S02]  /*1180*/  ISETP.GT.U32.OR P2, PT, R3, 0x1df, P6 ;  /* 0x000001df0300780c */ /* 0x000fc40003744470 */
[----:B--2---:R-:W-:Y:S01]  /*1190*/  @!P1 LEA R22, P6, R52, R16, 0x1 ;  /* 0x0000001034169211 */ /* 0x004fe200078c08ff */
[----:B------:R-:W-:Y:S01]  /*11a0*/  @!P5 IMAD R16, R43, R12, RZ ;  /* 0x0000000c2b10d224 */ /* 0x000fe200078e02ff */
[----:B------:R-:W-:Y:S02]  /*11b0*/  @!P1 IADD3 R23, R53, R23, RZ ;  /* 0x0000001735179210 */ /* 0x000fe40007ffe0ff */
[----:B------:R-:W-:Y:S01]  /*11c0*/  ISETP.GE.U32.AND P3, PT, R20, UR14, PT ;  /* 0x0000000e14007c0c */ /* 0x000fe2000bf66070 */
[----:B------:R-:W-:Y:S01]  /*11d0*/  @!P5 IMAD R53, R26, R13, R16 ;  /* 0x0000000d1a35d224 */ /* 0x000fe200078e0210 */
[----:B------:R-:W-:Y:S02]  /*11e0*/  SHF.R.S32.HI R21, RZ, 0x1f, R20 ;  /* 0x0000001fff157819 */ /* 0x000fe40000011414 */
[----:B------:R-:W-:Y:S02]  /*11f0*/  @!P5 MOV R50, R54 ;  /* 0x000000360032d202 */ /* 0x000fe40000000f00 */
[----:B------:R-:W-:-:S02]  /*1200*/  @!P5 MOV R51, R57 ;  /* 0x000000390033d202 */ /* 0x000fc40000000f00 */
[----:B------:R-:W-:Y:S02]  /*1210*/  @!P1 LEA.HI.X R23, R52, R17, R23, 0x1, P6 ;  /* 0x0000001134179211 */ /* 0x000fe400030f0c17 */
[----:B------:R-:W2:Y:S01]  /*1220*/  @!P4 LDC.64 R16, c[0x0][0x220] ;  /* 0x00008800ff10cb82 */ /* 0x000ea20000000a00 */
[----:B------:R-:W-:Y:S01]  /*1230*/  ISETP.GE.AND.EX P3, PT, R21, UR15, PT, P3 ;  /* 0x0000000f15007c0c */ /* 0x000fe2000bf66330 */
[----:B------:R-:W-:Y:S01]  /*1240*/  @!P5 IMAD.WIDE.U32 R50, R26, R12, R50 ;  /* 0x0000000c1a32d225 */ /* 0x000fe200078e0032 */
[----:B------:R2:W4:Y:S02]  /*1250*/  @!P1 LDG.E R49, desc[UR8][R22.64] ;  /* 0x0000000816319981 */ /* 0x000524000c1e1900 */
[----:B------:R-:W-:Y:S01]  /*1260*/  ISETP.GT.U32.OR P3, PT, R3, 0x1df, P3 ;  /* 0x000001df0300780c */ /* 0x000fe20001f64470 */
[----:B0-----:R-:W-:Y:S01]  /*1270*/  @!P4 IMAD R52, R45, R18, RZ ;  /* 0x000000122d34c224 */ /* 0x001fe200078e02ff */
[----:B------:R-:W-:Y:S01]  /*1280*/  @!P5 IADD3 R51, R51, R53, RZ ;  /* 0x000000353333d210 */ /* 0x000fe20007ffe0ff */
[----:B------:R-:W0:Y:S01]  /*1290*/  @!P2 LDC.64 R12, c[0x0][0x270] ;  /* 0x00009c00ff0cab82 */ /* 0x000e220000000a00 */
[----:B-1----:R-:W-:-:S02]  /*12a0*/  @!P5 LEA R58, P6, R50, R14, 0x1 ;  /* 0x0000000e323ad211 */ /* 0x002fc400078c08ff */
[----:B------:R-:W-:Y:S02]  /*12b0*/  @!P4 MOV R53, R57 ;  /* 0x000000390035c202 */ /* 0x000fe40000000f00 */
[----:B------:R-:W-:Y:S01]  /*12c0*/  @!P5 LEA.HI.X R59, R50, R15, R51, 0x1, P6 ;  /* 0x0000000f323bd211 */ /* 0x000fe200030f0c33 */
[----:B------:R-:W-:Y:S01]  /*12d0*/  @!P4 IMAD R51, R27, R19, R52 ;  /* 0x000000131b33c224 */ /* 0x000fe200078e0234 */
[----:B------:R-:W-:-:S03]  /*12e0*/  @!P4 MOV R52, R54 ;  /* 0x000000360034c202 */ /* 0x000fc60000000f00 */
[----:B------:R-:W1:Y:S02]  /*12f0*/  @!P3 LDC.64 R14, c[0x0][0x270] ;  /* 0x00009c00ff0ebb82 */ /* 0x000e640000000a00 */
[----:B------:R-:W-:-:S05]  /*1300*/  @!P4 IMAD.WIDE.U32 R52, R27, R18, R52 ;  /* 0x000000121b34c225 */ /* 0x000fca00078e0034 */
[----:B------:R-:W-:Y:S01]  /*1310*/  @!P4 IADD3 R51, R53, R51, RZ ;  /* 0x000000333533c210 */ /* 0x000fe20007ffe0ff */
[----:B------:R-:W3:Y:S01]  /*1320*/  @!P2 LDC.64 R18, c[0x0][0x220] ;  /* 0x00008800ff12ab82 */ /* 0x000ee20000000a00 */
[----:B--2---:R-:W-:-:S04]  /*1330*/  @!P4 LEA R22, P1, R52, R16, 0x1 ;  /* 0x000000103416c211 */ /* 0x004fc800078208ff */
[----:B------:R-:W-:Y:S01]  /*1340*/  @!P4 LEA.HI.X R23, R52, R17, R51, 0x1, P1 ;  /* 0x000000113417c211 */ /* 0x000fe200008f0c33 */
[----:B0-----:R-:W-:Y:S02]  /*1350*/  @!P2 IMAD R51, R47, R12, RZ ;  /* 0x0000000c2f33a224 */ /* 0x001fe400078e02ff */
[----:B------:R-:W0:Y:S02]  /*1360*/  @!P3 LDC.64 R16, c[0x0][0x220] ;  /* 0x00008800ff10bb82 */ /* 0x000e240000000a00 */
[----:B------:R-:W-:Y:S01]  /*1370*/  @!P2 IMAD R61, R28, R13, R51 ;  /* 0x0000000d1c3da224 */ /* 0x000fe200078e0233 */
[----:B------:R-:W-:Y:S02]  /*1380*/  MOV R51, RZ ;  /* 0x000000ff00337202 */ /* 0x000fe40000000f00 */
[----:B------:R-:W-:Y:S02]  /*1390*/  @!P2 MOV R52, R54 ;  /* 0x000000360034a202 */ /* 0x000fe40000000f00 */
[----:B------:R-:W-:-:S02]  /*13a0*/  @!P2 MOV R53, R57 ;  /* 0x000000390035a202 */ /* 0x000fc40000000f00 */
[----:B------:R-:W-:Y:S01]  /*13b0*/  MOV R50, RZ ;  /* 0x000000ff00327202 */ /* 0x000fe20000000f00 */
[----:B------:R2:W4:Y:S01]  /*13c0*/  @!P4 LDG.E R51, desc[UR8][R22.64] ;  /* 0x000000081633c981 */ /* 0x000522000c1e1900 */
[----:B-1----:R-:W-:Y:S02]  /*13d0*/  @!P3 IMAD R21, R21, R14, RZ ;  /* 0x0000000e1515b224 */ /* 0x002fe400078e02ff */
[----:B------:R-:W-:Y:S02]  /*13e0*/  @!P2 IMAD.WIDE.U32 R12, R28, R12, R52 ;  /* 0x0000000c1c0ca225 */ /* 0x000fe400078e0034 */
[----:B------:R-:W4:Y:S01]  /*13f0*/  @!P5 LDG.E R50, desc[UR8][R58.64] ;  /* 0x000000083a32d981 */ /* 0x000f22000c1e1900 */
[----:B--2---:R-:W-:Y:S02]  /*1400*/  @!P3 MOV R22, R54 ;  /* 0x000000360016b202 */ /* 0x004fe40000000f00 */
[----:B------:R-:W-:Y:S01]  /*1410*/  @!P3 MOV R23, R57 ;  /* 0x000000390017b202 */ /* 0x000fe20000000f00 */
[----:B------:R-:W-:Y:S01]  /*1420*/  @!P3 IMAD R21, R20, R15, R21 ;  /* 0x0000000f1415b224 */ /* 0x000fe200078e0215 */
[----:B------:R-:W-:-:S02]  /*1430*/  @!P2 IADD3 R13, R13, R61, RZ ;  /* 0x0000003d0d0da210 */ /* 0x000fc40007ffe0ff */
[----:B---3--:R-:W-:Y:S01]  /*1440*/  @!P2 LEA R18, P1, R12, R18, 0x1 ;  /* 0x000000120c12a211 */ /* 0x008fe200078208ff */
[----:B------:R-:W-:Y:S01]  /*1450*/  @!P3 IMAD.WIDE.U32 R14, R20, R14, R22 ;  /* 0x0000000e140eb225 */ /* 0x000fe200078e0016 */
[----:B------:R-:W-:Y:S02]  /*1460*/  CS2R R52, SRZ ;  /* 0x0000000000347805 */ /* 0x000fe4000001ff00 */
[----:B------:R-:W-:Y:S02]  /*1470*/  @!P2 LEA.HI.X R19, R12, R19, R13, 0x1, P1 ;  /* 0x000000130c13a211 */ /* 0x000fe400008f0c0d */
[----:B------:R-:W-:Y:S02]  /*1480*/  @!P3 IADD3 R12, R15, R21, RZ ;  /* 0x000000150f0cb210 */ /* 0x000fe40007ffe0ff */
[C---:B0-----:R-:W-:Y:S01]  /*1490*/  @!P3 LEA R16, P1, R14.reuse, R16, 0x1 ;  /* 0x000000100e10b211 */ /* 0x041fe200078208ff */
[----:B------:R-:W2:Y:S03]  /*14a0*/  @!P2 LDG.E R52, desc[UR8][R18.64] ;  /* 0x000000081234a981 */ /* 0x000ea6000c1e1900 */
[----:B------:R-:W-:-:S05]  /*14b0*/  @!P3 LEA.HI.X R17, R14, R17, R12, 0x1, P1 ;  /* 0x000000110e11b211 */ /* 0x000fca00008f0c0c */
[----:B------:R0:W3:Y:S01]  /*14c0*/  @!P3 LDG.E R53, desc[UR8][R16.64] ;  /* 0x000000081035b981 */ /* 0x0000e2000c1e1900 */
[--C-:B------:R-:W-:Y:S02]  /*14d0*/  HADD2.F32 R21, -RZ, R30.reuse.H1_H1 ;  /* 0x3000001eff157230 */ /* 0x100fe40000004100 */
[----:B------:R-:W-:-:S03]  /*14e0*/  HADD2.F32 R14, -RZ, R30.H0_H0 ;  /* 0x2000001eff0e7230 */ /* 0x000fc60000004100 */
[----:B------:R-:W-:Y:S01]  /*14f0*/  FMUL.FTZ R23, R21, R21 ;  /* 0x0000001515177220 */ /* 0x000fe20000410000 */
[--C-:B0-----:R-:W-:Y:S02]  /*1500*/  HADD2.F32 R17, -RZ, R32.reuse.H1_H1 ;  /* 0x30000020ff117230 */ /* 0x101fe40000004100 */
[----:B------:R-:W-:Y:S02]  /*1510*/  HADD2.F32 R16, -RZ, R32.H0_H0 ;  /* 0x20000020ff107230 */ /* 0x000fe40000004100 */
[----:B------:R-:W-:Y:S02]  /*1520*/  HADD2.F32 R18, -RZ, R34.H1_H1 ;  /* 0x30000022ff127230 */ /* 0x000fe40000004100 */
[----:B-----5:R-:W-:Y:S02]  /*1530*/  HADD2.F32 R19, -RZ, R36.H1_H1 ;  /* 0x30000024ff137230 */ /* 0x020fe40000004100 */
[--C-:B----4-:R-:W-:Y:S02]  /*1540*/  HADD2.F32 R13, -RZ, R40.reuse.H1_H1 ;  /* 0x30000028ff0d7230 */ /* 0x110fe40000004100 */
[----:B------:R-:W-:-:S03]  /*1550*/  HADD2.F32 R12, -RZ, R40.H0_H0 ;  /* 0x20000028ff0c7230 */ /* 0x000fc60000004100 */
[----:B------:R-:W-:Y:S02]  /*1560*/  FMUL.FTZ R15, R13, R13 ;  /* 0x0000000d0d0f7220 */ /* 0x000fe40000410000 */
[C---:B------:R-:W-:Y:S02]  /*1570*/  FADD.FTZ R13, R12.reuse, R13 ;  /* 0x0000000d0c0d7221 */ /* 0x040fe40000010000 */
[----:B------:R-:W-:Y:S01]  /*1580*/  FFMA.FTZ R15, R12, R12, R15 ;  /* 0x0000000c0c0f7223 */ /* 0x000fe2000001000f */
[C---:B------:R-:W-:Y:S01]  /*1590*/  FADD.FTZ R12, R14.reuse, R21 ;  /* 0x000000150e0c7221 */ /* 0x040fe20000010000 */
[----:B------:R-:W-:Y:S01]  /*15a0*/  FADD.FTZ R13, RZ, R13 ;  /* 0x0000000dff0d7221 */ /* 0x000fe20000010000 */
[----:B------:R-:W-:Y:S01]  /*15b0*/  FFMA.FTZ R14, R14, R14, R23 ;  /* 0x0000000e0e0e7223 */ /* 0x000fe20000010017 */
[----:B------:R-:W-:Y:S02]  /*15c0*/  FADD.FTZ R15, RZ, R15 ;  /* 0x0000000fff0f7221 */ /* 0x000fe40000010000 */
[----:B------:R-:W-:Y:S01]  /*15d0*/  FADD.FTZ R12, R13, R12 ;  /* 0x0000000c0d0c7221 */ /* 0x000fe20000010000 */
[----:B------:R-:W-:Y:S01]  /*15e0*/  FMUL.FTZ R13, R17, R17 ;  /* 0x00000011110d7220 */ /* 0x000fe20000410000 */
[----:B------:R-:W-:Y:S01]  /*15f0*/  FADD.FTZ R14, R15, R14 ;  /* 0x0000000e0f0e7221 */ /* 0x000fe20000010000 */
[----:B------:R-:W-:Y:S01]  /*1600*/  FADD.FTZ R17, R16, R17 ;  /* 0x0000001110117221 */ /* 0x000fe20000010000 */
[----:B------:R-:W-:-:S02]  /*1610*/  HADD2.F32 R15, -RZ, R34.H0_H0 ;  /* 0x20000022ff0f7230 */ /* 0x000fc40000004100 */
[----:B------:R-:W-:Y:S01]  /*1620*/  FFMA.FTZ R13, R16, R16, R13 ;  /* 0x00000010100d7223 */ /* 0x000fe2000001000d */
[----:B------:R-:W-:Y:S01]  /*1630*/  FMUL.FTZ R16, R18, R18 ;  /* 0x0000001212107220 */ /* 0x000fe20000410000 */
[----:B------:R-:W-:Y:S02]  /*1640*/  FADD.FTZ R12, R12, R17 ;  /* 0x000000110c0c7221 */ /* 0x000fe40000010000 */
[----:B------:R-:W-:Y:S01]  /*1650*/  FADD.FTZ R13, R14, R13 ;  /* 0x0000000d0e0d7221 */ /* 0x000fe20000010000 */
[C---:B------:R-:W-:Y:S01]  /*1660*/  FFMA.FTZ R16, R15.reuse, R15, R16 ;  /* 0x0000000f0f107223 */ /* 0x040fe20000010010 */
[----:B------:R-:W-:Y:S02]  /*1670*/  HADD2.F32 R14, -RZ, R36.H0_H0 ;  /* 0x20000024ff0e7230 */ /* 0x000fe40000004100 */
[----:B------:R-:W-:Y:S01]  /*1680*/  FADD.FTZ R17, R15, R18 ;  /* 0x000000120f117221 */ /* 0x000fe20000010000 */
[----:B------:R-:W-:Y:S01]  /*1690*/  FMUL.FTZ R15, R19, R19 ;  /* 0x00000013130f7220 */ /* 0x000fe20000410000 */
[----:B------:R-:W-:Y:S01]  /*16a0*/  FADD.FTZ R13, R13, R16 ;  /* 0x000000100d0d7221 */ /* 0x000fe20000010000 */
[----:B------:R-:W-:-:S02]  /*16b0*/  HADD2.F32 R16, -RZ, R2.H1_H1 ;  /* 0x30000002ff107230 */ /* 0x000fc40000004100 */
[C---:B------:R-:W-:Y:S01]  /*16c0*/  FADD.FTZ R19, R14.reuse, R19 ;  /* 0x000000130e137221 */ /* 0x040fe20000010000 */
[----:B------:R-:W-:Y:S01]  /*16d0*/  FFMA.FTZ R14, R14, R14, R15 ;  /* 0x0000000e0e0e7223 */ /* 0x000fe2000001000f */
[----:B------:R-:W-:Y:S02]  /*16e0*/  HADD2.F32 R15, -RZ, R2.H0_H0 ;  /* 0x20000002ff0f7230 */ /* 0x000fe40000004100 */
[----:B------:R-:W-:Y:S01]  /*16f0*/  FADD.FTZ R12, R12, R17 ;  /* 0x000000110c0c7221 */ /* 0x000fe20000010000 */
[----:B------:R-:W-:Y:S01]  /*1700*/  FMUL.FTZ R18, R16, R16 ;  /* 0x0000001010127220 */ /* 0x000fe20000410000 */
[----:B------:R-:W-:Y:S01]  /*1710*/  FADD.FTZ R13, R13, R14 ;  /* 0x0000000e0d0d7221 */ /* 0x000fe20000010000 */
[C---:B------:R-:W-:Y:S02]  /*1720*/  FADD.FTZ R17, R15.reuse, R16 ;  /* 0x000000100f117221 */ /* 0x040fe40000010000 */
[----:B------:R-:W-:Y:S01]  /*1730*/  FFMA.FTZ R18, R15, R15, R18 ;  /* 0x0000000f0f127223 */ /* 0x000fe20000010012 */
[----:B------:R-:W-:Y:S01]  /*1740*/  FADD.FTZ R12, R12, R19 ;  /* 0x000000130c0c7221 */ /* 0x000fe20000010000 */
[----:B------:R-:W-:-:S02]  /*1750*/  HADD2.F32 R15, -RZ, R0.H1_H1 ;  /* 0x30000000ff0f7230 */ /* 0x000fc40000004100 */
[----:B------:R-:W-:Y:S02]  /*1760*/  HADD2.F32 R14, -RZ, R0.H0_H0 ;  /* 0x20000000ff0e7230 */ /* 0x000fe40000004100 */
[----:B------:R-:W-:Y:S01]  /*1770*/  FADD.FTZ R12, R12, R17 ;  /* 0x000000110c0c7221 */ /* 0x000fe20000010000 */
[--C-:B------:R-:W-:Y:S02]  /*1780*/  HADD2.F32 R19, -RZ, R41.reuse.H1_H1 ;  /* 0x30000029ff137230 */ /* 0x100fe40000004100 */
[----:B------:R-:W-:Y:S01]  /*1790*/  FMUL.FTZ R17, R15, R15 ;  /* 0x0000000f0f117220 */ /* 0x000fe20000410000 */
[C---:B------:R-:W-:Y:S01]  /*17a0*/  FADD.FTZ R15, R14.reuse, R15 ;  /* 0x0000000f0e0f7221 */ /* 0x040fe20000010000 */
[----:B------:R-:W-:Y:S01]  /*17b0*/  FADD.FTZ R13, R13, R18 ;  /* 0x000000120d0d7221 */ /* 0x000fe20000010000 */
[----:B------:R-:W-:Y:S02]  /*17c0*/  HADD2.F32 R16, -RZ, R41.H0_H0 ;  /* 0x20000029ff107230 */ /* 0x000fe40000004100 */
[----:B------:R-:W-:Y:S01]  /*17d0*/  FFMA.FTZ R14, R14, R14, R17 ;  /* 0x0000000e0e0e7223 */ /* 0x000fe20000010011 */
[----:B------:R-:W-:Y:S01]  /*17e0*/  FADD.FTZ R12, R12, R15 ;  /* 0x0000000f0c0c7221 */ /* 0x000fe20000010000 */
[----:B------:R-:W-:-:S02]  /*17f0*/  HADD2.F32 R17, -RZ, R44.H1_H1 ;  /* 0x3000002cff117230 */ /* 0x000fc40000004100 */
[----:B------:R-:W-:Y:S01]  /*1800*/  FMUL.FTZ R15, R19, R19 ;  /* 0x00000013130f7220 */ /* 0x000fe20000410000 */
[----:B------:R-:W-:Y:S01]  /*1810*/  FADD.FTZ R13, R13, R14 ;  /* 0x0000000e0d0d7221 */ /* 0x000fe20000010000 */
[C---:B------:R-:W-:Y:S01]  /*1820*/  FADD.FTZ R19, R16.reuse, R19 ;  /* 0x0000001310137221 */ /* 0x040fe20000010000 */
[----:B------:R-:W-:Y:S02]  /*1830*/  HADD2.F32 R14, -RZ, R44.H0_H0 ;  /* 0x2000002cff0e7230 */ /* 0x000fe40000004100 */
[----:B------:R-:W-:Y:S01]  /*1840*/  FFMA.FTZ R16, R16, R16, R15 ;  /* 0x0000001010107223 */ /* 0x000fe2000001000f */
[----:B------:R-:W-:Y:S01]  /*1850*/  FMUL.FTZ R15, R17, R17 ;  /* 0x00000011110f7220 */ /* 0x000fe20000410000 */
[--C-:B------:R-:W-:Y:S02]  /*1860*/  HADD2.F32 R18, -RZ, R46.reuse.H1_H1 ;  /* 0x3000002eff127230 */ /* 0x100fe40000004100 */
[C---:B------:R-:W-:Y:S01]  /*1870*/  FADD.FTZ R17, R14.reuse, R17 ;  /* 0x000000110e117221 */ /* 0x040fe20000010000 */
[----:B------:R-:W-:Y:S01]  /*1880*/  FADD.FTZ R13, R13, R16 ;  /* 0x000000100d0d7221 */ /* 0x000fe20000010000 */
[----:B------:R-:W-:Y:S01]  /*1890*/  FFMA.FTZ R14, R14, R14, R15 ;  /* 0x0000000e0e0e7223 */ /* 0x000fe2000001000f */
[----:B------:R-:W-:Y:S01]  /*18a0*/  FADD.FTZ R12, R12, R19 ;  /* 0x000000130c0c7221 */ /* 0x000fe20000010000 */
[----:B------:R-:W-:-:S02]  /*18b0*/  HADD2.F32 R15, -RZ, R46.H0_H0 ;  /* 0x2000002eff0f7230 */ /* 0x000fc40000004100 */
[----:B------:R-:W-:Y:S01]  /*18c0*/  FMUL.FTZ R16, R18, R18 ;  /* 0x0000001212107220 */ /* 0x000fe20000410000 */
[--C-:B------:R-:W-:Y:S02]  /*18d0*/  HADD2.F32 R19, -RZ, R48.reuse.H1_H1 ;  /* 0x30000030ff137230 */ /* 0x100fe40000004100 */
[----:B------:R-:W-:Y:S01]  /*18e0*/  FADD.FTZ R13, R13, R14 ;  /* 0x0000000e0d0d7221 */ /* 0x000fe20000010000 */
[----:B------:R-:W-:Y:S01]  /*18f0*/  FADD.FTZ R12, R12, R17 ;  /* 0x000000110c0c7221 */ /* 0x000fe20000010000 */
[----:B------:R-:W-:Y:S02]  /*1900*/  HADD2.F32 R14, -RZ, R48.H0_H0 ;  /* 0x20000030ff0e7230 */ /* 0x000fe40000004100 */
[C---:B------:R-:W-:Y:S01]  /*1910*/  FADD.FTZ R17, R15.reuse, R18 ;  /* 0x000000120f117221 */ /* 0x040fe20000010000 */
[----:B------:R-:W-:Y:S01]  /*1920*/  FFMA.FTZ R16, R15, R15, R16 ;  /* 0x0000000f0f107223 */ /* 0x000fe20000010010 */
[----:B------:R-:W-:Y:S01]  /*1930*/  FMUL.FTZ R15, R19, R19 ;  /* 0x00000013130f7220 */ /* 0x000fe20000410000 */
[----:B------:R-:W-:-:S02]  /*1940*/  FADD.FTZ R19, R14, R19 ;  /* 0x000000130e137221 */ /* 0x000fc40000010000 */
[----:B------:R-:W-:Y:S01]  /*1950*/  FADD.FTZ R13, R13, R16 ;  /* 0x000000100d0d7221 */ /* 0x000fe20000010000 */
[----:B------:R-:W-:Y:S01]  /*1960*/  FFMA.FTZ R14, R14, R14, R15 ;  /* 0x0000000e0e0e7223 */ /* 0x000fe2000001000f */
[--C-:B------:R-:W-:Y:S02]  /*1970*/  HADD2.F32 R16, -RZ, R49.reuse.H1_H1 ;  /* 0x30000031ff107230 */ /* 0x100fe40000004100 */
[----:B------:R-:W-:Y:S01]  /*1980*/  FADD.FTZ R12, R12, R17 ;  /* 0x000000110c0c7221 */ /* 0x000fe20000010000 */
[----:B------:R-:W-:Y:S02]  /*1990*/  HADD2.F32 R15, -RZ, R49.H0_H0 ;  /* 0x20000031ff0f7230 */ /* 0x000fe40000004100 */
[----:B------:R-:W-:Y:S01]  /*19a0*/  FADD.FTZ R13, R13, R14 ;  /* 0x0000000e0d0d7221 */ /* 0x000fe20000010000 */
[----:B------:R-:W-:Y:S01]  /*19b0*/  FADD.FTZ R12, R12, R19 ;  /* 0x000000130c0c7221 */ /* 0x000fe20000010000 */
[----:B------:R-:W-:Y:S01]  /*19c0*/  FMUL.FTZ R14, R16, R16 ;  /* 0x00000010100e7220 */ /* 0x000fe20000410000 */
[----:B------:R-:W-:-:S03]  /*19d0*/  FADD.FTZ R17, R15, R16 ;  /* 0x000000100f117221 */ /* 0x000fc60000010000 */
[----:B------:R-:W-:Y:S01]  /*19e0*/  FFMA.FTZ R14, R15, R15, R14 ;  /* 0x0000000f0f0e7223 */ /* 0x000fe2000001000e */
[----:B------:R-:W-:-:S03]  /*19f0*/  FADD.FTZ R12, R12, R17 ;  /* 0x000000110c0c7221 */ /* 0x000fc60000010000 */
[----:B------:R-:W-:Y:S01]  /*1a00*/  FADD.FTZ R13, R13, R14 ;  /* 0x0000000e0d0d7221 */ /* 0x000fe20000010000 */
[----:B------:R-:W-:Y:S02]  /*1a10*/  HADD2.F32 R17, -RZ, R51.H1_H1 ;  /* 0x30000033ff117230 */ /* 0x000fe40000004100 */
[--C-:B------:R-:W-:Y:S02]  /*1a20*/  HADD2.F32 R19, -RZ, R50.reuse.H1_H1 ;  /* 0x30000032ff137230 */ /* 0x100fe40000004100 */
[----:B------:R-:W-:-:S03]  /*1a30*/  HADD2.F32 R16, -RZ, R50.H0_H0 ;  /* 0x20000032ff107230 */ /* 0x000fc60000004100 */
[----:B------:R-:W-:Y:S01]  /*1a40*/  FMUL.FTZ R15, R19, R19 ;  /* 0x00000013130f7220 */ /* 0x000fe20000410000 */
[----:B------:R-:W-:Y:S02]  /*1a50*/  HADD2.F32 R14, -RZ, R51.H0_H0 ;  /* 0x20000033ff0e7230 */ /* 0x000fe40000004100 */
[C---:B------:R-:W-:Y:S01]  /*1a60*/  FADD.FTZ R19, R16.reuse, R19 ;  /* 0x0000001310137221 */ /* 0x040fe20000010000 */
[----:B------:R-:W-:Y:S01]  /*1a70*/  FFMA.FTZ R16, R16, R16, R15 ;  /* 0x0000001010107223 */ /* 0x000fe2000001000f */
[----:B------:R-:W-:Y:S01]  /*1a80*/  FMUL.FTZ R15, R17, R17 ;  /* 0x00000011110f7220 */ /* 0x000fe20000410000 */
[----:B------:R-:W-:Y:S01]  /*1a90*/  FADD.FTZ R17, R14, R17 ;  /* 0x000000110e117221 */ /* 0x000fe20000010000 */
[----:B------:R-:W-:Y:S01]  /*1aa0*/  FADD.FTZ R12, R12, R19 ;  /* 0x000000130c0c7221 */ /* 0x000fe20000010000 */
[----:B------:R-:W-:Y:S01]  /*1ab0*/  FADD.FTZ R13, R13, R16 ;  /* 0x000000100d0d7221 */ /* 0x000fe20000010000 */
[----:B------:R-:W-:Y:S01]  /*1ac0*/  FFMA.FTZ R14, R14, R14, R15 ;  /* 0x0000000e0e0e7223 */ /* 0x000fe2000001000f */
[----:B--2---:R-:W-:-:S02]  /*1ad0*/  HADD2.F32 R18, -RZ, R52.H1_H1 ;  /* 0x30000034ff127230 */ /* 0x004fc40000004100 */
[----:B------:R-:W-:Y:S02]  /*1ae0*/  HADD2.F32 R15, -RZ, R52.H0_H0 ;  /* 0x20000034ff0f7230 */ /* 0x000fe40000004100 */
[----:B------:R-:W-:Y:S01]  /*1af0*/  FADD.FTZ R13, R13, R14 ;  /* 0x0000000e0d0d7221 */ /* 0x000fe20000010000 */
[----:B------:R-:W-:Y:S01]  /*1b00*/  FMUL.FTZ R16, R18, R18 ;  /* 0x0000001212107220 */ /* 0x000fe20000410000 */
[--C-:B---3--:R-:W-:Y:S02]  /*1b10*/  HADD2.F32 R19, -RZ, R53.reuse.H1_H1 ;  /* 0x30000035ff137230 */ /* 0x108fe40000004100 */
[----:B------:R-:W-:Y:S01]  /*1b20*/  FADD.FTZ R12, R12, R17 ;  /* 0x000000110c0c7221 */ /* 0x000fe20000010000 */
[----:B------:R-:W-:Y:S02]  /*1b30*/  HADD2.F32 R14, -RZ, R53.H0_H0 ;  /* 0x20000035ff0e7230 */ /* 0x000fe40000004100 */
[C---:B------:R-:W-:Y:S01]  /*1b40*/  FADD.FTZ R17, R15.reuse, R18 ;  /* 0x000000120f117221 */ /* 0x040fe20000010000 */
[----:B------:R-:W-:Y:S01]  /*1b50*/  FFMA.FTZ R16, R15, R15, R16 ;  /* 0x0000000f0f107223 */ /* 0x000fe20000010010 */
[----:B------:R-:W-:Y:S01]  /*1b60*/  FMUL.FTZ R15, R19, R19 ;  /* 0x00000013130f7220 */ /* 0x000fe20000410000 */
[----:B------:R-:W-:Y:S01]  /*1b70*/  FADD.FTZ R19, R14, R19 ;  /* 0x000000130e137221 */ /* 0x000fe20000010000 */
[----:B------:R-:W-:Y:S01]  /*1b80*/  FADD.FTZ R12, R12, R17 ;  /* 0x000000110c0c7221 */ /* 0x000fe20000010000 */
[----:B------:R-:W-:Y:S01]  /*1b90*/  FADD.FTZ R13, R13, R16 ;  /* 0x000000100d0d7221 */ /* 0x000fe20000010000 */
[----:B------:R-:W-:-:S02]  /*1ba0*/  FFMA.FTZ R14, R14, R14, R15 ;  /* 0x0000000e0e0e7223 */ /* 0x000fc4000001000f */
[----:B------:R-:W-:Y:S02]  /*1bb0*/  FADD.FTZ R12, R12, R19 ;  /* 0x000000130c0c7221 */ /* 0x000fe40000010000 */
[----:B------:R-:W-:-:S03]  /*1bc0*/  FADD.FTZ R13, R13, R14 ;  /* 0x0000000e0d0d7221 */ /* 0x000fc60000010000 */
        /* <DEDUP_REMOVED lines=23> */
[----:B------:R-:W-:Y:S02]  /*1d40*/  ISETP.NE.AND P2, PT, R4, RZ, PT ;  /* 0x000000ff0400720c */ /* 0x000fe40003f45270 */
[----:B------:R-:W-:Y:S01]  /*1d50*/  ISETP.NE.AND P3, PT, R3, RZ, PT ;  /* 0x000000ff0300720c */ /* 0x000fe20003f65270 */
[----:B------:R-:W-:Y:S08]  /*1d60*/  BSSY B0, `(.L_x_3839) ;  /* 0x000002d000007945 */ /* 0x000ff00003800000 */
        /* <DEDUP_REMOVED lines=9> */
[----:B------:R-:W2:Y:S04]  /*1e00*/  LDS.128 R16, [UR5+0x20] ;  /* 0x00002005ff107984 */ /* 0x000ea80008000c00 */
[----:B------:R-:W3:Y:S01]  /*1e10*/  LDS.128 R20, [UR5+0x30] ;  /* 0x00003005ff147984 */ /* 0x000ee20008000c00 */
        /* <DEDUP_REMOVED lines=33> */
.L_x_3840:
[----:B------:R-:W-:Y:S05]  /*2030*/  BSYNC B0 ;  /* 0x0000000000007941 */ /* 0x000fea0003800000 */
.L_x_3839:
[----:B------:R-:W1:Y:S02]  /*2040*/  LDC R23, c[0x0][0xc] ;  /* 0x00000300ff177b82 */ /* 0x000e640000000800 */
[----:B-1----:R-:W-:-:S13]  /*2050*/  ISETP.GE.U32.AND P1, PT, R23, 0x2, PT ;  /* 0x000000021700780c */ /* 0x002fda0003f26070 */
[----:B------:R-:W-:Y:S05]  /*2060*/  @!P1 BRA `(.L_x_3841) ;  /* 0x0000000800709947 */ /* 0x000fea0003800000 */
[----:B------:R-:W-:Y:S05]  /*2070*/  @P3 BRA `(.L_x_3842) ;  /* 0x0000000000743947 */ /* 0x000fea0003800000 */
[----:B------:R-:W1:Y:S01]  /*2080*/  LDC R21, c[0x0][0x10] ;  /* 0x00000400ff157b82 */ /* 0x000e620000000800 */
[----:B------:R-:W2:Y:S01]  /*2090*/  S2R R20, SR_CTAID.Y ;  /* 0x0000000000147919 */ /* 0x000ea20000002600 */
[C---:B------:R-:W-:Y:S02]  /*20a0*/  LOP3.LUT R18, R6.reuse, 0x1, RZ, 0xc0, !PT ;  /* 0x0000000106127812 */ /* 0x040fe400078ec0ff */
[----:B------:R-:W-:-:S04]  /*20b0*/  LOP3.LUT P1, RZ, R6, 0x2, RZ, 0xc0, !PT ;  /* 0x0000000206ff7812 */ /* 0x000fc8000782c0ff */
[----:B------:R-:W3:Y:S08]  /*20c0*/  LDC.64 R16, c[0x0][0x248] ;  /* 0x00009200ff107b82 */ /* 0x000ef00000000a00 */
[----:B------:R-:W4:Y:S01]  /*20d0*/  LDC.64 R14, c[0x0][0x240] ;  /* 0x00009000ff0e7b82 */ /* 0x000f220000000a00 */
[----:B-1----:R-:W-:-:S04]  /*20e0*/  IMAD R18, R18, R21, RZ ;  /* 0x0000001512127224 */ /* 0x002fc800078e02ff */
[----:B------:R-:W-:-:S05]  /*20f0*/  IMAD R19, R18, R23, RZ ;  /* 0x0000001712137224 */ /* 0x000fca00078e02ff */
[----:B------:R-:W-:Y:S01]  /*2100*/  SHF.L.U32 R19, R19, 0x1, RZ ;  /* 0x0000000113137819 */ /* 0x000fe200000006ff */
[----:B--2---:R-:W-:-:S04]  /*2110*/  IMAD R21, R21, UR7, R20 ;  /* 0x0000000715157c24 */ /* 0x004fc8000f8e0214 */
[----:B---3--:R-:W-:Y:S01]  /*2120*/  IMAD.WIDE R16, R19, 0x4, R16 ;  /* 0x0000000413107825 */ /* 0x008fe200078e0210 */
[----:B------:R-:W-:Y:S02]  /*2130*/  IADD3 R19, R18, R20, RZ ;  /* 0x0000001412137210 */ /* 0x000fe40007ffe0ff */
[----:B------:R-:W-:-:S03]  /*2140*/  MOV R18, 0xffffffff ;  /* 0xffffffff00127802 */ /* 0x000fc60000000f00 */
[----:B----4-:R-:W-:Y:S01]  /*2150*/  IMAD.WIDE.U32 R14, R19, 0x4, R14 ;  /* 0x00000004130e7825 */ /* 0x010fe200078e000e */
        /* <DEDUP_REMOVED lines=10> */
.L_x_3843:
[----:B-1----:R-:W2:Y:S04]  /*2200*/  LDG.E.STRONG.GPU R16, desc[UR8][R14.64] ;  /* 0x000000080e107981 */ /* 0x002ea8000c1ef900 */
[----:B--2---:R-:W-:Y:S01]  /*2210*/  CCTL.IVALL ;  /* 0x00000000ff00798f */ /* 0x004fe20002000000 */
[----:B------:R-:W-:Y:S05]  /*2220*/  YIELD ;  /* 0x0000000000007946 */ /* 0x000fea0003800000 */
[----:B------:R-:W-:-:S13]  /*2230*/  ISETP.NE.AND P1, PT, R16, R19, PT ;  /* 0x000000131000720c */ /* 0x000fda0003f25270 */
[----:B------:R-:W-:Y:S05]  /*2240*/  @P1 BRA `(.L_x_3843) ;  /* 0xfffffffc00ec1947 */ /* 0x000fea000383ffff */
.L_x_3842:
        /* <DEDUP_REMOVED lines=11> */
.L_x_3845:
[----:B------:R-:W-:-:S13]  /*2300*/  ISETP.EQ.OR P1, PT, R22, UR7, P3 ;  /* 0x0000000716007c0c */ /* 0x000fda0009f22670 */
[----:B------:R-:W1:Y:S01]  /*2310*/  @!P1 LDC R19, c[0x0][0x10] ;  /* 0x00000400ff139b82 */ /* 0x000e620000000800 */
[----:B------:R-:W2:Y:S01]  /*2320*/  @!P1 S2R R18, SR_CTAID.Y ;  /* 0x0000000000129919 */ /* 0x000ea20000002600 */
[----:B------:R-:W-:-:S06]  /*2330*/  @!P1 LOP3.LUT R16, R6, 0x1, RZ, 0xc0, !PT ;  /* 0x0000000106109812 */ /* 0x000fcc00078ec0ff */
[----:B------:R-:W3:Y:S01]  /*2340*/  @!P1 LDC.64 R14, c[0x0][0x248] ;  /* 0x00009200ff0e9b82 */ /* 0x000ee20000000a00 */
[----:B-1----:R-:W-:-:S04]  /*2350*/  @!P1 IMAD R16, R16, R19, RZ ;  /* 0x0000001310109224 */ /* 0x002fc800078e02ff */
[----:B------:R-:W-:-:S05]  /*2360*/  @!P1 IMAD R16, R16, R23, RZ ;  /* 0x0000001710109224 */ /* 0x000fca00078e02ff */
[----:B------:R-:W-:-:S05]  /*2370*/  @!P1 SHF.L.U32 R17, R16, 0x1, RZ ;  /* 0x0000000110119819 */ /* 0x000fca00000006ff */
[----:B---3--:R-:W-:-:S04]  /*2380*/  @!P1 IMAD.WIDE R14, R17, 0x4, R14 ;  /* 0x00000004110e9825 */ /* 0x008fc800078e020e */
[----:B--2---:R-:W-:-:S04]  /*2390*/  @!P1 IMAD R17, R19, R22, R18 ;  /* 0x0000001613119224 */ /* 0x004fc800078e0212 */
[----:B------:R-:W-:-:S06]  /*23a0*/  @!P1 IMAD.WIDE.U32 R14, R17, 0x8, R14 ;  /* 0x00000008110e9825 */ /* 0x000fcc00078e000e */
[----:B------:R-:W0:Y:S01]  /*23b0*/  @!P1 LDG.E.64 R14, desc[UR8][R14.64] ;  /* 0x000000080e0e9981 */ /* 0x000e22000c1e1b00 */
[C---:B------:R-:W-:Y:S02]  /*23c0*/  IADD3 R21, R22.reuse, 0x1, RZ ;  /* 0x0000000116157810 */ /* 0x040fe40007ffe0ff */
[----:B------:R-:W-:Y:S02]  /*23d0*/  IADD3 R19, R22, 0x2, RZ ;  /* 0x0000000216137810 */ /* 0x000fe40007ffe0ff */
[----:B------:R-:W-:Y:S02]  /*23e0*/  ISETP.EQ.OR P2, PT, R21, UR7, P3 ;  /* 0x0000000715007c0c */ /* 0x000fe40009f42670 */
[----:B------:R-:W-:-:S11]  /*23f0*/  ISETP.EQ.OR P4, PT, R19, UR7, P3 ;  /* 0x0000000713007c0c */ /* 0x000fd60009f82670 */
[----:B------:R-:W1:Y:S01]  /*2400*/  @!P2 S2R R16, SR_CTAID.Y ;  /* 0x000000000010a919 */ /* 0x000e620000002600 */
[----:B------:R-:W1:Y:S01]  /*2410*/  @!P2 LDC R60, c[0x0][0x10] ;  /* 0x00000400ff3cab82 */ /* 0x000e620000000800 */
[----:B------:R-:W-:Y:S01]  /*2420*/  @!P2 LOP3.LUT R59, R6, 0x1, RZ, 0xc0, !PT ;  /* 0x00000001063ba812 */ /* 0x000fe200078ec0ff */
[----:B------:R-:W2:Y:S06]  /*2430*/  @!P4 S2R R18, SR_CTAID.Y ;  /* 0x000000000012c919 */ /* 0x000eac0000002600 */
[----:B------:R-:W2:Y:S01]  /*2440*/  @!P4 LDC R20, c[0x0][0x10] ;  /* 0x00000400ff14cb82 */ /* 0x000ea20000000800 */
[----:B-1----:R-:W-:-:S07]  /*2450*/  @!P2 IMAD R21, R21, R60, R16 ;  /* 0x0000003c1515a224 */ /* 0x002fce00078e0210 */
[----:B------:R-:W1:Y:S01]  /*2460*/  @!P2 LDC.64 R16, c[0x0][0x248] ;  /* 0x00009200ff10ab82 */ /* 0x000e620000000a00 */
[----:B------:R-:W-:Y:S02]  /*2470*/  @!P2 IMAD R60, R59, R60, RZ ;  /* 0x0000003c3b3ca224 */ /* 0x000fe400078e02ff */
[----:B--2---:R-:W-:Y:S02]  /*2480*/  @!P4 IMAD R61, R19, R20, R18 ;  /* 0x00000014133dc224 */ /* 0x004fe400078e0212 */
[----:B------:R-:W-:-:S03]  /*2490*/  @!P2 IMAD R60, R60, R23, RZ ;  /* 0x000000173c3ca224 */ /* 0x000fc600078e02ff */
[----:B------:R-:W2:Y:S02]  /*24a0*/  @!P4 LDC.64 R18, c[0x0][0x248] ;  /* 0x00009200ff12cb82 */ /* 0x000ea40000000a00 */
[----:B------:R-:W-:-:S05]  /*24b0*/  @!P2 SHF.L.U32 R59, R60, 0x1, RZ ;  /* 0x000000013c3ba819 */ /* 0x000fca00000006ff */
[----:B-1----:R-:W-:-:S04]  /*24c0*/  @!P2 IMAD.WIDE R16, R59, 0x4, R16 ;  /* 0x000000043b10a825 */ /* 0x002fc800078e0210 */
[----:B------:R-:W-:Y:S01]  /*24d0*/  @!P2 IMAD.WIDE.U32 R16, R21, 0x8, R16 ;  /* 0x000000081510a825 */ /* 0x000fe200078e0010 */
[----:B------:R-:W-:-:S05]  /*24e0*/  @!P4 LOP3.LUT R21, R6, 0x1, RZ, 0xc0, !PT ;  /* 0x000000010615c812 */ /* 0x000fca00078ec0ff */
[----:B------:R-:W-:Y:S01]  /*24f0*/  @!P4 IMAD R20, R21, R20, RZ ;  /* 0x000000141514c224 */ /* 0x000fe200078e02ff */
[----:B------:R-:W-:Y:S01]  /*2500*/  IADD3 R21, R22, 0x3, RZ ;  /* 0x0000000316157810 */ /* 0x000fe20007ffe0ff */
[----:B------:R-:W3:Y:S02]  /*2510*/  @!P2 LDG.E.64 R16, desc[UR8][R16.64] ;  /* 0x000000081010a981 */ /* 0x000ee4000c1e1b00 */
[----:B------:R-:W-:Y:S01]  /*2520*/  @!P4 IMAD R20, R20, R23, RZ ;  /* 0x000000171414c224 */ /* 0x000fe200078e02ff */
[----:B------:R-:W-:-:S04]  /*2530*/  ISETP.EQ.OR P5, PT, R21, UR7, P3 ;  /* 0x0000000715007c0c */ /* 0x000fc80009fa2670 */
[----:B------:R-:W-:-:S05]  /*2540*/  @!P4 SHF.L.U32 R59, R20, 0x1, RZ ;  /* 0x00000001143bc819 */ /* 0x000fca00000006ff */
[----:B--2---:R-:W-:-:S04]  /*2550*/  @!P4 IMAD.WIDE R18, R59, 0x4, R18 ;  /* 0x000000043b12c825 */ /* 0x004fc800078e0212 */
[----:B------:R-:W1:Y:S01]  /*2560*/  @!P5 S2R R20, SR_CTAID.Y ;  /* 0x000000000014d919 */ /* 0x000e620000002600 */
[----:B------:R-:W-:Y:S01]  /*2570*/  @!P4 IMAD.WIDE.U32 R60, R61, 0x8, R18 ;  /* 0x000000083d3cc825 */ /* 0x000fe200078e0012 */
[----:B------:R-:W-:Y:S01]  /*2580*/  @!P5 LOP3.LUT R19, R6, 0x1, RZ, 0xc0, !PT ;  /* 0x000000010613d812 */ /* 0x000fe200078ec0ff */
[----:B------:R-:W1:Y:S02]  /*2590*/  @!P5 LDC R18, c[0x0][0x10] ;  /* 0x00000400ff12db82 */ /* 0x000e640000000800 */
[-C--:B-1----:R-:W-:Y:S02]  /*25a0*/  @!P5 IMAD R21, R21, R18.reuse, R20 ;  /* 0x000000121515d224 */ /* 0x082fe400078e0214 */
[----:B0-----:R-:W-:Y:S01]  /*25b0*/  @!P1 FADD.FTZ R12, R12, R14 ;  /* 0x0000000e0c0c9221 */ /* 0x001fe20000010000 */
[----:B------:R-:W-:-:S03]  /*25c0*/  @!P5 IMAD R14, R19, R18, RZ ;  /* 0x00000012130ed224 */ /* 0x000fc600078e02ff */
[----:B------:R-:W0:Y:S01]  /*25d0*/  @!P5 LDC.64 R18, c[0x0][0x248] ;  /* 0x00009200ff12db82 */ /* 0x000e220000000a00 */
[----:B------:R-:W-:-:S05]  /*25e0*/  @!P5 IMAD R14, R14, R23, RZ ;  /* 0x000000170e0ed224 */ /* 0x000fca00078e02ff */
[----:B------:R-:W-:-:S05]  /*25f0*/  @!P5 SHF.L.U32 R59, R14, 0x1, RZ ;  /* 0x000000010e3bd819 */ /* 0x000fca00000006ff */
[----:B0-----:R-:W-:-:S04]  /*2600*/  @!P5 IMAD.WIDE R18, R59, 0x4, R18 ;  /* 0x000000043b12d825 */ /* 0x001fc800078e0212 */
[----:B------:R-:W-:Y:S02]  /*2610*/  @!P5 IMAD.WIDE.U32 R20, R21, 0x8, R18 ;  /* 0x000000081514d825 */ /* 0x000fe400078e0012 */
[----:B------:R-:W2:Y:S04]  /*2620*/  @!P4 LDG.E.64 R18, desc[UR8][R60.64] ;  /* 0x000000083c12c981 */ /* 0x000ea8000c1e1b00 */
[----:B------:R-:W4:Y:S01]  /*2630*/  @!P5 LDG.E.64 R20, desc[UR8][R20.64] ;  /* 0x000000081414d981 */ /* 0x000f22000c1e1b00 */
[----:B------:R-:W-:Y:S01]  /*2640*/  IADD3 R58, R58, -0x4, RZ ;  /* 0xfffffffc3a3a7810 */ /* 0x000fe20007ffe0ff */
[----:B------:R-:W-:-:S03]  /*2650*/  @!P1 FADD.FTZ R13, R13, R15 ;  /* 0x0000000f0d0d9221 */ /* 0x000fc60000010000 */
[----:B------:R-:W-:Y:S02]  /*2660*/  ISETP.NE.AND P1, PT, R58, RZ, PT ;  /* 0x000000ff3a00720c */ /* 0x000fe40003f25270 */
[----:B------:R-:W-:Y:S01]  /*2670*/  IADD3 R22, R22, 0x4, RZ ;  /* 0x0000000416167810 */ /* 0x000fe20007ffe0ff */
[----:B---3--:R-:W-:Y:S01]  /*2680*/  @!P2 FADD.FTZ R12, R12, R16 ;  /* 0x000000100c0ca221 */ /* 0x008fe20000010000 */
[----:B------:R-:W-:-:S03]  /*2690*/  @!P2 FADD.FTZ R13, R13, R17 ;  /* 0x000000110d0da221 */ /* 0x000fc60000010000 */
[----:B--2---:R-:W-:Y:S01]  /*26a0*/  @!P4 FADD.FTZ R12, R12, R18 ;  /* 0x000000120c0cc221 */ /* 0x004fe20000010000 */
[----:B------:R-:W-:-:S03]  /*26b0*/  @!P4 FADD.FTZ R13, R13, R19 ;  /* 0x000000130d0dc221 */ /* 0x000fc60000010000 */
[----:B----4-:R-:W-:Y:S01]  /*26c0*/  @!P5 FADD.FTZ R12, R12, R20 ;  /* 0x000000140c0cd221 */ /* 0x010fe20000010000 */
[----:B------:R-:W-:Y:S01]  /*26d0*/  @!P5 FADD.FTZ R13, R13, R21 ;  /* 0x000000150d0dd221 */ /* 0x000fe20000010000 */
[----:B------:R-:W-:Y:S06]  /*26e0*/  @P1 BRA `(.L_x_3845) ;  /* 0xfffffffc00041947 */ /* 0x000fec000383ffff */
.L_x_3844:
        /* <DEDUP_REMOVED lines=19> */
.L_x_3847:
[----:B------:R-:W-:Y:S05]  /*2820*/  BSYNC B0 ;  /* 0x0000000000007941 */ /* 0x000fea0003800000 */
.L_x_3846:
        /* <DEDUP_REMOVED lines=9> */
[----:B------:R-:W2:Y:S01]  /*28c0*/  @!P1 S2R R21, SR_CTAID.Y ;  /* 0x0000000000159919 */ /* 0x000ea20000002600 */
[----:B------:R-:W-:Y:S02]  /*28d0*/  @!P1 LOP3.LUT R19, R6, 0x1, RZ, 0xc0, !PT ;  /* 0x0000000106139812 */ /* 0x000fe400078ec0ff */
[----:B------:R-:W3:Y:S08]  /*28e0*/  @!P1 LDC R20, c[0x0][0x10] ;  /* 0x00000400ff149b82 */ /* 0x000ef00000000800 */
[----:B------:R-:W4:Y:S01]  /*28f0*/  @!P2 LDC.64 R16, c[0x0][0x248] ;  /* 0x00009200ff10ab82 */ /* 0x000f220000000a00 */
[----:B-1----:R-:W-:-:S02]  /*2900*/  @!P2 IMAD R59, R59, R18, R14 ;  /* 0x000000123b3ba224 */ /* 0x002fc400078e020e */
[----:B------:R-:W-:-:S05]  /*2910*/  @!P2 IMAD R18, R15, R18, RZ ;  /* 0x000000120f12a224 */ /* 0x000fca00078e02ff */
[----:B------:R-:W1:Y:S01]  /*2920*/  @!P1 LDC.64 R14, c[0x0][0x248] ;  /* 0x00009200ff0e9b82 */ /* 0x000e620000000a00 */
[-C--:B---3--:R-:W-:Y:S02]  /*2930*/  @!P1 IMAD R58, R19, R20.reuse, RZ ;  /* 0x00000014133a9224 */ /* 0x088fe400078e02ff */
[-C--:B------:R-:W-:Y:S02]  /*2940*/  @!P2 IMAD R18, R18, R23.reuse, RZ ;  /* 0x000000171212a224 */ /* 0x080fe400078e02ff */
[----:B------:R-:W-:Y:S02]  /*2950*/  @!P1 IMAD R58, R58, R23, RZ ;  /* 0x000000173a3a9224 */ /* 0x000fe400078e02ff */
[----:B--2---:R-:W-:Y:S01]  /*2960*/  @!P1 IMAD R21, R22, R20, R21 ;  /* 0x0000001416159224 */ /* 0x004fe200078e0215 */
[----:B------:R-:W-:-:S05]  /*2970*/  @!P2 SHF.L.U32 R19, R18, 0x1, RZ ;  /* 0x000000011213a819 */ /* 0x000fca00000006ff */
[----:B----4-:R-:W-:Y:S01]  /*2980*/  @!P2 IMAD.WIDE R18, R19, 0x4, R16 ;  /* 0x000000041312a825 */ /* 0x010fe200078e0210 */
[----:B------:R-:W-:-:S05]  /*2990*/  @!P1 SHF.L.U32 R17, R58, 0x1, RZ ;  /* 0x000000013a119819 */ /* 0x000fca00000006ff */
[----:B-1----:R-:W-:-:S04]  /*29a0*/  @!P1 IMAD.WIDE R16, R17, 0x4, R14 ;  /* 0x0000000411109825 */ /* 0x002fc800078e020e */
        /* <DEDUP_REMOVED lines=8> */
.L_x_3841:
[----:B------:R-:W-:Y:S01]  /*2a30*/  ULDC.64 UR12, c[0x0][0x218] ;  /* 0x00008600000c7ab9 */ /* 0x000fe20000000a00 */
[----:B------:R-:W-:Y:S01]  /*2a40*/  LOP3.LUT P1, RZ, R3, UR7, RZ, 0xfc, !PT ;  /* 0x0000000703ff7c12 */ /* 0x000fe2000f82fcff */
[----:B------:R-:W2:Y:S01]  /*2a50*/  S2UR UR6, SR_CgaCtaId ;  /* 0x00000000000679c3 */ /* 0x000ea20000008800 */
[----:B------:R-:W-:Y:S01]  /*2a60*/  ISETP.EQ.U32.AND P2, PT, RZ, UR12, PT ;  /* 0x0000000cff007c0c */ /* 0x000fe2000bf42070 */
[----:B------:R-:W-:Y:S01]  /*2a70*/  UMOV UR5, 0x400 ;  /* 0x0000040000057882 */ /* 0x000fe20000000000 */
[----:B------:R-:W-:Y:S01]  /*2a80*/  IADD3 R61, R39, R42, RZ ;  /* 0x0000002a273d7210 */ /* 0x000fe20007ffe0ff */
[----:B------:R-:W-:Y:S01]  /*2a90*/  ULDC.64 UR14, c[0x0][0x278] ;  /* 0x00009e00000e7ab9 */ /* 0x000fe20000000a00 */
        /* <DEDUP_REMOVED lines=13> */
[----:B------:R-:W-:Y:S06]  /*2b70*/  BAR.SYNC.DEFER_BLOCKING 0x0 ;  /* 0x0000000000007b1d */ /* 0x000fec0000010000 */
[----:B------:R-:W2:Y:S04]  /*2b80*/  LDG.E.64 R14, desc[UR8][R58.64] ;  /* 0x000000083a0e7981 */ /* 0x000ea8000c1e1b00 */
[----:B------:R-:W2:Y:S01]  /*2b90*/  LDG.E.64 R16, desc[UR8][R16.64] ;  /* 0x0000000810107981 */ /* 0x000ea2000c1e1b00 */
[----:B-1----:R-:W-:Y:S01]  /*2ba0*/  MOV R20, 0x3f800000 ;  /* 0x3f80000000147802 */ /* 0x002fe20000000f00 */
[----:B0-----:R-:W-:Y:S01]  /*2bb0*/  HADD2.F32 R13, -RZ, R40.H0_H0 ;  /* 0x20000028ff0d7230 */ /* 0x001fe20000004100 */
[----:B------:R-:W-:Y:S01]  /*2bc0*/  ISETP.NE.AND P6, PT, RZ, UR10, PT ;  /* 0x0000000aff007c0c */ /* 0x000fe2000bfc5270 */
[----:B------:R-:W0:Y:S01]  /*2bd0*/  LDS.64 R18, [UR5+0x90] ;  /* 0x00009005ff127984 */ /* 0x000e220008000a00 */
[----:B------:R-:W-:-:S02]  /*2be0*/  HADD2.F32 R21, -RZ, R30.H0_H0 ;  /* 0x2000001eff157230 */ /* 0x000fc40000004100 */
[----:B------:R-:W-:Y:S02]  /*2bf0*/  HADD2.F32 R23, -RZ, R30.H1_H1 ;  /* 0x3000001eff177230 */ /* 0x000fe40000004100 */
[----:B0-----:R-:W-:-:S04]  /*2c00*/  FMUL.FTZ R42, R18, UR6 ;  /* 0x00000006122a7c20 */ /* 0x001fc80008410000 */
[----:B------:R-:W-:Y:S01]  /*2c10*/  FMUL.FTZ R18, R42, R42 ;  /* 0x0000002a2a127220 */ /* 0x000fe20000410000 */
[--C-:B------:R-:W-:Y:S01]  /*2c20*/  FADD.FTZ R13, R13, -R42.reuse ;  /* 0x8000002a0d0d7221 */ /* 0x100fe20000010000 */
[--C-:B------:R-:W-:Y:S01]  /*2c30*/  FADD.FTZ R21, R21, -R42.reuse ;  /* 0x8000002a15157221 */ /* 0x100fe20000010000 */
[----:B------:R-:W-:Y:S01]  /*2c40*/  FADD.FTZ R23, R23, -R42 ;  /* 0x8000002a17177221 */ /* 0x000fe20000010000 */
[----:B------:R-:W-:-:S05]  /*2c50*/  FFMA.FTZ R18, R19, UR6, -R18 ;  /* 0x0000000613127c23 */ /* 0x000fca0008010812 */
[----:B------:R-:W-:-:S13]  /*2c60*/  FSETP.GTU.FTZ.AND P1, PT, R18, RZ, PT ;  /* 0x000000ff1200720b */ /* 0x000fda0003f3c000 */
[----:B------:R-:W0:Y:S02]  /*2c70*/  @P1 LDC R19, c[0x0][0x238] ;  /* 0x00008e00ff131b82 */ /* 0x000e240000000800 */
[----:B0-----:R-:W-:Y:S01]  /*2c80*/  @P1 FADD.FTZ R18, R18, R19 ;  /* 0x0000001312121221 */ /* 0x001fe20000010000 */
[----:B------:R-:W-:-:S03]  /*2c90*/  HADD2.F32 R19, -RZ, R40.H1_H1 ;  /* 0x30000028ff137230 */ /* 0x000fc60000004100 */
[----:B------:R-:W0:Y:S01]  /*2ca0*/  @P1 MUFU.RSQ R20, R18 ;  /* 0x0000001200141308 */ /* 0x000e220000001400 */
[----:B------:R-:W-:Y:S01]  /*2cb0*/  ISETP.GE.U32.AND P1, PT, R9, UR14, PT ;  /* 0x0000000e09007c0c */ /* 0x000fe2000bf26070 */
[----:B------:R-:W-:-:S03]  /*2cc0*/  FADD.FTZ R19, R19, -R42 ;  /* 0x8000002a13137221 */ /* 0x000fc60000010000 */
[----:B------:R-:W-:-:S04]  /*2cd0*/  ISETP.GE.AND.EX P1, PT, R29, UR15, PT, P1 ;  /* 0x0000000f1d007c0c */ /* 0x000fc8000bf26310 */
[----:B------:R-:W-:Y:S01]  /*2ce0*/  ISETP.LT.U32.AND P1, PT, R3, 0x1e0, !P1 ;  /* 0x000001e00300780c */ /* 0x000fe20004f21070 */
        /* <DEDUP_REMOVED lines=15> */
.L_x_3848:
        /* <DEDUP_REMOVED lines=14> */
.L_x_3850:
[----:B------:R-:W-:Y:S05]  /*2ec0*/  BSYNC B0 ;  /* 0x0000000000007941 */ /* 0x000fea0003800000 */
.L_x_3849:
[-C--:B------:R-:W-:Y:S01]  /*2ed0*/  FMUL.FTZ R13, R21, R20.reuse ;  /* 0x00000014150d7220 */ /* 0x080fe20000410000 */
[----:B------:R-:W-:Y:S01]  /*2ee0*/  FMUL.FTZ R12, R23, R20 ;  /* 0x00000014170c7220 */ /* 0x000fe20000410000 */
[--C-:B------:R-:W-:Y:S02]  /*2ef0*/  HADD2.F32 R21, -RZ, R32.reuse.H0_H0 ;  /* 0x20000020ff157230 */ /* 0x100fe40000004100 */
[----:B------:R-:W-:Y:S02]  /*2f00*/  HADD2.F32 R23, -RZ, R32.H1_H1 ;  /* 0x30000020ff177230 */ /* 0x000fe40000004100 */
[----:B------:R-:W-:Y:S01]  /*2f10*/  FFMA.FTZ R22, R14, R13, R16 ;  /* 0x0000000d0e167223 */ /* 0x000fe20000010010 */
[----:B0-----:R-:W-:Y:S01]  /*2f20*/  FFMA.FTZ R59, R15, R12, R17 ;  /* 0x0000000c0f3b7223 */ /* 0x001fe20000010011 */
        /* <DEDUP_REMOVED lines=11> */
.L_x_3851:
        /* <DEDUP_REMOVED lines=14> */
.L_x_3853:
[----:B------:R-:W-:Y:S05]  /*30c0*/  BSYNC B0 ;  /* 0x0000000000007941 */ /* 0x000fea0003800000 */
.L_x_3852:
[----:B------:R-:W-:Y:S01]  /*30d0*/  ISETP.GE.U32.AND P1, PT, R10, UR14, PT ;  /* 0x0000000e0a007c0c */ /* 0x000fe2000bf26070 */
[--C-:B------:R-:W-:Y:S01]  /*30e0*/  FADD.FTZ R13, R21, -R42.reuse ;  /* 0x8000002a150d7221 */ /* 0x100fe20000010000 */
[----:B------:R-:W-:Y:S01]  /*30f0*/  ISETP.GE.U32.AND P2, PT, R11, UR14, PT ;  /* 0x0000000e0b007c0c */ /* 0x000fe2000bf46070 */
[--C-:B------:R-:W-:Y:S01]  /*3100*/  FADD.FTZ R23, R23, -R42.reuse ;  /* 0x8000002a17177221 */ /* 0x100fe20000010000 */
[----:B------:R-:W-:Y:S01]  /*3110*/  ISETP.GE.U32.AND P3, PT, R24, UR14, PT ;  /* 0x0000000e18007c0c */ /* 0x000fe2000bf66070 */
[--C-:B0-----:R-:W-:Y:S01]  /*3120*/  HADD2.F32 R19, -RZ, R34.reuse.H0_H0 ;  /* 0x20000022ff137230 */ /* 0x101fe20000004100 */
[----:B------:R-:W-:Y:S01]  /*3130*/  ISETP.GE.AND.EX P1, PT, R31, UR15, PT, P1 ;  /* 0x0000000f1f007c0c */ /* 0x000fe2000bf26310 */
[----:B------:R-:W-:Y:S01]  /*3140*/  HADD2.F32 R61, -RZ, R34.H1_H1 ;  /* 0x30000022ff3d7230 */ /* 0x000fe20000004100 */
[----:B------:R-:W-:Y:S01]  /*3150*/  ISETP.GE.AND.EX P2, PT, R33, UR15, PT, P2 ;  /* 0x0000000f21007c0c */ /* 0x000fe2000bf46320 */
[-C--:B------:R-:W-:Y:S01]  /*3160*/  FMUL.FTZ R13, R13, R20.reuse ;  /* 0x000000140d0d7220 */ /* 0x080fe20000410000 */
[----:B------:R-:W-:Y:S01]  /*3170*/  ISETP.GE.AND.EX P3, PT, R35, UR15, PT, P3 ;  /* 0x0000000f23007c0c */ /* 0x000fe2000bf66330 */
[----:B------:R-:W-:Y:S01]  /*3180*/  FMUL.FTZ R30, R23, R20 ;  /* 0x00000014171e7220 */ /* 0x000fe20000410000 */
[--C-:B------:R-:W-:Y:S01]  /*3190*/  HADD2.F32 R59, -RZ, R36.reuse.H0_H0 ;  /* 0x20000024ff3b7230 */ /* 0x100fe20000004100 */
[C---:B------:R-:W-:Y:S01]  /*31a0*/  ISETP.GT.U32.OR P1, PT, R3.reuse, 0x1df, P1 ;  /* 0x000001df0300780c */ /* 0x040fe20000f24470 */
[----:B------:R-:W-:Y:S01]  /*31b0*/  HADD2.F32 R21, -RZ, R36.H1_H1 ;  /* 0x30000024ff157230 */ /* 0x000fe20000004100 */
[----:B------:R-:W-:Y:S01]  /*31c0*/  ISETP.GT.U32.OR P2, PT, R3, 0x1df, P2 ;  /* 0x000001df0300780c */ /* 0x000fe20001744470 */
[--C-:B------:R-:W-:Y:S01]  /*31d0*/  FADD.FTZ R23, R19, -R42.reuse ;  /* 0x8000002a13177221 */ /* 0x100fe20000010000 */
[----:B------:R-:W-:Y:S01]  /*31e0*/  ISETP.GT.U32.OR P3, PT, R3, 0x1df, P3 ;  /* 0x000001df0300780c */ /* 0x000fe20001f64470 */
        /* <DEDUP_REMOVED lines=14> */
.L_x_3854:
[----:B------:R-:W-:Y:S04]  /*32d0*/  BSSY B0, `(.L_x_3855) ;  /* 0x000000e000007945 */ /* 0x000fe80003800000 */
[----:B------:R-:W-:Y:S05]  /*32e0*/  @P1 BRA `(.L_x_3856) ;  /* 0x0000000000301947 */ /* 0x000fea0003800000 */
[----:B------:R-:W-:Y:S01]  /*32f0*/  ULDC.64 UR12, c[0x0][0x270] ;  /* 0x00009c00000c7ab9 */ /* 0x000fe20000000a00 */
[----:B------:R-:W-:Y:S01]  /*3300*/  MOV R12, R54 ;  /* 0x00000036000c7202 */ /* 0x000fe20000000f00 */
[----:B------:R-:W-:Y:S01]  /*3310*/  IMAD R31, R31, UR12, RZ ;  /* 0x0000000c1f1f7c24 */ /* 0x000fe2000f8e02ff */
[----:B------:R-:W-:-:S03]  /*3320*/  MOV R13, R57 ;  /* 0x00000039000d7202 */ /* 0x000fc60000000f00 */
[C---:B------:R-:W-:Y:S02]  /*3330*/  IMAD R31, R10.reuse, UR13, R31 ;  /* 0x0000000d0a1f7c24 */ /* 0x040fe4000f8e021f */
[----:B------:R-:W-:Y:S01]  /*3340*/  IMAD.WIDE.U32 R12, R10, UR12, R12 ;  /* 0x0000000c0a0c7c25 */ /* 0x000fe2000f8e000c */
[----:B------:R-:W-:Y:S02]  /*3350*/  ULDC.64 UR12, c[0x0][0x210] ;  /* 0x00008400000c7ab9 */ /* 0x000fe40000000a00 */
[----:B------:R-:W-:Y:S02]  /*3360*/  LEA R18, P1, R12, UR12, 0x1 ;  /* 0x0000000c0c127c11 */ /* 0x000fe4000f8208ff */
[----:B------:R-:W-:Y:S02]  /*3370*/  IADD3 R31, R13, R31, RZ ;  /* 0x0000001f0d1f7210 */ /* 0x000fe40007ffe0ff */
[----:B------:R-:W-:Y:S02]  /*3380*/  F2FP.F16.F32.PACK_AB R13, R30, R22 ;  /* 0x000000161e0d723e */ /* 0x000fe400000000ff */
[----:B------:R-:W-:-:S05]  /*3390*/  LEA.HI.X R19, R12, UR13, R31, 0x1, P1 ;  /* 0x0000000d0c137c11 */ /* 0x000fca00088f0c1f */
[----:B------:R0:W-:Y:S02]  /*33a0*/  STG.E desc[UR8][R18.64], R13 ;  /* 0x0000000d12007986 */ /* 0x0001e4000c101908 */
.L_x_3856:
[----:B------:R-:W-:Y:S05]  /*33b0*/  BSYNC B0 ;  /* 0x0000000000007941 */ /* 0x000fea0003800000 */
.L_x_3855:
[-C--:B------:R-:W-:Y:S01]  /*33c0*/  FMUL.FTZ R23, R23, R20.reuse ;  /* 0x0000001417177220 */ /* 0x080fe20000410000 */
[----:B------:R-:W-:Y:S01]  /*33d0*/  FMUL.FTZ R12, R61, R20 ;  /* 0x000000143d0c7220 */ /* 0x000fe20000410000 */
[--C-:B------:R-:W-:Y:S01]  /*33e0*/  FADD.FTZ R59, R59, -R42.reuse ;  /* 0x8000002a3b3b7221 */ /* 0x100fe20000010000 */
[----:B------:R-:W-:Y:S01]  /*33f0*/  FADD.FTZ R21, R21, -R42 ;  /* 0x8000002a15157221 */ /* 0x000fe20000010000 */
        /* <DEDUP_REMOVED lines=13> */
.L_x_3857:
[----:B------:R-:W-:Y:S04]  /*34d0*/  BSSY B0, `(.L_x_3858) ;  /* 0x000000e000007945 */ /* 0x000fe80003800000 */
[----:B------:R-:W-:Y:S05]  /*34e0*/  @P2 BRA `(.L_x_3859) ;  /* 0x0000000000302947 */ /* 0x000fea0003800000 */
[----:B------:R-:W-:Y:S01]  /*34f0*/  ULDC.64 UR12, c[0x0][0x270] ;  /* 0x00009c00000c7ab9 */ /* 0x000fe20000000a00 */
[----:B------:R-:W-:Y:S01]  /*3500*/  MOV R12, R54 ;  /* 0x00000036000c7202 */ /* 0x000fe20000000f00 */
[----:B0-----:R-:W-:Y:S01]  /*3510*/  IMAD R18, R33, UR12, RZ ;  /* 0x0000000c21127c24 */ /* 0x001fe2000f8e02ff */
        /* <DEDUP_REMOVED lines=9> */
.L_x_3859:
[----:B------:R-:W-:Y:S05]  /*35b0*/  BSYNC B0 ;  /* 0x0000000000007941 */ /* 0x000fea0003800000 */
.L_x_3858:
[-C--:B------:R-:W-:Y:S01]  /*35c0*/  FMUL.FTZ R59, R59, R20.reuse ;  /* 0x000000143b3b7220 */ /* 0x080fe20000410000 */
[----:B------:R-:W-:Y:S01]  /*35d0*/  FMUL.FTZ R12, R21, R20 ;  /* 0x00000014150c7220 */ /* 0x000fe20000410000 */
[--C-:B0-----:R-:W-:Y:S02]  /*35e0*/  HADD2.F32 R13, -RZ, R2.reuse.H0_H0 ;  /* 0x20000002ff0d7230 */ /* 0x101fe40000004100 */
[----:B-1----:R-:W-:Y:S02]  /*35f0*/  HADD2.F32 R19, -RZ, R2.H1_H1 ;  /* 0x30000002ff137230 */ /* 0x002fe40000004100 */
        /* <DEDUP_REMOVED lines=13> */
.L_x_3860:
        /* <DEDUP_REMOVED lines=14> */
.L_x_3862:
[----:B------:R-:W-:Y:S05]  /*37b0*/  BSYNC B0 ;  /* 0x0000000000007941 */ /* 0x000fea0003800000 */
.L_x_3861:
[--C-:B0-----:R-:W-:Y:S01]  /*37c0*/  HADD2.F32 R21, -RZ, R0.reuse.H0_H0 ;  /* 0x20000000ff157230 */ /* 0x101fe20000004100 */
[----:B------:R-:W-:Y:S01]  /*37d0*/  IADD3 R18, R5, 0x60, RZ ;  /* 0x0000006005127810 */ /* 0x000fe20007ffe0ff */
[----:B------:R-:W-:Y:S01]  /*37e0*/  HADD2.F32 R31, -RZ, R0.H1_H1 ;  /* 0x30000000ff1f7230 */ /* 0x000fe20000004100 */
[----:B------:R-:W-:Y:S01]  /*37f0*/  ISETP.GE.U32.AND P1, PT, R25, UR14, PT ;  /* 0x0000000e19007c0c */ /* 0x000fe2000bf26070 */
[----:B------:R-:W-:Y:S01]  /*3800*/  HADD2.F32 R23, -RZ, R41.H0_H0 ;  /* 0x20000029ff177230 */ /* 0x000fe20000004100 */
[----:B------:R-:W-:Y:S01]  /*3810*/  ISETP.GE.U32.AND P2, PT, R18, UR14, PT ;  /* 0x0000000e12007c0c */ /* 0x000fe2000bf46070 */
[----:B------:R-:W-:Y:S01]  /*3820*/  HADD2.F32 R0, -RZ, R48.H0_H0 ;  /* 0x20000030ff007230 */ /* 0x000fe20000004100 */
[----:B------:R-:W-:Y:S01]  /*3830*/  SHF.R.S32.HI R30, RZ, 0x1f, R18 ;  /* 0x0000001fff1e7819 */ /* 0x000fe20000011412 */
[----:B------:R-:W-:Y:S02]  /*3840*/  HADD2.F32 R2, -RZ, R49.H0_H0 ;  /* 0x20000031ff027230 */ /* 0x000fe40000004100 */
[----:B------:R-:W-:Y:S01]  /*3850*/  FADD.FTZ R13, R13, -R42 ;  /* 0x8000002a0d0d7221 */ /* 0x000fe20000010000 */
[----:B------:R-:W-:-:S02]  /*3860*/  HADD2.F32 R12, -RZ, R50.H0_H0 ;  /* 0x20000032ff0c7230 */ /* 0x000fc40000004100 */
[--C-:B------:R-:W-:Y:S01]  /*3870*/  FADD.FTZ R36, R19, -R42.reuse ;  /* 0x8000002a13247221 */ /* 0x100fe20000010000 */
[----:B------:R-:W-:Y:S02]  /*3880*/  HADD2.F32 R22, -RZ, R51.H0_H0 ;  /* 0x20000033ff167230 */ /* 0x000fe40000004100 */
[--C-:B------:R-:W-:Y:S01]  /*3890*/  FADD.FTZ R21, R21, -R42.reuse ;  /* 0x8000002a15157221 */ /* 0x100fe20000010000 */
[----:B------:R-:W-:Y:S02]  /*38a0*/  HADD2.F32 R32, -RZ, R52.H0_H0 ;  /* 0x20000034ff207230 */ /* 0x000fe40000004100 */
[--C-:B------:R-:W-:Y:S01]  /*38b0*/  FADD.FTZ R31, R31, -R42.reuse ;  /* 0x8000002a1f1f7221 */ /* 0x100fe20000010000 */
[----:B------:R-:W-:Y:S02]  /*38c0*/  HADD2.F32 R34, -RZ, R53.H0_H0 ;  /* 0x20000035ff227230 */ /* 0x000fe40000004100 */
[----:B------:R-:W-:Y:S01]  /*38d0*/  FADD.FTZ R23, R23, -R42 ;  /* 0x8000002a17177221 */ /* 0x000fe20000010000 */
[----:B------:R-:W-:-:S02]  /*38e0*/  HADD2.F32 R41, -RZ, R41.H1_H1 ;  /* 0x30000029ff297230 */ /* 0x000fc40000004100 */
[--C-:B------:R-:W-:Y:S01]  /*38f0*/  FADD.FTZ R0, R0, -R42.reuse ;  /* 0x8000002a00007221 */ /* 0x100fe20000010000 */
[--C-:B------:R-:W-:Y:S02]  /*3900*/  HADD2.F32 R33, -RZ, R44.reuse.H0_H0 ;  /* 0x2000002cff217230 */ /* 0x100fe40000004100 */
[--C-:B------:R-:W-:Y:S01]  /*3910*/  FADD.FTZ R2, R2, -R42.reuse ;  /* 0x8000002a02027221 */ /* 0x100fe20000010000 */
[----:B------:R-:W-:Y:S02]  /*3920*/  HADD2.F32 R35, -RZ, R44.H1_H1 ;  /* 0x3000002cff237230 */ /* 0x000fe40000004100 */
[--C-:B------:R-:W-:Y:S01]  /*3930*/  FADD.FTZ R41, R41, -R42.reuse ;  /* 0x8000002a29297221 */ /* 0x100fe20000010000 */
[--C-:B------:R-:W-:Y:S02]  /*3940*/  HADD2.F32 R59, -RZ, R46.reuse.H0_H0 ;  /* 0x2000002eff3b7230 */ /* 0x100fe40000004100 */
[----:B------:R-:W-:Y:S01]  /*3950*/  FADD.FTZ R19, R33, -R42 ;  /* 0x8000002a21137221 */ /* 0x000fe20000010000 */
[----:B------:R-:W-:-:S02]  /*3960*/  HADD2.F32 R61, -RZ, R46.H1_H1 ;  /* 0x3000002eff3d7230 */ /* 0x000fc40000004100 */
[--C-:B------:R-:W-:Y:S01]  /*3970*/  FADD.FTZ R35, R35, -R42.reuse ;  /* 0x8000002a23237221 */ /* 0x100fe20000010000 */
[----:B------:R-:W-:Y:S02]  /*3980*/  HADD2.F32 R48, -RZ, R48.H1_H1 ;  /* 0x30000030ff307230 */ /* 0x000fe40000004100 */
[--C-:B------:R-:W-:Y:S01]  /*3990*/  FADD.FTZ R59, R59, -R42.reuse ;  /* 0x8000002a3b3b7221 */ /* 0x100fe20000010000 */
[----:B------:R-:W-:Y:S02]  /*39a0*/  HADD2.F32 R49, -RZ, R49.H1_H1 ;  /* 0x30000031ff317230 */ /* 0x000fe40000004100 */
[--C-:B------:R-:W-:Y:S01]  /*39b0*/  FADD.FTZ R61, R61, -R42.reuse ;  /* 0x8000002a3d3d7221 */ /* 0x100fe20000010000 */
[----:B------:R-:W-:Y:S02]  /*39c0*/  HADD2.F32 R50, -RZ, R50.H1_H1 ;  /* 0x30000032ff327230 */ /* 0x000fe40000004100 */
[----:B------:R-:W-:Y:S01]  /*39d0*/  FADD.FTZ R48, R48, -R42 ;  /* 0x8000002a30307221 */ /* 0x000fe20000010000 */
[----:B------:R-:W-:-:S02]  /*39e0*/  HADD2.F32 R51, -RZ, R51.H1_H1 ;  /* 0x30000033ff337230 */ /* 0x000fc40000004100 */
[--C-:B------:R-:W-:Y:S01]  /*39f0*/  FADD.FTZ R49, R49, -R42.reuse ;  /* 0x8000002a31317221 */ /* 0x100fe20000010000 */
[----:B------:R-:W-:Y:S02]  /*3a00*/  HADD2.F32 R52, -RZ, R52.H1_H1 ;  /* 0x30000034ff347230 */ /* 0x000fe40000004100 */
[--C-:B------:R-:W-:Y:S01]  /*3a10*/  FADD.FTZ R40, R12, -R42.reuse ;  /* 0x8000002a0c287221 */ /* 0x100fe20000010000 */
[----:B------:R-:W-:Y:S02]  /*3a20*/  HADD2.F32 R53, -RZ, R53.H1_H1 ;  /* 0x30000035ff357230 */ /* 0x000fe40000004100 */
[--C-:B------:R-:W-:Y:S01]  /*3a30*/  FADD.FTZ R50, R50, -R42.reuse ;  /* 0x8000002a32327221 */ /* 0x100fe20000010000 */
[--C-:B------:R-:W-:Y:S01]  /*3a40*/  FADD.FTZ R22, R22, -R42.reuse ;  /* 0x8000002a16167221 */ /* 0x100fe20000010000 */
[--C-:B------:R-:W-:Y:S01]  /*3a50*/  FADD.FTZ R51, R51, -R42.reuse ;  /* 0x8000002a33337221 */ /* 0x100fe20000010000 */
[--C-:B------:R-:W-:Y:S01]  /*3a60*/  FADD.FTZ R44, R32, -R42.reuse ;  /* 0x8000002a202c7221 */ /* 0x100fe20000010000 */
[--C-:B------:R-:W-:Y:S01]  /*3a70*/  FADD.FTZ R52, R52, -R42.reuse ;  /* 0x8000002a34347221 */ /* 0x100fe20000010000 */
[--C-:B------:R-:W-:Y:S01]  /*3a80*/  FADD.FTZ R34, R34, -R42.reuse ;  /* 0x8000002a22227221 */ /* 0x100fe20000010000 */
[----:B------:R-:W-:Y:S01]  /*3a90*/  FADD.FTZ R53, R53, -R42 ;  /* 0x8000002a35357221 */ /* 0x000fe20000010000 */
[----:B------:R-:W-:Y:S01]  /*3aa0*/  ISETP.GE.AND.EX P1, PT, R37, UR15, PT, P1 ;  /* 0x0000000f25007c0c */ /* 0x000fe2000bf26310 */
[-C--:B------:R-:W-:Y:S01]  /*3ab0*/  FMUL.FTZ R13, R13, R20.reuse ;  /* 0x000000140d0d7220 */ /* 0x080fe20000410000 */
[----:B------:R-:W-:Y:S01]  /*3ac0*/  ISETP.GE.AND.EX P2, PT, R30, UR15, PT, P2 ;  /* 0x0000000f1e007c0c */ /* 0x000fe2000bf46320 */
[-C--:B------:R-:W-:Y:S01]  /*3ad0*/  FMUL.FTZ R42, R36, R20.reuse ;  /* 0x00000014242a7220 */ /* 0x080fe20000410000 */
[-C--:B------:R-:W-:Y:S01]  /*3ae0*/  FMUL.FTZ R36, R31, R20.reuse ;  /* 0x000000141f247220 */ /* 0x080fe20000410000 */
[----:B------:R-:W-:Y:S01]  /*3af0*/  ISETP.GT.U32.OR P1, PT, R3, 0x1df, P1 ;  /* 0x000001df0300780c */ /* 0x000fe20000f24470 */
[----:B------:R-:W-:Y:S01]  /*3b00*/  FMUL.FTZ R21, R21, R20 ;  /* 0x0000001415157220 */ /* 0x000fe20000410000 */
[----:B------:R-:W-:Y:S01]  /*3b10*/  ISETP.GT.U32.OR P2, PT, R3, 0x1df, P2 ;  /* 0x000001df0300780c */ /* 0x000fe20001744470 */
[----:B------:R-:W-:Y:S01]  /*3b20*/  FFMA.FTZ R31, R14, R13, R16 ;  /* 0x0000000d0e1f7223 */ /* 0x000fe20000010010 */
        /* <DEDUP_REMOVED lines=12> */
.L_x_3863:
        /* <DEDUP_REMOVED lines=14> */
.L_x_3865:
[----:B------:R-:W-:Y:S05]  /*3cd0*/  BSYNC B0 ;  /* 0x0000000000007941 */ /* 0x000fea0003800000 */
.L_x_3864:
        /* <DEDUP_REMOVED lines=13> */
.L_x_3866:
        /* <DEDUP_REMOVED lines=14> */
.L_x_3868:
[----:B------:R-:W-:Y:S05]  /*3e90*/  BSYNC B0 ;  /* 0x0000000000007941 */ /* 0x000fea0003800000 */
.L_x_3867:
[----:B01----:R-:W-:Y:S01]  /*3ea0*/  IADD3 R31, R5, 0x70, RZ ;  /* 0x00000070051f7810 */ /* 0x003fe20007ffe0ff */
[-C--:B------:R-:W-:Y:S01]  /*3eb0*/  FMUL.FTZ R36, R35, R20.reuse ;  /* 0x0000001423247220 */ /* 0x080fe20000410000 */
[----:B------:R-:W-:Y:S01]  /*3ec0*/  IADD3 R12, R5, 0x80, RZ ;  /* 0x00000080050c7810 */ /* 0x000fe20007ffe0ff */
[-C--:B------:R-:W-:Y:S01]  /*3ed0*/  FMUL.FTZ R23, R23, R20.reuse ;  /* 0x0000001417177220 */ /* 0x080fe20000410000 */
[----:B------:R-:W-:Y:S01]  /*3ee0*/  IADD3 R13, R5, 0x90, RZ ;  /* 0x00000090050d7810 */ /* 0x000fe20007ffe0ff */
[-C--:B------:R-:W-:Y:S01]  /*3ef0*/  FMUL.FTZ R46, R41, R20.reuse ;  /* 0x00000014292e7220 */ /* 0x080fe20000410000 */
[----:B------:R-:W-:Y:S01]  /*3f00*/  IADD3 R18, R5, 0xa0, RZ ;  /* 0x000000a005127810 */ /* 0x000fe20007ffe0ff */
        /* <DEDUP_REMOVED lines=9> */
[----:B------:R-:W-:Y:S01]  /*3fa0*/  SHF.R.S32.HI R30, RZ, 0x1f, R31 ;  /* 0x0000001fff1e7819 */ /* 0x000fe2000001141f */
[-C--:B------:R-:W-:Y:S01]  /*3fb0*/  FMUL.FTZ R19, R19, R20.reuse ;  /* 0x0000001413137220 */ /* 0x080fe20000410000 */
[----:B------:R-:W-:Y:S01]  /*3fc0*/  SHF.R.S32.HI R21, RZ, 0x1f, R12 ;  /* 0x0000001fff157819 */ /* 0x000fe2000001140c */
[-C--:B------:R-:W-:Y:S01]  /*3fd0*/  FMUL.FTZ R59, R59, R20.reuse ;  /* 0x000000143b3b7220 */ /* 0x080fe20000410000 */
[----:B------:R-:W-:Y:S01]  /*3fe0*/  SHF.R.S32.HI R32, RZ, 0x1f, R13 ;  /* 0x0000001fff207819 */ /* 0x000fe2000001140d */
[-C--:B------:R-:W-:Y:S01]  /*3ff0*/  FMUL.FTZ R48, R48, R20.reuse ;  /* 0x0000001430307220 */ /* 0x080fe20000410000 */
[----:B------:R-:W-:Y:S01]  /*4000*/  SHF.R.S32.HI R33, RZ, 0x1f, R18 ;  /* 0x0000001fff217819 */ /* 0x000fe20000011412 */
        /* <DEDUP_REMOVED lines=10> */
[----:B------:R-:W-:Y:S01]  /*40b0*/  FMUL.FTZ R20, R53, R20 ;  /* 0x0000001435147220 */ /* 0x000fe20000410000 */
[C---:B------:R-:W-:Y:S01]  /*40c0*/  ISETP.GT.U32.OR P4, PT, R3.reuse, 0x1df, P4 ;  /* 0x000001df0300780c */ /* 0x040fe20002784470 */
[----:B------:R-:W-:Y:S01]  /*40d0*/  FFMA.FTZ R34, R14, R23, R16 ;  /* 0x000000170e227223 */ /* 0x000fe20000010010 */
[----:B------:R-:W-:Y:S01]  /*40e0*/  ISETP.GT.U32.OR P3, PT, R3, 0x1df, P3 ;  /* 0x000001df0300780c */ /* 0x000fe20001f64470 */
        /* <DEDUP_REMOVED lines=14> */
.L_x_3869:
        /* <DEDUP_REMOVED lines=14> */
.L_x_3871:
[----:B------:R-:W-:Y:S05]  /*42b0*/  BSYNC B0 ;  /* 0x0000000000007941 */ /* 0x000fea0003800000 */
.L_x_3870:
        /* <DEDUP_REMOVED lines=13> */
.L_x_3872:
        /* <DEDUP_REMOVED lines=14> */
.L_x_3874:
[----:B------:R-:W-:Y:S05]  /*4470*/  BSYNC B0 ;  /* 0x0000000000007941 */ /* 0x000fea0003800000 */
.L_x_3873:
        /* <DEDUP_REMOVED lines=13> */
.L_x_3875:
        /* <DEDUP_REMOVED lines=14> */
.L_x_3877:
[----:B------:R-:W-:Y:S05]  /*4630*/  BSYNC B0 ;  /* 0x0000000000007941 */ /* 0x000fea0003800000 */
.L_x_3876:
[----:B------:R-:W-:Y:S01]  /*4640*/  IADD3 R21, R5, 0xb0, RZ ;  /* 0x000000b005157810 */ /* 0x000fe20007ffe0ff */
[----:B------:R-:W-:Y:S01]  /*4650*/  FFMA.FTZ R35, R14, R35, R16 ;  /* 0x000000230e237223 */ /* 0x000fe20000010010 */
[----:B------:R-:W-:Y:S01]  /*4660*/  FFMA.FTZ R48, R15, R48, R17 ;  /* 0x000000300f307223 */ /* 0x000fe20000010011 */
[----:B------:R-:W-:Y:S06]  /*4670*/  @!P6 BRA `(.L_x_3878) ;  /* 0x000000000028e947 */ /* 0x000fec0003800000 */
[----:B-1----:R-:W-:Y:S01]  /*4680*/  FMUL.FTZ R19, R48, -1.4426950216293334961 ;  /* 0xbfb8aa3b30137820 */ /* 0x002fe20000410000 */
[----:B--2---:R-:W-:-:S05]  /*4690*/  FMUL.FTZ R12, R35, -1.4426950216293334961 ;  /* 0xbfb8aa3b230c7820 */ /* 0x004fca0000410000 */
        /* <DEDUP_REMOVED lines=8> */
.L_x_3878:
[----:B------:R-:W-:Y:S04]  /*4720*/  BSSY B0, `(.L_x_3879) ;  /* 0x000000e000007945 */ /* 0x000fe80003800000 */
[----:B------:R-:W-:Y:S05]  /*4730*/  @P2 BRA `(.L_x_3880) ;  /* 0x0000000000302947 */ /* 0x000fea0003800000 */
[----:B------:R-:W-:Y:S01]  /*4740*/  ULDC.64 UR12, c[0x0][0x270] ;  /* 0x00009c00000c7ab9 */ /* 0x000fe20000000a00 */
[----:B--2---:R-:W-:Y:S01]  /*4750*/  MOV R12, R54 ;  /* 0x00000036000c7202 */ /* 0x004fe20000000f00 */
        /* <DEDUP_REMOVED lines=8> */
[----:B-1----:R-:W-:-:S05]  /*47e0*/  LEA.HI.X R19, R12, UR13, R33, 0x1, P1 ;  /* 0x0000000d0c137c11 */ /* 0x002fca00088f0c21 */
[----:B------:R3:W-:Y:S02]  /*47f0*/  STG.E desc[UR8][R18.64], R35 ;  /* 0x0000002312007986 */ /* 0x0007e4000c101908 */
.L_x_3880:
[----:B------:R-:W-:Y:S05]  /*4800*/  BSYNC B0 ;  /* 0x0000000000007941 */ /* 0x000fea0003800000 */
.L_x_3879:
[----:B-1-3--:R-:W-:Y:S01]  /*4810*/  IADD3 R19, R5, 0xf0, RZ ;  /* 0x000000f005137810 */ /* 0x00afe20007ffe0ff */
[C-C-:B------:R-:W-:Y:S01]  /*4820*/  FFMA.FTZ R37, R14.reuse, R37, R16.reuse ;  /* 0x000000250e257223 */ /* 0x140fe20000010010 */
[----:B------:R-:W-:Y:S01]  /*4830*/  ISETP.GE.U32.AND P5, PT, R21, UR14, PT ;  /* 0x0000000e15007c0c */ /* 0x000fe2000bfa6070 */
[--C-:B------:R-:W-:Y:S01]  /*4840*/  FFMA.FTZ R41, R14, R41, R16.reuse ;  /* 0x000000290e297223 */ /* 0x100fe20000010010 */
[----:B------:R-:W-:Y:S01]  /*4850*/  ISETP.GE.U32.AND P1, PT, R26, UR14, PT ;  /* 0x0000000e1a007c0c */ /* 0x000fe2000bf26070 */
[C-C-:B------:R-:W-:Y:S01]  /*4860*/  FFMA.FTZ R49, R14.reuse, R49, R16.reuse ;  /* 0x000000310e317223 */ /* 0x140fe20000010010 */
[----:B------:R-:W-:Y:S01]  /*4870*/  ISETP.GE.U32.AND P2, PT, R27, UR14, PT ;  /* 0x0000000e1b007c0c */ /* 0x000fe2000bf46070 */
[C-C-:B------:R-:W-:Y:S01]  /*4880*/  FFMA.FTZ R51, R14.reuse, R51, R16.reuse ;  /* 0x000000330e337223 */ /* 0x140fe20000010010 */
[----:B------:R-:W-:Y:S01]  /*4890*/  SHF.R.S32.HI R22, RZ, 0x1f, R21 ;  /* 0x0000001fff167819 */ /* 0x000fe20000011415 */
[----:B------:R-:W-:Y:S01]  /*48a0*/  FFMA.FTZ R16, R14, R61, R16 ;  /* 0x0000003d0e107223 */ /* 0x000fe20000010010 */
[----:B------:R-:W-:Y:S01]  /*48b0*/  ISETP.GE.U32.AND P3, PT, R28, UR14, PT ;  /* 0x0000000e1c007c0c */ /* 0x000fe2000bf66070 */
[--C-:B------:R-:W-:Y:S01]  /*48c0*/  FFMA.FTZ R50, R15, R50, R17.reuse ;  /* 0x000000320f327223 */ /* 0x100fe20000010011 */
[----:B------:R-:W-:Y:S01]  /*48d0*/  ISETP.GE.U32.AND P4, PT, R19, UR14, PT ;  /* 0x0000000e13007c0c */ /* 0x000fe2000bf86070 */
[C---:B------:R-:W-:Y:S01]  /*48e0*/  FFMA.FTZ R2, R15.reuse, R2, R17 ;  /* 0x000000020f027223 */ /* 0x040fe20000010011 */
[----:B------:R-:W-:Y:S01]  /*48f0*/  SHF.R.S32.HI R18, RZ, 0x1f, R19 ;  /* 0x0000001fff127819 */ /* 0x000fe20000011413 */
[C-C-:B------:R-:W-:Y:S01]  /*4900*/  FFMA.FTZ R52, R15.reuse, R52, R17.reuse ;  /* 0x000000340f347223 */ /* 0x140fe20000010011 */
[----:B------:R-:W-:Y:S01]  /*4910*/  ISETP.GE.AND.EX P5, PT, R22, UR15, PT, P5 ;  /* 0x0000000f16007c0c */ /* 0x000fe2000bfa6350 */
[--C-:B------:R-:W-:Y:S01]  /*4920*/  FFMA.FTZ R23, R15, R20, R17.reuse ;  /* 0x000000140f177223 */ /* 0x100fe20000010011 */
[----:B------:R-:W-:Y:S01]  /*4930*/  ISETP.GE.AND.EX P1, PT, R43, UR15, PT, P1 ;  /* 0x0000000f2b007c0c */ /* 0x000fe2000bf26310 */
[----:B------:R-:W-:Y:S01]  /*4940*/  FFMA.FTZ R0, R15, R0, R17 ;  /* 0x000000000f007223 */ /* 0x000fe20000010011 */
        /* <DEDUP_REMOVED lines=9> */
[----:B------:R-:W-:Y:S01]  /*49e0*/  FMUL.FTZ R15, R0, -1.4426950216293334961 ;  /* 0xbfb8aa3b000f7820 */ /* 0x000fe20000410000 */
        /* <DEDUP_REMOVED lines=9> */
.L_x_3881:
[----:B------:R-:W-:Y:S04]  /*4a80*/  BSSY B0, `(.L_x_3882) ;  /* 0x000000e000007945 */ /* 0x000fe80003800000 */
[----:B------:R-:W-:Y:S05]  /*4a90*/  @P5 BRA `(.L_x_3883) ;  /* 0x0000000000305947 */ /* 0x000fea0003800000 */
[----:B------:R-:W-:Y:S01]  /*4aa0*/  ULDC.64 UR12, c[0x0][0x270] ;  /* 0x00009c00000c7ab9 */ /* 0x000fe20000000a00 */
[----:B--2---:R-:W-:Y:S01]  /*4ab0*/  MOV R12, R54 ;  /* 0x00000036000c7202 */ /* 0x004fe20000000f00 */
        /* <DEDUP_REMOVED lines=10> */
.L_x_3883:
[----:B------:R-:W-:Y:S05]  /*4b60*/  BSYNC B0 ;  /* 0x0000000000007941 */ /* 0x000fea0003800000 */
.L_x_3882:
[----:B------:R-:W-:Y:S05]  /*4b70*/  @!P6 BRA `(.L_x_3884) ;  /* 0x000000000028e947 */ /* 0x000fea0003800000 */
[----:B------:R-:W-:Y:S01]  /*4b80*/  FMUL.FTZ R0, R41, -1.4426950216293334961 ;  /* 0xbfb8aa3b29007820 */ /* 0x000fe20000410000 */
[----:B--2---:R-:W-:-:S05]  /*4b90*/  FMUL.FTZ R13, R50, -1.4426950216293334961 ;  /* 0xbfb8aa3b320d7820 */ /* 0x004fca0000410000 */
        /* <DEDUP_REMOVED lines=8> */
.L_x_3884:
        /* <DEDUP_REMOVED lines=10> */
[----:B-1----:R-:W-:-:S02]  /*4cc0*/  LEA R14, P1, R12, UR12, 0x1 ;  /* 0x0000000c0c0e7c11 */ /* 0x002fc4000f8208ff */
[----:B------:R-:W-:-:S04]  /*4cd0*/  IADD3 R43, R13, R43, RZ ;  /* 0x0000002b0d2b7210 */ /* 0x000fc80007ffe0ff */
[----:B------:R-:W-:-:S05]  /*4ce0*/  LEA.HI.X R15, R12, UR13, R43, 0x1, P1 ;  /* 0x0000000d0c0f7c11 */ /* 0x000fca00088f0c2b */
[----:B------:R3:W-:Y:S02]  /*4cf0*/  STG.E desc[UR8][R14.64], R41 ;  /* 0x000000290e007986 */ /* 0x0007e4000c101908 */
.L_x_3886:
[----:B------:R-:W-:Y:S05]  /*4d00*/  BSYNC B0 ;  /* 0x0000000000007941 */ /* 0x000fea0003800000 */
.L_x_3885:
[----:B------:R-:W-:Y:S05]  /*4d10*/  @!P6 BRA `(.L_x_3887) ;  /* 0x000000000028e947 */ /* 0x000fea0003800000 */
[----:B------:R-:W-:Y:S01]  /*4d20*/  FMUL.FTZ R0, R49, -1.4426950216293334961 ;  /* 0xbfb8aa3b31007820 */ /* 0x000fe20000410000 */
[----:B--2---:R-:W-:-:S05]  /*4d30*/  FMUL.FTZ R13, R2, -1.4426950216293334961 ;  /* 0xbfb8aa3b020d7820 */ /* 0x004fca0000410000 */
[----:B------:R-:W2:Y:S08]  /*4d40*/  MUFU.EX2 R0, R0 ;  /* 0x0000000000007308 */ /* 0x000eb00000000800 */
[----:B------:R-:W1:Y:S01]  /*4d50*/  MUFU.EX2 R13, R13 ;  /* 0x0000000d000d7308 */ /* 0x000e620000000800 */
[----:B--2---:R-:W-:-:S07]  /*4d60*/  FADD.FTZ R12, R0, 1 ;  /* 0x3f800000000c7421 */ /* 0x004fce0000010000 */
[----:B------:R-:W2:Y:S01]  /*4d70*/  MUFU.RCP R12, R12 ;  /* 0x0000000c000c7308 */ /* 0x000ea20000001000 */
[----:B-1-3--:R-:W-:-:S07]  /*4d80*/  FADD.FTZ R14, R13, 1 ;  /* 0x3f8000000d0e7421 */ /* 0x00afce0000010000 */
[----:B------:R-:W1:Y:S01]  /*4d90*/  MUFU.RCP R15, R14 ;  /* 0x0000000e000f7308 */ /* 0x000e620000001000 */
[----:B--2---:R-:W-:Y:S01]  /*4da0*/  FMUL.FTZ R49, R49, R12 ;  /* 0x0000000c31317220 */ /* 0x004fe20000410000 */
[----:B-1----:R-:W-:-:S07]  /*4db0*/  FMUL.FTZ R2, R2, R15 ;  /* 0x0000000f02027220 */ /* 0x002fce0000410000 */
.L_x_3887:
[----:B------:R-:W-:Y:S04]  /*4dc0*/  BSSY B0, `(.L_x_3888) ;  /* 0x000000e000007945 */ /* 0x000fe80003800000 */
[----:B------:R-:W-:Y:S05]  /*4dd0*/  @P2 BRA `(.L_x_3889) ;  /* 0x0000000000302947 */ /* 0x000fea0003800000 */
[----:B------:R-:W-:Y:S01]  /*4de0*/  ULDC.64 UR12, c[0x0][0x270] ;  /* 0x00009c00000c7ab9 */ /* 0x000fe20000000a00 */
[----:B-1-3--:R-:W-:Y:S01]  /*4df0*/  MOV R14, R54 ;  /* 0x00000036000e7202 */ /* 0x00afe20000000f00 */
[----:B------:R-:W-:Y:S01]  /*4e00*/  IMAD R0, R45, UR12, RZ ;  /* 0x0000000c2d007c24 */ /* 0x000fe2000f8e02ff */
[----:B------:R-:W-:Y:S02]  /*4e10*/  MOV R15, R57 ;  /* 0x00000039000f7202 */ /* 0x000fe40000000f00 */
[----:B------:R-:W-:Y:S01]  /*4e20*/  F2FP.F16.F32.PACK_AB R49, R2, R49 ;  /* 0x000000310231723e */ /* 0x000fe200000000ff */
[C---:B--2---:R-:W-:Y:S02]  /*4e30*/  IMAD R13, R27.reuse, UR13, R0 ;  /* 0x0000000d1b0d7c24 */ /* 0x044fe4000f8e0200 */
[----:B------:R-:W-:Y:S01]  /*4e40*/  IMAD.WIDE.U32 R14, R27, UR12, R14 ;  /* 0x0000000c1b0e7c25 */ /* 0x000fe2000f8e000e */
[----:B------:R-:W-:Y:S02]  /*4e50*/  ULDC.64 UR12, c[0x0][0x210] ;  /* 0x00008400000c7ab9 */ /* 0x000fe40000000a00 */
[----:B------:R-:W-:-:S02]  /*4e60*/  LEA R12, P1, R14, UR12, 0x1 ;  /* 0x0000000c0e0c7c11 */ /* 0x000fc4000f8208ff */
[----:B------:R-:W-:-:S04]  /*4e70*/  IADD3 R13, R15, R13, RZ ;  /* 0x0000000d0f0d7210 */ /* 0x000fc80007ffe0ff */
[----:B------:R-:W-:-:S05]  /*4e80*/  LEA.HI.X R13, R14, UR13, R13, 0x1, P1 ;  /* 0x0000000d0e0d7c11 */ /* 0x000fca00088f0c0d */
[----:B------:R4:W-:Y:S02]  /*4e90*/  STG.E desc[UR8][R12.64], R49 ;  /* 0x000000310c007986 */ /* 0x0009e4000c101908 */
.L_x_3889:
[----:B------:R-:W-:Y:S05]  /*4ea0*/  BSYNC B0 ;  /* 0x0000000000007941 */ /* 0x000fea0003800000 */
.L_x_3888:
[----:B------:R-:W-:Y:S05]  /*4eb0*/  @!P6 BRA `(.L_x_3890) ;  /* 0x000000000028e947 */ /* 0x000fea0003800000 */
[----:B------:R-:W-:Y:S01]  /*4ec0*/  FMUL.FTZ R0, R51, -1.4426950216293334961 ;  /* 0xbfb8aa3b33007820 */ /* 0x000fe20000410000 */
[----:B--2-4-:R-:W-:-:S05]  /*4ed0*/  FMUL.FTZ R12, R52, -1.4426950216293334961 ;  /* 0xbfb8aa3b340c7820 */ /* 0x014fca0000410000 */
        /* <DEDUP_REMOVED lines=8> */
.L_x_3890:
[----:B------:R-:W-:Y:S04]  /*4f60*/  BSSY B0, `(.L_x_3891) ;  /* 0x000000e000007945 */ /* 0x000fe80003800000 */
[----:B------:R-:W-:Y:S05]  /*4f70*/  @P3 BRA `(.L_x_3892) ;  /* 0x0000000000303947 */ /* 0x000fea0003800000 */
[----:B------:R-:W-:Y:S01]  /*4f80*/  ULDC.64 UR12, c[0x0][0x270] ;  /* 0x00009c00000c7ab9 */ /* 0x000fe20000000a00 */
[----:B--2-4-:R-:W-:Y:S01]  /*4f90*/  MOV R12, R54 ;  /* 0x00000036000c7202 */ /* 0x014fe20000000f00 */
[----:B------:R-:W-:Y:S01]  /*4fa0*/  IMAD R47, R47, UR12, RZ ;  /* 0x0000000c2f2f7c24 */ /* 0x000fe2000f8e02ff */
[----:B------:R-:W-:Y:S02]  /*4fb0*/  MOV R13, R57 ;  /* 0x00000039000d7202 */ /* 0x000fe40000000f00 */
[----:B------:R-:W-:Y:S01]  /*4fc0*/  F2FP.F16.F32.PACK_AB R51, R52, R51 ;  /* 0x000000333433723e */ /* 0x000fe200000000ff */
[C---:B------:R-:W-:Y:S02]  /*4fd0*/  IMAD R47, R28.reuse, UR13, R47 ;  /* 0x0000000d1c2f7c24 */ /* 0x040fe4000f8e022f */
[----:B-1-3--:R-:W-:Y:S01]  /*4fe0*/  IMAD.WIDE.U32 R14, R28, UR12, R12 ;  /* 0x0000000c1c0e7c25 */ /* 0x00afe2000f8e000c */
[----:B------:R-:W-:Y:S02]  /*4ff0*/  ULDC.64 UR12, c[0x0][0x210] ;  /* 0x00008400000c7ab9 */ /* 0x000fe40000000a00 */
[----:B------:R-:W-:-:S02]  /*5000*/  LEA R12, P1, R14, UR12, 0x1 ;  /* 0x0000000c0e0c7c11 */ /* 0x000fc4000f8208ff */
[----:B------:R-:W-:-:S04]  /*5010*/  IADD3 R47, R15, R47, RZ ;  /* 0x0000002f0f2f7210 */ /* 0x000fc80007ffe0ff */
[----:B------:R-:W-:-:S05]  /*5020*/  LEA.HI.X R13, R14, UR13, R47, 0x1, P1 ;  /* 0x0000000d0e0d7c11 */ /* 0x000fca00088f0c2f */
[----:B------:R1:W-:Y:S02]  /*5030*/  STG.E desc[UR8][R12.64], R51 ;  /* 0x000000330c007986 */ /* 0x0003e4000c101908 */
.L_x_3892:
[----:B------:R-:W-:Y:S05]  /*5040*/  BSYNC B0 ;  /* 0x0000000000007941 */ /* 0x000fea0003800000 */
.L_x_3891:
[----:B------:R-:W-:Y:S05]  /*5050*/  @!P6 BRA `(.L_x_3893) ;  /* 0x000000000028e947 */ /* 0x000fea0003800000 */
[----:B-12-4-:R-:W-:Y:S01]  /*5060*/  FMUL.FTZ R12, R23, -1.4426950216293334961 ;  /* 0xbfb8aa3b170c7820 */ /* 0x016fe20000410000 */
[----:B------:R-:W-:-:S05]  /*5070*/  FMUL.FTZ R0, R16, -1.4426950216293334961 ;  /* 0xbfb8aa3b10007820 */ /* 0x000fca0000410000 */
[----:B------:R-:W3:Y:S08]  /*5080*/  MUFU.EX2 R12, R12 ;  /* 0x0000000c000c7308 */ /* 0x000ef00000000800 */
[----:B------:R-:W1:Y:S01]  /*5090*/  MUFU.EX2 R0, R0 ;  /* 0x0000000000007308 */ /* 0x000e620000000800 */
[----:B---3--:R-:W-:-:S07]  /*50a0*/  FADD.FTZ R14, R12, 1 ;  /* 0x3f8000000c0e7421 */ /* 0x008fce0000010000 */
[----:B------:R-:W2:Y:S01]  /*50b0*/  MUFU.RCP R14, R14 ;  /* 0x0000000e000e7308 */ /* 0x000ea20000001000 */
[----:B-1----:R-:W-:-:S07]  /*50c0*/  FADD.FTZ R2, R0, 1 ;  /* 0x3f80000000027421 */ /* 0x002fce0000010000 */
[----:B------:R-:W1:Y:S01]  /*50d0*/  MUFU.RCP R13, R2 ;  /* 0x00000002000d7308 */ /* 0x000e620000001000 */
[----:B--2---:R-:W-:Y:S01]  /*50e0*/  FMUL.FTZ R23, R23, R14 ;  /* 0x0000000e17177220 */ /* 0x004fe20000410000 */
[----:B-1----:R-:W-:-:S07]  /*50f0*/  FMUL.FTZ R16, R16, R13 ;  /* 0x0000000d10107220 */ /* 0x002fce0000410000 */
.L_x_3893:
        /* <DEDUP_REMOVED lines=9> */
[----:B-12-4-:R-:W-:Y:S02]  /*5190*/  LEA R12, P1, R54, UR12, 0x1 ;  /* 0x0000000c360c7c11 */ /* 0x016fe4000f8208ff */
[----:B------:R-:W-:-:S04]  /*51a0*/  IADD3 R19, R55, R19, RZ ;  /* 0x0000001337137210 */ /* 0x000fc80007ffe0ff */
[----:B------:R-:W-:-:S05]  /*51b0*/  LEA.HI.X R13, R54, UR13, R19, 0x1, P1 ;  /* 0x0000000d360d7c11 */ /* 0x000fca00088f0c13 */
[----:B------:R1:W-:Y:S02]  /*51c0*/  STG.E desc[UR8][R12.64], R23 ;  /* 0x000000170c007986 */ /* 0x0003e4000c101908 */
.L_x_3895:
[----:B------:R-:W-:Y:S05]  /*51d0*/  BSYNC B0 ;  /* 0x0000000000007941 */ /* 0x000fea0003800000 */
.L_x_3894:
[----:B-12-4-:R-:W1:Y:S01]  /*51e0*/  LDC R13, c[0x0][0x10] ;  /* 0x00000400ff0d7b82 */ /* 0x016e620000000800 */
[----:B------:R-:W-:Y:S02]  /*51f0*/  IADD3 R6, R6, 0x1, RZ ;  /* 0x0000000106067810 */ /* 0x000fe40007ffe0ff */
[----:B-1----:R-:W-:-:S04]  /*5200*/  IADD3 R38, R13, R38, RZ ;  /* 0x000000260d267210 */ /* 0x002fc80007ffe0ff */
[----:B------:R-:W-:-:S13]  /*5210*/  ISETP.GE.AND P1, PT, R38, UR4, PT ;  /* 0x0000000426007c0c */ /* 0x000fda000bf26270 */
[----:B------:R-:W-:Y:S05]  /*5220*/  @!P1 BRA `(.L_x_3896) ;  /* 0xffffffb000149947 */ /* 0x000fea000383ffff */
[----:B------:R-:W-:Y:S05]  /*5230*/  EXIT ;  /* 0x000000000000794d */ /* 0x000fea0003800000 */
.L_x_3897:
        /* <DEDUP_REMOVED lines=12> */
.L_x_5191:


//--------------------- .text._Z35group_norm_nhwc_fwd_one_pass_kernelI11Fp16IOFp32WLi512ELi60ELi480EEv26Group_norm_nhwc_fwd_params --------------------------
	.section	.text._Z35group_norm_nhwc_fwd_one_pass_kernelI11Fp16IOFp32WLi512ELi60ELi480EEv26Group_norm_nhwc_fwd_params,"ax",@progbits
	.align	128
        .global         _Z35group_norm_nhwc_fwd_one_pass_kernelI11Fp16IOFp32WLi512ELi60ELi480EEv26Group_norm_nhwc_fwd_params
        .type           _Z35group_norm_nhwc_fwd_one_pass_kernelI11Fp16IOFp32WLi512ELi60ELi480EEv26Group_norm_nhwc_fwd_params,@function
        .size           _Z35group_norm_nhwc_fwd_one_pass_kernelI11Fp16IOFp32WLi512ELi60ELi480EEv26Group_norm_nhwc_fwd_params,(.L_x_5192 - _Z35group_norm_nhwc_fwd_one_pass_kernelI11Fp16IOFp32WLi512ELi60ELi480EEv26Group_norm_nhwc_fwd_params)
        .other          _Z35group_norm_nhwc_fwd_one_pass_kernelI11Fp16IOFp32WLi512ELi60ELi480EEv26Group_norm_nhwc_fwd_params,@"STO_CUDA_ENTRY STV_DEFAULT"
_Z35group_norm_nhwc_fwd_one_pass_kernelI11Fp16IOFp32WLi512ELi60ELi480EEv26Group_norm_nhwc_fwd_params:
.text._Z35group_norm_nhwc_fwd_one_pass_kernelI11Fp16IOFp32WLi512ELi60ELi480EEv26Group_norm_nhwc_fwd_params:
        /* <DEDUP_REMOVED lines=11> */
[----:B------:R-:W-:Y:S01]  /*00b0*/  HFMA2.MMA R26, -RZ, RZ, 0, 0 ;  /* 0x00000000ff1a7435 */ /* 0x000fe200000001ff */
[----:B------:R-:W-:-:S04]  /*00c0*/  ULDC.U8 UR10, c[0x0][0x28c] ;  /* 0x0000a300000a7ab9 */ /* 0x000fc80000000000 */
[----:B------:R-:W1:Y:S01]  /*00d0*/  LDC R4, c[0x0][0x294] ;  /* 0x0000a500ff047b82 */ /* 0x000e620000000800 */
[C---:B0-----:R-:W-:Y:S01]  /*00e0*/  IMAD.WIDE.U32 R2, R0.reuse, -0x77777777, RZ ;  /* 0x8888888900027825 */ /* 0x041fe200078e00ff */
[----:B------:R-:W-:-:S04]  /*00f0*/  ISETP.GE.U32.AND P5, PT, R0, 0x1e0, PT ;  /* 0x000001e00000780c */ /* 0x000fc80003fa6070 */
[----:B------:R-:W-:-:S05]  /*0100*/  SHF.R.U32.HI R37, RZ, 0x4, R3 ;  /* 0x00000004ff257819 */ /* 0x000fca0000011603 */
[----:B-1----:R-:W-:Y:S02]  /*0110*/  IMAD R2, R4, UR7, R37 ;  /* 0x0000000704027c24 */ /* 0x002fe4000f8e0225 */
[----:B------:R-:W-:-:S03]  /*0120*/  IMAD R28, R37, -0x1e, R0 ;  /* 0xffffffe2251c7824 */ /* 0x000fc600078e0200 */
        /* <DEDUP_REMOVED lines=42> */
[C---:B------:R-:W-:Y:S02]  /*03d0*/  IADD3 R3, R2.reuse, 0x1c0, RZ ;  /* 0x000001c002037810 */ /* 0x040fe40007ffe0ff */
[----:B------:R-:W-:Y:S02]  /*03e0*/  ISETP.LT.AND.EX P1, PT, R5, UR9, !P5, P1 ;  /* 0x0000000905007c0c */ /* 0x000fe4000ef21310 */
[----:B------:R-:W-:Y:S02]  /*03f0*/  SHF.R.S32.HI R5, RZ, 0x1f, R3 ;  /* 0x0000001fff057819 */ /* 0x000fe40000011403 */
[----:B------:R-:W-:Y:S02]  /*0400*/  ISETP.LT.U32.AND P2, PT, R3, UR8, PT ;  /* 0x0000000803007c0c */ /* 0x000fe4000bf41070 */
[C---:B------:R-:W-:Y:S02]  /*0410*/  IADD3 R4, R2.reuse, 0x1d0, RZ ;  /* 0x000001d002047810 */ /* 0x040fe40007ffe0ff */
[----:B------:R-:W-:-:S02]  /*0420*/  IADD3 R3, R2, 0x1e0, RZ ;  /* 0x000001e002037810 */ /* 0x000fc40007ffe0ff */
[----:B------:R-:W-:Y:S02]  /*0430*/  ISETP.LT.AND.EX P2, PT, R5, UR9, !P5, P2 ;  /* 0x0000000905007c0c */ /* 0x000fe4000ef41320 */
[----:B------:R-:W-:Y:S02]  /*0440*/  SHF.R.S32.HI R5, RZ, 0x1f, R4 ;  /* 0x0000001fff057819 */ /* 0x000fe40000011404 */
[----:B------:R-:W-:Y:S02]  /*0450*/  ISETP.LT.U32.AND P3, PT, R4, UR8, PT ;  /* 0x0000000804007c0c */ /* 0x000fe4000bf61070 */
[----:B------:R-:W-:Y:S02]  /*0460*/  SHF.R.S32.HI R4, RZ, 0x1f, R3 ;  /* 0x0000001fff047819 */ /* 0x000fe40000011403 */
[----:B------:R-:W-:Y:S02]  /*0470*/  ISETP.LT.U32.AND P4, PT, R3, UR8, PT ;  /* 0x0000000803007c0c */ /* 0x000fe4000bf81070 */
[----:B------:R-:W-:-:S02]  /*0480*/  SHF.R.S32.HI R3, RZ, 0x1f, R2 ;  /* 0x0000001fff037819 */ /* 0x000fc40000011402 */
[----:B------:R-:W-:Y:S02]  /*0490*/  ISETP.LT.U32.AND P6, PT, R2, UR8, PT ;  /* 0x0000000802007c0c */ /* 0x000fe4000bfc1070 */
[----:B------:R-:W-:Y:S02]  /*04a0*/  ISETP.LT.AND.EX P4, PT, R4, UR9, !P5, P4 ;  /* 0x0000000904007c0c */ /* 0x000fe4000ef81340 */
[----:B------:R-:W-:Y:S02]  /*04b0*/  ISETP.LT.AND.EX P6, PT, R3, UR9, !P5, P6 ;  /* 0x0000000903007c0c */ /* 0x000fe4000efc1360 */
[----:B------:R-:W-:Y:S02]  /*04c0*/  LOP3.LUT R30, R30, 0xfbffffff, RZ, 0xc0, !PT ;  /* 0xfbffffff1e1e7812 */ /* 0x000fe400078ec0ff */
[----:B------:R-:W-:Y:S02]  /*04d0*/  IADD3 R4, R2, 0x10, RZ ;  /* 0x0000001002047810 */ /* 0x000fe40007ffe0ff */
[----:B------:R-:W-:-:S02]  /*04e0*/  ISETP.LT.AND.EX P3, PT, R5, UR9, !P5, P3 ;  /* 0x0000000905007c0c */ /* 0x000fc4000ef61330 */
        /* <DEDUP_REMOVED lines=9> */
[C---:B------:R-:W-:Y:S02]  /*0580*/  IADD3 R7, R2.reuse, 0x40, RZ ;  /* 0x0000004002077810 */ /* 0x040fe40007ffe0ff */
[----:B------:R-:W-:Y:S02]  /*0590*/  IADD3 R8, R2, 0x50, RZ ;  /* 0x0000005002087810 */ /* 0x000fe40007ffe0ff */
[----:B------:R-:W-:-:S02]  /*05a0*/  SHF.R.S32.HI R29, RZ, 0x1f, R7 ;  /* 0x0000001fff1d7819 */ /* 0x000fc40000011407 */
[----:B------:R-:W-:Y:S02]  /*05b0*/  SHF.R.S32.HI R31, RZ, 0x1f, R8 ;  /* 0x0000001fff1f7819 */ /* 0x000fe40000011408 */
[----:B------:R-:W-:Y:S02]  /*05c0*/  @P6 LOP3.LUT R30, R30, 0x2000000, RZ, 0xfc, !PT ;  /* 0x020000001e1e6812 */ /* 0x000fe400078efcff */
[----:B------:R-:W-:Y:S02]  /*05d0*/  ISETP.LT.U32.AND P6, PT, R5, UR8, PT ;  /* 0x0000000805007c0c */ /* 0x000fe4000bfc1070 */
[----:B------:R-:W-:Y:S02]  /*05e0*/  LOP3.LUT R30, R30, 0xfeffffff, RZ, 0xc0, !PT ;  /* 0xfeffffff1e1e7812 */ /* 0x000fe400078ec0ff */
[----:B------:R-:W-:Y:S02]  /*05f0*/  ISETP.LT.AND.EX P6, PT, R25, UR9, !P5, P6 ;  /* 0x0000000919007c0c */ /* 0x000fe4000efc1360 */
[----:B------:R-:W-:-:S02]  /*0600*/  IADD3 R9, R2, 0x60, RZ ;  /* 0x0000006002097810 */ /* 0x000fc40007ffe0ff */
[C---:B------:R-:W-:Y:S02]  /*0610*/  IADD3 R10, R2.reuse, 0x70, RZ ;  /* 0x00000070020a7810 */ /* 0x040fe40007ffe0ff */
[----:B------:R-:W-:Y:S02]  /*0620*/  SHF.R.S32.HI R33, RZ, 0x1f, R9 ;  /* 0x0000001fff217819 */ /* 0x000fe40000011409 */
[----:B------:R-:W-:Y:S02]  /*0630*/  SHF.R.S32.HI R35, RZ, 0x1f, R10 ;  /* 0x0000001fff237819 */ /* 0x000fe4000001140a */
[C---:B------:R-:W-:Y:S02]  /*0640*/  IADD3 R11, R2.reuse, 0x80, RZ ;  /* 0x00000080020b7810 */ /* 0x040fe40007ffe0ff */
[----:B------:R-:W-:Y:S02]  /*0650*/  IADD3 R12, R2, 0x90, RZ ;  /* 0x00000090020c7810 */ /* 0x000fe40007ffe0ff */
[----:B------:R-:W-:-:S02]  /*0660*/  @P6 LOP3.LUT R30, R30, 0x1000000, RZ, 0xfc, !PT ;  /* 0x010000001e1e6812 */ /* 0x000fc400078efcff */
[----:B------:R-:W-:Y:S02]  /*0670*/  ISETP.LT.U32.AND P6, PT, R6, UR8, PT ;  /* 0x0000000806007c0c */ /* 0x000fe4000bfc1070 */
[----:B------:R-:W-:Y:S02]  /*0680*/  LOP3.LUT R30, R30, 0xff7fffff, RZ, 0xc0, !PT ;  /* 0xff7fffff1e1e7812 */ /* 0x000fe400078ec0ff */
[----:B------:R-:W-:Y:S02]  /*0690*/  ISETP.LT.AND.EX P6, PT, R27, UR9, !P5, P6 ;  /* 0x000000091b007c0c */ /* 0x000fe4000efc1360 */
[----:B------:R-:W-:Y:S02]  /*06a0*/  SHF.R.S32.HI R45, RZ, 0x1f, R11 ;  /* 0x0000001fff2d7819 */ /* 0x000fe4000001140b */
[----:B------:R-:W-:Y:S02]  /*06b0*/  SHF.R.S32.HI R47, RZ, 0x1f, R12 ;  /* 0x0000001fff2f7819 */ /* 0x000fe4000001140c */
[----:B------:R-:W-:-:S02]  /*06c0*/  IADD3 R13, R2, 0xa0, RZ ;  /* 0x000000a0020d7810 */ /* 0x000fc40007ffe0ff */
[----:B------:R-:W-:Y:S02]  /*06d0*/  IADD3 R14, R2, 0xb0, RZ ;  /* 0x000000b0020e7810 */ /* 0x000fe40007ffe0ff */
[----:B------:R-:W-:Y:S02]  /*06e0*/  SHF.R.S32.HI R49, RZ, 0x1f, R13 ;  /* 0x0000001fff317819 */ /* 0x000fe4000001140d */
[----:B------:R-:W-:Y:S02]  /*06f0*/  SHF.R.S32.HI R51, RZ, 0x1f, R14 ;  /* 0x0000001fff337819 */ /* 0x000fe4000001140e */
[----:B------:R-:W-:Y:S02]  /*0700*/  @P6 LOP3.LUT R30, R30, 0x800000, RZ, 0xfc, !PT ;  /* 0x008000001e1e6812 */ /* 0x000fe400078efcff */
[----:B------:R-:W-:Y:S02]  /*0710*/  ISETP.LT.U32.AND P6, PT, R7, UR8, PT ;  /* 0x0000000807007c0c */ /* 0x000fe4000bfc1070 */
[----:B------:R-:W-:-:S02]  /*0720*/  LOP3.LUT R30, R30, 0xffbfffff, RZ, 0xc0, !PT ;  /* 0xffbfffff1e1e7812 */ /* 0x000fc400078ec0ff */
[----:B------:R-:W-:Y:S02]  /*0730*/  ISETP.LT.AND.EX P6, PT, R29, UR9, !P5, P6 ;  /* 0x000000091d007c0c */ /* 0x000fe4000efc1360 */
[C---:B------:R-:W-:Y:S02]  /*0740*/  IADD3 R15, R2.reuse, 0xc0, RZ ;  /* 0x000000c0020f7810 */ /* 0x040fe40007ffe0ff */
[C---:B------:R-:W-:Y:S02]  /*0750*/  IADD3 R16, R2.reuse, 0xd0, RZ ;  /* 0x000000d002107810 */ /* 0x040fe40007ffe0ff */
[----:B------:R-:W-:Y:S02]  /*0760*/  SHF.R.S32.HI R53, RZ, 0x1f, R15 ;  /* 0x0000001fff357819 */ /* 0x000fe4000001140f */
[----:B------:R-:W-:Y:S02]  /*0770*/  SHF.R.S32.HI R55, RZ, 0x1f, R16 ;  /* 0x0000001fff377819 */ /* 0x000fe40000011410 */
[----:B------:R-:W-:-:S02]  /*0780*/  IADD3 R17, R2, 0xe0, RZ ;  /* 0x000000e002117810 */ /* 0x000fc40007ffe0ff */
        /* <DEDUP_REMOVED lines=19> */
[----:B------:R-:W-:-:S03]  /*08c0*/  SHF.L.U32 R28, R28, 0x1, RZ ;  /* 0x000000011c1c7819 */ /* 0x000fc600000006ff */
        /* <DEDUP_REMOVED lines=54> */
.L_x_4003:
[----:B0-----:R-:W0:Y:S01]  /*0c30*/  LDC R43, c[0x0][0x288] ;  /* 0x0000a200ff2b7b82 */ /* 0x001e220000000800 */
[C---:B------:R-:W-:Y:S01]  /*0c40*/  LOP3.LUT P6, RZ, R30.reuse, 0x4000000, RZ, 0xc0, !PT ;  /* 0x040000001eff7812 */ /* 0x040fe200078cc0ff */
[----:B------:R-:W-:Y:S01]  /*0c50*/  ULDC.64 UR12, c[0x0][0x280] ;  /* 0x0000a000000c7ab9 */ /* 0x000fe20000000a00 */
[----:B------:R-:W-:Y:S02]  /*0c60*/  P2R R94, PR, RZ, 0x10 ;  /* 0x00000010ff5e7803 */ /* 0x000fe40000000000 */
[C---:B------:R-:W-:Y:S02]  /*0c70*/  LOP3.LUT P4, RZ, R30.reuse, 0x1000000, RZ, 0xc0, !PT ;  /* 0x010000001eff7812 */ /* 0x040fe4000788c0ff */
[----:B------:R-:W-:Y:S02]  /*0c80*/  P2R R66, PR, RZ, 0x1 ;  /* 0x00000001ff427803 */ /* 0x000fe40000000000 */
[----:B------:R-:W-:Y:S02]  /*0c90*/  LOP3.LUT P0, RZ, R30, 0x2000, RZ, 0xc0, !PT ;  /* 0x000020001eff7812 */ /* 0x000fe4000780c0ff */
[----:B------:R-:W-:-:S02]  /*0ca0*/  P2R R70, PR, RZ, 0x2 ;  /* 0x00000002ff467803 */ /* 0x000fc40000000000 */
[C---:B------:R-:W-:Y:S02]  /*0cb0*/  LOP3.LUT P1, RZ, R30.reuse, 0x800, RZ, 0xc0, !PT ;  /* 0x000008001eff7812 */ /* 0x040fe4000782c0ff */
[----:B------:R-:W-:Y:S02]  /*0cc0*/  P2R R98, PR, RZ, 0x4 ;  /* 0x00000004ff627803 */ /* 0x000fe40000000000 */
[C---:B------:R-:W-:Y:S01]  /*0cd0*/  LOP3.LUT P2, RZ, R30.reuse, 0x200, RZ, 0xc0, !PT ;  /* 0x000002001eff7812 */ /* 0x040fe2000784c0ff */
[----:B-1----:R-:W1:Y:S01]  /*0ce0*/  @P4 LDC.64 R84, c[0x0][0x220] ;  /* 0x00008800ff544b82 */ /* 0x002e620000000a00 */
[----:B------:R-:W-:Y:S02]  /*0cf0*/  P2R R95, PR, RZ, 0x8 ;  /* 0x00000008ff5f7803 */ /* 0x000fe40000000000 */
[----:B------:R-:W-:Y:S02]  /*0d00*/  LOP3.LUT P3, RZ, R30, 0x80, RZ, 0xc0, !PT ;  /* 0x000000801eff7812 */ /* 0x000fe4000786c0ff */
[----:B------:R-:W-:-:S02]  /*0d10*/  P2R R56, PR, RZ, 0x4 ;  /* 0x00000004ff387803 */ /* 0x000fc40000000000 */
[----:B0-----:R-:W-:-:S04]  /*0d20*/  IABS R39, R43 ;  /* 0x0000002b00277213 */ /* 0x001fc80000000000 */
[----:B------:R-:W0:Y:S01]  /*0d30*/  I2F.RP R32, R39 ;  /* 0x0000002700207306 */ /* 0x000e220000209400 */
[----:B--2---:R-:W2:Y:S08]  /*0d40*/  @P2 LDC.64 R92, c[0x0][0x220] ;  /* 0x00008800ff5c2b82 */ /* 0x004eb00000000a00 */
[----:B---3--:R-:W3:Y:S01]  /*0d50*/  @P3 LDC.64 R86, c[0x0][0x220] ;  /* 0x00008800ff563b82 */ /* 0x008ee20000000a00 */
[----:B0-----:R-:W0:Y:S02]  /*0d60*/  MUFU.RCP R32, R32 ;  /* 0x0000002000207308 */ /* 0x001e240000001000 */
[----:B0-----:R-:W-:-:S06]  /*0d70*/  IADD3 R36, R32, 0xffffffe, RZ ;  /* 0x0ffffffe20247810 */ /* 0x001fcc0007ffe0ff */
[----:B----4-:R0:W4:Y:S02]  /*0d80*/  F2I.FTZ.U32.TRUNC.NTZ R37, R36 ;  /* 0x0000002400257305 */ /* 0x010124000021f000 */
[----:B0-----:R-:W-:Y:S02]  /*0d90*/  MOV R36, RZ ;  /* 0x000000ff00247202 */ /* 0x001fe40000000f00 */
[----:B----4-:R-:W-:-:S05]  /*0da0*/  IADD3 R34, RZ, -R37, RZ ;  /* 0x80000025ff227210 */ /* 0x010fca0007ffe0ff */
[----:B------:R-:W-:Y:S01]  /*0db0*/  IMAD R41, R34, R39, RZ ;  /* 0x0000002722297224 */ /* 0x000fe200078e02ff */
[----:B------:R-:W-:-:S03]  /*0dc0*/  IABS R34, R24 ;  /* 0x0000001800227213 */ /* 0x000fc60000000000 */
[----:B------:R-:W-:Y:S02]  /*0dd0*/  IMAD.HI.U32 R37, R37, R41, R36 ;  /* 0x0000002925257227 */ /* 0x000fe400078e0024 */
[----:B------:R-:W0:Y:S04]  /*0de0*/  @P6 LDC.64 R40, c[0x0][0x270] ;  /* 0x00009c00ff286b82 */ /* 0x000e280000000a00 */
[----:B------:R-:W-:-:S05]  /*0df0*/  IMAD.HI.U32 R37, R37, R34, RZ ;  /* 0x0000002225257227 */ /* 0x000fca00078e00ff */
[----:B------:R-:W-:-:S05]  /*0e00*/  IADD3 R32, -R37, RZ, RZ ;  /* 0x000000ff25207210 */ /* 0x000fca0007ffe1ff */
[C---:B------:R-:W-:Y:S01]  /*0e10*/  IMAD R32, R39.reuse, R32, R34 ;  /* 0x0000002027207224 */ /* 0x040fe200078e0222 */
[----:B------:R-:W-:Y:S02]  /*0e20*/  P2R R34, PR, RZ, 0x2 ;  /* 0x00000002ff227803 */ /* 0x000fe40000000000 */
[----:B------:R-:W-:Y:S02]  /*0e30*/  LOP3.LUT P1, RZ, R30, 0x400000, RZ, 0xc0, !PT ;  /* 0x004000001eff7812 */ /* 0x000fe4000782c0ff */
[----:B------:R-:W-:-:S11]  /*0e40*/  ISETP.GT.U32.AND P5, PT, R39, R32, PT ;  /* 0x000000202700720c */ /* 0x000fd60003fa4070 */
[----:B------:R-:W4:Y:S02]  /*0e50*/  @P1 LDC.64 R78, c[0x0][0x220] ;  /* 0x00008800ff4e1b82 */ /* 0x000f240000000a00 */
[-C--:B------:R-:W-:Y:S02]  /*0e60*/  @!P5 IADD3 R32, R32, -R39.reuse, RZ ;  /* 0x800000272020d210 */ /* 0x080fe40007ffe0ff */
[----:B------:R-:W-:Y:S02]  /*0e70*/  @!P5 IADD3 R37, R37, 0x1, RZ ;  /* 0x000000012525d810 */ /* 0x000fe40007ffe0ff */
[----:B------:R-:W-:Y:S02]  /*0e80*/  ISETP.GE.U32.AND P5, PT, R32, R39, PT ;  /* 0x000000272000720c */ /* 0x000fe40003fa6070 */
[----:B------:R-:W-:Y:S01]  /*0e90*/  LOP3.LUT R32, R24, R43, RZ, 0x3c, !PT ;  /* 0x0000002b18207212 */ /* 0x000fe200078e3cff */
[----:B------:R-:W5:Y:S10]  /*0ea0*/  @P6 LDC.64 R38, c[0x0][0x220] ;  /* 0x00008800ff266b82 */ /* 0x000f740000000a00 */
[----:B------:R-:W-:-:S02]  /*0eb0*/  @P5 IADD3 R37, R37, 0x1, RZ ;  /* 0x0000000125255810 */ /* 0x000fc40007ffe0ff */
[----:B------:R-:W-:Y:S02]  /*0ec0*/  ISETP.GE.AND P5, PT, R32, RZ, PT ;  /* 0x000000ff2000720c */ /* 0x000fe40003fa6270 */
[----:B------:R-:W-:-:S11]  /*0ed0*/  SHF.R.S32.HI R32, RZ, 0x1f, R28 ;  /* 0x0000001fff207819 */ /* 0x000fd6000001141c */
[----:B------:R-:W-:Y:S02]  /*0ee0*/  @!P5 IADD3 R37, -R37, RZ, RZ ;  /* 0x000000ff2525d210 */ /* 0x000fe40007ffe1ff */
[----:B------:R-:W-:-:S13]  /*0ef0*/  ISETP.NE.AND P5, PT, R43, RZ, PT ;  /* 0x000000ff2b00720c */ /* 0x000fda0003fa5270 */
[----:B------:R-:W-:-:S04]  /*0f00*/  @!P5 LOP3.LUT R37, RZ, R43, RZ, 0x33, !PT ;  /* 0x0000002bff25d212 */ /* 0x000fc800078e33ff */
[----:B------:R-:W-:-:S05]  /*0f10*/  IADD3 R71, -R37, RZ, RZ ;  /* 0x000000ff25477210 */ /* 0x000fca0007ffe1ff */
[----:B------:R-:W-:-:S04]  /*0f20*/  IMAD R71, R43, R71, R24 ;  /* 0x000000472b477224 */ /* 0x000fc800078e0218 */
[----:B------:R-:W-:-:S05]  /*0f30*/  IMAD R71, R71, 0x3c, RZ ;  /* 0x0000003c47477824 */ /* 0x000fca00078e02ff */
[----:B------:R-:W-:-:S04]  /*0f40*/  IADD3 R88, P5, R28, R71, RZ ;  /* 0x000000471c587210 */ /* 0x000fc80007fbe0ff */
[----:B------:R-:W-:Y:S02]  /*0f50*/  LEA.HI.X.SX32 R89, R71, R32, 0x1, P5 ;  /* 0x0000002047597211 */ /* 0x000fe400028f0eff */
[----:B------:R-:W-:Y:S01]  /*0f60*/  SHF.R.S32.HI R32, RZ, 0x1f, R37 ;  /* 0x0000001fff207819 */ /* 0x000fe20000011425 */
[----:B------:R-:W-:-:S04]  /*0f70*/  IMAD.WIDE.U32 R88, R37, UR12, R88 ;  /* 0x0000000c25587c25 */ /* 0x000fc8000f8e0058 */
[----:B------:R-:W-:Y:S01]  /*0f80*/  IMAD R32, R32, UR12, RZ ;  /* 0x0000000c20207c24 */ /* 0x000fe2000f8e02ff */
[-C--:B------:R-:W-:Y:S02]  /*0f90*/  @P6 MOV R90, R88.reuse ;  /* 0x00000058005a6202 */ /* 0x080fe40000000f00 */
[----:B------:R-:W-:Y:S01]  /*0fa0*/  @P3 MOV R76, R88 ;  /* 0x00000058004c3202 */ /* 0x000fe20000000f00 */
[----:B------:R-:W-:Y:S01]  /*0fb0*/  IMAD R91, R37, UR13, R32 ;  /* 0x0000000d255b7c24 */ /* 0x000fe2000f8e0220 */
[----:B------:R-:W-:Y:S01]  /*0fc0*/  MOV R50, RZ ;  /* 0x000000ff00327202 */ /* 0x000fe20000000f00 */
[----:B0-----:R-:W-:Y:S01]  /*0fd0*/  @P6 IMAD R32, R3, R40, RZ ;  /* 0x0000002803206224 */ /* 0x001fe200078e02ff */
[----:B------:R-:W-:Y:S01]  /*0fe0*/  MOV R54, RZ ;  /* 0x000000ff00367202 */ /* 0x000fe20000000f00 */
[----:B------:R-:W-:Y:S01]  /*0ff0*/  ULDC.64 UR12, c[0x0][0x278] ;  /* 0x00009e00000c7ab9 */ /* 0x000fe20000000a00 */
[----:B------:R-:W-:Y:S01]  /*1000*/  IADD3 R91, R89, R91, RZ ;  /* 0x0000005b595b7210 */ /* 0x000fe20007ffe0ff */
[----:B------:R-:W-:-:S02]  /*1010*/  @P6 IMAD R41, R2, R41, R32 ;  /* 0x0000002902296224 */ /* 0x000fc400078e0220 */
[----:B------:R-:W-:-:S05]  /*1020*/  @P6 IMAD.WIDE.U32 R36, R2, R40, R90 ;  /* 0x0000002802246225 */ /* 0x000fca00078e005a */
[----:B------:R-:W-:Y:S02]  /*1030*/  @P6 IADD3 R32, R37, R41, RZ ;  /* 0x0000002925206210 */ /* 0x000fe40007ffe0ff */
[----:B-----5:R-:W-:-:S04]  /*1040*/  @P6 LEA R38, P5, R36, R38, 0x1 ;  /* 0x0000002624266211 */ /* 0x020fc800078a08ff */
[----:B------:R-:W-:Y:S02]  /*1050*/  @P6 LEA.HI.X R39, R36, R39, R32, 0x1, P5 ;  /* 0x0000002724276211 */ /* 0x000fe400028f0c20 */
[C---:B------:R-:W-:Y:S02]  /*1060*/  LOP3.LUT P6, RZ, R30.reuse, 0x40000, RZ, 0xc0, !PT ;  /* 0x000400001eff7812 */ /* 0x040fe400078cc0ff */
[----:B------:R-:W-:Y:S02]  /*1070*/  P2R R32, PR, RZ, 0x1 ;  /* 0x00000001ff207803 */ /* 0x000fe40000000000 */
[----:B------:R-:W-:Y:S02]  /*1080*/  P2R R42, PR, RZ, 0x40 ;  /* 0x00000040ff2a7803 */ /* 0x000fe40000000000 */
[C---:B------:R-:W-:Y:S02]  /*1090*/  LOP3.LUT P6, RZ, R30.reuse, 0x2000000, RZ, 0xc0, !PT ;  /* 0x020000001eff7812 */ /* 0x040fe400078cc0ff */
[----:B------:R-:W-:-:S11]  /*10a0*/  LOP3.LUT P0, RZ, R30, 0x800000, RZ, 0xc0, !PT ;  /* 0x008000001eff7812 */ /* 0x000fd6000780c0ff */
[----:B------:R-:W0:Y:S01]  /*10b0*/  @P6 LDC.64 R40, c[0x0][0x270] ;  /* 0x00009c00ff286b82 */ /* 0x000e220000000a00 */
[----:B------:R-:W-:-:S07]  /*10c0*/  @P6 MOV R37, R91 ;  /* 0x0000005b00256202 */ /* 0x000fce0000000f00 */
[----:B------:R-:W5:Y:S08]  /*10d0*/  @P6 LDC.64 R114, c[0x0][0x220] ;  /* 0x00008800ff726b82 */ /* 0x000f700000000a00 */
[----:B------:R-:W2:Y:S01]  /*10e0*/  @P0 LDC.64 R112, c[0x0][0x220] ;  /* 0x00008800ff700b82 */ /* 0x000ea20000000a00 */
[----:B0-----:R-:W-:-:S04]  /*10f0*/  @P6 IMAD R36, R23, R40, RZ ;  /* 0x0000002817246224 */ /* 0x001fc800078e02ff */
[----:B------:R-:W-:Y:S01]  /*1100*/  @P6 IMAD R41, R4, R41, R36 ;  /* 0x0000002904296224 */ /* 0x000fe200078e0224 */
[----:B------:R-:W-:-:S05]  /*1110*/  @P6 MOV R36, R88 ;  /* 0x0000005800246202 */ /* 0x000fca0000000f00 */
[----:B------:R-:W-:-:S05]  /*1120*/  @P6 IMAD.WIDE.U32 R36, R4, R40, R36 ;  /* 0x0000002804246225 */ /* 0x000fca00078e0024 */
[----:B------:R-:W-:Y:S02]  /*1130*/  @P6 IADD3 R37, R37, R41, RZ ;  /* 0x0000002925256210 */ /* 0x000fe40007ffe0ff */
[C---:B-----5:R-:W-:Y:S02]  /*1140*/  @P6 LEA R114, P5, R36.reuse, R114, 0x1 ;  /* 0x0000007224726211 */ /* 0x060fe400078a08ff */
[----:B------:R-:W-:Y:S02]  /*1150*/  @P4 MOV R41, R91 ;  /* 0x0000005b00294202 */ /* 0x000fe40000000f00 */
[----:B------:R-:W-:Y:S02]  /*1160*/  @P6 LEA.HI.X R115, R36, R115, R37, 0x1, P5 ;  /* 0x0000007324736211 */ /* 0x000fe400028f0c25 */
[----:B------:R-:W0:Y:S01]  /*1170*/  @P4 LDC.64 R36, c[0x0][0x270] ;  /* 0x00009c00ff244b82 */ /* 0x000e220000000a00 */
[----:B------:R-:W-:-:S13]  /*1180*/  LOP3.LUT P6, RZ, R30, 0x200000, RZ, 0xc0, !PT ;  /* 0x002000001eff7812 */ /* 0x000fda00078cc0ff */
[----:B------:R-:W5:Y:S01]  /*1190*/  @P6 LDC.64 R110, c[0x0][0x220] ;  /* 0x00008800ff6e6b82 */ /* 0x000f620000000a00 */
[----:B0-----:R-:W-:-:S04]  /*11a0*/  @P4 IMAD R40, R25, R36, RZ ;  /* 0x0000002419284224 */ /* 0x001fc800078e02ff */
[----:B------:R-:W-:Y:S01]  /*11b0*/  @P4 IMAD R43, R5, R37, R40 ;  /* 0x00000025052b4224 */ /* 0x000fe200078e0228 */
[----:B------:R-:W-:-:S05]  /*11c0*/  @P4 MOV R40, R88 ;  /* 0x0000005800284202 */ /* 0x000fca0000000f00 */
[----:B------:R-:W-:Y:S01]  /*11d0*/  @P4 IMAD.WIDE.U32 R36, R5, R36, R40 ;  /* 0x0000002405244225 */ /* 0x000fe200078e0028 */
[----:B------:R-:W-:-:S04]  /*11e0*/  @P0 MOV R41, R91 ;  /* 0x0000005b00290202 */ /* 0x000fc80000000f00 */
[----:B------:R-:W-:Y:S02]  /*11f0*/  @P4 IADD3 R37, R37, R43, RZ ;  /* 0x0000002b25254210 */ /* 0x000fe40007ffe0ff */
[----:B-1----:R-:W-:-:S04]  /*1200*/  @P4 LEA R84, P5, R36, R84, 0x1 ;  /* 0x0000005424544211 */ /* 0x002fc800078a08ff */
[----:B------:R-:W-:Y:S02]  /*1210*/  @P4 LEA.HI.X R85, R36, R85, R37, 0x1, P5 ;  /* 0x0000005524554211 */ /* 0x000fe400028f0c25 */
[----:B------:R-:W0:Y:S02]  /*1220*/  @P0 LDC.64 R36, c[0x0][0x270] ;  /* 0x00009c00ff240b82 */ /* 0x000e240000000a00 */
[----:B0-----:R-:W-:-:S04]  /*1230*/  @P0 IMAD R40, R27, R36, RZ ;  /* 0x000000241b280224 */ /* 0x001fc800078e02ff */
[----:B------:R-:W-:Y:S01]  /*1240*/  @P0 IMAD R43, R6, R37, R40 ;  /* 0x00000025062b0224 */ /* 0x000fe200078e0228 */
[----:B------:R-:W-:-:S05]  /*1250*/  @P0 MOV R40, R88 ;  /* 0x0000005800280202 */ /* 0x000fca0000000f00 */
[----:B------:R-:W-:Y:S01]  /*1260*/  @P0 IMAD.WIDE.U32 R36, R6, R36, R40 ;  /* 0x0000002406240225 */ /* 0x000fe200078e0028 */
[----:B------:R-:W-:-:S04]  /*1270*/  @P1 MOV R41, R91 ;  /* 0x0000005b00291202 */ /* 0x000fc80000000f00 */
[----:B------:R-:W-:Y:S02]  /*1280*/  @P0 IADD3 R37, R37, R43, RZ ;  /* 0x0000002b25250210 */ /* 0x000fe40007ffe0ff */
[----:B--2---:R-:W-:-:S04]  /*1290*/  @P0 LEA R112, P5, R36, R112, 0x1 ;  /* 0x0000007024700211 */ /* 0x004fc800078a08ff */
[----:B------:R-:W-:Y:S02]  /*12a0*/  @P0 LEA.HI.X R113, R36, R113, R37, 0x1, P5 ;  /* 0x0000007124710211 */ /* 0x000fe400028f0c25 */
[----:B------:R-:W0:Y:S01]  /*12b0*/  @P1 LDC.64 R36, c[0x0][0x270] ;  /* 0x00009c00ff241b82 */ /* 0x000e220000000a00 */
[----:B------:R-:W-:-:S13]  /*12c0*/  LOP3.LUT P0, RZ, R30, 0x100000, RZ, 0xc0, !PT ;  /* 0x001000001eff7812 */ /* 0x000fda000780c0ff */
[----:B------:R-:W1:Y:S01]  /*12d0*/  @P0 LDC.64 R82, c[0x0][0x220] ;  /* 0x00008800ff520b82 */ /* 0x000e620000000a00 */
[----:B0-----:R-:W-:-:S04]  /*12e0*/  @P1 IMAD R40, R29, R36, RZ ;  /* 0x000000241d281224 */ /* 0x001fc800078e02ff */
[----:B------:R-:W-:Y:S01]  /*12f0*/  @P1 IMAD R43, R7, R37, R40 ;  /* 0x00000025072b1224 */ /* 0x000fe200078e0228 */
[----:B------:R-:W-:-:S05]  /*1300*/  @P1 MOV R40, R88 ;  /* 0x0000005800281202 */ /* 0x000fca0000000f00 */
[----:B------:R-:W-:Y:S01]  /*1310*/  @P1 IMAD.WIDE.U32 R36, R7, R36, R40 ;  /* 0x0000002407241225 */ /* 0x000fe200078e0028 */
[----:B------:R-:W-:-:S04]  /*1320*/  @P6 MOV R41, R91 ;  /* 0x0000005b00296202 */ /* 0x000fc80000000f00 */
[----:B------:R-:W-:Y:S02]  /*1330*/  @P1 IADD3 R37, R37, R43, RZ ;  /* 0x0000002b25251210 */ /* 0x000fe40007ffe0ff */
[----:B----4-:R-:W-:-:S04]  /*1340*/  @P1 LEA R78, P5, R36, R78, 0x1 ;  /* 0x0000004e244e1211 */ /* 0x010fc800078a08ff */
        /* <DEDUP_REMOVED lines=13> */
[----:B------:R-:W-:-:S13]  /*1420*/  ISETP.NE.AND P6, PT, R42, RZ, PT ;  /* 0x000000ff2a00720c */ /* 0x000fda0003fc5270 */
        /* <DEDUP_REMOVED lines=12> */
[----:B------:R-:W-:Y:S02]  /*14f0*/  @P0 MOV R42, R88 ;  /* 0x00000058002a0202 */ /* 0x000fe40000000f00 */
        /* <DEDUP_REMOVED lines=18> */
[----:B------:R-:W-:Y:S02]  /*1620*/  P2R R41, PR, RZ, 0x40 ;  /* 0x00000040ff297803 */ /* 0x000fe40000000000 */
[----:B------:R-:W-:Y:S02]  /*1630*/  @P6 LEA.HI.X R81, R40, R81, R36, 0x1, P5 ;  /* 0x0000005128516211 */ /* 0x000fe400028f0c24 */
[----:B------:R-:W0:Y:S01]  /*1640*/  @P0 LDC.64 R36, c[0x0][0x270] ;  /* 0x00009c00ff240b82 */ /* 0x000e220000000a00 */
[----:B------:R-:W-:-:S13]  /*1650*/  LOP3.LUT P6, RZ, R30, 0x8000, RZ, 0xc0, !PT ;  /* 0x000080001eff7812 */ /* 0x000fda00078cc0ff */
[----:B------:R-:W4:Y:S01]  /*1660*/  @P6 LDC.64 R102, c[0x0][0x220] ;  /* 0x00008800ff666b82 */ /* 0x000f220000000a00 */
[-C--:B0-----:R-:W-:Y:S02]  /*1670*/  @P0 IMAD R40, R47, R36.reuse, RZ ;  /* 0x000000242f280224 */ /* 0x081fe400078e02ff */
[----:B------:R-:W-:-:S04]  /*1680*/  @P0 IMAD.WIDE.U32 R42, R12, R36, R42 ;  /* 0x000000240c2a0225 */ /* 0x000fc800078e002a */
[----:B------:R-:W-:Y:S01]  /*1690*/  @P0 IMAD R37, R12, R37, R40 ;  /* 0x000000250c250224 */ /* 0x000fe200078e0228 */
[----:B-1----:R-:W-:-:S04]  /*16a0*/  @P0 LEA R106, P5, R42, R106, 0x1 ;  /* 0x0000006a2a6a0211 */ /* 0x002fc800078a08ff */
[----:B------:R-:W-:Y:S02]  /*16b0*/  @P0 IADD3 R36, R43, R37, RZ ;  /* 0x000000252b240210 */ /* 0x000fe40007ffe0ff */
[----:B------:R-:W-:Y:S02]  /*16c0*/  @P1 MOV R43, R91 ;  /* 0x0000005b002b1202 */ /* 0x000fe40000000f00 */
[----:B------:R-:W-:Y:S02]  /*16d0*/  @P0 LEA.HI.X R107, R42, R107, R36, 0x1, P5 ;  /* 0x0000006b2a6b0211 */ /* 0x000fe400028f0c24 */
[----:B------:R-:W0:Y:S01]  /*16e0*/  @P1 LDC.64 R36, c[0x0][0x270] ;  /* 0x00009c00ff241b82 */ /* 0x000e220000000a00 */
[----:B------:R-:W-:Y:S02]  /*16f0*/  @P1 MOV R42, R88 ;  /* 0x00000058002a1202 */ /* 0x000fe40000000f00 */
[----:B------:R-:W-:-:S13]  /*1700*/  LOP3.LUT P0, RZ, R30, 0x4000, RZ, 0xc0, !PT ;  /* 0x000040001eff7812 */ /* 0x000fda000780c0ff */
[----:B------:R-:W1:Y:S01]  /*1710*/  @P0 LDC.64 R100, c[0x0][0x220] ;  /* 0x00008800ff640b82 */ /* 0x000e620000000a00 */
[-C--:B0-----:R-:W-:Y:S02]  /*1720*/  @P1 IMAD R40, R49, R36.reuse, RZ ;  /* 0x0000002431281224 */ /* 0x081fe400078e02ff */
[----:B------:R-:W-:-:S04]  /*1730*/  @P1 IMAD.WIDE.U32 R42, R13, R36, R42 ;  /* 0x000000240d2a1225 */ /* 0x000fc800078e002a */
[----:B------:R-:W-:Y:S01]  /*1740*/  @P1 IMAD R37, R13, R37, R40 ;  /* 0x000000250d251224 */ /* 0x000fe200078e0228 */
[----:B--2---:R-:W-:-:S04]  /*1750*/  @P1 LEA R104, P5, R42, R104, 0x1 ;  /* 0x000000682a681211 */ /* 0x004fc800078a08ff */
[----:B------:R-:W-:Y:S02]  /*1760*/  @P1 IADD3 R36, R43, R37, RZ ;  /* 0x000000252b241210 */ /* 0x000fe40007ffe0ff */
[----:B------:R-:W-:Y:S02]  /*1770*/  @P6 MOV R43, R91 ;  /* 0x0000005b002b6202 */ /* 0x000fe40000000f00 */
[----:B------:R-:W-:Y:S02]  /*1780*/  @P1 LEA.HI.X R105, R42, R105, R36, 0x1, P5 ;  /* 0x000000692a691211 */ /* 0x000fe400028f0c24 */
[----:B------:R-:W0:Y:S01]  /*1790*/  @P6 LDC.64 R36, c[0x0][0x270] ;  /* 0x00009c00ff246b82 */ /* 0x000e220000000a00 */
[----:B------:R-:W-:Y:S02]  /*17a0*/  ISETP.NE.AND P1, PT, R34, RZ, PT ;  /* 0x000000ff2200720c */ /* 0x000fe40003f25270 */
[----:B------:R-:W-:Y:S02]  /*17b0*/  @P6 MOV R42, R88 ;  /* 0x00000058002a6202 */ /* 0x000fe40000000f00 */
[----:B------:R-:W-:-:S09]  /*17c0*/  P2R R40, PR, RZ, 0x2 ;  /* 0x00000002ff287803 */ /* 0x000fd20000000000 */
[----:B------:R-:W2:Y:S01]  /*17d0*/  @P1 LDC.64 R96, c[0x0][0x220] ;  /* 0x00008800ff601b82 */ /* 0x000ea20000000a00 */
[-C--:B0-----:R-:W-:Y:S02]  /*17e0*/  @P6 IMAD R34, R51, R36.reuse, RZ ;  /* 0x0000002433226224 */ /* 0x081fe400078e02ff */
[----:B------:R-:W-:-:S04]  /*17f0*/  @P6 IMAD.WIDE.U32 R42, R14, R36, R42 ;  /* 0x000000240e2a6225 */ /* 0x000fc800078e002a */
[----:B------:R-:W-:Y:S01]  /*1800*/  @P6 IMAD R37, R14, R37, R34 ;  /* 0x000000250e256224 */ /* 0x000fe200078e0222 */
[----:B----4-:R-:W-:-:S04]  /*1810*/  @P6 LEA R102, P5, R42, R102, 0x1 ;  /* 0x000000662a666211 */ /* 0x010fc800078a08ff */
[----:B------:R-:W-:Y:S02]  /*1820*/  @P6 IADD3 R34, R43, R37, RZ ;  /* 0x000000252b226210 */ /* 0x000fe40007ffe0ff */
[----:B------:R-:W0:Y:S01]  /*1830*/  @P0 LDC.64 R36, c[0x0][0x270] ;  /* 0x00009c00ff240b82 */ /* 0x000e220000000a00 */
[----:B------:R-:W-:Y:S02]  /*1840*/  @P0 MOV R43, R91 ;  /* 0x0000005b002b0202 */ /* 0x000fe40000000f00 */
[----:B------:R-:W-:Y:S02]  /*1850*/  @P6 LEA.HI.X R103, R42, R103, R34, 0x1, P5 ;  /* 0x000000672a676211 */ /* 0x000fe400028f0c22 */
[----:B------:R-:W-:Y:S02]  /*1860*/  @P0 MOV R42, R88 ;  /* 0x00000058002a0202 */ /* 0x000fe40000000f00 */
[----:B------:R-:W-:-:S13]  /*1870*/  LOP3.LUT P6, RZ, R30, 0x1000, RZ, 0xc0, !PT ;  /* 0x000010001eff7812 */ /* 0x000fda00078cc0ff */
[----:B------:R-:W-:Y:S02]  /*1880*/  @P6 MOV R72, R88 ;  /* 0x0000005800486202 */ /* 0x000fe40000000f00 */
[----:B------:R-:W-:Y:S01]  /*1890*/  @P6 MOV R73, R91 ;  /* 0x0000005b00496202 */ /* 0x000fe20000000f00 */
[-C--:B0-----:R-:W-:Y:S02]  /*18a0*/  @P0 IMAD R34, R53, R36.reuse, RZ ;  /* 0x0000002435220224 */ /* 0x081fe400078e02ff */
[----:B------:R-:W-:-:S04]  /*18b0*/  @P0 IMAD.WIDE.U32 R42, R15, R36, R42 ;  /* 0x000000240f2a0225 */ /* 0x000fc800078e002a */
[----:B------:R-:W-:Y:S01]  /*18c0*/  @P0 IMAD R37, R15, R37, R34 ;  /* 0x000000250f250224 */ /* 0x000fe200078e0222 */
[----:B-1----:R-:W-:-:S04]  /*18d0*/  @P0 LEA R100, P5, R42, R100, 0x1 ;  /* 0x000000642a640211 */ /* 0x002fc800078a08ff */
[----:B------:R-:W-:-:S04]  /*18e0*/  @P0 IADD3 R34, R43, R37, RZ ;  /* 0x000000252b220210 */ /* 0x000fc80007ffe0ff */
[----:B------:R-:W-:Y:S02]  /*18f0*/  @P0 LEA.HI.X R101, R42, R101, R34, 0x1, P5 ;  /* 0x000000652a650211 */ /* 0x000fe400028f0c22 */
[----:B------:R-:W-:-:S04]  /*1900*/  ISETP.NE.AND P0, PT, R32, RZ, PT ;  /* 0x000000ff2000720c */ /* 0x000fc80003f05270 */
[----:B------:R-:W-:-:S09]  /*1910*/  P2R R64, PR, RZ, 0x1 ;  /* 0x00000001ff407803 */ /* 0x000fd20000000000 */
[----:B------:R-:W0:Y:S01]  /*1920*/  @P0 LDC.64 R36, c[0x0][0x270] ;  /* 0x00009c00ff240b82 */ /* 0x000e220000000a00 */
[----:B------:R-:W-:Y:S02]  /*1930*/  @P0 MOV R68, R88 ;  /* 0x0000005800440202 */ /* 0x000fe40000000f00 */
[----:B------:R-:W-:-:S05]  /*1940*/  @P0 MOV R69, R91 ;  /* 0x0000005b00450202 */ /* 0x000fca0000000f00 */
[----:B------:R-:W1:Y:S01]  /*1950*/  @P0 LDC.64 R42, c[0x0][0x220] ;  /* 0x00008800ff2a0b82 */ /* 0x000e620000000a00 */
[-C--:B0-----:R-:W-:Y:S02]  /*1960*/  @P0 IMAD R32, R55, R36.reuse, RZ ;  /* 0x0000002437200224 */ /* 0x081fe400078e02ff */
[----:B------:R-:W-:-:S04]  /*1970*/  @P0 IMAD.WIDE.U32 R68, R16, R36, R68 ;  /* 0x0000002410440225 */ /* 0x000fc800078e0044 */
[----:B------:R-:W-:Y:S01]  /*1980*/  @P0 IMAD R37, R16, R37, R32 ;  /* 0x0000002510250224 */ /* 0x000fe200078e0220 */
[----:B-1----:R-:W-:-:S04]  /*1990*/  @P0 LEA R42, P5, R68, R42, 0x1 ;  /* 0x0000002a442a0211 */ /* 0x002fc800078a08ff */
[----:B------:R-:W-:Y:S02]  /*19a0*/  @P0 IADD3 R32, R69, R37, RZ ;  /* 0x0000002545200210 */ /* 0x000fe40007ffe0ff */
[----:B------:R-:W0:Y:S02]  /*19b0*/  @P6 LDC.64 R36, c[0x0][0x270] ;  /* 0x00009c00ff246b82 */ /* 0x000e240000000a00 */
[----:B------:R-:W-:Y:S02]  /*19c0*/  @P0 LEA.HI.X R43, R68, R43, R32, 0x1, P5 ;  /* 0x0000002b442b0211 */ /* 0x000fe400028f0c20 */
[----:B------:R-:W-:-:S04]  /*19d0*/  LOP3.LUT P0, RZ, R30, 0x400, RZ, 0xc0, !PT ;  /* 0x000004001eff7812 */ /* 0x000fc8000780c0ff */
[----:B------:R-:W1:Y:S09]  /*19e0*/  @P6 LDC.64 R68, c[0x0][0x220] ;  /* 0x00008800ff446b82 */ /* 0x000e720000000a00 */
[----:B------:R-:W-:Y:S02]  /*19f0*/  @P0 MOV R74, R88 ;  /* 0x00000058004a0202 */ /* 0x000fe40000000f00 */
[----:B------:R-:W-:Y:S01]  /*1a00*/  @P0 MOV R75, R91 ;  /* 0x0000005b004b0202 */ /* 0x000fe20000000f00 */
[----:B0-----:R-:W-:-:S02]  /*1a10*/  @P6 IMAD R32, R57, R36, RZ ;  /* 0x0000002439206224 */ /* 0x001fc400078e02ff */
[----:B------:R-:W-:-:S04]  /*1a20*/  @P6 IMAD.WIDE.U32 R72, R17, R36, R72 ;  /* 0x0000002411486225 */ /* 0x000fc800078e0048 */
[----:B------:R-:W-:Y:S01]  /*1a30*/  @P6 IMAD R37, R17, R37, R32 ;  /* 0x0000002511256224 */ /* 0x000fe200078e0220 */
[----:B-1----:R-:W-:-:S04]  /*1a40*/  @P6 LEA R68, P5, R72, R68, 0x1 ;  /* 0x0000004448446211 */ /* 0x002fc800078a08ff */
[----:B------:R-:W-:Y:S02]  /*1a50*/  @P6 IADD3 R32, R73, R37, RZ ;  /* 0x0000002549206210 */ /* 0x000fe40007ffe0ff */
[----:B------:R-:W0:Y:S01]  /*1a60*/  @P1 LDC.64 R36, c[0x0][0x270] ;  /* 0x00009c00ff241b82 */ /* 0x000e220000000a00 */
[----:B------:R-:W-:Y:S02]  /*1a70*/  @P1 MOV R73, R91 ;  /* 0x0000005b00491202 */ /* 0x000fe40000000f00 */
[----:B------:R-:W-:Y:S02]  /*1a80*/  @P6 LEA.HI.X R69, R72, R69, R32, 0x1, P5 ;  /* 0x0000004548456211 */ /* 0x000fe400028f0c20 */
[----:B------:R-:W-:Y:S02]  /*1a90*/  @P1 MOV R72, R88 ;  /* 0x0000005800481202 */ /* 0x000fe40000000f00 */
[----:B------:R-:W-:Y:S01]  /*1aa0*/  LOP3.LUT P6, RZ, R30, 0x100, RZ, 0xc0, !PT ;  /* 0x000001001eff7812 */ /* 0x000fe200078cc0ff */
[----:B0-----:R-:W-:-:S02]  /*1ab0*/  @P1 IMAD R32, R59, R36, RZ ;  /* 0x000000243b201224 */ /* 0x001fc400078e02ff */
[----:B------:R-:W-:-:S04]  /*1ac0*/  @P1 IMAD.WIDE.U32 R72, R18, R36, R72 ;  /* 0x0000002412481225 */ /* 0x000fc800078e0048 */
[----:B------:R-:W-:Y:S01]  /*1ad0*/  @P1 IMAD R37, R18, R37, R32 ;  /* 0x0000002512251224 */ /* 0x000fe200078e0220 */
[----:B--2---:R-:W-:-:S04]  /*1ae0*/  @P1 LEA R96, P5, R72, R96, 0x1 ;  /* 0x0000006048601211 */ /* 0x004fc800078a08ff */
[----:B------:R-:W-:Y:S02]  /*1af0*/  @P1 IADD3 R32, R73, R37, RZ ;  /* 0x0000002549201210 */ /* 0x000fe40007ffe0ff */
[----:B------:R-:W0:Y:S02]  /*1b00*/  @P0 LDC.64 R36, c[0x0][0x270] ;  /* 0x00009c00ff240b82 */ /* 0x000e240000000a00 */
[----:B------:R-:W-:Y:S02]  /*1b10*/  @P1 LEA.HI.X R97, R72, R97, R32, 0x1, P5 ;  /* 0x0000006148611211 */ /* 0x000fe400028f0c20 */
[----:B------:R-:W-:-:S04]  /*1b20*/  LOP3.LUT P1, RZ, R30, 0x800000, RZ, 0xc0, !PT ;  /* 0x008000001eff7812 */ /* 0x000fc8000782c0ff */
[----:B------:R-:W1:Y:S01]  /*1b30*/  @P0 LDC.64 R72, c[0x0][0x220] ;  /* 0x00008800ff480b82 */ /* 0x000e620000000a00 */
[----:B------:R-:W-:Y:S02]  /*1b40*/  P2R R44, PR, RZ, 0x2 ;  /* 0x00000002ff2c7803 */ /* 0x000fe40000000000 */
[----:B------:R-:W-:Y:S01]  /*1b50*/  LOP3.LUT P1, RZ, R30, 0x40, RZ, 0xc0, !PT ;  /* 0x000000401eff7812 */ /* 0x000fe2000782c0ff */
[-C--:B0-----:R-:W-:Y:S02]  /*1b60*/  @P0 IMAD R32, R61, R36.reuse, RZ ;  /* 0x000000243d200224 */ /* 0x081fe400078e02ff */
[----:B------:R-:W-:-:S04]  /*1b70*/  @P0 IMAD.WIDE.U32 R74, R19, R36, R74 ;  /* 0x00000024134a0225 */ /* 0x000fc800078e004a */
[----:B------:R-:W-:Y:S01]  /*1b80*/  @P0 IMAD R37, R19, R37, R32 ;  /* 0x0000002513250224 */ /* 0x000fe200078e0220 */
[----:B-1----:R-:W-:-:S04]  /*1b90*/  @P0 LEA R72, P5, R74, R72, 0x1 ;  /* 0x000000484a480211 */ /* 0x002fc800078a08ff */
[----:B------:R-:W-:Y:S02]  /*1ba0*/  @P0 IADD3 R32, R75, R37, RZ ;  /* 0x000000254b200210 */ /* 0x000fe40007ffe0ff */
[----:B------:R-:W0:Y:S01]  /*1bb0*/  @P2 LDC.64 R36, c[0x0][0x270] ;  /* 0x00009c00ff242b82 */ /* 0x000e220000000a00 */
[----:B------:R-:W-:Y:S02]  /*1bc0*/  @P2 MOV R75, R91 ;  /* 0x0000005b004b2202 */ /* 0x000fe40000000f00 */
[----:B------:R-:W-:Y:S02]  /*1bd0*/  @P0 LEA.HI.X R73, R74, R73, R32, 0x1, P5 ;  /* 0x000000494a490211 */ /* 0x000fe400028f0c20 */
[-C--:B------:R-:W-:Y:S02]  /*1be0*/  @P2 MOV R74, R88.reuse ;  /* 0x00000058004a2202 */ /* 0x080fe40000000f00 */
[----:B------:R-:W-:Y:S02]  /*1bf0*/  @P1 MOV R116, R88 ;  /* 0x0000005800741202 */ /* 0x000fe40000000f00 */
[----:B------:R-:W-:-:S02]  /*1c00*/  @P1 MOV R117, R91 ;  /* 0x0000005b00751202 */ /* 0x000fc40000000f00 */
[----:B------:R-:W-:Y:S02]  /*1c10*/  MOV R34, RZ ;  /* 0x000000ff00227202 */ /* 0x000fe40000000f00 */
[----:B------:R-:W-:-:S04]  /*1c20*/  LOP3.LUT P0, RZ, R30, 0x2000000, RZ, 0xc0, !PT ;  /* 0x020000001eff7812 */ /* 0x000fc8000780c0ff */
[----:B------:R1:W2:Y:S01]  /*1c30*/  @P4 LDG.E R34, desc[UR8][R84.64] ;  /* 0x0000000854224981 */ /* 0x0002a2000c1e1900 */
[-C--:B0-----:R-:W-:Y:S02]  /*1c40*/  @P2 IMAD R32, R63, R36.reuse, RZ ;  /* 0x000000243f202224 */ /* 0x081fe400078e02ff */
[----:B------:R-:W-:-:S04]  /*1c50*/  @P2 IMAD.WIDE.U32 R74, R20, R36, R74 ;  /* 0x00000024144a2225 */ /* 0x000fc800078e004a */
[----:B------:R-:W-:Y:S01]  /*1c60*/  @P2 IMAD R37, R20, R37, R32 ;  /* 0x0000002514252224 */ /* 0x000fe200078e0220 */
[----:B------:R-:W-:-:S04]  /*1c70*/  @P2 LEA R92, P5, R74, R92, 0x1 ;  /* 0x0000005c4a5c2211 */ /* 0x000fc800078a08ff */
[----:B------:R-:W-:Y:S02]  /*1c80*/  @P2 IADD3 R32, R75, R37, RZ ;  /* 0x000000254b202210 */ /* 0x000fe40007ffe0ff */
[----:B------:R-:W0:Y:S01]  /*1c90*/  @P6 LDC.64 R36, c[0x0][0x270] ;  /* 0x00009c00ff246b82 */ /* 0x000e220000000a00 */
[----:B------:R-:W-:Y:S02]  /*1ca0*/  @P6 MOV R75, R91 ;  /* 0x0000005b004b6202 */ /* 0x000fe40000000f00 */
[----:B------:R-:W-:Y:S02]  /*1cb0*/  @P2 LEA.HI.X R93, R74, R93, R32, 0x1, P5 ;  /* 0x0000005d4a5d2211 */ /* 0x000fe400028f0c20 */
[----:B------:R-:W-:Y:S01]  /*1cc0*/  @P6 MOV R74, R88 ;  /* 0x00000058004a6202 */ /* 0x000fe20000000f00 */
[----:B0-----:R-:W-:-:S04]  /*1cd0*/  @P6 IMAD R32, R65, R36, RZ ;  /* 0x0000002441206224 */ /* 0x001fc800078e02ff */
[C---:B------:R-:W-:Y:S02]  /*1ce0*/  @P6 IMAD R77, R21.reuse, R37, R32 ;  /* 0x00000025154d6224 */ /* 0x040fe400078e0220 */
[----:B------:R-:W-:Y:S02]  /*1cf0*/  @P6 IMAD.WIDE.U32 R36, R21, R36, R74 ;  /* 0x0000002415246225 */ /* 0x000fe400078e004a */
[----:B------:R-:W0:Y:S03]  /*1d00*/  @P6 LDC.64 R74, c[0x0][0x220] ;  /* 0x00008800ff4a6b82 */ /* 0x000e260000000a00 */
[----:B------:R-:W-:Y:S02]  /*1d10*/  @P6 IADD3 R32, R37, R77, RZ ;  /* 0x0000004d25206210 */ /* 0x000fe40007ffe0ff */
[----:B------:R-:W-:Y:S02]  /*1d20*/  @P3 MOV R77, R91 ;  /* 0x0000005b004d3202 */ /* 0x000fe40000000f00 */
[----:B0-----:R-:W-:-:S04]  /*1d30*/  @P6 LEA R74, P5, R36, R74, 0x1 ;  /* 0x0000004a244a6211 */ /* 0x001fc800078a08ff */
[----:B------:R-:W-:Y:S02]  /*1d40*/  @P6 LEA.HI.X R75, R36, R75, R32, 0x1, P5 ;  /* 0x0000004b244b6211 */ /* 0x000fe400028f0c20 */
[----:B------:R-:W0:Y:S01]  /*1d50*/  @P3 LDC.64 R36, c[0x0][0x270] ;  /* 0x00009c00ff243b82 */ /* 0x000e220000000a00 */
[----:B------:R-:W-:Y:S02]  /*1d60*/  LOP3.LUT P4, RZ, R30, 0x20, RZ, 0xc0, !PT ;  /* 0x000000201eff7812 */ /* 0x000fe4000788c0ff */
[----:B-1----:R-:W-:Y:S02]  /*1d70*/  IADD3 R85, R2, 0x150, RZ ;  /* 0x0000015002557810 */ /* 0x002fe40007ffe0ff */
[----:B------:R-:W-:Y:S01]  /*1d80*/  LOP3.LUT P6, RZ, R30, 0x400000, RZ, 0xc0, !PT ;  /* 0x004000001eff7812 */ /* 0x000fe200078cc0ff */
[----:B0-----:R-:W-:-:S04]  /*1d90*/  @P3 IMAD R32, R67, R36, RZ ;  /* 0x0000002443203224 */ /* 0x001fc800078e02ff */
[C---:B------:R-:W-:Y:S02]  /*1da0*/  @P3 IMAD R99, R22.reuse, R37, R32 ;  /* 0x0000002516633224 */ /* 0x040fe400078e0220 */
[----:B------:R-:W-:-:S05]  /*1db0*/  @P3 IMAD.WIDE.U32 R36, R22, R36, R76 ;  /* 0x0000002416243225 */ /* 0x000fca00078e004c */
[----:B------:R-:W-:Y:S02]  /*1dc0*/  @P3 IADD3 R32, R37, R99, RZ ;  /* 0x0000006325203210 */ /* 0x000fe40007ffe0ff */
[----:B---3--:R-:W-:-:S04]  /*1dd0*/  @P3 LEA R86, P5, R36, R86, 0x1 ;  /* 0x0000005624563211 */ /* 0x008fc800078a08ff */
[----:B------:R-:W-:Y:S02]  /*1de0*/  @P3 LEA.HI.X R87, R36, R87, R32, 0x1, P5 ;  /* 0x0000005724573211 */ /* 0x000fe400028f0c20 */
[----:B------:R-:W0:Y:S01]  /*1df0*/  @P1 LDC.64 R36, c[0x0][0x270] ;  /* 0x00009c00ff241b82 */ /* 0x000e220000000a00 */
[----:B------:R-:W-:Y:S02]  /*1e00*/  IADD3 R77, R2, 0x140, RZ ;  /* 0x00000140024d7810 */ /* 0x000fe40007ffe0ff */
[----:B------:R-:W-:Y:S02]  /*1e10*/  MOV R32, RZ ;  /* 0x000000ff00207202 */ /* 0x000fe40000000f00 */
[----:B------:R-:W-:-:S04]  /*1e20*/  SHF.R.S32.HI R99, RZ, 0x1f, R77 ;  /* 0x0000001fff637819 */ /* 0x000fc8000001144d */
[----:B------:R1:W3:Y:S01]  /*1e30*/  @P0 LDG.E R32, desc[UR8][R114.64] ;  /* 0x0000000872200981 */ /* 0x0002e2000c1e1900 */
[-C--:B0-----:R-:W-:Y:S02]  /*1e40*/  @P1 IMAD R46, R99, R36.reuse, RZ ;  /* 0x00000024632e1224 */ /* 0x081fe400078e02ff */
[----:B------:R-:W-:-:S04]  /*1e50*/  @P1 IMAD.WIDE.U32 R116, R77, R36, R116 ;  /* 0x000000244d741225 */ /* 0x000fc800078e0074 */
[----:B------:R-:W-:Y:S02]  /*1e60*/  @P1 IMAD R37, R77, R37, R46 ;  /* 0x000000254d251224 */ /* 0x000fe400078e022e */
[----:B------:R-:W0:Y:S03]  /*1e70*/  @P1 LDC.64 R76, c[0x0][0x220] ;  /* 0x00008800ff4c1b82 */ /* 0x000e260000000a00 */
[----:B------:R-:W-:Y:S02]  /*1e80*/  @P1 IADD3 R36, R117, R37, RZ ;  /* 0x0000002575241210 */ /* 0x000fe40007ffe0ff */
[----:B0-----:R-:W-:-:S04]  /*1e90*/  @P1 LEA R76, P5, R116, R76, 0x1 ;  /* 0x0000004c744c1211 */ /* 0x001fc800078a08ff */
[----:B------:R-:W-:Y:S02]  /*1ea0*/  @P1 LEA.HI.X R77, R116, R77, R36, 0x1, P5 ;  /* 0x0000004d744d1211 */ /* 0x000fe400028f0c24 */
[----:B------:R-:W0:Y:S01]  /*1eb0*/  @P4 LDC.64 R36, c[0x0][0x270] ;  /* 0x00009c00ff244b82 */ /* 0x000e220000000a00 */
[----:B------:R-:W-:Y:S02]  /*1ec0*/  SHF.R.S32.HI R99, RZ, 0x1f, R85 ;  /* 0x0000001fff637819 */ /* 0x000fe40000011455 */
[----:B-1----:R-:W-:Y:S02]  /*1ed0*/  @P4 MOV R114, R88 ;  /* 0x0000005800724202 */ /* 0x002fe40000000f00 */
[----:B------:R-:W-:Y:S02]  /*1ee0*/  @P4 MOV R115, R91 ;  /* 0x0000005b00734202 */ /* 0x000fe40000000f00 */
[----:B------:R-:W-:-:S06]  /*1ef0*/  MOV R46, RZ ;  /* 0x000000ff002e7202 */ /* 0x000fcc0000000f00 */
[----:B------:R1:W4:Y:S01]  /*1f00*/  @P6 LDG.E R46, desc[UR8][R78.64] ;  /* 0x000000084e2e6981 */ /* 0x000322000c1e1900 */
[-C--:B0-----:R-:W-:Y:S02]  /*1f10*/  @P4 IMAD R48, R99, R36.reuse, RZ ;  /* 0x0000002463304224 */ /* 0x081fe400078e02ff */
[----:B------:R-:W-:-:S04]  /*1f20*/  @P4 IMAD.WIDE.U32 R114, R85, R36, R114 ;  /* 0x0000002455724225 */ /* 0x000fc800078e0072 */
[----:B------:R-:W-:Y:S02]  /*1f30*/  @P4 IMAD R37, R85, R37, R48 ;  /* 0x0000002555254224 */ /* 0x000fe400078e0230 */
[----:B------:R-:W0:Y:S01]  /*1f40*/  @P4 LDC.64 R84, c[0x0][0x220] ;  /* 0x00008800ff544b82 */ /* 0x000e220000000a00 */
[----:B------:R-:W-:Y:S02]  /*1f50*/  LOP3.LUT P6, RZ, R30, 0x10, RZ, 0xc0, !PT ;  /* 0x000000101eff7812 */ /* 0x000fe400078cc0ff */
[----:B------:R-:W-:Y:S02]  /*1f60*/  @P4 IADD3 R36, R115, R37, RZ ;  /* 0x0000002573244210 */ /* 0x000fe40007ffe0ff */
[----:B------:R-:W-:Y:S02]  /*1f70*/  ISETP.NE.AND P1, PT, R44, RZ, PT ;  /* 0x000000ff2c00720c */ /* 0x000fe40003f25270 */
[----:B0-----:R-:W-:-:S04]  /*1f80*/  @P4 LEA R84, P5, R114, R84, 0x1 ;  /* 0x0000005472544211 */ /* 0x001fc800078a08ff */
[----:B------:R-:W-:-:S03]  /*1f90*/  @P4 LEA.HI.X R85, R114, R85, R36, 0x1, P5 ;  /* 0x0000005572554211 */ /* 0x000fc600028f0c24 */
[----:B------:R-:W0:Y:S01]  /*1fa0*/  @P6 LDC.64 R36, c[0x0][0x270] ;  /* 0x00009c00ff246b82 */ /* 0x000e220000000a00 */
[----:B-1----:R-:W-:Y:S02]  /*1fb0*/  IADD3 R79, R2, 0x160, RZ ;  /* 0x00000160024f7810 */ /* 0x002fe40007ffe0ff */
[----:B------:R-:W-:Y:S02]  /*1fc0*/  MOV R44, RZ ;  /* 0x000000ff002c7202 */ /* 0x000fe40000000f00 */
[----:B------:R-:W-:-:S04]  /*1fd0*/  SHF.R.S32.HI R99, RZ, 0x1f, R79 ;  /* 0x0000001fff637819 */ /* 0x000fc8000001144f */
[----:B------:R1:W5:Y:S01]  /*1fe0*/  @P1 LDG.E R44, desc[UR8][R112.64] ;  /* 0x00000008702c1981 */ /* 0x000362000c1e1900 */
[----:B------:R-:W-:Y:S02]  /*1ff0*/  LOP3.LUT P2, RZ, R30, 0x200000, RZ, 0xc0, !PT ;  /* 0x002000001eff7812 */ /* 0x000fe4000784c0ff */
[----:B-1----:R-:W-:Y:S02]  /*2000*/  @P6 MOV R112, R88 ;  /* 0x0000005800706202 */ /* 0x002fe40000000f00 */
[----:B------:R-:W-:Y:S01]  /*2010*/  @P6 MOV R113, R91 ;  /* 0x0000005b00716202 */ /* 0x000fe20000000f00 */
[-C--:B0-----:R-:W-:Y:S02]  /*2020*/  @P6 IMAD R52, R99, R36.reuse, RZ ;  /* 0x0000002463346224 */ /* 0x081fe400078e02ff */
[----:B------:R-:W-:-:S04]  /*2030*/  @P6 IMAD.WIDE.U32 R112, R79, R36, R112 ;  /* 0x000000244f706225 */ /* 0x000fc800078e0070 */
[----:B------:R-:W-:Y:S02]  /*2040*/  @P6 IMAD R37, R79, R37, R52 ;  /* 0x000000254f256224 */ /* 0x000fe400078e0234 */
[----:B------:R-:W0:Y:S01]  /*2050*/  @P6 LDC.64 R78, c[0x0][0x220] ;  /* 0x00008800ff4e6b82 */ /* 0x000e220000000a00 */
[----:B------:R-:W-:-:S06]  /*2060*/  MOV R48, RZ ;  /* 0x000000ff00307202 */ /* 0x000fcc0000000f00 */
[----:B------:R-:W4:Y:S01]  /*2070*/  @P2 LDG.E R48, desc[UR8][R110.64] ;  /* 0x000000086e302981 */ /* 0x000f22000c1e1900 */
[C---:B------:R-:W-:Y:S02]  /*2080*/  LOP3.LUT P2, RZ, R30.reuse, 0x8, RZ, 0xc0, !PT ;  /* 0x000000081eff7812 */ /* 0x040fe4000784c0ff */
[----:B------:R-:W-:Y:S02]  /*2090*/  @P6 IADD3 R36, R113, R37, RZ ;  /* 0x0000002571246210 */ /* 0x000fe40007ffe0ff */
[----:B------:R-:W-:Y:S02]  /*20a0*/  LOP3.LUT P0, RZ, R30, 0x100000, RZ, 0xc0, !PT ;  /* 0x001000001eff7812 */ /* 0x000fe4000780c0ff */
[----:B0-----:R-:W-:-:S11]  /*20b0*/  @P6 LEA R78, P5, R112, R78, 0x1 ;  /* 0x0000004e704e6211 */ /* 0x001fd600078a08ff */
[----:B------:R0:W4:Y:S01]  /*20c0*/  @P0 LDG.E R50, desc[UR8][R82.64] ;  /* 0x0000000852320981 */ /* 0x000122000c1e1900 */
[----:B------:R-:W-:Y:S02]  /*20d0*/  @P6 LEA.HI.X R79, R112, R79, R36, 0x1, P5 ;  /* 0x0000004f704f6211 */ /* 0x000fe400028f0c24 */
[----:B------:R-:W1:Y:S01]  /*20e0*/  @P2 LDC.64 R36, c[0x0][0x270] ;  /* 0x00009c00ff242b82 */ /* 0x000e620000000a00 */
[----:B------:R-:W-:Y:S02]  /*20f0*/  ISETP.NE.AND P6, PT, R41, RZ, PT ;  /* 0x000000ff2900720c */ /* 0x000fe40003fc5270 */
[----:B------:R-:W-:-:S04]  /*2100*/  IADD3 R41, R2, 0x170, RZ ;  /* 0x0000017002297810 */ /* 0x000fc80007ffe0ff */
[----:B0-----:R-:W-:Y:S02]  /*2110*/  SHF.R.S32.HI R83, RZ, 0x1f, R41 ;  /* 0x0000001fff537819 */ /* 0x001fe40000011429 */
[----:B------:R-:W-:Y:S02]  /*2120*/  @P2 MOV R110, R88 ;  /* 0x00000058006e2202 */ /* 0x000fe40000000f00 */
[----:B------:R-:W-:-:S03]  /*2130*/  @P2 MOV R111, R91 ;  /* 0x0000005b006f2202 */ /* 0x000fc60000000f00 */
[----:B------:R0:W4:Y:S01]  /*2140*/  @P6 LDG.E R54, desc[UR8][R80.64] ;  /* 0x0000000850366981 */ /* 0x000122000c1e1900 */
[-C--:B-1----:R-:W-:Y:S02]  /*2150*/  @P2 IMAD R58, R83, R36.reuse, RZ ;  /* 0x00000024533a2224 */ /* 0x082fe400078e02ff */
[----:B------:R-:W1:Y:S01]  /*2160*/  @P2 LDC.64 R82, c[0x0][0x220] ;  /* 0x00008800ff522b82 */ /* 0x000e620000000a00 */
[----:B------:R-:W-:Y:S01]  /*2170*/  LOP3.LUT P6, RZ, R30, 0x4, RZ, 0xc0, !PT ;  /* 0x000000041eff7812 */ /* 0x000fe200078cc0ff */
[----:B------:R-:W-:-:S04]  /*2180*/  @P2 IMAD.WIDE.U32 R110, R41, R36, R110 ;  /* 0x00000024296e2225 */ /* 0x000fc800078e006e */
[----:B------:R-:W-:-:S05]  /*2190*/  @P2 IMAD R37, R41, R37, R58 ;  /* 0x0000002529252224 */ /* 0x000fca00078e023a */
[----:B------:R-:W-:Y:S02]  /*21a0*/  @P2 IADD3 R36, R111, R37, RZ ;  /* 0x000000256f242210 */ /* 0x000fe40007ffe0ff */
[----:B-1----:R-:W-:-:S04]  /*21b0*/  @P2 LEA R82, P5, R110, R82, 0x1 ;  /* 0x000000526e522211 */ /* 0x002fc800078a08ff */
[----:B------:R-:W-:Y:S02]  /*21c0*/  @P2 LEA.HI.X R83, R110, R83, R36, 0x1, P5 ;  /* 0x000000536e532211 */ /* 0x000fe400028f0c24 */
[----:B------:R-:W1:Y:S01]  /*21d0*/  @P6 LDC.64 R36, c[0x0][0x270] ;  /* 0x00009c00ff246b82 */ /* 0x000e620000000a00 */
[----:B------:R-:W-:-:S04]  /*21e0*/  IADD3 R41, R2, 0x180, RZ ;  /* 0x0000018002297810 */ /* 0x000fc80007ffe0ff */
[----:B0-----:R-:W-:Y:S02]  /*21f0*/  SHF.R.S32.HI R81, RZ, 0x1f, R41 ;  /* 0x0000001fff517819 */ /* 0x001fe40000011429 */
[C---:B------:R-:W-:Y:S02]  /*2200*/  LOP3.LUT P1, RZ, R30.reuse, 0x80000, RZ, 0xc0, !PT ;  /* 0x000800001eff7812 */ /* 0x040fe4000782c0ff */
[C---:B------:R-:W-:Y:S02]  /*2210*/  LOP3.LUT P0, RZ, R30.reuse, 0x10000, RZ, 0xc0, !PT ;  /* 0x000100001eff7812 */ /* 0x040fe4000780c0ff */
[----:B------:R-:W-:Y:S02]  /*2220*/  MOV R52, RZ ;  /* 0x000000ff00347202 */ /* 0x000fe40000000f00 */
[----:B------:R-:W-:Y:S02]  /*2230*/  MOV R58, RZ ;  /* 0x000000ff003a7202 */ /* 0x000fe40000000f00 */
[----:B------:R-:W-:-:S05]  /*2240*/  LOP3.LUT P5, RZ, R30, 0x20000, RZ, 0xc0, !PT ;  /* 0x000200001eff7812 */ /* 0x000fca00078ac0ff */
[----:B------:R0:W4:Y:S01]  /*2250*/  @P1 LDG.E R52, desc[UR8][R108.64] ;  /* 0x000000086c341981 */ /* 0x000122000c1e1900 */
[----:B-1----:R-:W-:-:S03]  /*2260*/  @P6 IMAD R60, R81, R36, RZ ;  /* 0x00000024513c6224 */ /* 0x002fc600078e02ff */
[----:B------:R1:W4:Y:S01]  /*2270*/  @P0 LDG.E R58, desc[UR8][R104.64] ;  /* 0x00000008683a0981 */ /* 0x000322000c1e1900 */
[----:B------:R-:W2:Y:S01]  /*2280*/  @P6 LDC.64 R80, c[0x0][0x220] ;  /* 0x00008800ff506b82 */ /* 0x000ea20000000a00 */
[----:B------:R-:W-:Y:S02]  /*2290*/  ISETP.NE.AND P2, PT, R56, RZ, PT ;  /* 0x000000ff3800720c */ /* 0x000fe40003f45270 */
[----:B0-----:R-:W-:Y:S02]  /*22a0*/  @P6 MOV R108, R88 ;  /* 0x00000058006c6202 */ /* 0x001fe40000000f00 */
[----:B------:R-:W-:Y:S02]  /*22b0*/  @P6 MOV R109, R91 ;  /* 0x0000005b006d6202 */ /* 0x000fe40000000f00 */
[----:B------:R-:W-:Y:S01]  /*22c0*/  LOP3.LUT P0, RZ, R30, 0x1, RZ, 0xc0, !PT ;  /* 0x000000011eff7812 */ /* 0x000fe2000780c0ff */
[C---:B------:R-:W-:Y:S01]  /*22d0*/  @P6 IMAD R37, R41.reuse, R37, R60 ;  /* 0x0000002529256224 */ /* 0x040fe200078e023c */
[----:B------:R-:W-:Y:S01]  /*22e0*/  MOV R56, RZ ;  /* 0x000000ff00387202 */ /* 0x000fe20000000f00 */
[----:B------:R-:W-:-:S05]  /*22f0*/  @P6 IMAD.WIDE.U32 R108, R41, R36, R108 ;  /* 0x00000024296c6225 */ /* 0x000fca00078e006c */
[----:B------:R-:W4:Y:S01]  /*2300*/  @P5 LDG.E R56, desc[UR8][R106.64] ;  /* 0x000000086a385981 */ /* 0x000f22000c1e1900 */
[----:B------:R-:W-:Y:S02]  /*2310*/  @P6 IADD3 R36, R109, R37, RZ ;  /* 0x000000256d246210 */ /* 0x000fe40007ffe0ff */
[----:B--2---:R-:W-:-:S04]  /*2320*/  @P6 LEA R80, P5, R108, R80, 0x1 ;  /* 0x000000506c506211 */ /* 0x004fc800078a08ff */
[----:B------:R-:W-:Y:S02]  /*2330*/  @P6 LEA.HI.X R81, R108, R81, R36, 0x1, P5 ;  /* 0x000000516c516211 */ /* 0x000fe400028f0c24 */
[----:B------:R-:W0:Y:S01]  /*2340*/  @P0 LDC.64 R36, c[0x0][0x270] ;  /* 0x00009c00ff240b82 */ /* 0x000e220000000a00 */
[----:B------:R-:W-:Y:S02]  /*2350*/  LOP3.LUT P1, RZ, R30, 0x8000, RZ, 0xc0, !PT ;  /* 0x000080001eff7812 */ /* 0x000fe4000782c0ff */
[----:B------:R-:W-:Y:S02]  /*2360*/  IADD3 R41, R2, 0x190, RZ ;  /* 0x0000019002297810 */ /* 0x000fe40007ffe0ff */
[----:B------:R-:W-:Y:S02]  /*2370*/  MOV R60, RZ ;  /* 0x000000ff003c7202 */ /* 0x000fe40000000f00 */
[----:B------:R-:W-:Y:S02]  /*2380*/  SHF.R.S32.HI R99, RZ, 0x1f, R41 ;  /* 0x0000001fff637819 */ /* 0x000fe40000011429 */
[----:B-1----:R-:W-:-:S02]  /*2390*/  @P0 MOV R104, R88 ;  /* 0x0000005800680202 */ /* 0x002fc40000000f00 */
[----:B------:R-:W-:-:S03]  /*23a0*/  @P0 MOV R105, R91 ;  /* 0x0000005b00690202 */ /* 0x000fc60000000f00 */
[----:B------:R-:W2:Y:S01]  /*23b0*/  @P1 LDG.E R60, desc[UR8][R102.64] ;  /* 0x00000008663c1981 */ /* 0x000ea2000c1e1900 */
[----:B------:R-:W-:Y:S01]  /*23c0*/  ISETP.NE.AND P1, PT, R40, RZ, PT ;  /* 0x000000ff2800720c */ /* 0x000fe20003f25270 */
[-C--:B0-----:R-:W-:Y:S02]  /*23d0*/  @P0 IMAD R40, R99, R36.reuse, RZ ;  /* 0x0000002463280224 */ /* 0x081fe400078e02ff */
[----:B------:R-:W-:-:S04]  /*23e0*/  @P0 IMAD.WIDE.U32 R104, R41, R36, R104 ;  /* 0x0000002429680225 */ /* 0x000fc800078e0068 */
[----:B------:R-:W-:Y:S02]  /*23f0*/  @P0 IMAD R41, R41, R37, R40 ;  /* 0x0000002529290224 */ /* 0x000fe400078e0228 */
[----:B------:R-:W0:Y:S01]  /*2400*/  @P0 LDC.64 R36, c[0x0][0x220] ;  /* 0x00008800ff240b82 */ /* 0x000e220000000a00 */
[----:B------:R-:W-:Y:S02]  /*2410*/  LOP3.LUT P5, RZ, R30, 0x4000, RZ, 0xc0, !PT ;  /* 0x000040001eff7812 */ /* 0x000fe400078ac0ff */
[----:B------:R-:W-:Y:S02]  /*2420*/  MOV R62, RZ ;  /* 0x000000ff003e7202 */ /* 0x000fe40000000f00 */
[----:B------:R-:W-:-:S09]  /*2430*/  @P0 IADD3 R41, R105, R41, RZ ;  /* 0x0000002969290210 */ /* 0x000fd20007ffe0ff */
[----:B------:R1:W2:Y:S01]  /*2440*/  @P5 LDG.E R62, desc[UR8][R100.64] ;  /* 0x00000008643e5981 */ /* 0x0002a2000c1e1900 */
[----:B0-----:R-:W-:-:S04]  /*2450*/  @P0 LEA R40, P5, R104, R36, 0x1 ;  /* 0x0000002468280211 */ /* 0x001fc800078a08ff */
[----:B------:R-:W-:Y:S02]  /*2460*/  @P0 LEA.HI.X R41, R104, R37, R41, 0x1, P5 ;  /* 0x0000002568290211 */ /* 0x000fe400028f0c29 */
[----:B------:R-:W-:Y:S02]  /*2470*/  ISETP.NE.AND P0, PT, R64, RZ, PT ;  /* 0x000000ff4000720c */ /* 0x000fe40003f05270 */
[----:B------:R-:W-:-:S11]  /*2480*/  MOV R64, RZ ;  /* 0x000000ff00407202 */ /* 0x000fd60000000f00 */
[----:B------:R-:W2:Y:S01]  /*2490*/  @P0 LDG.E R64, desc[UR8][R42.64] ;  /* 0x000000082a400981 */ /* 0x000ea2000c1e1900 */
[----:B------:R-:W-:-:S13]  /*24a0*/  ISETP.NE.AND P0, PT, R66, RZ, PT ;  /* 0x000000ff4200720c */ /* 0x000fda0003f05270 */
[----:B------:R-:W0:Y:S01]  /*24b0*/  @P0 LDC.64 R36, c[0x0][0x270] ;  /* 0x00009c00ff240b82 */ /* 0x000e220000000a00 */
[----:B------:R-:W-:-:S04]  /*24c0*/  IADD3 R99, R2, 0x1a0, RZ ;  /* 0x000001a002637810 */ /* 0x000fc80007ffe0ff */
[----:B-1----:R-:W-:Y:S02]  /*24d0*/  SHF.R.S32.HI R101, RZ, 0x1f, R99 ;  /* 0x0000001fff657819 */ /* 0x002fe40000011463 */
[----:B------:R-:W-:Y:S02]  /*24e0*/  @P0 MOV R100, R88 ;  /* 0x0000005800640202 */ /* 0x000fe40000000f00 */
[----:B------:R-:W-:Y:S02]  /*24f0*/  LOP3.LUT P5, RZ, R30, 0x1000, RZ, 0xc0, !PT ;  /* 0x000010001eff7812 */ /* 0x000fe400078ac0ff */
[----:B------:R-:W-:-:S11]  /*2500*/  MOV R66, RZ ;  /* 0x000000ff00427202 */ /* 0x000fd60000000f00 */
[----:B------:R1:W2:Y:S01]  /*2510*/  @P5 LDG.E R66, desc[UR8][R68.64] ;  /* 0x0000000844425981 */ /* 0x0002a2000c1e1900 */
[----:B0-----:R-:W-:Y:S01]  /*2520*/  @P0 IMAD R102, R101, R36, RZ ;  /* 0x0000002465660224 */ /* 0x001fe200078e02ff */
[----:B------:R-:W-:-:S03]  /*2530*/  @P0 MOV R101, R91 ;  /* 0x0000005b00650202 */ /* 0x000fc60000000f00 */
[----:B------:R-:W-:-:S04]  /*2540*/  @P0 IMAD.WIDE.U32 R100, R99, R36, R100 ;  /* 0x0000002463640225 */ /* 0x000fc800078e0064 */
[----:B------:R-:W-:Y:S02]  /*2550*/  @P0 IMAD R99, R99, R37, R102 ;  /* 0x0000002563630224 */ /* 0x000fe400078e0266 */
[----:B------:R-:W0:Y:S01]  /*2560*/  @P0 LDC.64 R36, c[0x0][0x220] ;  /* 0x00008800ff240b82 */ /* 0x000e220000000a00 */
[----:B-1----:R-:W-:-:S06]  /*2570*/  CS2R R68, SRZ ;  /* 0x0000000000447805 */ /* 0x002fcc000001ff00 */
[----:B------:R1:W2:Y:S01]  /*2580*/  @P1 LDG.E R68, desc[UR8][R96.64] ;  /* 0x0000000860441981 */ /* 0x0002a2000c1e1900 */
[----:B------:R-:W-:Y:S02]  /*2590*/  ISETP.NE.AND P1, PT, R70, RZ, PT ;  /* 0x000000ff4600720c */ /* 0x000fe40003f25270 */
[----:B------:R-:W-:Y:S02]  /*25a0*/  @P0 IADD3 R43, R101, R99, RZ ;  /* 0x00000063652b0210 */ /* 0x000fe40007ffe0ff */
[----:B0-----:R-:W-:-:S04]  /*25b0*/  @P0 LEA R42, P5, R100, R36, 0x1 ;  /* 0x00000024642a0211 */ /* 0x001fc800078a08ff */
[----:B------:R-:W-:-:S05]  /*25c0*/  @P0 LEA.HI.X R43, R100, R37, R43, 0x1, P5 ;  /* 0x00000025642b0211 */ /* 0x000fca00028f0c2b */
[----:B------:R-:W0:Y:S01]  /*25d0*/  @P1 LDC.64 R36, c[0x0][0x270] ;  /* 0x00009c00ff241b82 */ /* 0x000e220000000a00 */
[----:B------:R-:W-:-:S04]  /*25e0*/  IADD3 R99, R2, 0x1b0, RZ ;  /* 0x000001b002637810 */ /* 0x000fc80007ffe0ff */
[----:B------:R-:W-:Y:S02]  /*25f0*/  SHF.R.S32.HI R101, RZ, 0x1f, R99 ;  /* 0x0000001fff657819 */ /* 0x000fe40000011463 */
[----:B------:R-:W-:-:S03]  /*2600*/  @P1 MOV R100, R88 ;  /* 0x0000005800641202 */ /* 0x000fc60000000f00 */
[----:B0-----:R-:W-:Y:S01]  /*2610*/  @P1 IMAD R70, R101, R36, RZ ;  /* 0x0000002465461224 */ /* 0x001fe200078e02ff */
[----:B------:R-:W-:-:S03]  /*2620*/  @P1 MOV R101, R91 ;  /* 0x0000005b00651202 */ /* 0x000fc60000000f00 */
[----:B------:R-:W-:-:S04]  /*2630*/  @P1 IMAD.WIDE.U32 R100, R99, R36, R100 ;  /* 0x0000002463641225 */ /* 0x000fc800078e0064 */
[----:B------:R-:W-:Y:S02]  /*2640*/  @P1 IMAD R99, R99, R37, R70 ;  /* 0x0000002563631224 */ /* 0x000fe400078e0246 */
[----:B------:R-:W1:Y:S01]  /*2650*/  @P1 LDC.64 R36, c[0x0][0x220] ;  /* 0x00008800ff241b82 */ /* 0x000e620000000a00 */
[----:B------:R-:W-:Y:S02]  /*2660*/  LOP3.LUT P5, RZ, R30, 0x400, RZ, 0xc0, !PT ;  /* 0x000004001eff7812 */ /* 0x000fe400078ac0ff */
[----:B------:R-:W-:-:S11]  /*2670*/  @P1 IADD3 R70, R101, R99, RZ ;  /* 0x0000006365461210 */ /* 0x000fd60007ffe0ff */
[----:B------:R0:W2:Y:S01]  /*2680*/  @P5 LDG.E R69, desc[UR8][R72.64] ;  /* 0x0000000848455981 */ /* 0x0000a2000c1e1900 */
[----:B-1----:R-:W-:-:S04]  /*2690*/  @P1 LEA R96, P5, R100, R36, 0x1 ;  /* 0x0000002464601211 */ /* 0x002fc800078a08ff */
[----:B------:R-:W-:Y:S02]  /*26a0*/  @P1 LEA.HI.X R97, R100, R37, R70, 0x1, P5 ;  /* 0x0000002564611211 */ /* 0x000fe400028f0c46 */
[----:B------:R-:W-:-:S06]  /*26b0*/  MOV R70, RZ ;  /* 0x000000ff00467202 */ /* 0x000fcc0000000f00 */
[----:B------:R1:W2:Y:S01]  /*26c0*/  @P2 LDG.E R70, desc[UR8][R92.64] ;  /* 0x000000085c462981 */ /* 0x0002a2000c1e1900 */
[----:B------:R-:W-:-:S13]  /*26d0*/  ISETP.NE.AND P2, PT, R98, RZ, PT ;  /* 0x000000ff6200720c */ /* 0x000fda0003f45270 */
[----:B------:R-:W3:Y:S01]  /*26e0*/  @P2 LDC.64 R36, c[0x0][0x270] ;  /* 0x00009c00ff242b82 */ /* 0x000ee20000000a00 */
[----:B0-----:R-:W-:-:S04]  /*26f0*/  IADD3 R73, R2, 0x1c0, RZ ;  /* 0x000001c002497810 */ /* 0x001fc80007ffe0ff */
[----:B------:R-:W-:Y:S02]  /*2700*/  SHF.R.S32.HI R99, RZ, 0x1f, R73 ;  /* 0x0000001fff637819 */ /* 0x000fe40000011449 */
[----:B------:R-:W-:-:S03]  /*2710*/  @P2 MOV R98, R88 ;  /* 0x0000005800622202 */ /* 0x000fc60000000f00 */
[----:B---3--:R-:W-:Y:S01]  /*2720*/  @P2 IMAD R100, R99, R36, RZ ;  /* 0x0000002463642224 */ /* 0x008fe200078e02ff */
[----:B------:R-:W-:-:S03]  /*2730*/  @P2 MOV R99, R91 ;  /* 0x0000005b00632202 */ /* 0x000fc60000000f00 */
[----:B------:R-:W-:-:S04]  /*2740*/  @P2 IMAD.WIDE.U32 R98, R73, R36, R98 ;  /* 0x0000002449622225 */ /* 0x000fc800078e0062 */
[----:B------:R-:W-:Y:S02]  /*2750*/  @P2 IMAD R73, R73, R37, R100 ;  /* 0x0000002549492224 */ /* 0x000fe400078e0264 */
[----:B------:R-:W1:Y:S01]  /*2760*/  @P2 LDC.64 R36, c[0x0][0x220] ;  /* 0x00008800ff242b82 */ /* 0x000e620000000a00 */
[----:B------:R-:W-:Y:S02]  /*2770*/  LOP3.LUT P5, RZ, R30, 0x100, RZ, 0xc0, !PT ;  /* 0x000001001eff7812 */ /* 0x000fe400078ac0ff */
[----:B------:R-:W-:Y:S02]  /*2780*/  MOV R72, RZ ;  /* 0x000000ff00487202 */ /* 0x000fe40000000f00 */
[----:B------:R-:W-:-:S09]  /*2790*/  @P2 IADD3 R73, R99, R73, RZ ;  /* 0x0000004963492210 */ /* 0x000fd20007ffe0ff */
[----:B------:R0:W3:Y:S01]  /*27a0*/  @P5 LDG.E R72, desc[UR8][R74.64] ;  /* 0x000000084a485981 */ /* 0x0000e2000c1e1900 */
[----:B-1----:R-:W-:-:S04]  /*27b0*/  @P2 LEA R92, P5, R98, R36, 0x1 ;  /* 0x00000024625c2211 */ /* 0x002fc800078a08ff */
[----:B------:R-:W-:Y:S02]  /*27c0*/  @P2 LEA.HI.X R93, R98, R37, R73, 0x1, P5 ;  /* 0x00000025625d2211 */ /* 0x000fe400028f0c49 */
[----:B------:R-:W-:-:S06]  /*27d0*/  MOV R73, RZ ;  /* 0x000000ff00497202 */ /* 0x000fcc0000000f00 */
[----:B------:R-:W3:Y:S01]  /*27e0*/  @P3 LDG.E R73, desc[UR8][R86.64] ;  /* 0x0000000856493981 */ /* 0x000ee2000c1e1900 */
[----:B------:R-:W-:-:S13]  /*27f0*/  ISETP.NE.AND P3, PT, R95, RZ, PT ;  /* 0x000000ff5f00720c */ /* 0x000fda0003f65270 */
[----:B------:R-:W1:Y:S01]  /*2800*/  @P3 LDC.64 R36, c[0x0][0x270] ;  /* 0x00009c00ff243b82 */ /* 0x000e620000000a00 */
[----:B0-----:R-:W-:-:S04]  /*2810*/  IADD3 R75, R2, 0x1d0, RZ ;  /* 0x000001d0024b7810 */ /* 0x001fc80007ffe0ff */
[----:B------:R-:W-:Y:S02]  /*2820*/  SHF.R.S32.HI R95, RZ, 0x1f, R75 ;  /* 0x0000001fff5f7819 */ /* 0x000fe4000001144b */
[----:B------:R-:W-:Y:S02]  /*2830*/  @P3 MOV R100, R88 ;  /* 0x0000005800643202 */ /* 0x000fe40000000f00 */
[----:B------:R-:W-:Y:S01]  /*2840*/  @P3 MOV R101, R91 ;  /* 0x0000005b00653202 */ /* 0x000fe20000000f00 */
[-C--:B-1----:R-:W-:Y:S02]  /*2850*/  @P3 IMAD R98, R95, R36.reuse, RZ ;  /* 0x000000245f623224 */ /* 0x082fe400078e02ff */
[----:B------:R-:W-:-:S04]  /*2860*/  @P3 IMAD.WIDE.U32 R100, R75, R36, R100 ;  /* 0x000000244b643225 */ /* 0x000fc800078e0064 */
[----:B------:R-:W-:Y:S02]  /*2870*/  @P3 IMAD R75, R75, R37, R98 ;  /* 0x000000254b4b3224 */ /* 0x000fe400078e0262 */
[----:B------:R-:W0:Y:S01]  /*2880*/  @P3 LDC.64 R36, c[0x0][0x220] ;  /* 0x00008800ff243b82 */ /* 0x000e220000000a00 */
[----:B------:R-:W-:Y:S02]  /*2890*/  LOP3.LUT P5, RZ, R30, 0x40, RZ, 0xc0, !PT ;  /* 0x000000401eff7812 */ /* 0x000fe400078ac0ff */
[----:B------:R-:W-:Y:S02]  /*28a0*/  MOV R74, RZ ;  /* 0x000000ff004a7202 */ /* 0x000fe40000000f00 */
[----:B------:R-:W-:-:S09]  /*28b0*/  @P3 IADD3 R75, R101, R75, RZ ;  /* 0x0000004b654b3210 */ /* 0x000fd20007ffe0ff */
[----:B------:R1:W3:Y:S01]  /*28c0*/  @P5 LDG.E R74, desc[UR8][R76.64] ;  /* 0x000000084c4a5981 */ /* 0x0002e2000c1e1900 */
[----:B0-----:R-:W-:-:S04]  /*28d0*/  @P3 LEA R98, P5, R100, R36, 0x1 ;  /* 0x0000002464623211 */ /* 0x001fc800078a08ff */
[----:B------:R-:W-:Y:S02]  /*28e0*/  @P3 LEA.HI.X R99, R100, R37, R75, 0x1, P5 ;  /* 0x0000002564633211 */ /* 0x000fe400028f0c4b */
[----:B------:R-:W-:-:S06]  /*28f0*/  MOV R75, RZ ;  /* 0x000000ff004b7202 */ /* 0x000fcc0000000f00 */
[----:B------:R-:W3:Y:S01]  /*2900*/  @P4 LDG.E R75, desc[UR8][R84.64] ;  /* 0x00000008544b4981 */ /* 0x000ee2000c1e1900 */
[----:B------:R-:W-:-:S13]  /*2910*/  ISETP.NE.AND P4, PT, R94, RZ, PT ;  /* 0x000000ff5e00720c */ /* 0x000fda0003f85270 */
[----:B------:R-:W0:Y:S01]  /*2920*/  @P4 LDC.64 R36, c[0x0][0x270] ;  /* 0x00009c00ff244b82 */ /* 0x000e220000000a00 */
[----:B-1----:R-:W-:-:S04]  /*2930*/  IADD3 R77, R2, 0x1e0, RZ ;  /* 0x000001e0024d7810 */ /* 0x002fc80007ffe0ff */
[----:B------:R-:W-:Y:S02]  /*2940*/  SHF.R.S32.HI R87, RZ, 0x1f, R77 ;  /* 0x0000001fff577819 */ /* 0x000fe4000001144d */
[----:B------:R-:W-:-:S03]  /*2950*/  @P4 MOV R86, R88 ;  /* 0x0000005800564202 */ /* 0x000fc60000000f00 */
[----:B0-----:R-:W-:Y:S01]  /*2960*/  @P4 IMAD R94, R87, R36, RZ ;  /* 0x00000024575e4224 */ /* 0x001fe200078e02ff */
[----:B------:R-:W-:-:S03]  /*2970*/  @P4 MOV R87, R91 ;  /* 0x0000005b00574202 */ /* 0x000fc60000000f00 */
        /* <DEDUP_REMOVED lines=9> */
[----:B------:R-:W-:Y:S02]  /*2a10*/  LOP3.LUT P5, RZ, R30, 0x8, RZ, 0xc0, !PT ;  /* 0x000000081eff7812 */ /* 0x000fe400078ac0ff */
[----:B-1----:R-:W-:Y:S02]  /*2a20*/  CS2R R78, SRZ ;  /* 0x00000000004e7805 */ /* 0x002fe4000001ff00 */
[----:B------:R-:W-:-:S04]  /*2a30*/  IADD3 R85, R2, 0x1f0, RZ ;  /* 0x000001f002557810 */ /* 0x000fc80007ffe0ff */
[----:B------:R-:W-:Y:S01]  /*2a40*/  SHF.R.S32.HI R77, RZ, 0x1f, R85 ;  /* 0x0000001fff4d7819 */ /* 0x000fe20000011455 */
[----:B------:R-:W3:Y:S04]  /*2a50*/  @P6 LDG.E R79, desc[UR8][R80.64] ;  /* 0x00000008504f6981 */ /* 0x000ee8000c1e1900 */
[----:B------:R0:W3:Y:S01]  /*2a60*/  @P5 LDG.E R78, desc[UR8][R82.64] ;  /* 0x00000008524e5981 */ /* 0x0000e2000c1e1900 */
[----:B------:R-:W-:-:S04]  /*2a70*/  ISETP.GE.U32.AND P5, PT, R85, UR12, PT ;  /* 0x0000000c55007c0c */ /* 0x000fc8000bfa6070 */
[----:B------:R-:W-:-:S04]  /*2a80*/  ISETP.GE.AND.EX P5, PT, R77, UR13, PT, P5 ;  /* 0x0000000d4d007c0c */ /* 0x000fc8000bfa6350 */
[----:B------:R-:W-:-:S13]  /*2a90*/  ISETP.GT.U32.OR P5, PT, R0, 0x1df, P5 ;  /* 0x000001df0000780c */ /* 0x000fda0002fa4470 */
[----:B------:R-:W1:Y:S01]  /*2aa0*/  @!P5 LDC.64 R36, c[0x0][0x270] ;  /* 0x00009c00ff24db82 */ /* 0x000e620000000a00 */
[----:B0-----:R-:W-:Y:S02]  /*2ab0*/  @!P5 MOV R82, R88 ;  /* 0x000000580052d202 */ /* 0x001fe40000000f00 */
[----:B------:R-:W-:-:S03]  /*2ac0*/  @!P5 MOV R83, R91 ;  /* 0x0000005b0053d202 */ /* 0x000fc60000000f00 */
[----:B-1----:R-:W-:-:S04]  /*2ad0*/  @!P5 IMAD.WIDE.U32 R82, R85, R36, R82 ;  /* 0x000000245552d225 */ /* 0x002fc800078e0052 */
[----:B------:R-:W-:-:S04]  /*2ae0*/  @!P5 IMAD R36, R77, R36, RZ ;  /* 0x000000244d24d224 */ /* 0x000fc800078e02ff */
[----:B------:R-:W-:Y:S02]  /*2af0*/  @!P5 IMAD R81, R85, R37, R36 ;  /* 0x000000255551d224 */ /* 0x000fe400078e0224 */
[----:B------:R-:W0:Y:S03]  /*2b00*/  @!P5 LDC.64 R36, c[0x0][0x220] ;  /* 0x00008800ff24db82 */ /* 0x000e260000000a00 */
[----:B------:R-:W-:Y:S02]  /*2b10*/  @!P5 IADD3 R80, R83, R81, RZ ;  /* 0x000000515350d210 */ /* 0x000fe40007ffe0ff */
[----:B------:R-:W-:Y:S02]  /*2b20*/  CS2R R86, SRZ ;  /* 0x0000000000567805 */ /* 0x000fe4000001ff00 */
[----:B------:R-:W-:-:S04]  /*2b30*/  CS2R R84, SRZ ;  /* 0x0000000000547805 */ /* 0x000fc8000001ff00 */
[----:B------:R-:W3:Y:S04]  /*2b40*/  @P0 LDG.E R86, desc[UR8][R42.64] ;  /* 0x000000082a560981 */ /* 0x000ee8000c1e1900 */
[----:B------:R-:W3:Y:S01]  /*2b50*/  @P2 LDG.E R84, desc[UR8][R92.64] ;  /* 0x000000085c542981 */ /* 0x000ee2000c1e1900 */
[----:B0-----:R-:W-:-:S04]  /*2b60*/  @!P5 LEA R36, P6, R82, R36, 0x1 ;  /* 0x000000245224d211 */ /* 0x001fc800078c08ff */
[----:B------:R-:W-:Y:S02]  /*2b70*/  @!P5 LEA.HI.X R37, R82, R37, R80, 0x1, P6 ;  /* 0x000000255225d211 */ /* 0x000fe400030f0c50 */
[----:B------:R-:W-:-:S13]  /*2b80*/  LOP3.LUT P6, RZ, R30, 0x4000000, RZ, 0xc0, !PT ;  /* 0x040000001eff7812 */ /* 0x000fda00078cc0ff */
[----:B------:R0:W5:Y:S01]  /*2b90*/  @P6 LDG.E R87, desc[UR8][R38.64] ;  /* 0x0000000826576981 */ /* 0x000162000c1e1900 */
[----:B------:R-:W-:-:S06]  /*2ba0*/  CS2R R80, SRZ ;  /* 0x0000000000507805 */ /* 0x000fcc000001ff00 */
[----:B------:R5:W3:Y:S01]  /*2bb0*/  @!P5 LDG.E R81, desc[UR8][R36.64] ;  /* 0x000000082451d981 */ /* 0x000ae2000c1e1900 */
[----:B------:R-:W-:Y:S02]  /*2bc0*/  LOP3.LUT P5, RZ, R30, 0x1, RZ, 0xc0, !PT ;  /* 0x000000011eff7812 */ /* 0x000fe400078ac0ff */
[----:B------:R-:W-:Y:S01]  /*2bd0*/  CS2R R82, SRZ ;  /* 0x0000000000527805 */ /* 0x000fe2000001ff00 */
[----:B------:R-:W3:Y:S05]  /*2be0*/  @P3 LDG.E R80, desc[UR8][R98.64] ;  /* 0x0000000862503981 */ /* 0x000eea000c1e1900 */
[----:B------:R-:W3:Y:S04]  /*2bf0*/  @P1 LDG.E R83, desc[UR8][R96.64] ;  /* 0x0000000860531981 */ /* 0x000ee8000c1e1900 */
[----:B------:R-:W3:Y:S04]  /*2c00*/  @P4 LDG.E R82, desc[UR8][R94.64] ;  /* 0x000000085e524981 */ /* 0x000ee8000c1e1900 */
[----:B------:R1:W3:Y:S01]  /*2c10*/  @P5 LDG.E R85, desc[UR8][R40.64] ;  /* 0x0000000828555981 */ /* 0x0002e2000c1e1900 */
[----:B0-----:R-:W-:-:S05]  /*2c20*/  HADD2.F32 R39, -RZ, R32.H1_H1 ;  /* 0x30000020ff277230 */ /* 0x001fca0000004100 */
[----:B------:R-:W-:Y:S01]  /*2c30*/  FMUL.FTZ R43, R39, R39 ;  /* 0x00000027272b7220 */ /* 0x000fe20000410000 */
[--C-:B-----5:R-:W-:Y:S02]  /*2c40*/  HADD2.F32 R37, -RZ, R87.reuse.H1_H1 ;  /* 0x30000057ff257230 */ /* 0x120fe40000004100 */
[----:B------:R-:W-:-:S03]  /*2c50*/  HADD2.F32 R36, -RZ, R87.H0_H0 ;  /* 0x20000057ff247230 */ /* 0x000fc60000004100 */
[----:B-1----:R-:W-:Y:S02]  /*2c60*/  FMUL.FTZ R41, R37, R37 ;  /* 0x0000002525297220 */ /* 0x002fe40000410000 */
[C---:B------:R-:W-:Y:S02]  /*2c70*/  FADD.FTZ R37, R36.reuse, R37 ;  /* 0x0000002524257221 */ /* 0x040fe40000010000 */
[----:B------:R-:W-:Y:S01]  /*2c80*/  FFMA.FTZ R41, R36, R36, R41 ;  /* 0x0000002424297223 */ /* 0x000fe20000010029 */
[----:B------:R-:W-:Y:S02]  /*2c90*/  HADD2.F32 R36, -RZ, R32.H0_H0 ;  /* 0x20000020ff247230 */ /* 0x000fe40000004100 */
[----:B------:R-:W-:Y:S01]  /*2ca0*/  FADD.FTZ R37, RZ, R37 ;  /* 0x00000025ff257221 */ /* 0x000fe20000010000 */
[----:B------:R-:W-:Y:S02]  /*2cb0*/  FADD.FTZ R41, RZ, R41 ;  /* 0x00000029ff297221 */ /* 0x000fe40000010000 */
[C---:B------:R-:W-:Y:S01]  /*2cc0*/  FADD.FTZ R38, R36.reuse, R39 ;  /* 0x0000002724267221 */ /* 0x040fe20000010000 */
[----:B------:R-:W-:Y:S01]  /*2cd0*/  FFMA.FTZ R36, R36, R36, R43 ;  /* 0x0000002424247223 */ /* 0x000fe2000001002b */
[----:B------:R-:W-:-:S02]  /*2ce0*/  HADD2.F32 R39, -RZ, R34.H1_H1 ;  /* 0x30000022ff277230 */ /* 0x000fc40000004100 */
[----:B------:R-:W-:Y:S01]  /*2cf0*/  FADD.FTZ R37, R37, R38 ;  /* 0x0000002625257221 */ /* 0x000fe20000010000 */
[----:B------:R-:W-:Y:S02]  /*2d00*/  HADD2.F32 R38, -RZ, R34.H0_H0 ;  /* 0x20000022ff267230 */ /* 0x000fe40000004100 */
[----:B------:R-:W-:Y:S01]  /*2d10*/  FADD.FTZ R36, R41, R36 ;  /* 0x0000002429247221 */ /* 0x000fe20000010000 */
[----:B------:R-:W-:Y:S02]  /*2d20*/  FMUL.FTZ R41, R39, R39 ;  /* 0x0000002727297220 */ /* 0x000fe40000410000 */
[C---:B------:R-:W-:Y:S02]  /*2d30*/  FADD.FTZ R40, R38.reuse, R39 ;  /* 0x0000002726287221 */ /* 0x040fe40000010000 */
[----:B------:R-:W-:Y:S01]  /*2d40*/  FFMA.FTZ R41, R38, R38, R41 ;  /* 0x0000002626297223 */ /* 0x000fe20000010029 */
[--C-:B------:R-:W-:Y:S02]  /*2d50*/  HADD2.F32 R39, -RZ, R44.reuse.H1_H1 ;  /* 0x3000002cff277230 */ /* 0x100fe40000004100 */
[----:B------:R-:W-:-:S02]  /*2d60*/  HADD2.F32 R38, -RZ, R44.H0_H0 ;  /* 0x2000002cff267230 */ /* 0x000fc40000004100 */
[----:B------:R-:W-:Y:S01]  /*2d70*/  FADD.FTZ R36, R36, R41 ;  /* 0x0000002924247221 */ /* 0x000fe20000010000 */
[----:B------:R-:W-:Y:S01]  /*2d80*/  FMUL.FTZ R41, R39, R39 ;  /* 0x0000002727297220 */ /* 0x000fe20000410000 */
[----:B------:R-:W-:Y:S01]  /*2d90*/  FADD.FTZ R37, R37, R40 ;  /* 0x0000002825257221 */ /* 0x000fe20000010000 */
[C---:B------:R-:W-:Y:S01]  /*2da0*/  FADD.FTZ R40, R38.reuse, R39 ;  /* 0x0000002726287221 */ /* 0x040fe20000010000 */
[--C-:B----4-:R-:W-:Y:S02]  /*2db0*/  HADD2.F32 R39, -RZ, R46.reuse.H1_H1 ;  /* 0x3000002eff277230 */ /* 0x110fe40000004100 */
[----:B------:R-:W-:Y:S01]  /*2dc0*/  FFMA.FTZ R41, R38, R38, R41 ;  /* 0x0000002626297223 */ /* 0x000fe20000010029 */
[----:B------:R-:W-:-:S03]  /*2dd0*/  HADD2.F32 R38, -RZ, R46.H0_H0 ;  /* 0x2000002eff267230 */ /* 0x000fc60000004100 */
[----:B------:R-:W-:Y:S01]  /*2de0*/  FADD.FTZ R36, R36, R41 ;  /* 0x0000002924247221 */ /* 0x000fe20000010000 */
[----:B------:R-:W-:Y:S01]  /*2df0*/  FMUL.FTZ R41, R39, R39 ;  /* 0x0000002727297220 */ /* 0x000fe20000410000 */
[----:B------:R-:W-:Y:S01]  /*2e00*/  FADD.FTZ R37, R37, R40 ;  /* 0x0000002825257221 */ /* 0x000fe20000010000 */
[C---:B------:R-:W-:Y:S01]  /*2e10*/  FADD.FTZ R40, R38.reuse, R39 ;  /* 0x0000002726287221 */ /* 0x040fe20000010000 */
[--C-:B------:R-:W-:Y:S02]  /*2e20*/  HADD2.F32 R39, -RZ, R48.reuse.H1_H1 ;  /* 0x30000030ff277230 */ /* 0x100fe40000004100 */
        /* <DEDUP_REMOVED lines=41> */
[--C-:B--2---:R-:W-:Y:S02]  /*30c0*/  HADD2.F32 R39, -RZ, R60.reuse.H1_H1 ;  /* 0x3000003cff277230 */ /* 0x104fe40000004100 */
        /* <DEDUP_REMOVED lines=48> */
[--C-:B---3--:R-:W-:Y:S02]  /*33d0*/  HADD2.F32 R39, -RZ, R72.reuse.H1_H1 ;  /* 0x30000048ff277230 */ /* 0x108fe40000004100 */
        /* <DEDUP_REMOVED lines=85> */
[----:B------:R-:W0:Y:S01]  /*3930*/  S2R R42, SR_LANEID ;  /* 0x00000000002a7919 */ /* 0x000e220000000000 */
[----:B------:R-:W-:Y:S02]  /*3940*/  HADD2.F32 R38, -RZ, R82.H0_H0 ;  /* 0x20000052ff267230 */ /* 0x000fe40000004100 */
[----:B------:R-:W-:Y:S01]  /*3950*/  FADD.FTZ R36, R36, R41 ;  /* 0x0000002924247221 */ /* 0x000fe20000010000 */
[----:B------:R-:W-:Y:S01]  /*3960*/  FMUL.FTZ R41, R39, R39 ;  /* 0x0000002727297220 */ /* 0x000fe20000410000 */
[----:B------:R-:W-:Y:S01]  /*3970*/  FADD.FTZ R37, R37, R40 ;  /* 0x0000002825257221 */ /* 0x000fe20000010000 */
[----:B------:R-:W-:Y:S01]  /*3980*/  FADD.FTZ R40, R38, R39 ;  /* 0x0000002726287221 */ /* 0x000fe20000010000 */
[----:B------:R-:W-:-:S02]  /*3990*/  HADD2.F32 R39, -RZ, R81.H1_H1 ;  /* 0x30000051ff277230 */ /* 0x000fc40000004100 */
[----:B------:R-:W-:Y:S01]  /*39a0*/  FFMA.FTZ R41, R38, R38, R41 ;  /* 0x0000002626297223 */ /* 0x000fe20000010029 */
[----:B------:R-:W-:Y:S02]  /*39b0*/  HADD2.F32 R38, -RZ, R81.H0_H0 ;  /* 0x20000051ff267230 */ /* 0x000fe40000004100 */
[----:B------:R-:W-:Y:S01]  /*39c0*/  FADD.FTZ R37, R37, R40 ;  /* 0x0000002825257221 */ /* 0x000fe20000010000 */
[----:B------:R-:W-:Y:S01]  /*39d0*/  FADD.FTZ R36, R36, R41 ;  /* 0x0000002924247221 */ /* 0x000fe20000010000 */
[----:B------:R-:W-:Y:S01]  /*39e0*/  FMUL.FTZ R41, R39, R39 ;  /* 0x0000002727297220 */ /* 0x000fe20000410000 */
[----:B------:R-:W-:-:S03]  /*39f0*/  FADD.FTZ R40, R38, R39 ;  /* 0x0000002726287221 */ /* 0x000fc60000010000 */
[----:B------:R-:W-:Y:S01]  /*3a00*/  FFMA.FTZ R41, R38, R38, R41 ;  /* 0x0000002626297223 */ /* 0x000fe20000010029 */
[----:B------:R-:W-:-:S03]  /*3a10*/  FADD.FTZ R40, R37, R40 ;  /* 0x0000002825287221 */ /* 0x000fc60000010000 */
        /* <DEDUP_REMOVED lines=26> */
[----:B--2---:R-:W-:-:S10]  /*3bc0*/  ULEA UR5, UR6, UR5, 0x18 ;  /* 0x0000000506057291 */ /* 0x004fd4000f8ec03f */
[----:B0-----:R-:W-:Y:S01]  /*3bd0*/  @!P5 FADD.FTZ R40, R40, R37 ;  /* 0x000000252828d221 */ /* 0x001fe20000010000 */
[----:B------:R-:W-:Y:S01]  /*3be0*/  SHF.R.S32.HI R37, RZ, 0x1f, R0 ;  /* 0x0000001fff257819 */ /* 0x000fe20000011400 */
[----:B-1----:R-:W-:-:S03]  /*3bf0*/  @!P5 FADD.FTZ R41, R41, R36 ;  /* 0x000000242929d221 */ /* 0x002fc60000010000 */
[----:B------:R-:W-:Y:S02]  /*3c00*/  LEA.HI R37, R37, R0, RZ, 0x5 ;  /* 0x0000000025257211 */ /* 0x000fe400078f28ff */
[----:B------:R-:W-:Y:S02]  /*3c10*/  ISETP.NE.AND P5, PT, R42, RZ, PT ;  /* 0x000000ff2a00720c */ /* 0x000fe40003fa5270 */
[----:B------:R-:W-:-:S04]  /*3c20*/  SHF.R.S32.HI R37, RZ, 0x5, R37 ;  /* 0x00000005ff257819 */ /* 0x000fc80000011425 */
[----:B------:R-:W-:-:S07]  /*3c30*/  LEA R37, R37, UR5, 0x3 ;  /* 0x0000000525257c11 */ /* 0x000fce000f8e18ff */
[----:B------:R0:W-:Y:S01]  /*3c40*/  @!P5 STS.64 [R37+0x10], R40 ;  /* 0x000010282500d388 */ /* 0x0001e20000000a00 */
[----:B------:R-:W-:Y:S01]  /*3c50*/  BAR.SYNC.DEFER_BLOCKING 0x0 ;  /* 0x0000000000007b1d */ /* 0x000fe20000010000 */
[----:B------:R-:W-:-:S05]  /*3c60*/  ISETP.NE.AND P5, PT, R0, RZ, PT ;  /* 0x000000ff0000720c */ /* 0x000fca0003fa5270 */
[----:B------:R-:W-:Y:S08]  /*3c70*/  BSSY B0, `(.L_x_3898) ;  /* 0x0000029000007945 */ /* 0x000ff00003800000 */
[----:B0-----:R-:W-:Y:S05]  /*3c80*/  @P5 BRA `(.L_x_3899) ;  /* 0x00000000009c5947 */ /* 0x001fea0003800000 */
[----:B------:R-:W0:Y:S01]  /*3c90*/  S2UR UR6, SR_CgaCtaId ;  /* 0x00000000000679c3 */ /* 0x000e220000008800 */
[----:B------:R-:W-:Y:S02]  /*3ca0*/  UMOV UR5, 0x400 ;  /* 0x0000040000057882 */ /* 0x000fe40000000000 */
[----:B0-----:R-:W-:-:S09]  /*3cb0*/  ULEA UR5, UR6, UR5, 0x18 ;  /* 0x0000000506057291 */ /* 0x001fd2000f8ec03f */
[----:B------:R-:W0:Y:S04]  /*3cc0*/  LDS.64 R42, [UR5+0x18] ;  /* 0x00001805ff2a7984 */ /* 0x000e280008000a00 */
[----:B------:R-:W1:Y:S01]  /*3cd0*/  LDS.128 R36, [UR5+0x20] ;  /* 0x00002005ff247984 */ /* 0x000e620008000c00 */
[----:B0-----:R-:W-:Y:S01]  /*3ce0*/  FADD.FTZ R93, R40, R42 ;  /* 0x0000002a285d7221 */ /* 0x001fe20000010000 */
[----:B------:R-:W-:-:S03]  /*3cf0*/  FADD.FTZ R40, R41, R43 ;  /* 0x0000002b29287221 */ /* 0x000fc60000010000 */
[----:B-1----:R-:W-:Y:S01]  /*3d00*/  FADD.FTZ R93, R93, R36 ;  /* 0x000000245d5d7221 */ /* 0x002fe20000010000 */
[----:B------:R-:W-:Y:S02]  /*3d10*/  FADD.FTZ R36, R40, R37 ;  /* 0x0000002528247221 */ /* 0x000fe40000010000 */
[----:B------:R-:W0:Y:S01]  /*3d20*/  LDS.128 R40, [UR5+0x30] ;  /* 0x00003005ff287984 */ /* 0x000e220008000c00 */
[----:B------:R-:W-:Y:S01]  /*3d30*/  FADD.FTZ R93, R93, R38 ;  /* 0x000000265d5d7221 */ /* 0x000fe20000010000 */
[----:B------:R-:W-:-:S03]  /*3d40*/  FADD.FTZ R36, R36, R39 ;  /* 0x0000002724247221 */ /* 0x000fc60000010000 */
[----:B0-----:R-:W-:Y:S01]  /*3d50*/  FADD.FTZ R93, R93, R40 ;  /* 0x000000285d5d7221 */ /* 0x001fe20000010000 */
        /* <DEDUP_REMOVED lines=15> */
[----:B------:R-:W-:-:S03]  /*3e50*/  FADD.FTZ R40, R40, R37 ;  /* 0x0000002528287221 */ /* 0x000fc60000010000 */
[----:B------:R-:W-:Y:S01]  /*3e60*/  FADD.FTZ R93, R93, R38 ;  /* 0x000000265d5d7221 */ /* 0x000fe20000010000 */
[----:B------:R-:W-:Y:S02]  /*3e70*/  FADD.FTZ R42, R40, R39 ;  /* 0x00000027282a7221 */ /* 0x000fe40000010000 */
[----:B------:R-:W0:Y:S04]  /*3e80*/  LDS.128 R36, [UR5+0x70] ;  /* 0x00007005ff247984 */ /* 0x000e280008000c00 */
[----:B------:R-:W1:Y:S01]  /*3e90*/  LDS.64 R40, [UR5+0x80] ;  /* 0x00008005ff287984 */ /* 0x000e620008000a00 */
[----:B0-----:R-:W-:Y:S01]  /*3ea0*/  FADD.FTZ R93, R93, R36 ;  /* 0x000000245d5d7221 */ /* 0x001fe20000010000 */
[----:B------:R-:W-:-:S03]  /*3eb0*/  FADD.FTZ R42, R42, R37 ;  /* 0x000000252a2a7221 */ /* 0x000fc60000010000 */
[----:B------:R-:W-:Y:S01]  /*3ec0*/  FADD.FTZ R93, R93, R38 ;  /* 0x000000265d5d7221 */ /* 0x000fe20000010000 */
[----:B------:R-:W-:-:S03]  /*3ed0*/  FADD.FTZ R42, R42, R39 ;  /* 0x000000272a2a7221 */ /* 0x000fc60000010000 */
[----:B-1----:R-:W-:Y:S01]  /*3ee0*/  FADD.FTZ R40, R93, R40 ;  /* 0x000000285d287221 */ /* 0x002fe20000010000 */
[----:B------:R-:W-:-:S07]  /*3ef0*/  FADD.FTZ R41, R42, R41 ;  /* 0x000000292a297221 */ /* 0x000fce0000010000 */
.L_x_3899:
[----:B------:R-:W-:Y:S05]  /*3f00*/  BSYNC B0 ;  /* 0x0000000000007941 */ /* 0x000fea0003800000 */
.L_x_3898:
[----:B------:R-:W0:Y:S02]  /*3f10*/  LDC R42, c[0x0][0xc] ;  /* 0x00000300ff2a7b82 */ /* 0x000e240000000800 */
[----:B0-----:R-:W-:-:S13]  /*3f20*/  ISETP.GE.U32.AND P6, PT, R42, 0x2, PT ;  /* 0x000000022a00780c */ /* 0x001fda0003fc6070 */
[----:B------:R-:W-:Y:S05]  /*3f30*/  @!P6 BRA `(.L_x_3900) ;  /* 0x000000080070e947 */ /* 0x000fea0003800000 */
[----:B------:R-:W-:Y:S05]  /*3f40*/  @P5 BRA `(.L_x_3901) ;  /* 0x0000000000745947 */ /* 0x000fea0003800000 */
[----:B------:R-:W0:Y:S01]  /*3f50*/  S2R R92, SR_CTAID.Y ;  /* 0x00000000005c7919 */ /* 0x000e220000002600 */
[----:B------:R-:W1:Y:S01]  /*3f60*/  LDC R93, c[0x0][0x10] ;  /* 0x00000400ff5d7b82 */ /* 0x000e620000000800 */
[C---:B------:R-:W-:Y:S02]  /*3f70*/  LOP3.LUT R38, R26.reuse, 0x1, RZ, 0xc0, !PT ;  /* 0x000000011a267812 */ /* 0x040fe400078ec0ff */
[----:B------:R-:W-:Y:S02]  /*3f80*/  LOP3.LUT P6, RZ, R26, 0x2, RZ, 0xc0, !PT ;  /* 0x000000021aff7812 */ /* 0x000fe400078cc0ff */
[----:B------:R-:W-:Y:S02]  /*3f90*/  MOV R95, 0xffffffff ;  /* 0xffffffff005f7802 */ /* 0x000fe40000000f00 */
[----:B------:R-:W-:Y:S01]  /*3fa0*/  SEL R97, R42, RZ, !P6 ;  /* 0x000000ff2a617207 */ /* 0x000fe20007000000 */
[----:B------:R-:W2:Y:S01]  /*3fb0*/  LDC.64 R36, c[0x0][0x248] ;  /* 0x00009200ff247b82 */ /* 0x000ea20000000a00 */
[----:B------:R-:W-:Y:S01]  /*3fc0*/  SEL R95, R95, 0x1, P6 ;  /* 0x000000015f5f7807 */ /* 0x000fe20003000000 */
[----:B-1----:R-:W-:-:S05]  /*3fd0*/  IMAD R39, R38, R93, RZ ;  /* 0x0000005d26277224 */ /* 0x002fca00078e02ff */
[C---:B0-----:R-:W-:Y:S01]  /*3fe0*/  IADD3 R43, R39.reuse, R92, RZ ;  /* 0x0000005c272b7210 */ /* 0x041fe20007ffe0ff */
[----:B------:R-:W-:Y:S02]  /*3ff0*/  IMAD R39, R39, R42, RZ ;  /* 0x0000002a27277224 */ /* 0x000fe400078e02ff */
[----:B------:R-:W-:-:S03]  /*4000*/  IMAD R93, R93, UR7, R92 ;  /* 0x000000075d5d7c24 */ /* 0x000fc6000f8e025c */
[----:B------:R-:W-:-:S05]  /*4010*/  SHF.L.U32 R39, R39, 0x1, RZ ;  /* 0x0000000127277819 */ /* 0x000fca00000006ff */
[----:B--2---:R-:W-:-:S04]  /*4020*/  IMAD.WIDE R36, R39, 0x4, R36 ;  /* 0x0000000427247825 */ /* 0x004fc800078e0224 */
[----:B------:R-:W-:Y:S02]  /*4030*/  IMAD.WIDE.U32 R38, R93, 0x8, R36 ;  /* 0x000000085d267825 */ /* 0x000fe400078e0024 */
[----:B------:R-:W0:Y:S01]  /*4040*/  LDC.64 R36, c[0x0][0x240] ;  /* 0x00009000ff247b82 */ /* 0x000e220000000a00 */
[----:B------:R-:W-:Y:S02]  /*4050*/  ISETP.NE.AND P6, PT, R97, -0x1, PT ;  /* 0xffffffff6100780c */ /* 0x000fe40003fc5270 */
[----:B------:R1:W-:Y:S01]  /*4060*/  STG.E.64 desc[UR8][R38.64], R40 ;  /* 0x0000002826007986 */ /* 0x0003e2000c101b08 */
[----:B0-----:R-:W-:Y:S01]  /*4070*/  IMAD.WIDE.U32 R36, R43, 0x4, R36 ;  /* 0x000000042b247825 */ /* 0x001fe200078e0024 */
[----:B------:R-:W-:Y:S06]  /*4080*/  MEMBAR.ALL.GPU ;  /* 0x0000000000007992 */ /* 0x000fec000000a000 */
[----:B------:R-:W-:-:S00]  /*4090*/  ERRBAR ;  /* 0x00000000000079ab */ /* 0x000fc00000000000 */
[----:B------:R-:W-:Y:S06]  /*40a0*/  CGAERRBAR ;  /* 0x00000000000075ab */ /* 0x000fec0000000000 */
[----:B------:R1:W-:Y:S01]  /*40b0*/  REDG.E.ADD.S32.STRONG.GPU desc[UR8][R36.64], R95 ;  /* 0x0000005f2400798e */ /* 0x0003e2000c10e388 */
[----:B------:R-:W-:Y:S05]  /*40c0*/  @!P6 BRA `(.L_x_3901) ;  /* 0x000000000014e947 */ /* 0x000fea0003800000 */
.L_x_3902:
[----:B-1----:R-:W2:Y:S04]  /*40d0*/  LDG.E.STRONG.GPU R38, desc[UR8][R36.64] ;  /* 0x0000000824267981 */ /* 0x002ea8000c1ef900 */
[----:B--2---:R-:W-:Y:S01]  /*40e0*/  CCTL.IVALL ;  /* 0x00000000ff00798f */ /* 0x004fe20002000000 */
[----:B------:R-:W-:Y:S05]  /*40f0*/  YIELD ;  /* 0x0000000000007946 */ /* 0x000fea0003800000 */
[----:B------:R-:W-:-:S13]  /*4100*/  ISETP.NE.AND P6, PT, R38, R97, PT ;  /* 0x000000612600720c */ /* 0x000fda0003fc5270 */
[----:B------:R-:W-:Y:S05]  /*4110*/  @P6 BRA `(.L_x_3902) ;  /* 0xfffffffc00ec6947 */ /* 0x000fea000383ffff */
.L_x_3901:
        /* <DEDUP_REMOVED lines=11> */
.L_x_3904:
        /* <DEDUP_REMOVED lines=11> */
[----:B------:R-:W2:Y:S02]  /*4280*/  @!P6 LDG.E.64 R36, desc[UR8][R38.64] ;  /* 0x000000082624e981 */ /* 0x000ea4000c1e1b00 */
[----:B--2---:R-:W-:Y:S01]  /*4290*/  @!P6 FADD.FTZ R40, R40, R36 ;  /* 0x000000242828e221 */ /* 0x004fe20000010000 */
[----:B------:R-:W-:Y:S01]  /*42a0*/  IADD3 R36, R43, 0x1, RZ ;  /* 0x000000012b247810 */ /* 0x000fe20007ffe0ff */
[----:B------:R-:W-:-:S03]  /*42b0*/  @!P6 FADD.FTZ R41, R41, R37 ;  /* 0x000000252929e221 */ /* 0x000fc60000010000 */
        /* <DEDUP_REMOVED lines=48> */
.L_x_3903:
        /* <DEDUP_REMOVED lines=18> */
.L_x_3906:
[----:B------:R-:W-:Y:S05]  /*46e0*/  BSYNC B0 ;  /* 0x0000000000007941 */ /* 0x000fea0003800000 */
.L_x_3905:
[----:B------:R-:W-:-:S13]  /*46f0*/  ISETP.NE.AND P6, PT, R92, 0x1, PT ;  /* 0x000000015c00780c */ /* 0x000fda0003fc5270 */
[----:B------:R-:W-:Y:S05]  /*4700*/  @!P6 BRA `(.L_x_3900) ;  /* 0x00000000007ce947 */ /* 0x000fea0003800000 */
[----:B------:R-:W-:-:S04]  /*4710*/  IADD3 R36, R43, 0x1, RZ ;  /* 0x000000012b247810 */ /* 0x000fc80007ffe0ff */
        /* <DEDUP_REMOVED lines=18> */
[----:B------:R-:W-:-:S07]  /*4840*/  @!P6 LOP3.LUT R92, R26, 0x1, RZ, 0xc0, !PT ;  /* 0x000000011a5ce812 */ /* 0x000fce00078ec0ff */
[----:B------:R-:W1:Y:S01]  /*4850*/  @!P6 LDC.64 R36, c[0x0][0x248] ;  /* 0x00009200ff24eb82 */ /* 0x000e620000000a00 */
[----:B0-----:R-:W-:-:S04]  /*4860*/  @!P6 IMAD R39, R92, R43, RZ ;  /* 0x0000002b5c27e224 */ /* 0x001fc800078e02ff */
[----:B------:R-:W-:Y:S02]  /*4870*/  @!P6 IMAD R39, R39, R42, RZ ;  /* 0x0000002a2727e224 */ /* 0x000fe400078e02ff */
[----:B------:R-:W0:Y:S03]  /*4880*/  @!P6 S2R R42, SR_CTAID.Y ;  /* 0x00000000002ae919 */ /* 0x000e260000002600 */
[----:B------:R-:W-:-:S05]  /*4890*/  @!P6 SHF.L.U32 R39, R39, 0x1, RZ ;  /* 0x000000012727e819 */ /* 0x000fca00000006ff */
[----:B-1----:R-:W-:-:S04]  /*48a0*/  @!P6 IMAD.WIDE R36, R39, 0x4, R36 ;  /* 0x000000042724e825 */ /* 0x002fc800078e0224 */
[----:B0-----:R-:W-:-:S04]  /*48b0*/  @!P6 IMAD R43, R38, R43, R42 ;  /* 0x0000002b262be224 */ /* 0x001fc800078e022a */
[----:B------:R-:W-:-:S06]  /*48c0*/  @!P6 IMAD.WIDE.U32 R36, R43, 0x8, R36 ;  /* 0x000000082b24e825 */ /* 0x000fcc00078e0024 */
[----:B------:R-:W2:Y:S02]  /*48d0*/  @!P6 LDG.E.64 R36, desc[UR8][R36.64] ;  /* 0x000000082424e981 */ /* 0x000ea4000c1e1b00 */
[----:B--2---:R-:W-:Y:S01]  /*48e0*/  @!P6 FADD.FTZ R40, R40, R36 ;  /* 0x000000242828e221 */ /* 0x004fe20000010000 */
[----:B------:R-:W-:-:S07]  /*48f0*/  @!P6 FADD.FTZ R41, R41, R37 ;  /* 0x000000252929e221 */ /* 0x000fce0000010000 */
.L_x_3900:
[----:B------:R-:W-:Y:S01]  /*4900*/  ULDC.64 UR12, c[0x0][0x218] ;  /* 0x00008600000c7ab9 */ /* 0x000fe20000000a00 */
[----:B-1----:R-:W-:Y:S01]  /*4910*/  P2R R36, PR, RZ, 0x1 ;  /* 0x00000001ff247803 */ /* 0x002fe20000000000 */
[----:B------:R-:W0:Y:S01]  /*4920*/  S2UR UR6, SR_CgaCtaId ;  /* 0x00000000000679c3 */ /* 0x000e220000008800 */
[----:B------:R-:W-:Y:S01]  /*4930*/  LOP3.LUT P0, RZ, R0, UR7, RZ, 0xfc, !PT ;  /* 0x0000000700ff7c12 */ /* 0x000fe2000f80fcff */
[----:B------:R-:W-:Y:S01]  /*4940*/  UMOV UR5, 0x400 ;  /* 0x0000040000057882 */ /* 0x000fe20000000000 */
[----:B------:R-:W-:Y:S01]  /*4950*/  ISETP.EQ.U32.AND P6, PT, RZ, UR12, PT ;  /* 0x0000000cff007c0c */ /* 0x000fe2000bfc2070 */
[----:B------:R-:W-:Y:S01]  /*4960*/  ULDC UR11, c[0x0][0x2a4] ;  /* 0x0000a900000b7ab9 */ /* 0x000fe20000000800 */
[----:B------:R-:W-:Y:S02]  /*4970*/  IADD3 R71, R28, R71, RZ ;  /* 0x000000471c477210 */ /* 0x000fe40007ffe0ff */
[----:B------:R-:W-:Y:S02]  /*4980*/  ISETP.EQ.OR.EX P6, PT, RZ, UR13, P0, P6 ;  /* 0x0000000dff007c0c */ /* 0x000fe400087c2760 */
[----:B------:R-:W-:-:S02]  /*4990*/  ISETP.NE.AND P0, PT, R36, RZ, PT ;  /* 0x000000ff2400720c */ /* 0x000fc40003f05270 */
[----:B------:R-:W-:-:S09]  /*49a0*/  MOV R93, 0x3f800000 ;  /* 0x3f800000005d7802 */ /* 0x000fd20000000f00 */
[----:B------:R-:W1:Y:S01]  /*49b0*/  @!P6 LDC.64 R42, c[0x0][0x218] ;  /* 0x00008600ff2aeb82 */ /* 0x000e620000000a00 */
[----:B------:R-:W-:Y:S01]  /*49c0*/  @!P6 FMUL.FTZ R37, R41, UR11 ;  /* 0x0000000b2925ec20 */ /* 0x000fe20008410000 */
[----:B------:R-:W-:Y:S01]  /*49d0*/  @!P6 FMUL.FTZ R36, R40, UR11 ;  /* 0x0000000b2824ec20 */ /* 0x000fe20008410000 */
[----:B0-----:R-:W-:-:S09]  /*49e0*/  ULEA UR5, UR6, UR5, 0x18 ;  /* 0x0000000506057291 */ /* 0x001fd2000f8ec03f */
[----:B------:R-:W-:Y:S01]  /*49f0*/  @!P5 STS.64 [UR5+0x90], R40 ;  /* 0x00009028ff00d988 */ /* 0x000fe20008000a05 */
[----:B-1----:R-:W-:-:S05]  /*4a00*/  @!P6 IMAD.WIDE R42, R24, 0x8, R42 ;  /* 0x00000008182ae825 */ /* 0x002fca00078e022a */
[----:B------:R-:W-:Y:S01]  /*4a10*/  @!P6 STG.E.64 desc[UR8][R42.64], R36 ;  /* 0x000000242a00e986 */ /* 0x000fe2000c101b08 */
[----:B------:R-:W-:Y:S06]  /*4a20*/  BAR.SYNC.DEFER_BLOCKING 0x0 ;  /* 0x0000000000007b1d */ /* 0x000fec0000010000 */
[----:B------:R-:W0:Y:S02]  /*4a30*/  LDS.64 R38, [UR5+0x90] ;  /* 0x00009005ff267984 */ /* 0x000e240008000a00 */
[----:B0-----:R-:W-:-:S04]  /*4a40*/  FMUL.FTZ R92, R38, UR11 ;  /* 0x0000000b265c7c20 */ /* 0x001fc80008410000 */
[----:B------:R-:W-:-:S04]  /*4a50*/  FMUL.FTZ R38, R92, R92 ;  /* 0x0000005c5c267220 */ /* 0x000fc80000410000 */
[----:B------:R-:W-:-:S05]  /*4a60*/  FFMA.FTZ R38, R39, UR11, -R38 ;  /* 0x0000000b27267c23 */ /* 0x000fca0008010826 */
[----:B------:R-:W-:-:S13]  /*4a70*/  FSETP.GTU.FTZ.AND P5, PT, R38, RZ, PT ;  /* 0x000000ff2600720b */ /* 0x000fda0003fbc000 */
[----:B------:R-:W0:Y:S02]  /*4a80*/  @P5 LDC R37, c[0x0][0x238] ;  /* 0x00008e00ff255b82 */ /* 0x000e240000000800 */
[----:B0-----:R-:W-:-:S06]  /*4a90*/  @P5 FADD.FTZ R42, R38, R37 ;  /* 0x00000025262a5221 */ /* 0x001fcc0000010000 */
[----:B------:R-:W0:Y:S01]  /*4aa0*/  LDC.64 R38, c[0x0][0x228] ;  /* 0x00008a00ff267b82 */ /* 0x000e220000000a00 */
[----:B------:R1:W2:Y:S07]  /*4ab0*/  @P5 MUFU.RSQ R93, R42 ;  /* 0x0000002a005d5308 */ /* 0x0002ae0000001400 */
[----:B------:R-:W3:Y:S01]  /*4ac0*/  LDC.64 R36, c[0x0][0x230] ;  /* 0x00008c00ff247b82 */ /* 0x000ee20000000a00 */
[----:B0-----:R-:W-:-:S04]  /*4ad0*/  IMAD.WIDE R40, R71, 0x4, R38 ;  /* 0x0000000447287825 */ /* 0x001fc800078e0226 */
[----:B---3--:R-:W-:Y:S02]  /*4ae0*/  IMAD.WIDE R38, R71, 0x4, R36 ;  /* 0x0000000447267825 */ /* 0x008fe400078e0224 */
[----:B------:R-:W3:Y:S04]  /*4af0*/  LDG.E.64 R36, desc[UR8][R40.64] ;  /* 0x0000000828247981 */ /* 0x000ee8000c1e1b00 */
[----:B------:R-:W3:Y:S01]  /*4b00*/  LDG.E.64 R38, desc[UR8][R38.64] ;  /* 0x0000000826267981 */ /* 0x000ee2000c1e1b00 */
[----:B------:R-:W-:Y:S01]  /*4b10*/  ISETP.NE.AND P6, PT, RZ, UR10, PT ;  /* 0x0000000aff007c0c */ /* 0x000fe2000bfc5270 */
[--C-:B------:R-:W-:Y:S02]  /*4b20*/  HADD2.F32 R43, -RZ, R87.reuse.H0_H0 ;  /* 0x20000057ff2b7230 */ /* 0x100fe40000004100 */
[----:B------:R-:W-:-:S03]  /*4b30*/  HADD2.F32 R87, -RZ, R87.H1_H1 ;  /* 0x30000057ff577230 */ /* 0x000fc60000004100 */
[--C-:B------:R-:W-:Y:S02]  /*4b40*/  FADD.FTZ R94, R43, -R92.reuse ;  /* 0x8000005c2b5e7221 */ /* 0x100fe40000010000 */
[----:B-1----:R-:W-:Y:S02]  /*4b50*/  FADD.FTZ R42, R87, -R92 ;  /* 0x8000005c572a7221 */ /* 0x002fe40000010000 */
[-C--:B--2---:R-:W-:Y:S02]  /*4b60*/  FMUL.FTZ R43, R94, R93.reuse ;  /* 0x0000005d5e2b7220 */ /* 0x084fe40000410000 */
[----:B------:R-:W-:Y:S02]  /*4b70*/  FMUL.FTZ R42, R42, R93 ;  /* 0x0000005d2a2a7220 */ /* 0x000fe40000410000 */
[----:B---3--:R-:W-:Y:S02]  /*4b80*/  FFMA.FTZ R71, R36, R43, R38 ;  /* 0x0000002b24477223 */ /* 0x008fe40000010026 */
        /* <DEDUP_REMOVED lines=12> */
.L_x_3907:
[----:B------:R-:W-:Y:S01]  /*4c50*/  LOP3.LUT P5, RZ, R30, 0x4000000, RZ, 0xc0, !PT ;  /* 0x040000001eff7812 */ /* 0x000fe200078ac0ff */
[----:B------:R-:W-:-:S12]  /*4c60*/  BSSY B0, `(.L_x_3908) ;  /* 0x000000e000007945 */ /* 0x000fd80003800000 */
        /* <DEDUP_REMOVED lines=13> */
.L_x_3909:
[----:B------:R-:W-:Y:S05]  /*4d40*/  BSYNC B0 ;  /* 0x0000000000007941 */ /* 0x000fea0003800000 */
.L_x_3908:
[--C-:B------:R-:W-:Y:S02]  /*4d50*/  HADD2.F32 R41, -RZ, R32.reuse.H0_H0 ;  /* 0x20000020ff297230 */ /* 0x100fe40000004100 */
[----:B0-----:R-:W-:-:S03]  /*4d60*/  HADD2.F32 R43, -RZ, R32.H1_H1 ;  /* 0x30000020ff2b7230 */ /* 0x001fc60000004100 */
[--C-:B------:R-:W-:Y:S02]  /*4d70*/  FADD.FTZ R32, R41, -R92.reuse ;  /* 0x8000005c29207221 */ /* 0x100fe40000010000 */
[----:B------:R-:W-:Y:S02]  /*4d80*/  FADD.FTZ R40, R43, -R92 ;  /* 0x8000005c2b287221 */ /* 0x000fe40000010000 */
[-C--:B------:R-:W-:Y:S02]  /*4d90*/  FMUL.FTZ R41, R32, R93.reuse ;  /* 0x0000005d20297220 */ /* 0x080fe40000410000 */
[----:B------:R-:W-:Y:S02]  /*4da0*/  FMUL.FTZ R40, R40, R93 ;  /* 0x0000005d28287220 */ /* 0x000fe40000410000 */
        /* <DEDUP_REMOVED lines=13> */
.L_x_3910:
        /* <DEDUP_REMOVED lines=15> */
.L_x_3912:
[----:B------:R-:W-:Y:S05]  /*4f70*/  BSYNC B0 ;  /* 0x0000000000007941 */ /* 0x000fea0003800000 */
.L_x_3911:
        /* <DEDUP_REMOVED lines=19> */
.L_x_3913:
        /* <DEDUP_REMOVED lines=15> */
.L_x_3915:
[----:B------:R-:W-:Y:S05]  /*51a0*/  BSYNC B0 ;  /* 0x0000000000007941 */ /* 0x000fea0003800000 */
.L_x_3914:
        /* <DEDUP_REMOVED lines=19> */
.L_x_3916:
        /* <DEDUP_REMOVED lines=15> */
.L_x_3918:
[----:B------:R-:W-:Y:S05]  /*53d0*/  BSYNC B0 ;  /* 0x0000000000007941 */ /* 0x000fea0003800000 */
.L_x_3917:
[--C-:B------:R-:W-:Y:S02]  /*53e0*/  HADD2.F32 R41, -RZ, R46.reuse.H0_H0 ;  /* 0x2000002eff297230 */ /* 0x100fe40000004100 */
[----:B0-----:R-:W-:Y:S02]  /*53f0*/  HADD2.F32 R43, -RZ, R46.H1_H1 ;  /* 0x3000002eff2b7230 */ /* 0x001fe40000004100 */
[--C-:B------:R-:W-:Y:S02]  /*5400*/  HADD2.F32 R71, -RZ, R48.reuse.H1_H1 ;  /* 0x30000030ff477230 */ /* 0x100fe40000004100 */
[--C-:B------:R-:W-:Y:S01]  /*5410*/  FADD.FTZ R32, R41, -R92.reuse ;  /* 0x8000005c29207221 */ /* 0x100fe20000010000 */
[--C-:B------:R-:W-:Y:S01]  /*5420*/  FADD.FTZ R34, R43, -R92.reuse ;  /* 0x8000005c2b227221 */ /* 0x100fe20000010000 */
[----:B------:R-:W-:Y:S02]  /*5430*/  HADD2.F32 R43, -RZ, R48.H0_H0 ;  /* 0x20000030ff2b7230 */ /* 0x000fe40000004100 */
[-C--:B------:R-:W-:Y:S01]  /*5440*/  FMUL.FTZ R41, R32, R93.reuse ;  /* 0x0000005d20297220 */ /* 0x080fe20000410000 */
[--C-:B------:R-:W-:Y:S01]  /*5450*/  FADD.FTZ R48, R71, -R92.reuse ;  /* 0x8000005c47307221 */ /* 0x100fe20000010000 */
[----:B------:R-:W-:Y:S01]  /*5460*/  FMUL.FTZ R34, R34, R93 ;  /* 0x0000005d22227220 */ /* 0x000fe20000410000 */
[----:B------:R-:W-:Y:S01]  /*5470*/  FADD.FTZ R46, R43, -R92 ;  /* 0x8000005c2b2e7221 */ /* 0x000fe20000010000 */
[----:B------:R-:W-:-:S02]  /*5480*/  FFMA.FTZ R32, R36, R41, R38 ;  /* 0x0000002924207223 */ /* 0x000fc40000010026 */
        /* <DEDUP_REMOVED lines=12> */
.L_x_3919:
        /* <DEDUP_REMOVED lines=15> */
.L_x_3921:
[----:B------:R-:W-:Y:S05]  /*5640*/  BSYNC B0 ;  /* 0x0000000000007941 */ /* 0x000fea0003800000 */
.L_x_3920:
        /* <DEDUP_REMOVED lines=17> */
.L_x_3922:
        /* <DEDUP_REMOVED lines=15> */
.L_x_3924:
[----:B------:R-:W-:Y:S05]  /*5850*/  BSYNC B0 ;  /* 0x0000000000007941 */ /* 0x000fea0003800000 */
.L_x_3923:
[--C-:B------:R-:W-:Y:S02]  /*5860*/  HADD2.F32 R41, -RZ, R52.reuse.H0_H0 ;  /* 0x20000034ff297230 */ /* 0x100fe40000004100 */
[--C-:B------:R-:W-:Y:S01]  /*5870*/  FADD.FTZ R32, R87, -R92.reuse ;  /* 0x8000005c57207221 */ /* 0x100fe20000010000 */
[----:B0-----:R-:W-:Y:S02]  /*5880*/  HADD2.F32 R43, -RZ, R52.H1_H1 ;  /* 0x30000034ff2b7230 */ /* 0x001fe40000004100 */
[--C-:B------:R-:W-:Y:S01]  /*5890*/  FADD.FTZ R34, R95, -R92.reuse ;  /* 0x8000005c5f227221 */ /* 0x100fe20000010000 */
[--C-:B------:R-:W-:Y:S01]  /*58a0*/  FADD.FTZ R40, R41, -R92.reuse ;  /* 0x8000005c29287221 */ /* 0x100fe20000010000 */
[-C--:B------:R-:W-:Y:S01]  /*58b0*/  FMUL.FTZ R41, R32, R93.reuse ;  /* 0x0000005d20297220 */ /* 0x080fe20000410000 */
[----:B------:R-:W-:Y:S01]  /*58c0*/  FADD.FTZ R42, R43, -R92 ;  /* 0x8000005c2b2a7221 */ /* 0x000fe20000010000 */
[-C--:B------:R-:W-:Y:S01]  /*58d0*/  FMUL.FTZ R34, R34, R93.reuse ;  /* 0x0000005d22227220 */ /* 0x080fe20000410000 */
[----:B------:R-:W-:Y:S01]  /*58e0*/  FMUL.FTZ R87, R40, R93 ;  /* 0x0000005d28577220 */ /* 0x000fe20000410000 */
[----:B------:R-:W-:Y:S01]  /*58f0*/  FFMA.FTZ R32, R36, R41, R38 ;  /* 0x0000002924207223 */ /* 0x000fe20000010026 */
[----:B------:R-:W-:Y:S01]  /*5900*/  FMUL.FTZ R46, R42, R93 ;  /* 0x0000005d2a2e7220 */ /* 0x000fe20000410000 */
        /* <DEDUP_REMOVED lines=12> */
.L_x_3925:
        /* <DEDUP_REMOVED lines=15> */
.L_x_3927:
[----:B------:R-:W-:Y:S05]  /*5ac0*/  BSYNC B0 ;  /* 0x0000000000007941 */ /* 0x000fea0003800000 */
.L_x_3926:
[--C-:B0-----:R-:W-:Y:S02]  /*5ad0*/  HADD2.F32 R71, -RZ, R54.reuse.H0_H0 ;  /* 0x20000036ff477230 */ /* 0x101fe40000004100 */
[----:B------:R-:W-:Y:S01]  /*5ae0*/  FFMA.FTZ R87, R36, R87, R38 ;  /* 0x0000005724577223 */ /* 0x000fe20000010026 */
[----:B------:R-:W-:Y:S02]  /*5af0*/  HADD2.F32 R95, -RZ, R54.H1_H1 ;  /* 0x30000036ff5f7230 */ /* 0x000fe40000004100 */
        /* <DEDUP_REMOVED lines=12> */
.L_x_3928:
        /* <DEDUP_REMOVED lines=15> */
.L_x_3930:
[----:B------:R-:W-:Y:S05]  /*5cb0*/  BSYNC B0 ;  /* 0x0000000000007941 */ /* 0x000fea0003800000 */
.L_x_3929:
[--C-:B------:R-:W-:Y:S01]  /*5cc0*/  FADD.FTZ R32, R71, -R92.reuse ;  /* 0x8000005c47207221 */ /* 0x100fe20000010000 */
[--C-:B------:R-:W-:Y:S01]  /*5cd0*/  FADD.FTZ R34, R95, -R92.reuse ;  /* 0x8000005c5f227221 */ /* 0x100fe20000010000 */
[--C-:B0-----:R-:W-:Y:S02]  /*5ce0*/  HADD2.F32 R43, -RZ, R56.reuse.H0_H0 ;  /* 0x20000038ff2b7230 */ /* 0x101fe40000004100 */
[----:B------:R-:W-:Y:S02]  /*5cf0*/  HADD2.F32 R87, -RZ, R56.H1_H1 ;  /* 0x30000038ff577230 */ /* 0x000fe40000004100 */
[-C--:B------:R-:W-:Y:S01]  /*5d00*/  FMUL.FTZ R41, R32, R93.reuse ;  /* 0x0000005d20297220 */ /* 0x080fe20000410000 */
[----:B------:R-:W-:Y:S01]  /*5d10*/  FMUL.FTZ R34, R34, R93 ;  /* 0x0000005d22227220 */ /* 0x000fe20000410000 */
[--C-:B------:R-:W-:Y:S02]  /*5d20*/  HADD2.F32 R95, -RZ, R58.reuse.H0_H0 ;  /* 0x2000003aff5f7230 */ /* 0x100fe40000004100 */
[----:B------:R-:W-:Y:S01]  /*5d30*/  FADD.FTZ R46, R43, -R92 ;  /* 0x8000005c2b2e7221 */ /* 0x000fe20000010000 */
[----:B------:R-:W-:-:S02]  /*5d40*/  HADD2.F32 R97, -RZ, R58.H1_H1 ;  /* 0x3000003aff617230 */ /* 0x000fc40000004100 */
        /* <DEDUP_REMOVED lines=14> */
.L_x_3931:
        /* <DEDUP_REMOVED lines=15> */
.L_x_3933:
[----:B------:R-:W-:Y:S05]  /*5f20*/  BSYNC B0 ;  /* 0x0000000000007941 */ /* 0x000fea0003800000 */
.L_x_3932:
[-C--:B------:R-:W-:Y:S01]  /*5f30*/  FMUL.FTZ R41, R46, R93.reuse ;  /* 0x0000005d2e297220 */ /* 0x080fe20000410000 */
[----:B------:R-:W-:Y:S01]  /*5f40*/  FMUL.FTZ R48, R48, R93 ;  /* 0x0000005d30307220 */ /* 0x000fe20000410000 */
[--C-:B------:R-:W-:Y:S01]  /*5f50*/  FADD.FTZ R46, R95, -R92.reuse ;  /* 0x8000005c5f2e7221 */ /* 0x100fe20000010000 */
[----:B------:R-:W-:Y:S01]  /*5f60*/  FADD.FTZ R50, R97, -R92 ;  /* 0x8000005c61327221 */ /* 0x000fe20000010000 */
        /* <DEDUP_REMOVED lines=13> */
.L_x_3934:
        /* <DEDUP_REMOVED lines=15> */
.L_x_3936:
[----:B------:R-:W-:Y:S05]  /*6130*/  BSYNC B0 ;  /* 0x0000000000007941 */ /* 0x000fea0003800000 */
.L_x_3935:
[-C--:B------:R-:W-:Y:S01]  /*6140*/  FMUL.FTZ R41, R46, R93.reuse ;  /* 0x0000005d2e297220 */ /* 0x080fe20000410000 */
[----:B------:R-:W-:Y:S01]  /*6150*/  FMUL.FTZ R50, R50, R93 ;  /* 0x0000005d32327220 */ /* 0x000fe20000410000 */
[--C-:B------:R-:W-:Y:S02]  /*6160*/  HADD2.F32 R87, -RZ, R60.reuse.H0_H0 ;  /* 0x2000003cff577230 */ /* 0x100fe40000004100 */
[----:B------:R-:W-:Y:S02]  /*6170*/  HADD2.F32 R95, -RZ, R60.H1_H1 ;  /* 0x3000003cff5f7230 */ /* 0x000fe40000004100 */
[----:B------:R-:W-:Y:S01]  /*6180*/  FFMA.FTZ R32, R36, R41, R38 ;  /* 0x0000002924207223 */ /* 0x000fe20000010026 */
[--C-:B------:R-:W-:Y:S02]  /*6190*/  HADD2.F32 R97, -RZ, R62.reuse.H0_H0 ;  /* 0x2000003eff617230 */ /* 0x100fe40000004100 */
[----:B0-----:R-:W-:Y:S01]  /*61a0*/  FFMA.FTZ R71, R37, R50, R39 ;  /* 0x0000003225477223 */ /* 0x001fe20000010027 */
[----:B------:R-:W-:Y:S01]  /*61b0*/  HADD2.F32 R99, -RZ, R62.H1_H1 ;  /* 0x3000003eff637230 */ /* 0x000fe20000004100 */
        /* <DEDUP_REMOVED lines=11> */
.L_x_3937:
        /* <DEDUP_REMOVED lines=15> */
.L_x_3939:
[----:B------:R-:W-:Y:S05]  /*6360*/  BSYNC B0 ;  /* 0x0000000000007941 */ /* 0x000fea0003800000 */
.L_x_3938:
[--C-:B------:R-:W-:Y:S01]  /*6370*/  FADD.FTZ R32, R87, -R92.reuse ;  /* 0x8000005c57207221 */ /* 0x100fe20000010000 */
[--C-:B------:R-:W-:Y:S01]  /*6380*/  FADD.FTZ R34, R95, -R92.reuse ;  /* 0x8000005c5f227221 */ /* 0x100fe20000010000 */
[--C-:B------:R-:W-:Y:S01]  /*6390*/  FADD.FTZ R40, R97, -R92.reuse ;  /* 0x8000005c61287221 */ /* 0x100fe20000010000 */
[----:B0-----:R-:W-:Y:S01]  /*63a0*/  FADD.FTZ R42, R99, -R92 ;  /* 0x8000005c632a7221 */ /* 0x001fe20000010000 */
        /* <DEDUP_REMOVED lines=17> */
.L_x_3940:
        /* <DEDUP_REMOVED lines=15> */
.L_x_3942:
[----:B------:R-:W-:Y:S05]  /*65b0*/  BSYNC B0 ;  /* 0x0000000000007941 */ /* 0x000fea0003800000 */
.L_x_3941:
[--C-:B------:R-:W-:Y:S02]  /*65c0*/  HADD2.F32 R87, -RZ, R64.reuse.H0_H0 ;  /* 0x20000040ff577230 */ /* 0x100fe40000004100 */
[----:B------:R-:W-:Y:S01]  /*65d0*/  FFMA.FTZ R95, R36, R95, R38 ;  /* 0x0000005f245f7223 */ /* 0x000fe20000010026 */
[----:B0-----:R-:W-:Y:S02]  /*65e0*/  HADD2.F32 R71, -RZ, R64.H1_H1 ;  /* 0x30000040ff477230 */ /* 0x001fe40000004100 */
        /* <DEDUP_REMOVED lines=12> */
.L_x_3943:
        /* <DEDUP_REMOVED lines=15> */
.L_x_3945:
[----:B------:R-:W-:Y:S05]  /*67a0*/  BSYNC B0 ;  /* 0x0000000000007941 */ /* 0x000fea0003800000 */
.L_x_3944:
[--C-:B------:R-:W-:Y:S02]  /*67b0*/  HADD2.F32 R125, -RZ, R74.reuse.H0_H0 ;  /* 0x2000004aff7d7230 */ /* 0x100fe40000004100 */
[--C-:B------:R-:W-:Y:S01]  /*67c0*/  FADD.FTZ R32, R87, -R92.reuse ;  /* 0x8000005c57207221 */ /* 0x100fe20000010000 */
[----:B------:R-:W-:Y:S02]  /*67d0*/  HADD2.F32 R56, -RZ, R74.H1_H1 ;  /* 0x3000004aff387230 */ /* 0x000fe40000004100 */
[--C-:B------:R-:W-:Y:S01]  /*67e0*/  FADD.FTZ R106, R71, -R92.reuse ;  /* 0x8000005c476a7221 */ /* 0x100fe20000010000 */
[--C-:B------:R-:W-:Y:S02]  /*67f0*/  HADD2.F32 R101, -RZ, R66.reuse.H0_H0 ;  /* 0x20000042ff657230 */ /* 0x100fe40000004100 */
[--C-:B------:R-:W-:Y:S01]  /*6800*/  FADD.FTZ R50, R125, -R92.reuse ;  /* 0x8000005c7d327221 */ /* 0x100fe20000010000 */
[----:B------:R-:W-:Y:S02]  /*6810*/  HADD2.F32 R103, -RZ, R66.H1_H1 ;  /* 0x30000042ff677230 */ /* 0x000fe40000004100 */
[----:B------:R-:W-:Y:S01]  /*6820*/  FADD.FTZ R56, R56, -R92 ;  /* 0x8000005c38387221 */ /* 0x000fe20000010000 */
[----:B------:R-:W-:-:S02]  /*6830*/  HADD2.F32 R58, -RZ, R76.H0_H0 ;  /* 0x2000004cff3a7230 */ /* 0x000fc40000004100 */
        /* <DEDUP_REMOVED lines=18> */
[----:B------:R-:W-:Y:S01]  /*6960*/  FMUL.FTZ R87, R60, R93 ;  /* 0x0000005d3c577220 */ /* 0x000fe20000410000 */
[--C-:B------:R-:W-:Y:S02]  /*6970*/  HADD2.F32 R121, -RZ, R73.reuse.H0_H0 ;  /* 0x20000049ff797230 */ /* 0x100fe40000004100 */
[--C-:B0-----:R-:W-:Y:S01]  /*6980*/  FADD.FTZ R42, R109, -R92.reuse ;  /* 0x8000005c6d2a7221 */ /* 0x101fe20000010000 */
        /* <DEDUP_REMOVED lines=15> */
[----:B------:R-:W-:Y:S01]  /*6a80*/  FMUL.FTZ R71, R42, R93 ;  /* 0x0000005d2a477220 */ /* 0x000fe20000410000 */
        /* <DEDUP_REMOVED lines=11> */
[----:B------:R-:W-:Y:S01]  /*6b40*/  FMUL.FTZ R95, R62, R93 ;  /* 0x0000005d3e5f7220 */ /* 0x000fe20000410000 */
        /* <DEDUP_REMOVED lines=53> */
[--C-:B------:R-:W-:Y:S01]  /*6ea0*/  FFMA.FTZ R70, R36, R43, R38.reuse ;  /* 0x0000002b24467223 */ /* 0x100fe20000010026 */
        /* <DEDUP_REMOVED lines=49> */
.L_x_3946:
        /* <DEDUP_REMOVED lines=15> */
.L_x_3948:
[----:B------:R-:W-:Y:S05]  /*72b0*/  BSYNC B0 ;  /* 0x0000000000007941 */ /* 0x000fea0003800000 */
.L_x_3947:
        /* <DEDUP_REMOVED lines=11> */
.L_x_3949:
[----:B------:R-:W-:Y:S01]  /*7370*/  LOP3.LUT P5, RZ, R30, 0x1000, RZ, 0xc0, !PT ;  /* 0x000010001eff7812 */ /* 0x000fe200078ac0ff */
[----:B------:R-:W-:-:S12]  /*7380*/  BSSY B0, `(.L_x_3950) ;  /* 0x000000e000007945 */ /* 0x000fd80003800000 */
[----:B------:R-:W-:Y:S05]  /*7390*/  @!P5 BRA `(.L_x_3951) ;  /* 0x000000000030d947 */ /* 0x000fea0003800000 */
[----:B------:R-:W-:Y:S01]  /*73a0*/  ULDC.64 UR12, c[0x0][0x270] ;  /* 0x00009c00000c7ab9 */ /* 0x000fe20000000a00 */
[----:B------:R-:W-:Y:S01]  /*73b0*/  MOV R38, R88 ;  /* 0x0000005800267202 */ /* 0x000fe20000000f00 */
[----:B0-----:R-:W-:Y:S01]  /*73c0*/  IMAD R68, R57, UR12, RZ ;  /* 0x0000000c39447c24 */ /* 0x001fe2000f8e02ff */
        /* <DEDUP_REMOVED lines=9> */
.L_x_3951:
[----:B------:R-:W-:Y:S05]  /*7460*/  BSYNC B0 ;  /* 0x0000000000007941 */ /* 0x000fea0003800000 */
.L_x_3950:
[----:B0-----:R-:W-:Y:S01]  /*7470*/  IADD3 R37, R2, 0x1f0, RZ ;  /* 0x000001f002257810 */ /* 0x001fe20007ffe0ff */
        /* <DEDUP_REMOVED lines=11> */
.L_x_3952:
[----:B------:R-:W-:Y:S01]  /*7530*/  LOP3.LUT P5, RZ, R30, 0x800, RZ, 0xc0, !PT ;  /* 0x000008001eff7812 */ /* 0x000fe200078ac0ff */
[----:B------:R-:W-:-:S12]  /*7540*/  BSSY B0, `(.L_x_3953) ;  /* 0x000000e000007945 */ /* 0x000fd80003800000 */
[----:B------:R-:W-:Y:S05]  /*7550*/  @!P5 BRA `(.L_x_3954) ;  /* 0x000000000030d947 */ /* 0x000fea0003800000 */
[----:B------:R-:W-:Y:S01]  /*7560*/  ULDC.64 UR12, c[0x0][0x270] ;  /* 0x00009c00000c7ab9 */ /* 0x000fe20000000a00 */
[----:B------:R-:W-:Y:S01]  /*7570*/  MOV R38, R88 ;  /* 0x0000005800267202 */ /* 0x000fe20000000f00 */
[----:B-1----:R-:W-:Y:S01]  /*7580*/  IMAD R69, R59, UR12, RZ ;  /* 0x0000000c3b457c24 */ /* 0x002fe2000f8e02ff */
        /* <DEDUP_REMOVED lines=9> */
.L_x_3954:
[----:B------:R-:W-:Y:S05]  /*7620*/  BSYNC B0 ;  /* 0x0000000000007941 */ /* 0x000fea0003800000 */
.L_x_3953:
[----:B------:R-:W-:Y:S05]  /*7630*/  @!P6 BRA `(.L_x_3955) ;  /* 0x000000000028e947 */ /* 0x000fea0003800000 */
        /* <DEDUP_REMOVED lines=10> */
.L_x_3955:
        /* <DEDUP_REMOVED lines=8> */
[C---:B01----:R-:W-:Y:S02]  /*7760*/  IMAD R69, R19.reuse, UR13, R66 ;  /* 0x0000000d13457c24 */ /* 0x043fe4000f8e0242 */
[----:B------:R-:W-:Y:S01]  /*7770*/  IMAD.WIDE.U32 R38, R19, UR12, R38 ;  /* 0x0000000c13267c25 */ /* 0x000fe2000f8e0026 */
[----:B------:R-:W-:-:S04]  /*7780*/  ULDC.64 UR12, c[0x0][0x210] ;  /* 0x00008400000c7ab9 */ /* 0x000fc80000000a00 */
[----:B------:R-:W-:Y:S02]  /*7790*/  IADD3 R69, R39, R69, RZ ;  /* 0x0000004527457210 */ /* 0x000fe40007ffe0ff */
[----:B------:R-:W-:-:S04]  /*77a0*/  LEA R68, P5, R38, UR12, 0x1 ;  /* 0x0000000c26447c11 */ /* 0x000fc8000f8a08ff */
[----:B------:R-:W-:-:S05]  /*77b0*/  LEA.HI.X R69, R38, UR13, R69, 0x1, P5 ;  /* 0x0000000d26457c11 */ /* 0x000fca000a8f0c45 */
[----:B------:R2:W-:Y:S04]  /*77c0*/  STG.E desc[UR8][R68.64], R103 ;  /* 0x0000006744007986 */ /* 0x0005e8000c101908 */
.L_x_3957:
[----:B------:R-:W-:Y:S05]  /*77d0*/  BSYNC B0 ;  /* 0x0000000000007941 */ /* 0x000fea0003800000 */
.L_x_3956:
        /* <DEDUP_REMOVED lines=11> */
.L_x_3958:
[----:B------:R-:W-:Y:S01]  /*7890*/  LOP3.LUT P5, RZ, R30, 0x200, RZ, 0xc0, !PT ;  /* 0x000002001eff7812 */ /* 0x000fe200078ac0ff */
[----:B------:R-:W-:-:S12]  /*78a0*/  BSSY B0, `(.L_x_3959) ;  /* 0x000000e000007945 */ /* 0x000fd80003800000 */
[----:B------:R-:W-:Y:S05]  /*78b0*/  @!P5 BRA `(.L_x_3960) ;  /* 0x000000000030d947 */ /* 0x000fea0003800000 */
[----:B------:R-:W-:Y:S01]  /*78c0*/  ULDC.64 UR12, c[0x0][0x270] ;  /* 0x00009c00000c7ab9 */ /* 0x000fe20000000a00 */
[----:B------:R-:W-:Y:S01]  /*78d0*/  MOV R38, R88 ;  /* 0x0000005800267202 */ /* 0x000fe20000000f00 */
[----:B012---:R-:W-:Y:S01]  /*78e0*/  IMAD R69, R63, UR12, RZ ;  /* 0x0000000c3f457c24 */ /* 0x007fe2000f8e02ff */
        /* <DEDUP_REMOVED lines=9> */
.L_x_3960:
[----:B------:R-:W-:Y:S05]  /*7980*/  BSYNC B0 ;  /* 0x0000000000007941 */ /* 0x000fea0003800000 */
.L_x_3959:
[----:B------:R-:W-:Y:S05]  /*7990*/  @!P6 BRA `(.L_x_3961) ;  /* 0x000000000028e947 */ /* 0x000fea0003800000 */
        /* <DEDUP_REMOVED lines=10> */
.L_x_3961:
        /* <DEDUP_REMOVED lines=8> */
[C---:B0123--:R-:W-:Y:S02]  /*7ac0*/  IMAD R69, R21.reuse, UR13, R62 ;  /* 0x0000000d15457c24 */ /* 0x04ffe4000f8e023e */
[----:B------:R-:W-:Y:S01]  /*7ad0*/  IMAD.WIDE.U32 R38, R21, UR12, R38 ;  /* 0x0000000c15267c25 */ /* 0x000fe2000f8e0026 */
[----:B------:R-:W-:-:S04]  /*7ae0*/  ULDC.64 UR12, c[0x0][0x210] ;  /* 0x00008400000c7ab9 */ /* 0x000fc80000000a00 */
[----:B------:R-:W-:Y:S02]  /*7af0*/  IADD3 R69, R39, R69, RZ ;  /* 0x0000004527457210 */ /* 0x000fe40007ffe0ff */
[----:B------:R-:W-:-:S04]  /*7b00*/  LEA R68, P5, R38, UR12, 0x1 ;  /* 0x0000000c26447c11 */ /* 0x000fc8000f8a08ff */
[----:B------:R-:W-:-:S05]  /*7b10*/  LEA.HI.X R69, R38, UR13, R69, 0x1, P5 ;  /* 0x0000000d26457c11 */ /* 0x000fca000a8f0c45 */
[----:B------:R4:W-:Y:S04]  /*7b20*/  STG.E desc[UR8][R68.64], R99 ;  /* 0x0000006344007986 */ /* 0x0009e8000c101908 */
.L_x_3963:
[----:B------:R-:W-:Y:S05]  /*7b30*/  BSYNC B0 ;  /* 0x0000000000007941 */ /* 0x000fea0003800000 */
.L_x_3962:
[----:B------:R-:W-:Y:S05]  /*7b40*/  @!P6 BRA `(.L_x_3964) ;  /* 0x000000000028e947 */ /* 0x000fea0003800000 */
[----:B------:R-:W-:Y:S01]  /*7b50*/  FMUL.FTZ R38, R58, -1.4426950216293334961 ;  /* 0xbfb8aa3b3a267820 */ /* 0x000fe20000410000 */
[----:B------:R-:W-:-:S05]  /*7b60*/  FMUL.FTZ R60, R97, -1.4426950216293334961 ;  /* 0xbfb8aa3b613c7820 */ /* 0x000fca0000410000 */
[----:B------:R-:W5:Y:S08]  /*7b70*/  MUFU.EX2 R38, R38 ;  /* 0x0000002600267308 */ /* 0x000f700000000800 */
[----:B------:R-:W0:Y:S01]  /*7b80*/  MUFU.EX2 R60, R60 ;  /* 0x0000003c003c7308 */ /* 0x000e220000000800 */
[----:B-----5:R-:W-:-:S07]  /*7b90*/  FADD.FTZ R39, R38, 1 ;  /* 0x3f80000026277421 */ /* 0x020fce0000010000 */
[----:B------:R-:W5:Y:S01]  /*7ba0*/  MUFU.RCP R39, R39 ;  /* 0x0000002700277308 */ /* 0x000f620000001000 */
[----:B0-----:R-:W-:-:S07]  /*7bb0*/  FADD.FTZ R62, R60, 1 ;  /* 0x3f8000003c3e7421 */ /* 0x001fce0000010000 */
[----:B------:R-:W0:Y:S01]  /*7bc0*/  MUFU.RCP R62, R62 ;  /* 0x0000003e003e7308 */ /* 0x000e220000001000 */
[----:B-----5:R-:W-:Y:S01]  /*7bd0*/  FMUL.FTZ R58, R58, R39 ;  /* 0x000000273a3a7220 */ /* 0x020fe20000410000 */
[----:B0-----:R-:W-:-:S07]  /*7be0*/  FMUL.FTZ R97, R97, R62 ;  /* 0x0000003e61617220 */ /* 0x001fce0000410000 */
.L_x_3964:
[----:B------:R-:W-:Y:S01]  /*7bf0*/  LOP3.LUT P5, RZ, R30, 0x80, RZ, 0xc0, !PT ;  /* 0x000000801eff7812 */ /* 0x000fe200078ac0ff */
[----:B------:R-:W-:-:S12]  /*7c00*/  BSSY B0, `(.L_x_3965) ;  /* 0x000000e000007945 */ /* 0x000fd80003800000 */
[----:B------:R-:W-:Y:S05]  /*7c10*/  @!P5 BRA `(.L_x_3966) ;  /* 0x000000000030d947 */ /* 0x000fea0003800000 */
[----:B------:R-:W-:Y:S01]  /*7c20*/  ULDC.64 UR12, c[0x0][0x270] ;  /* 0x00009c00000c7ab9 */ /* 0x000fe20000000a00 */
[----:B------:R-:W-:Y:S01]  /*7c30*/  MOV R38, R88 ;  /* 0x0000005800267202 */ /* 0x000fe20000000f00 */
[----:B01234-:R-:W-:Y:S01]  /*7c40*/  IMAD R69, R67, UR12, RZ ;  /* 0x0000000c43457c24 */ /* 0x01ffe2000f8e02ff */
        /* <DEDUP_REMOVED lines=9> */
.L_x_3966:
[----:B------:R-:W-:Y:S05]  /*7ce0*/  BSYNC B0 ;  /* 0x0000000000007941 */ /* 0x000fea0003800000 */
.L_x_3965:
        /* <DEDUP_REMOVED lines=11> */
.L_x_3967:
        /* <DEDUP_REMOVED lines=8> */
[----:B------:R-:W-:Y:S01]  /*7e20*/  F2FP.F16.F32.PACK_AB R95, R95, R52 ;  /* 0x000000345f5f723e */ /* 0x000fe200000000ff */
        /* <DEDUP_REMOVED lines=8> */
.L_x_3969:
[----:B------:R-:W-:Y:S05]  /*7eb0*/  BSYNC B0 ;  /* 0x0000000000007941 */ /* 0x000fea0003800000 */
.L_x_3968:
        /* <DEDUP_REMOVED lines=11> */
.L_x_3970:
        /* <DEDUP_REMOVED lines=17> */
.L_x_3972:
[----:B------:R-:W-:Y:S05]  /*8080*/  BSYNC B0 ;  /* 0x0000000000007941 */ /* 0x000fea0003800000 */
.L_x_3971:
        /* <DEDUP_REMOVED lines=11> */
.L_x_3973:
        /* <DEDUP_REMOVED lines=17> */
.L_x_3975:
[----:B------:R-:W-:Y:S05]  /*8250*/  BSYNC B0 ;  /* 0x0000000000007941 */ /* 0x000fea0003800000 */
.L_x_3974:
        /* <DEDUP_REMOVED lines=11> */
.L_x_3976:
        /* <DEDUP_REMOVED lines=17> */
.L_x_3978:
[----:B------:R-:W-:Y:S05]  /*8420*/  BSYNC B0 ;  /* 0x0000000000007941 */ /* 0x000fea0003800000 */
.L_x_3977:
        /* <DEDUP_REMOVED lines=11> */
.L_x_3979:
        /* <DEDUP_REMOVED lines=17> */
.L_x_3981:
[----:B------:R-:W-:Y:S05]  /*85f0*/  BSYNC B0 ;  /* 0x0000000000007941 */ /* 0x000fea0003800000 */
.L_x_3980:
        /* <DEDUP_REMOVED lines=8> */
[----:B-1234-:R-:W0:Y:S01]  /*8680*/  MUFU.RCP R69, R48 ;  /* 0x0000003000457308 */ /* 0x01ee220000001000 */
[----:B-----5:R-:W-:Y:S01]  /*8690*/  FMUL.FTZ R43, R43, R44 ;  /* 0x0000002c2b2b7220 */ /* 0x020fe20000410000 */
[----:B0-----:R-:W-:-:S07]  /*86a0*/  FMUL.FTZ R54, R54, R69 ;  /* 0x0000004536367220 */ /* 0x001fce0000410000 */
.L_x_3982:
        /* <DEDUP_REMOVED lines=17> */
.L_x_3984:
[----:B------:R-:W-:Y:S05]  /*87c0*/  BSYNC B0 ;  /* 0x0000000000007941 */ /* 0x000fea0003800000 */
.L_x_3983:
        /* <DEDUP_REMOVED lines=11> */
.L_x_3985:
[----:B------:R-:W-:Y:S04]  /*8880*/  BSSY B0, `(.L_x_3986) ;  /* 0x0000010000007945 */ /* 0x000fe80003800000 */
[----:B------:R-:W-:Y:S05]  /*8890*/  @!P0 BRA `(.L_x_3987) ;  /* 0x0000000000388947 */ /* 0x000fea0003800000 */
[----:B------:R-:W-:Y:S01]  /*88a0*/  IADD3 R44, R2, 0x1a0, RZ ;  /* 0x000001a0022c7810 */ /* 0x000fe20007ffe0ff */
[----:B------:R-:W-:Y:S01]  /*88b0*/  ULDC.64 UR12, c[0x0][0x270] ;  /* 0x00009c00000c7ab9 */ /* 0x000fe20000000a00 */
[----:B------:R-:W-:Y:S02]  /*88c0*/  MOV R38, R88 ;  /* 0x0000005800267202 */ /* 0x000fe40000000f00 */
[----:B0-----:R-:W-:Y:S02]  /*88d0*/  SHF.R.S32.HI R43, RZ, 0x1f, R44 ;  /* 0x0000001fff2b7819 */ /* 0x001fe4000001142c */
[----:B------:R-:W-:Y:S02]  /*88e0*/  MOV R39, R91 ;  /* 0x0000005b00277202 */ /* 0x000fe40000000f00 */
[----:B------:R-:W-:Y:S01]  /*88f0*/  F2FP.F16.F32.PACK_AB R79, R79, R42 ;  /* 0x0000002a4f4f723e */ /* 0x000fe200000000ff */
[----:B------:R-:W-:Y:S02]  /*8900*/  IMAD R43, R43, UR12, RZ ;  /* 0x0000000c2b2b7c24 */ /* 0x000fe4000f8e02ff */
[----:B------:R-:W-:-:S04]  /*8910*/  IMAD.WIDE.U32 R38, R44, UR12, R38 ;  /* 0x0000000c2c267c25 */ /* 0x000fc8000f8e0026 */
[----:B------:R-:W-:Y:S01]  /*8920*/  IMAD R43, R44, UR13, R43 ;  /* 0x0000000d2c2b7c24 */ /* 0x000fe2000f8e022b */
[----:B------:R-:W-:Y:S02]  /*8930*/  ULDC.64 UR12, c[0x0][0x210] ;  /* 0x00008400000c7ab9 */ /* 0x000fe40000000a00 */
[----:B-1234-:R-:W-:Y:S02]  /*8940*/  LEA R68, P5, R38, UR12, 0x1 ;  /* 0x0000000c26447c11 */ /* 0x01efe4000f8a08ff */
[----:B------:R-:W-:-:S04]  /*8950*/  IADD3 R43, R39, R43, RZ ;  /* 0x0000002b272b7210 */ /* 0x000fc80007ffe0ff */
[----:B------:R-:W-:-:S05]  /*8960*/  LEA.HI.X R69, R38, UR13, R43, 0x1, P5 ;  /* 0x0000000d26457c11 */ /* 0x000fca000a8f0c2b */
[----:B------:R0:W-:Y:S02]  /*8970*/  STG.E desc[UR8][R68.64], R79 ;  /* 0x0000004f44007986 */ /* 0x0001e4000c101908 */
.L_x_3987:
[----:B------:R-:W-:Y:S05]  /*8980*/  BSYNC B0 ;  /* 0x0000000000007941 */ /* 0x000fea0003800000 */
.L_x_3986:
        /* <DEDUP_REMOVED lines=8> */
[----:B-1234-:R-:W1:Y:S01]  /*8a10*/  MUFU.RCP R69, R44 ;  /* 0x0000002c00457308 */ /* 0x01ee620000001000 */
[----:B0-----:R-:W-:Y:S01]  /*8a20*/  FMUL.FTZ R41, R41, R42 ;  /* 0x0000002a29297220 */ /* 0x001fe20000410000 */
[----:B-1----:R-:W-:-:S07]  /*8a30*/  FMUL.FTZ R56, R56, R69 ;  /* 0x0000004538387220 */ /* 0x002fce0000410000 */
.L_x_3988:
[----:B------:R-:W-:Y:S04]  /*8a40*/  BSSY B0, `(.L_x_3989) ;  /* 0x0000010000007945 */ /* 0x000fe80003800000 */
[----:B------:R-:W-:Y:S05]  /*8a50*/  @!P1 BRA `(.L_x_3990) ;  /* 0x0000000000389947 */ /* 0x000fea0003800000 */
[----:B0-----:R-:W-:Y:S01]  /*8a60*/  IADD3 R43, R2, 0x1b0, RZ ;  /* 0x000001b0022b7810 */ /* 0x001fe20007ffe0ff */
        /* <DEDUP_REMOVED lines=13> */
.L_x_3990:
[----:B------:R-:W-:Y:S05]  /*8b40*/  BSYNC B0 ;  /* 0x0000000000007941 */ /* 0x000fea0003800000 */
.L_x_3989:
        /* <DEDUP_REMOVED lines=11> */
.L_x_3991:
        /* <DEDUP_REMOVED lines=16> */
.L_x_3993:
[----:B------:R-:W-:Y:S05]  /*8d00*/  BSYNC B0 ;  /* 0x0000000000007941 */ /* 0x000fea0003800000 */
.L_x_3992:
        /* <DEDUP_REMOVED lines=11> */
.L_x_3994:
        /* <DEDUP_REMOVED lines=16> */
.L_x_3996:
[----:B------:R-:W-:Y:S05]  /*8ec0*/  BSYNC B0 ;  /* 0x0000000000007941 */ /* 0x000fea0003800000 */
.L_x_3995:
        /* <DEDUP_REMOVED lines=11> */
.L_x_3997:
        /* <DEDUP_REMOVED lines=16> */
.L_x_3999:
[----:B------:R-:W-:Y:S05]  /*9080*/  BSYNC B0 ;  /* 0x0000000000007941 */ /* 0x000fea0003800000 */
.L_x_3998:
        /* <DEDUP_REMOVED lines=11> */
.L_x_4000:
        /* <DEDUP_REMOVED lines=17> */
.L_x_4002:
[----:B------:R-:W-:Y:S05]  /*9250*/  BSYNC B0 ;  /* 0x0000000000007941 */ /* 0x000fea0003800000 */
.L_x_4001:
[----:B------:R-:W5:Y:S01]  /*9260*/  LDC R37, c[0x0][0x10] ;  /* 0x00000400ff257b82 */ /* 0x000f620000000800 */
[----:B------:R-:W-:Y:S02]  /*9270*/  IADD3 R26, R26, 0x1, RZ ;  /* 0x000000011a1a7810 */ /* 0x000fe40007ffe0ff */
[----:B-----5:R-:W-:-:S04]  /*9280*/  IADD3 R24, R37, R24, RZ ;  /* 0x0000001825187210 */ /* 0x020fc80007ffe0ff */
[----:B------:R-:W-:-:S13]  /*9290*/  ISETP.GE.AND P5, PT, R24, UR4, PT ;  /* 0x0000000418007c0c */ /* 0x000fda000bfa6270 */
[----:B------:R-:W-:Y:S05]  /*92a0*/  @!P5 BRA `(.L_x_4003) ;  /* 0xffffff780060d947 */ /* 0x000fea000383ffff */
[----:B------:R-:W-:Y:S05]  /*92b0*/  EXIT ;  /* 0x000000000000794d */ /* 0x000fea0003800000 */
.L_x_4004:
        /* <DEDUP_REMOVED lines=12> */
.L_x_5192:


//--------------------- .text._Z35group_norm_nhwc_fwd_one_pass_kernelI11Fp16IOBf16WLi64ELi60ELi480EEv26Group_norm_nhwc_fwd_params --------------------------
	.section	.text._Z35group_norm_nhwc_fwd_one_pass_kernelI11Fp16IOBf16WLi64ELi60ELi480EEv26Group_norm_nhwc_fwd_params,"ax",@progbits
	.align	128
        .global         _Z35group_norm_nhwc_fwd_one_pass_kernelI11Fp16IOBf16WLi64ELi60ELi480EEv26Group_norm_nhwc_fwd_params
        .type           _Z35group_norm_nhwc_fwd_one_pass_kernelI11Fp16IOBf16WLi64ELi60ELi480EEv26Group_norm_nhwc_fwd_params,@function
        .size           _Z35group_norm_nhwc_fwd_one_pass_kernelI11Fp16IOBf16WLi64ELi60ELi480EEv26Group_norm_nhwc_fwd_params,(.L_x_5193 - _Z35group_norm_nhwc_fwd_one_pass_kernelI11Fp16IOBf16WLi64ELi60ELi480EEv26Group_norm_nhwc_fwd_params)
        .other          _Z35group_norm_nhwc_fwd_one_pass_kernelI11Fp16IOBf16WLi64ELi60ELi480EEv26Group_norm_nhwc_fwd_params,@"STO_CUDA_ENTRY STV_DEFAULT"
_Z35group_norm_nhwc_fwd_one_pass_kernelI11Fp16IOBf16WLi64ELi60ELi480EEv26Group_norm_nhwc_fwd_params:
.text._Z35group_norm_nhwc_fwd_one_pass_kernelI11Fp16IOBf16WLi64ELi60ELi480EEv26Group_norm_nhwc_fwd_params:
        /* <DEDUP_REMOVED lines=10> */
[----:B------:R-:W-:Y:S01]  /*00a0*/  HFMA2.MMA R4, -RZ, RZ, 0, 0 ;  /* 0x00000000ff047435 */ /* 0x000fe200000001ff */
[----:B------:R-:W-:-:S05]  /*00b0*/  ULDC.U8 UR10, c[0x0][0x28c] ;  /* 0x0000a300000a7ab9 */ /* 0x000fca0000000000 */
        /* <DEDUP_REMOVED lines=11> */
.L_x_4026:
        /* <DEDUP_REMOVED lines=207> */
.L_x_4006:
[----:B------:R-:W-:Y:S05]  /*0e60*/  BSYNC B0 ;  /* 0x0000000000007941 */ /* 0x000fea0003800000 */
.L_x_4005:
        /* <DEDUP_REMOVED lines=28> */
.L_x_4009:
[----:B-1----:R-:W2:Y:S04]  /*1030*/  LDG.E.STRONG.GPU R11, desc[UR8][R8.64] ;  /* 0x00000008080b7981 */ /* 0x002ea8000c1ef900 */
[----:B--2---:R-:W-:Y:S01]  /*1040*/  CCTL.IVALL ;  /* 0x00000000ff00798f */ /* 0x004fe20002000000 */
[----:B------:R-:W-:Y:S05]  /*1050*/  YIELD ;  /* 0x0000000000007946 */ /* 0x000fea0003800000 */
[----:B------:R-:W-:-:S13]  /*1060*/  ISETP.NE.AND P1, PT, R11, R28, PT ;  /* 0x0000001c0b00720c */ /* 0x000fda0003f25270 */
[----:B------:R-:W-:Y:S05]  /*1070*/  @P1 BRA `(.L_x_4009) ;  /* 0xfffffffc00ec1947 */ /* 0x000fea000383ffff */
.L_x_4008:
        /* <DEDUP_REMOVED lines=11> */
.L_x_4011:
        /* <DEDUP_REMOVED lines=63> */
.L_x_4010:
        /* <DEDUP_REMOVED lines=19> */
.L_x_4013:
[----:B------:R-:W-:Y:S05]  /*1650*/  BSYNC B0 ;  /* 0x0000000000007941 */ /* 0x000fea0003800000 */
.L_x_4012:
        /* <DEDUP_REMOVED lines=32> */
.L_x_4007:
[----:B------:R-:W-:Y:S01]  /*1860*/  ULDC.64 UR12, c[0x0][0x218] ;  /* 0x00008600000c7ab9 */ /* 0x000fe20000000a00 */
[C---:B------:R-:W-:Y:S01]  /*1870*/  LOP3.LUT P1, RZ, R0.reuse, UR7, RZ, 0xfc, !PT ;  /* 0x0000000700ff7c12 */ /* 0x040fe2000f82fcff */
[----:B------:R-:W2:Y:S01]  /*1880*/  S2UR UR6, SR_CgaCtaId ;  /* 0x00000000000679c3 */ /* 0x000ea20000008800 */
[----:B------:R-:W-:Y:S01]  /*1890*/  ISETP.EQ.U32.AND P3, PT, RZ, UR12, PT ;  /* 0x0000000cff007c0c */ /* 0x000fe2000bf62070 */
[----:B-1----:R-:W-:Y:S01]  /*18a0*/  IMAD.WIDE.U32 R8, R0, -0x77777777, RZ ;  /* 0x8888888900087825 */ /* 0x002fe200078e00ff */
[----:B------:R-:W-:Y:S02]  /*18b0*/  UMOV UR5, 0x400 ;  /* 0x0000040000057882 */ /* 0x000fe40000000000 */
[----:B------:R-:W-:Y:S01]  /*18c0*/  ISETP.EQ.OR.EX P1, PT, RZ, UR13, P1, P3 ;  /* 0x0000000dff007c0c */ /* 0x000fe20008f22730 */
[----:B------:R-:W-:Y:S01]  /*18d0*/  ULDC.64 UR12, c[0x0][0x278] ;  /* 0x00009e00000c7ab9 */ /* 0x000fe20000000a00 */
[----:B------:R-:W-:Y:S01]  /*18e0*/  SHF.R.U32.HI R9, RZ, 0x4, R9 ;  /* 0x00000004ff097819 */ /* 0x000fe20000011609 */
[----:B0-----:R-:W0:Y:S04]  /*18f0*/  LDC.64 R10, c[0x0][0x230] ;  /* 0x00008c00ff0a7b82 */ /* 0x001e280000000a00 */
[----:B------:R-:W-:-:S04]  /*1900*/  IMAD R9, R9, -0x1e, R0 ;  /* 0xffffffe209097824 */ /* 0x000fc800078e0200 */
[----:B------:R-:W1:Y:S01]  /*1910*/  LDC.64 R14, c[0x0][0x228] ;  /* 0x00008a00ff0e7b82 */ /* 0x000e620000000a00 */
[----:B------:R-:W-:-:S04]  /*1920*/  SHF.L.U32 R9, R9, 0x1, RZ ;  /* 0x0000000109097819 */ /* 0x000fc800000006ff */
[----:B------:R-:W-:-:S03]  /*1930*/  IADD3 R23, R9, R2, RZ ;  /* 0x0000000209177210 */ /* 0x000fc60007ffe0ff */
[----:B------:R-:W3:Y:S01]  /*1940*/  @!P1 LDC.64 R28, c[0x0][0x218] ;  /* 0x00008600ff1c9b82 */ /* 0x000ee20000000a00 */
[----:B--2---:R-:W-:-:S03]  /*1950*/  ULEA UR5, UR6, UR5, 0x18 ;  /* 0x0000000506057291 */ /* 0x004fc6000f8ec03f */
[----:B------:R-:W-:Y:S02]  /*1960*/  ULDC UR6, c[0x0][0x2a4] ;  /* 0x0000a90000067ab9 */ /* 0x000fe40000000800 */
[----:B------:R-:W-:Y:S01]  /*1970*/  @!P1 FMUL.FTZ R9, R13, UR6 ;  /* 0x000000060d099c20 */ /* 0x000fe20008410000 */
[----:B------:R-:W-:-:S03]  /*1980*/  @!P1 FMUL.FTZ R8, R12, UR6 ;  /* 0x000000060c089c20 */ /* 0x000fc60008410000 */
[----:B------:R0:W-:Y:S01]  /*1990*/  @!P2 STS.64 [UR5+0x90], R12 ;  /* 0x0000900cff00a988 */ /* 0x0001e20008000a05 */
[----:B-1----:R-:W-:-:S04]  /*19a0*/  IMAD.WIDE R14, R23, 0x2, R14 ;  /* 0x00000002170e7825 */ /* 0x002fc800078e020e */
[----:B0-----:R-:W-:-:S04]  /*19b0*/  IMAD.WIDE R12, R23, 0x2, R10 ;  /* 0x00000002170c7825 */ /* 0x001fc800078e020a */
[----:B---3--:R-:W-:-:S05]  /*19c0*/  @!P1 IMAD.WIDE R28, R20, 0x8, R28 ;  /* 0x00000008141c9825 */ /* 0x008fca00078e021c */
[----:B------:R0:W-:Y:S01]  /*19d0*/  @!P1 STG.E.64 desc[UR8][R28.64], R8 ;  /* 0x000000081c009986 */ /* 0x0001e2000c101b08 */
[----:B------:R-:W-:Y:S06]  /*19e0*/  BAR.SYNC.DEFER_BLOCKING 0x0 ;  /* 0x0000000000007b1d */ /* 0x000fec0000010000 */
[----:B0-----:R-:W2:Y:S04]  /*19f0*/  LDG.E.U16 R28, desc[UR8][R12.64+0x2] ;  /* 0x000002080c1c7981 */ /* 0x001ea8000c1e1500 */
[----:B------:R-:W3:Y:S04]  /*1a00*/  LDG.E.U16 R2, desc[UR8][R14.64+0x2] ;  /* 0x000002080e027981 */ /* 0x000ee8000c1e1500 */
[----:B------:R-:W4:Y:S04]  /*1a10*/  LDG.E.U16 R23, desc[UR8][R14.64] ;  /* 0x000000080e177981 */ /* 0x000f28000c1e1500 */
[----:B------:R0:W5:Y:S04]  /*1a20*/  LDG.E.U16 R8, desc[UR8][R12.64] ;  /* 0x000000080c087981 */ /* 0x000168000c1e1500 */
[----:B------:R-:W1:Y:S02]  /*1a30*/  LDS.64 R10, [UR5+0x90] ;  /* 0x00009005ff0a7984 */ /* 0x000e640008000a00 */
[----:B-1----:R-:W-:-:S04]  /*1a40*/  FMUL.FTZ R10, R10, UR6 ;  /* 0x000000060a0a7c20 */ /* 0x002fc80008410000 */
[----:B------:R-:W-:-:S04]  /*1a50*/  FMUL.FTZ R9, R10, R10 ;  /* 0x0000000a0a097220 */ /* 0x000fc80000410000 */
[----:B------:R-:W-:-:S05]  /*1a60*/  FFMA.FTZ R11, R11, UR6, -R9 ;  /* 0x000000060b0b7c23 */ /* 0x000fca0008010809 */
[----:B------:R-:W-:-:S13]  /*1a70*/  FSETP.GTU.FTZ.AND P1, PT, R11, RZ, PT ;  /* 0x000000ff0b00720b */ /* 0x000fda0003f3c000 */
[----:B------:R-:W1:Y:S01]  /*1a80*/  @P1 LDC R9, c[0x0][0x238] ;  /* 0x00008e00ff091b82 */ /* 0x000e620000000800 */
[----:B------:R-:W-:Y:S02]  /*1a90*/  HADD2.F32 R29, -RZ, R21.H1_H1 ;  /* 0x30000015ff1d7230 */ /* 0x000fe40000004100 */
[----:B0-----:R-:W-:Y:S02]  /*1aa0*/  HADD2.F32 R13, -RZ, R19.H1_H1 ;  /* 0x30000013ff0d7230 */ /* 0x001fe40000004100 */
[----:B------:R-:W-:Y:S02]  /*1ab0*/  HADD2.F32 R15, -RZ, R18.H1_H1 ;  /* 0x30000012ff0f7230 */ /* 0x000fe40000004100 */
[----:B-1----:R-:W-:Y:S01]  /*1ac0*/  @P1 FADD.FTZ R11, R11, R9 ;  /* 0x000000090b0b1221 */ /* 0x002fe20000010000 */
[----:B------:R-:W-:-:S06]  /*1ad0*/  MOV R9, 0x3f800000 ;  /* 0x3f80000000097802 */ /* 0x000fcc0000000f00 */
[----:B------:R-:W0:Y:S01]  /*1ae0*/  @P1 MUFU.RSQ R9, R11 ;  /* 0x0000000b00091308 */ /* 0x000e220000001400 */
[--C-:B------:R-:W-:Y:S01]  /*1af0*/  FADD.FTZ R12, R29, -R10.reuse ;  /* 0x8000000a1d0c7221 */ /* 0x100fe20000010000 */
[--C-:B------:R-:W-:Y:S01]  /*1b00*/  FADD.FTZ R29, R13, -R10.reuse ;  /* 0x8000000a0d1d7221 */ /* 0x100fe20000010000 */
[----:B------:R-:W-:Y:S01]  /*1b10*/  FADD.FTZ R14, R15, -R10 ;  /* 0x8000000a0f0e7221 */ /* 0x000fe20000010000 */
[----:B------:R-:W-:Y:S01]  /*1b20*/  HADD2.F32 R21, -RZ, R21.H0_H0 ;  /* 0x20000015ff157230 */ /* 0x000fe20000004100 */
[----:B------:R-:W-:Y:S01]  /*1b30*/  ISETP.NE.AND P4, PT, RZ, UR10, PT ;  /* 0x0000000aff007c0c */ /* 0x000fe2000bf85270 */
[-C--:B0-----:R-:W-:Y:S01]  /*1b40*/  FMUL.FTZ R13, R12, R9.reuse ;  /* 0x000000090c0d7220 */ /* 0x081fe20000410000 */
[-C--:B------:R-:W-:Y:S01]  /*1b50*/  FMUL.FTZ R12, R29, R9.reuse ;  /* 0x000000091d0c7220 */ /* 0x080fe20000410000 */
[----:B------:R-:W-:Y:S01]  /*1b60*/  FMUL.FTZ R15, R14, R9 ;  /* 0x000000090e0f7220 */ /* 0x000fe20000410000 */
[----:B------:R-:W-:Y:S02]  /*1b70*/  ISETP.GE.U32.AND P2, PT, R16, UR12, PT ;  /* 0x0000000c10007c0c */ /* 0x000fe4000bf46070 */
[----:B------:R-:W-:-:S02]  /*1b80*/  ISETP.GE.U32.AND P3, PT, R6, UR12, PT ;  /* 0x0000000c06007c0c */ /* 0x000fc4000bf66070 */
[----:B------:R-:W-:Y:S02]  /*1b90*/  ISETP.GE.AND.EX P2, PT, R5, UR13, PT, P2 ;  /* 0x0000000d05007c0c */ /* 0x000fe4000bf46320 */
[----:B------:R-:W-:Y:S02]  /*1ba0*/  ISETP.GE.AND.EX P3, PT, R7, UR13, PT, P3 ;  /* 0x0000000d07007c0c */ /* 0x000fe4000bf66330 */
[C---:B------:R-:W-:Y:S02]  /*1bb0*/  ISETP.GT.U32.OR P2, PT, R0.reuse, 0x1df, P2 ;  /* 0x000001df0000780c */ /* 0x040fe40001744470 */
[----:B------:R-:W-:Y:S02]  /*1bc0*/  ISETP.GT.U32.OR P3, PT, R0, 0x1df, P3 ;  /* 0x000001df0000780c */ /* 0x000fe40001f64470 */
[----:B--2---:R-:W-:Y:S01]  /*1bd0*/  SHF.L.U32 R11, R28, 0x10, RZ ;  /* 0x000000101c0b7819 */ /* 0x004fe200000006ff */
[----:B------:R-:W-:Y:S01]  /*1be0*/  HADD2.F32 R28, -RZ, R22.H1_H1 ;  /* 0x30000016ff1c7230 */ /* 0x000fe20000004100 */
[----:B---3--:R-:W-:-:S04]  /*1bf0*/  SHF.L.U32 R2, R2, 0x10, RZ ;  /* 0x0000001002027819 */ /* 0x008fc800000006ff */
[----:B------:R-:W-:-:S04]  /*1c00*/  FADD.FTZ R28, R28, -R10 ;  /* 0x8000000a1c1c7221 */ /* 0x000fc80000010000 */
[----:B------:R-:W-:Y:S01]  /*1c10*/  FMUL.FTZ R28, R28, R9 ;  /* 0x000000091c1c7220 */ /* 0x000fe20000410000 */
[C-C-:B------:R-:W-:Y:S01]  /*1c20*/  FFMA.FTZ R14, R2.reuse, R13, R11.reuse ;  /* 0x0000000d020e7223 */ /* 0x140fe2000001000b */
[C-C-:B------:R-:W-:Y:S02]  /*1c30*/  FFMA.FTZ R13, R2.reuse, R12, R11.reuse ;  /* 0x0000000c020d7223 */ /* 0x140fe4000001000b */
[C-C-:B------:R-:W-:Y:S01]  /*1c40*/  FFMA.FTZ R12, R2.reuse, R28, R11.reuse ;  /* 0x0000001c020c7223 */ /* 0x140fe2000001000b */
[----:B------:R-:W-:Y:S01]  /*1c50*/  FFMA.FTZ R2, R2, R15, R11 ;  /* 0x0000000f02027223 */ /* 0x000fe2000001000b */
[----:B------:R-:W-:Y:S02]  /*1c60*/  HADD2.F32 R15, -RZ, R22.H0_H0 ;  /* 0x20000016ff0f7230 */ /* 0x000fe40000004100 */
[----:B------:R-:W-:Y:S02]  /*1c70*/  HADD2.F32 R11, -RZ, R19.H0_H0 ;  /* 0x20000013ff0b7230 */ /* 0x000fe40000004100 */
[----:B------:R-:W-:-:S02]  /*1c80*/  HADD2.F32 R19, -RZ, R18.H0_H0 ;  /* 0x20000012ff137230 */ /* 0x000fc40000004100 */
[--C-:B------:R-:W-:Y:S01]  /*1c90*/  FADD.FTZ R28, R15, -R10.reuse ;  /* 0x8000000a0f1c7221 */ /* 0x100fe20000010000 */
[----:B------:R-:W-:Y:S01]  /*1ca0*/  IADD3 R15, R17, 0x30, RZ ;  /* 0x00000030110f7810 */ /* 0x000fe20007ffe0ff */
[--C-:B------:R-:W-:Y:S01]  /*1cb0*/  FADD.FTZ R22, R21, -R10.reuse ;  /* 0x8000000a15167221 */ /* 0x100fe20000010000 */
[--C-:B------:R-:W-:Y:S01]  /*1cc0*/  FADD.FTZ R11, R11, -R10.reuse ;  /* 0x8000000a0b0b7221 */ /* 0x100fe20000010000 */
[----:B------:R-:W-:Y:S01]  /*1cd0*/  FADD.FTZ R10, R19, -R10 ;  /* 0x8000000a130a7221 */ /* 0x000fe20000010000 */
[----:B------:R-:W-:Y:S02]  /*1ce0*/  ISETP.GE.U32.AND P1, PT, R15, UR12, PT ;  /* 0x0000000c0f007c0c */ /* 0x000fe4000bf26070 */
[----:B------:R-:W-:Y:S01]  /*1cf0*/  SHF.R.S32.HI R18, RZ, 0x1f, R15 ;  /* 0x0000001fff127819 */ /* 0x000fe2000001140f */
[-C--:B------:R-:W-:Y:S01]  /*1d00*/  FMUL.FTZ R11, R11, R9.reuse ;  /* 0x000000090b0b7220 */ /* 0x080fe20000410000 */
[----:B----4-:R-:W-:Y:S01]  /*1d10*/  SHF.L.U32 R23, R23, 0x10, RZ ;  /* 0x0000001017177819 */ /* 0x010fe200000006ff */
[-C--:B------:R-:W-:Y:S01]  /*1d20*/  FMUL.FTZ R19, R28, R9.reuse ;  /* 0x000000091c137220 */ /* 0x080fe20000410000 */
[----:B-----5:R-:W-:Y:S01]  /*1d30*/  SHF.L.U32 R8, R8, 0x10, RZ ;  /* 0x0000001008087819 */ /* 0x020fe200000006ff */
[-C--:B------:R-:W-:Y:S01]  /*1d40*/  FMUL.FTZ R21, R10, R9.reuse ;  /* 0x000000090a157220 */ /* 0x080fe20000410000 */
[----:B------:R-:W-:Y:S01]  /*1d50*/  ISETP.GE.AND.EX P1, PT, R18, UR13, PT, P1 ;  /* 0x0000000d12007c0c */ /* 0x000fe2000bf26310 */
[----:B------:R-:W-:-:S02]  /*1d60*/  FMUL.FTZ R9, R22, R9 ;  /* 0x0000000916097220 */ /* 0x000fc40000410000 */
        /* <DEDUP_REMOVED lines=16> */
.L_x_4014:
        /* <DEDUP_REMOVED lines=14> */
.L_x_4016:
[----:B------:R-:W-:Y:S05]  /*1f50*/  BSYNC B0 ;  /* 0x0000000000007941 */ /* 0x000fea0003800000 */
.L_x_4015:
        /* <DEDUP_REMOVED lines=11> */
.L_x_4017:
        /* <DEDUP_REMOVED lines=14> */
.L_x_4019:
[----:B------:R-:W-:Y:S05]  /*20f0*/  BSYNC B0 ;  /* 0x0000000000007941 */ /* 0x000fea0003800000 */
.L_x_4018:
        /* <DEDUP_REMOVED lines=11> */
.L_x_4020:
        /* <DEDUP_REMOVED lines=14> */
.L_x_4022:
[----:B------:R-:W-:Y:S05]  /*2290*/  BSYNC B0 ;  /* 0x0000000000007941 */ /* 0x000fea0003800000 */
.L_x_4021:
[----:B------:R-:W-:Y:S05]  /*22a0*/  @!P4 BRA `(.L_x_4023) ;  /* 0x000000000028c947 */ /* 0x000fea0003800000 */
[----:B------:R-:W-:Y:S01]  /*22b0*/  FMUL.FTZ R5, R21, -1.4426950216293334961 ;  /* 0xbfb8aa3b15057820 */ /* 0x000fe20000410000 */
[----:B------:R-:W-:-:S05]  /*22c0*/  FMUL.FTZ R9, R2, -1.4426950216293334961 ;  /* 0xbfb8aa3b02097820 */ /* 0x000fca0000410000 */
[----:B------:R-:W3:Y:S08]  /*22d0*/  MUFU.EX2 R5, R5 ;  /* 0x0000000500057308 */ /* 0x000ef00000000800 */
[----:B------:R-:W0:Y:S01]  /*22e0*/  MUFU.EX2 R9, R9 ;  /* 0x0000000900097308 */ /* 0x000e220000000800 */
[----:B---3--:R-:W-:-:S07]  /*22f0*/  FADD.FTZ R7, R5, 1 ;  /* 0x3f80000005077421 */ /* 0x008fce0000010000 */
[----:B------:R-:W3:Y:S01]  /*2300*/  MUFU.RCP R8, R7 ;  /* 0x0000000700087308 */ /* 0x000ee20000001000 */
[----:B012---:R-:W-:-:S07]  /*2310*/  FADD.FTZ R10, R9, 1 ;  /* 0x3f800000090a7421 */ /* 0x007fce0000010000 */
[----:B------:R-:W0:Y:S01]  /*2320*/  MUFU.RCP R11, R10 ;  /* 0x0000000a000b7308 */ /* 0x000e220000001000 */
[----:B---3--:R-:W-:Y:S01]  /*2330*/  FMUL.FTZ R21, R21, R8 ;  /* 0x0000000815157220 */ /* 0x008fe20000410000 */
[----:B0-----:R-:W-:-:S07]  /*2340*/  FMUL.FTZ R2, R2, R11 ;  /* 0x0000000b02027220 */ /* 0x001fce0000410000 */
.L_x_4023:
        /* <DEDUP_REMOVED lines=14> */
.L_x_4025:
[----:B------:R-:W-:Y:S05]  /*2430*/  BSYNC B0 ;  /* 0x0000000000007941 */ /* 0x000fea0003800000 */
.L_x_4024:
[----:B------:R-:W4:Y:S01]  /*2440*/  LDC R5, c[0x0][0x10] ;  /* 0x00000400ff057b82 */ /* 0x000f220000000800 */
[----:B------:R-:W-:Y:S02]  /*2450*/  IADD3 R4, R4, 0x1, RZ ;  /* 0x0000000104047810 */ /* 0x000fe40007ffe0ff */
[----:B----4-:R-:W-:-:S04]  /*2460*/  IADD3 R20, R5, R20, RZ ;  /* 0x0000001405147210 */ /* 0x010fc80007ffe0ff */
[----:B------:R-:W-:-:S13]  /*2470*/  ISETP.GE.AND P1, PT, R20, UR4, PT ;  /* 0x0000000414007c0c */ /* 0x000fda000bf26270 */
[----:B------:R-:W-:Y:S05]  /*2480*/  @!P1 BRA `(.L_x_4026) ;  /* 0xffffffdc00389947 */ /* 0x000fea000383ffff */
[----:B------:R-:W-:Y:S05]  /*2490*/  EXIT ;  /* 0x000000000000794d */ /* 0x000fea0003800000 */
.L_x_4027:
        /* <DEDUP_REMOVED lines=14> */
.L_x_5193:


//--------------------- .text._Z35group_norm_nhwc_fwd_one_pass_kernelI11Fp16IOBf16WLi128ELi60ELi480EEv26Group_norm_nhwc_fwd_params --------------------------
	.section	.text._Z35group_norm_nhwc_fwd_one_pass_kernelI11Fp16IOBf16WLi128ELi60ELi480EEv26Group_norm_nhwc_fwd_params,"ax",@progbits
	.align	128
        .global         _Z35group_norm_nhwc_fwd_one_pass_kernelI11Fp16IOBf16WLi128ELi60ELi480EEv26Group_norm_nhwc_fwd_params
        .type           _Z35group_norm_nhwc_fwd_one_pass_kernelI11Fp16IOBf16WLi128ELi60ELi480EEv26Group_norm_nhwc_fwd_params,@function
        .size           _Z35group_norm_nhwc_fwd_one_pass_kernelI11Fp16IOBf16WLi128ELi60ELi480EEv26Group_norm_nhwc_fwd_params,(.L_x_5194 - _Z35group_norm_nhwc_fwd_one_pass_kernelI11Fp16IOBf16WLi128ELi60ELi480EEv26Group_norm_nhwc_fwd_params)
        .other          _Z35group_norm_nhwc_fwd_one_pass_kernelI11Fp16IOBf16WLi128ELi60ELi480EEv26Group_norm_nhwc_fwd_params,@"STO_CUDA_ENTRY STV_DEFAULT"
_Z35group_norm_nhwc_fwd_one_pass_kernelI11Fp16IOBf16WLi128ELi60ELi480EEv26Group_norm_nhwc_fwd_params:
.text._Z35group_norm_nhwc_fwd_one_pass_kernelI11Fp16IOBf16WLi128ELi60ELi480EEv26Group_norm_nhwc_fwd_params:
        /* <DEDUP_REMOVED lines=46> */
.L_x_4064:
[----:B01----:R-:W0:Y:S01]  /*02e0*/  LDC R18, c[0x0][0x288] ;  /* 0x0000a200ff127b82 */ /* 0x003e220000000800 */
[----:B------:R-:W-:Y:S01]  /*02f0*/  ULDC.64 UR16, c[0x0][0x278] ;  /* 0x00009e0000107ab9 */ /* 0x000fe20000000a00 */
[----:B------:R-:W-:-:S06]  /*0300*/  ULDC.64 UR14, c[0x0][0x280] ;  /* 0x0000a000000e7ab9 */ /* 0x000fcc0000000a00 */
[----:B------:R-:W1:Y:S08]  /*0310*/  @P2 LDC.64 R28, c[0x0][0x270] ;  /* 0x00009c00ff1c2b82 */ /* 0x000e700000000a00 */
        /* <DEDUP_REMOVED lines=22> */
[C---:B------:R-:W-:Y:S01]  /*0480*/  LOP3.LUT R12, R18.reuse, UR6, RZ, 0x3c, !PT ;  /* 0x00000006120c7c12 */ /* 0x040fe2000f8e3cff */
        /* <DEDUP_REMOVED lines=24> */
[----:B------:R-:W-:Y:S02]  /*0610*/  ISETP.GE.AND.EX P5, PT, R35, UR17, PT, P5 ;  /* 0x0000001123007c0c */ /* 0x000fe4000bfa6350 */
[----:B------:R-:W-:Y:S01]  /*0620*/  IADD3 R32, R36, 0x50, RZ ;  /* 0x0000005024207810 */ /* 0x000fe20007ffe0ff */
[----:B------:R-:W-:Y:S01]  /*0630*/  IMAD.WIDE.U32 R50, R19, UR14, R50 ;  /* 0x0000000e13327c25 */ /* 0x000fe2000f8e0032 */
[----:B------:R-:W-:Y:S01]  /*0640*/  ISETP.LT.U32.AND P5, PT, R0, 0x1e0, !P5 ;  /* 0x000001e00000780c */ /* 0x000fe20006fa1070 */
[----:B------:R-:W3:Y:S01]  /*0650*/  @P2 LDC.64 R18, c[0x0][0x220] ;  /* 0x00008800ff122b82 */ /* 0x000ee20000000a00 */
[----:B------:R-:W-:Y:S01]  /*0660*/  ISETP.GE.U32.AND P0, PT, R32, UR16, PT ;  /* 0x0000001020007c0c */ /* 0x000fe2000bf06070 */
[----:B-1----:R-:W-:Y:S01]  /*0670*/  @P1 IMAD R12, R7, R14, RZ ;  /* 0x0000000e070c1224 */ /* 0x002fe200078e02ff */
[----:B------:R-:W-:-:S02]  /*0680*/  IADD3 R53, R51, R53, RZ ;  /* 0x0000003533357210 */ /* 0x000fc40007ffe0ff */
[-C--:B------:R-:W-:Y:S01]  /*0690*/  @P1 MOV R52, R50.reuse ;  /* 0x0000003200341202 */ /* 0x080fe20000000f00 */
[C---:B------:R-:W-:Y:S01]  /*06a0*/  @P1 IMAD R21, R13.reuse, R15, R12 ;  /* 0x0000000f0d151224 */ /* 0x040fe200078e020c */
[----:B------:R-:W-:Y:S02]  /*06b0*/  SHF.R.S32.HI R33, RZ, 0x1f, R32 ;  /* 0x0000001fff217819 */ /* 0x000fe40000011420 */
[----:B------:R-:W-:Y:S01]  /*06c0*/  @P3 MOV R20, R50 ;  /* 0x0000003200143202 */ /* 0x000fe20000000f00 */
[----:B------:R-:W-:Y:S01]  /*06d0*/  @P1 IMAD.WIDE.U32 R12, R13, R14, R52 ;  /* 0x0000000e0d0c1225 */ /* 0x000fe200078e0034 */
[----:B------:R-:W-:Y:S01]  /*06e0*/  ISETP.GE.AND.EX P0, PT, R33, UR17, PT, P0 ;  /* 0x0000001121007c0c */ /* 0x000fe2000bf06300 */
[----:B------:R-:W1:Y:S03]  /*06f0*/  @P3 LDC.64 R14, c[0x0][0x220] ;  /* 0x00008800ff0e3b82 */ /* 0x000e660000000a00 */
[----:B------:R-:W-:Y:S01]  /*0700*/  @P1 IADD3 R13, R13, R21, RZ ;  /* 0x000000150d0d1210 */ /* 0x000fe20007ffe0ff */
[----:B--2---:R-:W-:Y:S01]  /*0710*/  @P3 IMAD R21, R11, R30, RZ ;  /* 0x0000001e0b153224 */ /* 0x004fe200078e02ff */
[----:B0-----:R-:W-:-:S02]  /*0720*/  @P1 LEA R16, P6, R12, R16, 0x1 ;  /* 0x000000100c101211 */ /* 0x001fc400078c08ff */
[----:B------:R-:W-:Y:S01]  /*0730*/  ISETP.LT.U32.AND P0, PT, R0, 0x1e0, !P0 ;  /* 0x000001e00000780c */ /* 0x000fe20004701070 */
[----:B------:R-:W0:Y:S01]  /*0740*/  @P5 LDC.64 R22, c[0x0][0x270] ;  /* 0x00009c00ff165b82 */ /* 0x000e220000000a00 */
[----:B------:R-:W-:Y:S01]  /*0750*/  @P1 LEA.HI.X R17, R12, R17, R13, 0x1, P6 ;  /* 0x000000110c111211 */ /* 0x000fe200030f0c0d */
[----:B------:R-:W-:Y:S01]  /*0760*/  @P3 IMAD R41, R4, R31, R21 ;  /* 0x0000001f04293224 */ /* 0x000fe200078e0215 */
[----:B------:R-:W-:Y:S02]  /*0770*/  @P2 MOV R12, R50 ;  /* 0x00000032000c2202 */ /* 0x000fe40000000f00 */
[-C--:B------:R-:W-:Y:S02]  /*0780*/  @P2 MOV R13, R53.reuse ;  /* 0x00000035000d2202 */ /* 0x080fe40000000f00 */
        /* <DEDUP_REMOVED lines=208> */
.L_x_4029:
[----:B------:R-:W-:Y:S05]  /*1490*/  BSYNC B0 ;  /* 0x0000000000007941 */ /* 0x000fea0003800000 */
.L_x_4028:
        /* <DEDUP_REMOVED lines=28> */
.L_x_4032:
[----:B0-----:R-:W2:Y:S04]  /*1660*/  LDG.E.STRONG.GPU R16, desc[UR10][R14.64] ;  /* 0x0000000a0e107981 */ /* 0x001ea8000c1ef900 */
[----:B--2---:R-:W-:Y:S01]  /*1670*/  CCTL.IVALL ;  /* 0x00000000ff00798f */ /* 0x004fe20002000000 */
[----:B------:R-:W-:Y:S05]  /*1680*/  YIELD ;  /* 0x0000000000007946 */ /* 0x000fea0003800000 */
[----:B------:R-:W-:-:S13]  /*1690*/  ISETP.NE.AND P0, PT, R16, R19, PT ;  /* 0x000000131000720c */ /* 0x000fda0003f05270 */
[----:B------:R-:W-:Y:S05]  /*16a0*/  @P0 BRA `(.L_x_4032) ;  /* 0xfffffffc00ec0947 */ /* 0x000fea000383ffff */
.L_x_4031:
        /* <DEDUP_REMOVED lines=17> */
.L_x_4036:
        /* <DEDUP_REMOVED lines=115> */
.L_x_4035:
        /* <DEDUP_REMOVED lines=61> */
.L_x_4037:
[----:B------:R-:W-:-:S13]  /*22c0*/  ISETP.NE.OR P0, PT, R14, RZ, P0 ;  /* 0x000000ff0e00720c */ /* 0x000fda0000705670 */
[----:B------:R-:W-:Y:S05]  /*22d0*/  @!P0 BRA `(.L_x_4033) ;  /* 0x00000000007c8947 */ /* 0x000fea0003800000 */
.L_x_4034:
        /* <DEDUP_REMOVED lines=31> */
.L_x_4033:
        /* <DEDUP_REMOVED lines=11> */
.L_x_4039:
[----:B------:R-:W-:Y:S05]  /*2580*/  BSYNC B0 ;  /* 0x0000000000007941 */ /* 0x000fea0003800000 */
.L_x_4038:
        /* <DEDUP_REMOVED lines=16> */
.L_x_4030:
        /* <DEDUP_REMOVED lines=14> */
[----:B0-----:R-:W-:-:S03]  /*2770*/  IMAD.WIDE R20, R39, 0x2, R18 ;  /* 0x0000000227147825 */ /* 0x001fc600078e0212 */
[----:B------:R-:W-:Y:S01]  /*2780*/  @!P5 STS.64 [UR7+0x90], R32 ;  /* 0x00009020ff00d988 */ /* 0x000fe20008000a07 */
[----:B--2---:R-:W-:-:S04]  /*2790*/  IMAD.WIDE R12, R39, 0x2, R12 ;  /* 0x00000002270c7825 */ /* 0x004fc800078e020c */
[----:B---3--:R-:W-:-:S04]  /*27a0*/  @!P0 IMAD.WIDE R16, R15, 0x8, R16 ;  /* 0x000000080f108825 */ /* 0x008fc800078e0210 */
[----:B------:R-:W-:-:S05]  /*27b0*/  @!P0 FMUL.FTZ R15, R33, UR8 ;  /* 0x00000008210f8c20 */ /* 0x000fca0008410000 */
[----:B------:R-:W-:Y:S01]  /*27c0*/  @!P0 STG.E.64 desc[UR10][R16.64], R14 ;  /* 0x0000000e10008986 */ /* 0x000fe2000c101b0a */
[----:B------:R-:W-:Y:S06]  /*27d0*/  BAR.SYNC.DEFER_BLOCKING 0x0 ;  /* 0x0000000000007b1d */ /* 0x000fec0000010000 */
[----:B------:R-:W2:Y:S04]  /*27e0*/  LDG.E.U16 R23, desc[UR10][R20.64] ;  /* 0x0000000a14177981 */ /* 0x000ea8000c1e1500 */
[----:B------:R0:W3:Y:S04]  /*27f0*/  LDG.E.U16 R24, desc[UR10][R20.64+0x2] ;  /* 0x0000020a14187981 */ /* 0x0000e8000c1e1500 */
[----:B------:R-:W4:Y:S04]  /*2800*/  LDG.E.U16 R25, desc[UR10][R12.64] ;  /* 0x0000000a0c197981 */ /* 0x000f28000c1e1500 */
[----:B------:R1:W5:Y:S01]  /*2810*/  LDG.E.U16 R26, desc[UR10][R12.64+0x2] ;  /* 0x0000020a0c1a7981 */ /* 0x000362000c1e1500 */
[----:B------:R-:W-:Y:S01]  /*2820*/  ISETP.NE.AND P6, PT, RZ, UR12, PT ;  /* 0x0000000cff007c0c */ /* 0x000fe2000bfc5270 */
[----:B0-----:R-:W-:-:S02]  /*2830*/  HADD2.F32 R21, -RZ, R42.H1_H1 ;  /* 0x3000002aff157230 */ /* 0x001fc40000004100 */
[----:B------:R-:W0:Y:S01]  /*2840*/  LDS.64 R18, [UR7+0x90] ;  /* 0x00009007ff127984 */ /* 0x000e220008000a00 */
[--C-:B------:R-:W-:Y:S02]  /*2850*/  HADD2.F32 R27, -RZ, R40.reuse.H0_H0 ;  /* 0x20000028ff1b7230 */ /* 0x100fe40000004100 */
[----:B------:R-:W-:Y:S02]  /*2860*/  HADD2.F32 R29, -RZ, R40.H1_H1 ;  /* 0x30000028ff1d7230 */ /* 0x000fe40000004100 */
[----:B-1----:R-:W-:-:S04]  /*2870*/  IMAD.WIDE.U32 R12, R0, -0x77777777, RZ ;  /* 0x88888889000c7825 */ /* 0x002fc800078e00ff */
[----:B0-----:R-:W-:-:S04]  /*2880*/  FMUL.FTZ R18, R18, UR8 ;  /* 0x0000000812127c20 */ /* 0x001fc80008410000 */
[----:B------:R-:W-:-:S04]  /*2890*/  FMUL.FTZ R22, R18, R18 ;  /* 0x0000001212167220 */ /* 0x000fc80000410000 */
[----:B------:R-:W-:Y:S02]  /*28a0*/  FFMA.FTZ R19, R19, UR8, -R22 ;  /* 0x0000000813137c23 */ /* 0x000fe40008010816 */
[----:B------:R-:W0:Y:S03]  /*28b0*/  LDC R22, c[0x0][0x294] ;  /* 0x0000a500ff167b82 */ /* 0x000e260000000800 */
[----:B------:R-:W-:-:S13]  /*28c0*/  FSETP.GTU.FTZ.AND P0, PT, R19, RZ, PT ;  /* 0x000000ff1300720b */ /* 0x000fda0003f1c000 */
[----:B------:R-:W-:Y:S01]  /*28d0*/  VOTEU.ANY UP0, P0 ;  /* 0x00000000003f7886 */ /* 0x000fe20000000100 */
[----:B------:R-:W-:-:S04]  /*28e0*/  PLOP3.LUT P0, PT, PT, PT, UP0, 0x80, 0x0 ;  /* 0x000000000000781c */ /* 0x000fc80003f0f008 */
[----:B------:R-:W-:-:S09]  /*28f0*/  @UP0 ULDC UR7, c[0x0][0x238] ;  /* 0x00008e0000070ab9 */ /* 0x000fd20000000800 */
[----:B------:R-:W-:Y:S01]  /*2900*/  @P0 FADD.FTZ R14, R19, UR7 ;  /* 0x00000007130e0e21 */ /* 0x000fe20008010000 */
[----:B------:R-:W-:Y:S01]  /*2910*/  SHF.R.U32.HI R19, RZ, 0x4, R13 ;  /* 0x00000004ff137819 */ /* 0x000fe2000001160d */
[----:B------:R-:W-:Y:S01]  /*2920*/  HADD2.F32 R13, -RZ, R42.H0_H0 ;  /* 0x2000002aff0d7230 */ /* 0x000fe20000004100 */
[----:B------:R-:W-:-:S03]  /*2930*/  UMOV UR7, 0x3f800000 ;  /* 0x3f80000000077882 */ /* 0x000fc60000000000 */
[----:B------:R-:W1:Y:S01]  /*2940*/  @P0 MUFU.RSQ R14, R14 ;  /* 0x0000000e000e0308 */ /* 0x000e620000001400 */
[--C-:B------:R-:W-:Y:S01]  /*2950*/  FADD.FTZ R12, R13, -R18.reuse ;  /* 0x800000120d0c7221 */ /* 0x100fe20000010000 */
[----:B------:R-:W-:Y:S01]  /*2960*/  FADD.FTZ R13, R21, -R18 ;  /* 0x80000012150d7221 */ /* 0x000fe20000010000 */
[----:B-1----:R-:W-:-:S13]  /*2970*/  @P0 R2UR UR8, R14 ;  /* 0x000000000e0802ca */ /* 0x002fda00000e0000 */
[----:B------:R-:W-:Y:S02]  /*2980*/  @UP0 UMOV UR7, UR8 ;  /* 0x0000000800070c82 */ /* 0x000fe40008000000 */
[----:B------:R-:W-:Y:S01]  /*2990*/  FMUL.FTZ R12, R12, UR7 ;  /* 0x000000070c0c7c20 */ /* 0x000fe20008410000 */
[----:B------:R-:W-:Y:S01]  /*29a0*/  FMUL.FTZ R13, R13, UR7 ;  /* 0x000000070d0d7c20 */ /* 0x000fe20008410000 */
[----:B--2---:R-:W-:Y:S02]  /*29b0*/  SHF.L.U32 R14, R23, 0x10, RZ ;  /* 0x00000010170e7819 */ /* 0x004fe400000006ff */
[----:B---3--:R-:W-:Y:S02]  /*29c0*/  SHF.L.U32 R15, R24, 0x10, RZ ;  /* 0x00000010180f7819 */ /* 0x008fe400000006ff */
[----:B----4-:R-:W-:Y:S02]  /*29d0*/  SHF.L.U32 R17, R25, 0x10, RZ ;  /* 0x0000001019117819 */ /* 0x010fe400000006ff */
[----:B-----5:R-:W-:Y:S01]  /*29e0*/  SHF.L.U32 R16, R26, 0x10, RZ ;  /* 0x000000101a107819 */ /* 0x020fe200000006ff */
[--C-:B------:R-:W-:Y:S01]  /*29f0*/  FADD.FTZ R26, R27, -R18.reuse ;  /* 0x800000121b1a7221 */ /* 0x100fe20000010000 */
[----:B------:R-:W-:Y:S01]  /*2a00*/  FADD.FTZ R27, R29, -R18 ;  /* 0x800000121d1b7221 */ /* 0x000fe20000010000 */
[----:B------:R-:W-:-:S02]  /*2a10*/  FFMA.FTZ R23, R14, R12, R17 ;  /* 0x0000000c0e177223 */ /* 0x000fc40000010011 */
        /* <DEDUP_REMOVED lines=12> */
.L_x_4040:
        /* <DEDUP_REMOVED lines=14> */
.L_x_4042:
[----:B------:R-:W-:Y:S05]  /*2bc0*/  BSYNC B0 ;  /* 0x0000000000007941 */ /* 0x000fea0003800000 */
.L_x_4041:
[----:B------:R-:W-:Y:S01]  /*2bd0*/  FMUL.FTZ R26, R26, UR7 ;  /* 0x000000071a1a7c20 */ /* 0x000fe20008410000 */
[----:B------:R-:W-:Y:S01]  /*2be0*/  FMUL.FTZ R27, R27, UR7 ;  /* 0x000000071b1b7c20 */ /* 0x000fe20008410000 */
[--C-:B0-----:R-:W-:Y:S02]  /*2bf0*/  HADD2.F32 R23, -RZ, R43.reuse.H0_H0 ;  /* 0x2000002bff177230 */ /* 0x101fe40000004100 */
        /* <DEDUP_REMOVED lines=14> */
.L_x_4043:
        /* <DEDUP_REMOVED lines=14> */
.L_x_4045:
[----:B------:R-:W-:Y:S05]  /*2dc0*/  BSYNC B0 ;  /* 0x0000000000007941 */ /* 0x000fea0003800000 */
.L_x_4044:
[--C-:B------:R-:W-:Y:S01]  /*2dd0*/  FADD.FTZ R12, R23, -R18.reuse ;  /* 0x80000012170c7221 */ /* 0x100fe20000010000 */
[--C-:B0-----:R-:W-:Y:S01]  /*2de0*/  FADD.FTZ R20, R43, -R18.reuse ;  /* 0x800000122b147221 */ /* 0x101fe20000010000 */
        /* <DEDUP_REMOVED lines=20> */
.L_x_4046:
        /* <DEDUP_REMOVED lines=14> */
.L_x_4048:
[----:B------:R-:W-:Y:S05]  /*3010*/  BSYNC B0 ;  /* 0x0000000000007941 */ /* 0x000fea0003800000 */
.L_x_4047:
[----:B------:R-:W-:Y:S01]  /*3020*/  FMUL.FTZ R25, R25, UR7 ;  /* 0x0000000719197c20 */ /* 0x000fe20008410000 */
[----:B------:R-:W-:Y:S01]  /*3030*/  FMUL.FTZ R26, R26, UR7 ;  /* 0x000000071a1a7c20 */ /* 0x000fe20008410000 */
[----:B------:R-:W-:Y:S01]  /*3040*/  HADD2.F32 R27, -RZ, R38.H0_H0 ;  /* 0x20000026ff1b7230 */ /* 0x000fe20000004100 */
[----:B------:R-:W-:Y:S01]  /*3050*/  IADD3 R12, R13, 0x40, RZ ;  /* 0x000000400d0c7810 */ /* 0x000fe20007ffe0ff */
        /* <DEDUP_REMOVED lines=13> */
.L_x_4049:
[----:B------:R-:W-:Y:S04]  /*3130*/  BSSY B0, `(.L_x_4050) ;  /* 0x000000e000007945 */ /* 0x000fe80003800000 */
[----:B------:R-:W-:Y:S05]  /*3140*/  @!P4 BRA `(.L_x_4051) ;  /* 0x000000000030c947 */ /* 0x000fea0003800000 */
[----:B------:R-:W-:Y:S01]  /*3150*/  ULDC.64 UR14, c[0x0][0x270] ;  /* 0x00009c00000e7ab9 */ /* 0x000fe20000000a00 */
[----:B0-----:R-:W-:Y:S01]  /*3160*/  MOV R22, R50 ;  /* 0x0000003200167202 */ /* 0x001fe20000000f00 */
        /* <DEDUP_REMOVED lines=10> */
.L_x_4051:
[----:B------:R-:W-:Y:S05]  /*3210*/  BSYNC B0 ;  /* 0x0000000000007941 */ /* 0x000fea0003800000 */
.L_x_4050:
[----:B-1----:R-:W-:Y:S01]  /*3220*/  HADD2.F32 R21, -RZ, R38.H1_H1 ;  /* 0x30000026ff157230 */ /* 0x002fe20000004100 */
[----:B0-----:R-:W-:Y:S01]  /*3230*/  IADD3 R19, R13, 0x50, RZ ;  /* 0x000000500d137810 */ /* 0x001fe20007ffe0ff */
[----:B------:R-:W-:Y:S01]  /*3240*/  ULDC.64 UR14, c[0x0][0x278] ;  /* 0x00009e00000e7ab9 */ /* 0x000fe20000000a00 */
[----:B------:R-:W-:Y:S01]  /*3250*/  SHF.R.S32.HI R30, RZ, 0x1f, R12 ;  /* 0x0000001fff1e7819 */ /* 0x000fe2000001140c */
[--C-:B------:R-:W-:Y:S01]  /*3260*/  FADD.FTZ R20, R27, -R18.reuse ;  /* 0x800000121b147221 */ /* 0x100fe20000010000 */
[----:B------:R-:W-:Y:S01]  /*3270*/  ISETP.GE.U32.AND P5, PT, R12, UR14, PT ;  /* 0x0000000e0c007c0c */ /* 0x000fe2000bfa6070 */
[--C-:B------:R-:W-:Y:S01]  /*3280*/  FADD.FTZ R21, R21, -R18.reuse ;  /* 0x8000001215157221 */ /* 0x100fe20000010000 */
        /* <DEDUP_REMOVED lines=25> */
.L_x_4052:
        /* <DEDUP_REMOVED lines=14> */
.L_x_4054:
[----:B------:R-:W-:Y:S05]  /*3500*/  BSYNC B0 ;  /* 0x0000000000007941 */ /* 0x000fea0003800000 */
.L_x_4053:
[----:B------:R-:W-:Y:S01]  /*3510*/  FMUL.FTZ R28, R28, UR7 ;  /* 0x000000071c1c7c20 */ /* 0x000fe20008410000 */
[----:B------:R-:W-:Y:S01]  /*3520*/  FMUL.FTZ R29, R29, UR7 ;  /* 0x000000071d1d7c20 */ /* 0x000fe20008410000 */
[----:B0-----:R-:W-:Y:S01]  /*3530*/  HADD2.F32 R25, -RZ, R46.H0_H0 ;  /* 0x2000002eff197230 */ /* 0x001fe20000004100 */
[----:B------:R-:W-:Y:S01]  /*3540*/  IADD3 R12, R13, 0x60, RZ ;  /* 0x000000600d0c7810 */ /* 0x000fe20007ffe0ff */
        /* <DEDUP_REMOVED lines=13> */
.L_x_4055:
        /* <DEDUP_REMOVED lines=14> */
.L_x_4057:
[----:B------:R-:W-:Y:S05]  /*3700*/  BSYNC B0 ;  /* 0x0000000000007941 */ /* 0x000fea0003800000 */
.L_x_4056:
[----:B------:R-:W-:Y:S02]  /*3710*/  HADD2.F32 R21, -RZ, R46.H1_H1 ;  /* 0x3000002eff157230 */ /* 0x000fe40000004100 */
[--C-:B------:R-:W-:Y:S01]  /*3720*/  FADD.FTZ R19, R25, -R18.reuse ;  /* 0x8000001219137221 */ /* 0x100fe20000010000 */
[--C-:B0-----:R-:W-:Y:S01]  /*3730*/  HADD2.F32 R23, -RZ, R47.reuse.H0_H0 ;  /* 0x2000002fff177230 */ /* 0x101fe20000004100 */
[----:B------:R-:W-:Y:S01]  /*3740*/  ISETP.GE.U32.AND P5, PT, R10, UR14, PT ;  /* 0x0000000e0a007c0c */ /* 0x000fe2000bfa6070 */
[----:B------:R-:W-:Y:S02]  /*3750*/  HADD2.F32 R47, -RZ, R47.H1_H1 ;  /* 0x3000002fff2f7230 */ /* 0x000fe40000004100 */
[--C-:B------:R-:W-:Y:S01]  /*3760*/  FADD.FTZ R20, R21, -R18.reuse ;  /* 0x8000001215147221 */ /* 0x100fe20000010000 */
[----:B------:R-:W-:Y:S01]  /*3770*/  ISETP.GE.U32.AND P0, PT, R12, UR14, PT ;  /* 0x0000000e0c007c0c */ /* 0x000fe2000bf06070 */
[----:B------:R-:W-:Y:S01]  /*3780*/  FADD.FTZ R21, R23, -R18 ;  /* 0x8000001217157221 */ /* 0x000fe20000010000 */
[----:B------:R-:W-:Y:S01]  /*3790*/  SHF.R.S32.HI R26, RZ, 0x1f, R12 ;  /* 0x0000001fff1a7819 */ /* 0x000fe2000001140c */
[----:B------:R-:W-:Y:S01]  /*37a0*/  FADD.FTZ R22, R47, -R18 ;  /* 0x800000122f167221 */ /* 0x000fe20000010000 */
[----:B------:R-:W-:Y:S01]  /*37b0*/  FMUL.FTZ R19, R19, UR7 ;  /* 0x0000000713137c20 */ /* 0x000fe20008410000 */
[----:B------:R-:W-:Y:S01]  /*37c0*/  FMUL.FTZ R18, R21, UR7 ;  /* 0x0000000715127c20 */ /* 0x000fe20008410000 */
[----:B------:R-:W-:Y:S01]  /*37d0*/  ISETP.GE.AND.EX P5, PT, R41, UR15, PT, P5 ;  /* 0x0000000f29007c0c */ /* 0x000fe2000bfa6350 */
[----:B------:R-:W-:Y:S01]  /*37e0*/  FMUL.FTZ R23, R22, UR7 ;  /* 0x0000000716177c20 */ /* 0x000fe20008410000 */
[----:B------:R-:W-:Y:S01]  /*37f0*/  ISETP.GE.AND.EX P0, PT, R26, UR15, PT, P0 ;  /* 0x0000000f1a007c0c */ /* 0x000fe2000bf06300 */
[----:B------:R-:W-:Y:S01]  /*3800*/  FMUL.FTZ R21, R20, UR7 ;  /* 0x0000000714157c20 */ /* 0x000fe20008410000 */
[C-C-:B------:R-:W-:Y:S01]  /*3810*/  FFMA.FTZ R22, R14.reuse, R19, R17.reuse ;  /* 0x000000130e167223 */ /* 0x140fe20000010011 */
[----:B------:R-:W-:Y:S01]  /*3820*/  FFMA.FTZ R14, R14, R18, R17 ;  /* 0x000000120e0e7223 */ /* 0x000fe20000010011 */
[C-C-:B------:R-:W-:Y:S01]  /*3830*/  FFMA.FTZ R17, R15.reuse, R23, R16.reuse ;  /* 0x000000170f117223 */ /* 0x140fe20000010010 */
[C---:B------:R-:W-:Y:S01]  /*3840*/  ISETP.GT.U32.OR P5, PT, R0.reuse, 0x1df, P5 ;  /* 0x000001df0000780c */ /* 0x040fe20002fa4470 */
        /* <DEDUP_REMOVED lines=13> */
.L_x_4058:
        /* <DEDUP_REMOVED lines=14> */
.L_x_4060:
[----:B------:R-:W-:Y:S05]  /*3a00*/  BSYNC B0 ;  /* 0x0000000000007941 */ /* 0x000fea0003800000 */
.L_x_4059:
[----:B------:R-:W-:Y:S05]  /*3a10*/  @!P6 BRA `(.L_x_4061) ;  /* 0x000000000028e947 */ /* 0x000fea0003800000 */
        /* <DEDUP_REMOVED lines=10> */
.L_x_4061:
        /* <DEDUP_REMOVED lines=13> */
.L_x_4063:
[----:B------:R-:W-:Y:S05]  /*3b90*/  BSYNC B0 ;  /* 0x0000000000007941 */ /* 0x000fea0003800000 */
.L_x_4062:
[----:B------:R-:W-:Y:S01]  /*3ba0*/  ULDC UR7, c[0x0][0x10] ;  /* 0x0000040000077ab9 */ /* 0x000fe20000000800 */
[----:B------:R-:W-:Y:S02]  /*3bb0*/  UIADD3 UR4, UR4, 0x1, URZ ;  /* 0x0000000104047890 */ /* 0x000fe4000fffe03f */
[----:B------:R-:W-:-:S04]  /*3bc0*/  UIADD3 UR6, UR7, UR6, URZ ;  /* 0x0000000607067290 */ /* 0x000fc8000fffe03f */
[----:B------:R-:W-:-:S06]  /*3bd0*/  UISETP.GE.AND UP0, UPT, UR6, UR5, UPT ;  /* 0x000000050600728c */ /* 0x000fcc000bf06270 */
[----:B------:R-:W-:-:S13]  /*3be0*/  PLOP3.LUT P0, PT, PT, PT, UP0, 0x80, 0x0 ;  /* 0x000000000000781c */ /* 0x000fda0003f0f008 */
[----:B------:R-:W-:Y:S05]  /*3bf0*/  @!P0 BRA `(.L_x_4064) ;  /* 0xffffffc400b88947 */ /* 0x000fea000383ffff */
[----:B------:R-:W-:Y:S05]  /*3c00*/  EXIT ;  /* 0x000000000000794d */ /* 0x000fea0003800000 */
.L_x_4065:
        /* <DEDUP_REMOVED lines=15> */
.L_x_5194:


//--------------------- .text._Z35group_norm_nhwc_fwd_one_pass_kernelI11Fp16IOBf16WLi256ELi60ELi480EEv26Group_norm_nhwc_fwd_params --------------------------
	.section	.text._Z35group_norm_nhwc_fwd_one_pass_kernelI11Fp16IOBf16WLi256ELi60ELi480EEv26Group_norm_nhwc_fwd_params,"ax",@progbits
	.align	128
        .global         _Z35group_norm_nhwc_fwd_one_pass_kernelI11Fp16IOBf16WLi256ELi60ELi480EEv26Group_norm_nhwc_fwd_params
        .type           _Z35group_norm_nhwc_fwd_one_pass_kernelI11Fp16IOBf16WLi256ELi60ELi480EEv26Group_norm_nhwc_fwd_params,@function
        .size           _Z35group_norm_nhwc_fwd_one_pass_kernelI11Fp16IOBf16WLi256ELi60ELi480EEv26Group_norm_nhwc_fwd_params,(.L_x_5195 - _Z35group_norm_nhwc_fwd_one_pass_kernelI11Fp16IOBf16WLi256ELi60ELi480EEv26Group_norm_nhwc_fwd_params)
        .other          _Z35group_norm_nhwc_fwd_one_pass_kernelI11Fp16IOBf16WLi256ELi60ELi480EEv26Group_norm_nhwc_fwd_params,@"STO_CUDA_ENTRY STV_DEFAULT"
_Z35group_norm_nhwc_fwd_one_pass_kernelI11Fp16IOBf16WLi256ELi60ELi480EEv26Group_norm_nhwc_fwd_params:
.text._Z35group_norm_nhwc_fwd_one_pass_kernelI11Fp16IOBf16WLi256ELi60ELi480EEv26Group_norm_nhwc_fwd_params:
        /* <DEDUP_REMOVED lines=32> */
[C---:B------:R-:W-:Y:S02]  /*0200*/  IADD3 R10, R38.reuse, 0x30, RZ ;  /* 0x00000030260a7810 */ /* 0x040fe40007ffe0ff */
[----:B------:R-:W-:Y:S02]  /*0210*/  ISETP.LT.U32.AND P0, PT, R3, 0x1e0, !P0 ;  /* 0x000001e00300780c */ /* 0x000fe40004701070 */
[C---:B------:R-:W-:Y:S02]  /*0220*/  IADD3 R11, R38.reuse, 0x40, RZ ;  /* 0x00000040260b7810 */ /* 0x040fe40007ffe0ff */
[C---:B------:R-:W-:Y:S02]  /*0230*/  IADD3 R24, R38.reuse, 0x50, RZ ;  /* 0x0000005026187810 */ /* 0x040fe40007ffe0ff */
[----:B------:R-:W-:-:S02]  /*0240*/  IADD3 R25, R38, 0xc0, RZ ;  /* 0x000000c026197810 */ /* 0x000fc40007ffe0ff */
[C---:B------:R-:W-:Y:S02]  /*0250*/  IADD3 R26, R38.reuse, 0xd0, RZ ;  /* 0x000000d0261a7810 */ /* 0x040fe40007ffe0ff */
[----:B------:R-:W-:Y:S02]  /*0260*/  IADD3 R27, R38, 0xe0, RZ ;  /* 0x000000e0261b7810 */ /* 0x000fe40007ffe0ff */
[----:B0-----:R-:W-:-:S07]  /*0270*/  SHF.R.S32.HI R29, RZ, 0x1f, R8 ;  /* 0x0000001fff1d7819 */ /* 0x001fce0000011408 */
.L_x_4123:
[----:B0-----:R-:W0:Y:S01]  /*0280*/  LDC R16, c[0x0][0x288] ;  /* 0x0000a200ff107b82 */ /* 0x001e220000000800 */
[----:B------:R-:W-:Y:S01]  /*0290*/  ULDC.64 UR14, c[0x0][0x278] ;  /* 0x00009e00000e7ab9 */ /* 0x000fe20000000a00 */
[----:B------:R-:W-:Y:S01]  /*02a0*/  SHF.R.S32.HI R31, RZ, 0x1f, R9 ;  /* 0x0000001fff1f7819 */ /* 0x000fe20000011409 */
[----:B------:R-:W-:Y:S01]  /*02b0*/  ULDC.64 UR12, c[0x0][0x280] ;  /* 0x0000a000000c7ab9 */ /* 0x000fe20000000a00 */
[----:B------:R-:W-:Y:S02]  /*02c0*/  ISETP.GE.U32.AND P4, PT, R8, UR14, PT ;  /* 0x0000000e08007c0c */ /* 0x000fe4000bf86070 */
[----:B------:R-:W-:Y:S02]  /*02d0*/  ISETP.GE.U32.AND P6, PT, R9, UR14, PT ;  /* 0x0000000e09007c0c */ /* 0x000fe4000bfc6070 */
[----:B------:R-:W-:Y:S01]  /*02e0*/  ISETP.GE.AND.EX P4, PT, R29, UR15, PT, P4 ;  /* 0x0000000f1d007c0c */ /* 0x000fe2000bf86340 */
[----:B-1----:R-:W1:Y:S01]  /*02f0*/  @P0 LDC.64 R44, c[0x0][0x220] ;  /* 0x00008800ff2c0b82 */ /* 0x002e620000000a00 */
[----:B------:R-:W-:-:S02]  /*0300*/  SHF.R.S32.HI R19, RZ, 0x1f, R41 ;  /* 0x0000001fff137819 */ /* 0x000fc40000011429 */
[----:B------:R-:W-:Y:S02]  /*0310*/  ISETP.LT.U32.AND P4, PT, R3, 0x1e0, !P4 ;  /* 0x000001e00300780c */ /* 0x000fe40006781070 */
[----:B------:R-:W-:Y:S02]  /*0320*/  ISETP.GE.AND.EX P6, PT, R31, UR15, PT, P6 ;  /* 0x0000000f1f007c0c */ /* 0x000fe4000bfc6360 */
[----:B------:R-:W-:Y:S02]  /*0330*/  SHF.R.S32.HI R33, RZ, 0x1f, R10 ;  /* 0x0000001fff217819 */ /* 0x000fe4000001140a */
[----:B------:R-:W-:Y:S02]  /*0340*/  ISETP.GE.U32.AND P5, PT, R10, UR14, PT ;  /* 0x0000000e0a007c0c */ /* 0x000fe4000bfa6070 */
[----:B------:R-:W-:Y:S02]  /*0350*/  ISETP.GT.U32.OR P6, PT, R3, 0x1df, P6 ;  /* 0x000001df0300780c */ /* 0x000fe400037c4470 */
[----:B------:R-:W-:-:S02]  /*0360*/  ISETP.GE.AND.EX P5, PT, R33, UR15, PT, P5 ;  /* 0x0000000f21007c0c */ /* 0x000fc4000bfa6350 */
[----:B0-2---:R-:W-:Y:S01]  /*0370*/  IABS R15, R16 ;  /* 0x00000010000f7213 */ /* 0x005fe20000000000 */
[----:B---3--:R-:W0:Y:S01]  /*0380*/  @P4 LDC.64 R50, c[0x0][0x220] ;  /* 0x00008800ff324b82 */ /* 0x008e220000000a00 */
[----:B------:R-:W-:Y:S02]  /*0390*/  ISETP.GT.U32.OR P5, PT, R3, 0x1df, P5 ;  /* 0x000001df0300780c */ /* 0x000fe40002fa4470 */
[----:B------:R-:W2:Y:S01]  /*03a0*/  I2F.RP R0, R15 ;  /* 0x0000000f00007306 */ /* 0x000ea20000209400 */
[----:B------:R-:W-:Y:S02]  /*03b0*/  SHF.R.S32.HI R35, RZ, 0x1f, R11 ;  /* 0x0000001fff237819 */ /* 0x000fe4000001140b */
[----:B------:R-:W-:Y:S02]  /*03c0*/  SHF.R.S32.HI R37, RZ, 0x1f, R24 ;  /* 0x0000001fff257819 */ /* 0x000fe40000011418 */
[----:B------:R-:W-:-:S03]  /*03d0*/  MOV R30, RZ ;  /* 0x000000ff001e7202 */ /* 0x000fc60000000f00 */
[----:B--2---:R-:W2:Y:S02]  /*03e0*/  MUFU.RCP R0, R0 ;  /* 0x0000000000007308 */ /* 0x004ea40000001000 */
[----:B--2-4-:R-:W-:-:S06]  /*03f0*/  IADD3 R12, R0, 0xffffffe, RZ ;  /* 0x0ffffffe000c7810 */ /* 0x014fcc0007ffe0ff */
        /* <DEDUP_REMOVED lines=18> */
[----:B------:R-:W-:Y:S02]  /*0520*/  MOV R17, R13 ;  /* 0x0000000d00117202 */ /* 0x000fe40000000f00 */
[----:B------:R-:W3:Y:S02]  /*0530*/  @P4 LDC.64 R12, c[0x0][0x270] ;  /* 0x00009c00ff0c4b82 */ /* 0x000ee40000000a00 */
[----:B------:R-:W-:Y:S02]  /*0540*/  @!P3 IADD3 R17, -R17, RZ, RZ ;  /* 0x000000ff1111b210 */ /* 0x000fe40007ffe1ff */
[----:B------:R-:W-:Y:S02]  /*0550*/  @!P2 LOP3.LUT R17, RZ, R16, RZ, 0x33, !PT ;  /* 0x00000010ff11a212 */ /* 0x000fe400078e33ff */
[----:B------:R-:W-:Y:S02]  /*0560*/  ISETP.GE.U32.AND P3, PT, R11, UR14, PT ;  /* 0x0000000e0b007c0c */ /* 0x000fe4000bf66070 */
[----:B------:R-:W-:-:S02]  /*0570*/  IADD3 R28, -R17, RZ, RZ ;  /* 0x000000ff111c7210 */ /* 0x000fc40007ffe1ff */
[----:B------:R-:W-:Y:S02]  /*0580*/  SHF.R.S32.HI R0, RZ, 0x1f, R17 ;  /* 0x0000001fff007819 */ /* 0x000fe40000011411 */
[----:B------:R-:W-:Y:S01]  /*0590*/  ISETP.GE.AND.EX P3, PT, R35, UR15, PT, P3 ;  /* 0x0000000f23007c0c */ /* 0x000fe2000bf66330 */
[----:B------:R-:W-:Y:S02]  /*05a0*/  IMAD R28, R16, R28, R39 ;  /* 0x0000001c101c7224 */ /* 0x000fe400078e0227 */
[----:B------:R-:W-:Y:S01]  /*05b0*/  IMAD R0, R0, UR12, RZ ;  /* 0x0000000c00007c24 */ /* 0x000fe2000f8e02ff */
[----:B------:R-:W-:Y:S01]  /*05c0*/  ISETP.GT.U32.OR P3, PT, R3, 0x1df, P3 ;  /* 0x000001df0300780c */ /* 0x000fe20001f64470 */
[----:B------:R-:W-:Y:S02]  /*05d0*/  IMAD R28, R28, 0x3c, RZ ;  /* 0x0000003c1c1c7824 */ /* 0x000fe400078e02ff */
[----:B------:R-:W-:Y:S02]  /*05e0*/  IMAD R57, R17, UR13, R0 ;  /* 0x0000000d11397c24 */ /* 0x000fe4000f8e0200 */
[----:B--2---:R-:W-:Y:S01]  /*05f0*/  @P0 IMAD R0, R5, R14, RZ ;  /* 0x0000000e05000224 */ /* 0x004fe200078e02ff */
[----:B------:R-:W-:-:S03]  /*0600*/  IADD3 R54, P1, R41, R28, RZ ;  /* 0x0000001c29367210 */ /* 0x000fc60007f3e0ff */
[----:B------:R-:W-:Y:S01]  /*0610*/  @P0 IMAD R21, R38, R15, R0 ;  /* 0x0000000f26150224 */ /* 0x000fe200078e0200 */
[----:B------:R-:W-:Y:S01]  /*0620*/  LEA.HI.X.SX32 R55, R28, R19, 0x1, P1 ;  /* 0x000000131c377211 */ /* 0x000fe200008f0eff */
[----:B---3--:R-:W-:Y:S02]  /*0630*/  @P4 IMAD R0, R29, R12, RZ ;  /* 0x0000000c1d004224 */ /* 0x008fe400078e02ff */
[----:B------:R-:W-:Y:S02]  /*0640*/  IMAD.WIDE.U32 R54, R17, UR12, R54 ;  /* 0x0000000c11367c25 */ /* 0x000fe4000f8e0036 */
[----:B------:R-:W2:Y:S02]  /*0650*/  @!P6 LDC.64 R16, c[0x0][0x270] ;  /* 0x00009c00ff10eb82 */ /* 0x000ea40000000a00 */
[----:B------:R-:W-:Y:S01]  /*0660*/  @P4 IMAD R23, R8, R13, R0 ;  /* 0x0000000d08174224 */ /* 0x000fe200078e0200 */
[----:B------:R-:W-:Y:S02]  /*0670*/  IADD3 R57, R55, R57, RZ ;  /* 0x0000003937397210 */ /* 0x000fe40007ffe0ff */
[----:B------:R-:W-:-:S02]  /*0680*/  @P4 MOV R18, R54 ;  /* 0x0000003600124202 */ /* 0x000fc40000000f00 */
[-C--:B------:R-:W-:Y:S02]  /*0690*/  @P4 MOV R19, R57.reuse ;  /* 0x0000003900134202 */ /* 0x080fe40000000f00 */
[-C--:B------:R-:W-:Y:S02]  /*06a0*/  @P0 MOV R56, R54.reuse ;  /* 0x0000003600380202 */ /* 0x080fe40000000f00 */
[----:B------:R-:W-:Y:S01]  /*06b0*/  @!P6 MOV R46, R54 ;  /* 0x00000036002ee202 */ /* 0x000fe20000000f00 */
[----:B------:R-:W-:Y:S01]  /*06c0*/  @P4 IMAD.WIDE.U32 R12, R8, R12, R18 ;  /* 0x0000000c080c4225 */ /* 0x000fe200078e0012 */
[----:B------:R-:W-:Y:S01]  /*06d0*/  @!P6 MOV R47, R57 ;  /* 0x00000039002fe202 */ /* 0x000fe20000000f00 */
[----:B------:R-:W3:Y:S02]  /*06e0*/  @!P5 LDC.64 R18, c[0x0][0x270] ;  /* 0x00009c00ff12db82 */ /* 0x000ee40000000a00 */
[----:B------:R-:W-:Y:S01]  /*06f0*/  @P0 IMAD.WIDE.U32 R14, R38, R14, R56 ;  /* 0x0000000e260e0225 */ /* 0x000fe200078e0038 */
[----:B------:R-:W-:-:S02]  /*0700*/  @P4 IADD3 R2, R13, R23, RZ ;  /* 0x000000170d024210 */ /* 0x000fc40007ffe0ff */
[----:B0-----:R-:W-:Y:S02]  /*0710*/  @P4 LEA R50, P2, R12, R50, 0x1 ;  /* 0x000000320c324211 */ /* 0x001fe400078408ff */
[----:B------:R-:W-:Y:S02]  /*0720*/  @P0 IADD3 R0, R15, R21, RZ ;  /* 0x000000150f000210 */ /* 0x000fe40007ffe0ff */
[----:B-1----:R-:W-:Y:S01]  /*0730*/  @P0 LEA R44, P1, R14, R44, 0x1 ;  /* 0x0000002c0e2c0211 */ /* 0x002fe200078208ff */
[----:B------:R-:W0:Y:S01]  /*0740*/  @!P6 LDC.64 R20, c[0x0][0x220] ;  /* 0x00008800ff14eb82 */ /* 0x000e220000000a00 */
[----:B------:R-:W-:Y:S01]  /*0750*/  @P4 LEA.HI.X R51, R12, R51, R2, 0x1, P2 ;  /* 0x000000330c334211 */ /* 0x000fe200010f0c02 */
[-C--:B--2---:R-:W-:Y:S01]  /*0760*/  @!P6 IMAD R2, R31, R16.reuse, RZ ;  /* 0x000000101f02e224 */ /* 0x084fe200078e02ff */
[----:B------:R-:W-:Y:S01]  /*0770*/  @P0 LEA.HI.X R45, R14, R45, R0, 0x1, P1 ;  /* 0x0000002d0e2d0211 */ /* 0x000fe200008f0c00 */
[----:B------:R-:W-:Y:S01]  /*0780*/  @!P6 IMAD.WIDE.U32 R46, R9, R16, R46 ;  /* 0x00000010092ee225 */ /* 0x000fe200078e002e */
[----:B------:R-:W-:Y:S01]  /*0790*/  ISETP.GE.U32.AND P1, PT, R24, UR14, PT ;  /* 0x0000000e18007c0c */ /* 0x000fe2000bf26070 */
[----:B------:R1:W2:Y:S01]  /*07a0*/  @P4 LDG.E R30, desc[UR8][R50.64] ;  /* 0x00000008321e4981 */ /* 0x0002a2000c1e1900 */
[----:B------:R-:W-:Y:S01]  /*07b0*/  IADD3 R0, R38, 0x60, RZ ;  /* 0x0000006026007810 */ /* 0x000fe20007ffe0ff */
[----:B------:R-:W1:Y:S01]  /*07c0*/  @!P5 LDC.64 R12, c[0x0][0x220] ;  /* 0x00008800ff0cdb82 */ /* 0x000e620000000a00 */
[----:B------:R-:W-:Y:S01]  /*07d0*/  ISETP.GE.AND.EX P1, PT, R37, UR15, PT, P1 ;  /* 0x0000000f25007c0c */ /* 0x000fe2000bf26310 */
[----:B------:R-:W-:Y:S01]  /*07e0*/  @!P6 IMAD R17, R9, R17, R2 ;  /* 0x000000110911e224 */ /* 0x000fe200078e0202 */
[----:B------:R-:W-:-:S02]  /*07f0*/  ISETP.GE.U32.AND P2, PT, R0, UR14, PT ;  /* 0x0000000e00007c0c */ /* 0x000fc4000bf46070 */
[----:B------:R-:W-:Y:S01]  /*0800*/  ISETP.GT.U32.OR P1, PT, R3, 0x1df, P1 ;  /* 0x000001df0300780c */ /* 0x000fe20000f24470 */
[----:B---3--:R-:W-:Y:S01]  /*0810*/  @!P5 IMAD R2, R33, R18, RZ ;  /* 0x000000122102d224 */ /* 0x008fe200078e02ff */
[----:B------:R-:W-:Y:S01]  /*0820*/  SHF.R.S32.HI R43, RZ, 0x1f, R0 ;  /* 0x0000001fff2b7819 */ /* 0x000fe20000011400 */
[----:B------:R-:W3:Y:S01]  /*0830*/  @!P3 LDC.64 R14, c[0x0][0x270] ;  /* 0x00009c00ff0ebb82 */ /* 0x000ee20000000a00 */
[----:B------:R-:W-:Y:S02]  /*0840*/  @!P5 MOV R22, R54 ;  /* 0x000000360016d202 */ /* 0x000fe40000000f00 */
[----:B------:R-:W-:Y:S02]  /*0850*/  ISETP.GE.AND.EX P2, PT, R43, UR15, PT, P2 ;  /* 0x0000000f2b007c0c */ /* 0x000fe4000bf46320 */
[----:B------:R-:W-:Y:S01]  /*0860*/  @!P5 MOV R23, R57 ;  /* 0x000000390017d202 */ /* 0x000fe20000000f00 */
[----:B------:R-:W-:Y:S01]  /*0870*/  @!P5 IMAD R53, R10, R19, R2 ;  /* 0x000000130a35d224 */ /* 0x000fe200078e0202 */
[----:B------:R-:W-:-:S02]  /*0880*/  ISETP.GT.U32.OR P2, PT, R3, 0x1df, P2 ;  /* 0x000001df0300780c */ /* 0x000fc40001744470 */
[----:B------:R-:W-:Y:S01]  /*0890*/  @!P6 IADD3 R2, R47, R17, RZ ;  /* 0x000000112f02e210 */ /* 0x000fe20007ffe0ff */
[----:B------:R-:W-:Y:S01]  /*08a0*/  @!P5 IMAD.WIDE.U32 R22, R10, R18, R22 ;  /* 0x000000120a16d225 */ /* 0x000fe200078e0016 */
[----:B------:R-:W4:Y:S01]  /*08b0*/  @!P3 LDC.64 R16, c[0x0][0x220] ;  /* 0x00008800ff10bb82 */ /* 0x000f220000000a00 */
[----:B0-----:R-:W-:-:S07]  /*08c0*/  @!P6 LEA R48, P4, R46, R20, 0x1 ;  /* 0x000000142e30e211 */ /* 0x001fce00078808ff */
        /* <DEDUP_REMOVED lines=27> */
[----:B------:R-:W-:Y:S02]  /*0a80*/  @!P1 MOV R16, R54 ;  /* 0x0000003600109202 */ /* 0x000fe40000000f00 */
[----:B------:R-:W-:Y:S02]  /*0a90*/  @!P1 MOV R17, R57 ;  /* 0x0000003900119202 */ /* 0x000fe40000000f00 */
[----:B------:R-:W-:Y:S01]  /*0aa0*/  IADD3 R42, R38, 0x80, RZ ;  /* 0x00000080262a7810 */ /* 0x000fe20007ffe0ff */
[----:B-1----:R-:W-:Y:S02]  /*0ab0*/  @!P2 IMAD R43, R43, R20, RZ ;  /* 0x000000142b2ba224 */ /* 0x002fe400078e02ff */
[----:B------:R-:W-:Y:S01]  /*0ac0*/  @!P1 IMAD.WIDE.U32 R18, R24, R18, R16 ;  /* 0x0000001218129225 */ /* 0x000fe200078e0010 */
[----:B------:R-:W-:-:S02]  /*0ad0*/  ISETP.GE.U32.AND P4, PT, R42, UR14, PT ;  /* 0x0000000e2a007c0c */ /* 0x000fc4000bf86070 */
        /* <DEDUP_REMOVED lines=43> */
[----:B------:R-:W-:Y:S01]  /*0d90*/  IADD3 R22, R38, 0xb0, RZ ;  /* 0x000000b026167810 */ /* 0x000fe20007ffe0ff */
[----:B------:R-:W-:Y:S01]  /*0da0*/  @!P4 IMAD R51, R42, R21, R51 ;  /* 0x000000152a33c224 */ /* 0x000fe200078e0233 */
[----:B------:R-:W-:Y:S01]  /*0db0*/  @!P4 MOV R17, R57 ;  /* 0x000000390011c202 */ /* 0x000fe20000000f00 */
[----:B------:R1:W5:Y:S01]  /*0dc0*/  @!P1 LDG.E R2, desc[UR8][R58.64] ;  /* 0x000000083a029981 */ /* 0x000362000c1e1900 */
[----:B------:R-:W-:Y:S01]  /*0dd0*/  ISETP.GE.U32.AND P1, PT, R22, UR14, PT ;  /* 0x0000000e16007c0c */ /* 0x000fe2000bf26070 */
[----:B------:R-:W1:Y:S01]  /*0de0*/  @!P3 LDC.64 R18, c[0x0][0x220] ;  /* 0x00008800ff12bb82 */ /* 0x000e620000000a00 */
[----:B------:R-:W-:Y:S01]  /*0df0*/  SHF.R.S32.HI R47, RZ, 0x1f, R22 ;  /* 0x0000001fff2f7819 */ /* 0x000fe20000011416 */
[----:B------:R-:W-:-:S06]  /*0e00*/  @!P4 IMAD.WIDE.U32 R20, R42, R20, R16 ;  /* 0x000000142a14c225 */ /* 0x000fcc00078e0010 */
[----:B------:R-:W1:Y:S01]  /*0e10*/  @!P2 LDC.64 R16, c[0x0][0x270] ;  /* 0x00009c00ff10ab82 */ /* 0x000e620000000a00 */
[----:B------:R-:W-:Y:S02]  /*0e20*/  ISETP.GE.AND.EX P1, PT, R47, UR15, PT, P1 ;  /* 0x0000000f2f007c0c */ /* 0x000fe4000bf26310 */
[----:B------:R-:W-:Y:S02]  /*0e30*/  MOV R42, RZ ;  /* 0x000000ff002a7202 */ /* 0x000fe40000000f00 */
[----:B------:R-:W-:Y:S02]  /*0e40*/  ISETP.GT.U32.OR P1, PT, R3, 0x1df, P1 ;  /* 0x000001df0300780c */ /* 0x000fe40000f24470 */
[----:B0-----:R-:W-:Y:S01]  /*0e50*/  @!P4 LEA R50, P6, R20, R14, 0x1 ;  /* 0x0000000e1432c211 */ /* 0x001fe200078c08ff */
[----:B----4-:R-:W-:Y:S01]  /*0e60*/  @!P3 IMAD R14, R43, R12, RZ ;  /* 0x0000000c2b0eb224 */ /* 0x010fe200078e02ff */
[----:B------:R0:W4:Y:S01]  /*0e70*/  @!P5 LDG.E R42, desc[UR8][R52.64] ;  /* 0x00000008342ad981 */ /* 0x000122000c1e1900 */
[----:B------:R-:W-:-:S02]  /*0e80*/  @!P4 IADD3 R21, R21, R51, RZ ;  /* 0x000000331515c210 */ /* 0x000fc40007ffe0ff */
[----:B------:R-:W-:Y:S02]  /*0e90*/  SHF.R.S32.HI R43, RZ, 0x1f, R25 ;  /* 0x0000001fff2b7819 */ /* 0x000fe40000011419 */
        /* <DEDUP_REMOVED lines=21> */
[----:B------:R-:W-:Y:S01]  /*0ff0*/  @!P3 LEA R18, P6, R12, R18, 0x1 ;  /* 0x000000120c12b211 */ /* 0x000fe200078c08ff */
        /* <DEDUP_REMOVED lines=52> */
[----:B------:R-:W-:-:S03]  /*1340*/  @!P4 LEA.HI.X R23, R52, R17, R51, 0x1, P1 ;  /* 0x000000113417c211 */ /* 0x000fc600008f0c33 */
[----:B------:R-:W2:Y:S01]  /*1350*/  @!P3 LDC.64 R16, c[0x0][0x220] ;  /* 0x00008800ff10bb82 */ /* 0x000ea20000000a00 */
[----:B0-----:R-:W-:Y:S01]  /*1360*/  @!P2 IMAD R52, R47, R12, RZ ;  /* 0x0000000c2f34a224 */ /* 0x001fe200078e02ff */
[----:B------:R-:W-:Y:S02]  /*1370*/  MOV R51, RZ ;  /* 0x000000ff00337202 */ /* 0x000fe40000000f00 */
[----:B------:R-:W-:Y:S01]  /*1380*/  @!P2 MOV R53, R57 ;  /* 0x000000390035a202 */ /* 0x000fe20000000f00 */
[----:B------:R-:W-:Y:S01]  /*1390*/  @!P2 IMAD R61, R27, R13, R52 ;  /* 0x0000000d1b3da224 */ /* 0x000fe200078e0234 */
[----:B------:R-:W-:Y:S02]  /*13a0*/  @!P2 MOV R52, R54 ;  /* 0x000000360034a202 */ /* 0x000fe40000000f00 */
[----:B------:R-:W-:Y:S01]  /*13b0*/  MOV R50, RZ ;  /* 0x000000ff00327202 */ /* 0x000fe20000000f00 */
[----:B------:R0:W4:Y:S01]  /*13c0*/  @!P4 LDG.E R51, desc[UR8][R22.64] ;  /* 0x000000081633c981 */ /* 0x000122000c1e1900 */
[----:B-1----:R-:W-:-:S02]  /*13d0*/  @!P3 IMAD R21, R21, R14, RZ ;  /* 0x0000000e1515b224 */ /* 0x002fc400078e02ff */
[----:B------:R-:W-:Y:S02]  /*13e0*/  @!P2 IMAD.WIDE.U32 R12, R27, R12, R52 ;  /* 0x0000000c1b0ca225 */ /* 0x000fe400078e0034 */
[----:B------:R-:W4:Y:S01]  /*13f0*/  @!P5 LDG.E R50, desc[UR8][R58.64] ;  /* 0x000000083a32d981 */ /* 0x000f22000c1e1900 */
[----:B0-----:R-:W-:Y:S02]  /*1400*/  @!P3 MOV R22, R54 ;  /* 0x000000360016b202 */ /* 0x001fe40000000f00 */
[----:B------:R-:W-:Y:S01]  /*1410*/  @!P3 MOV R23, R57 ;  /* 0x000000390017b202 */ /* 0x000fe20000000f00 */
[----:B------:R-:W-:Y:S01]  /*1420*/  @!P3 IMAD R21, R20, R15, R21 ;  /* 0x0000000f1415b224 */ /* 0x000fe200078e0215 */
[----:B------:R-:W-:Y:S02]  /*1430*/  @!P2 IADD3 R13, R13, R61, RZ ;  /* 0x0000003d0d0da210 */ /* 0x000fe40007ffe0ff */
[----:B---3--:R-:W-:Y:S01]  /*1440*/  @!P2 LEA R18, P1, R12, R18, 0x1 ;  /* 0x000000120c12a211 */ /* 0x008fe200078208ff */
[----:B------:R-:W-:Y:S01]  /*1450*/  @!P3 IMAD.WIDE.U32 R14, R20, R14, R22 ;  /* 0x0000000e140eb225 */ /* 0x000fe200078e0016 */
[----:B------:R-:W-:-:S02]  /*1460*/  CS2R R52, SRZ ;  /* 0x0000000000347805 */ /* 0x000fc4000001ff00 */
[----:B------:R-:W-:Y:S02]  /*1470*/  @!P2 LEA.HI.X R19, R12, R19, R13, 0x1, P1 ;  /* 0x000000130c13a211 */ /* 0x000fe400008f0c0d */
[----:B------:R-:W-:Y:S02]  /*1480*/  @!P3 IADD3 R12, R15, R21, RZ ;  /* 0x000000150f0cb210 */ /* 0x000fe40007ffe0ff */
[C---:B--2---:R-:W-:Y:S01]  /*1490*/  @!P3 LEA R16, P1, R14.reuse, R16, 0x1 ;  /* 0x000000100e10b211 */ /* 0x044fe200078208ff */
        /* <DEDUP_REMOVED lines=185> */
.L_x_4067:
[----:B------:R-:W-:Y:S05]  /*2030*/  BSYNC B0 ;  /* 0x0000000000007941 */ /* 0x000fea0003800000 */
.L_x_4066:
        /* <DEDUP_REMOVED lines=28> */
.L_x_4070:
[----:B-1----:R-:W2:Y:S04]  /*2200*/  LDG.E.STRONG.GPU R16, desc[UR8][R14.64] ;  /* 0x000000080e107981 */ /* 0x002ea8000c1ef900 */
[----:B--2---:R-:W-:Y:S01]  /*2210*/  CCTL.IVALL ;  /* 0x00000000ff00798f */ /* 0x004fe20002000000 */
[----:B------:R-:W-:Y:S05]  /*2220*/  YIELD ;  /* 0x0000000000007946 */ /* 0x000fea0003800000 */
[----:B------:R-:W-:-:S13]  /*2230*/  ISETP.NE.AND P1, PT, R16, R19, PT ;  /* 0x000000131000720c */ /* 0x000fda0003f25270 */
[----:B------:R-:W-:Y:S05]  /*2240*/  @P1 BRA `(.L_x_4070) ;  /* 0xfffffffc00ec1947 */ /* 0x000fea000383ffff */
.L_x_4069:
        /* <DEDUP_REMOVED lines=11> */
.L_x_4072:
        /* <DEDUP_REMOVED lines=63> */
.L_x_4071:
        /* <DEDUP_REMOVED lines=19> */
.L_x_4074:
[----:B------:R-:W-:Y:S05]  /*2820*/  BSYNC B0 ;  /* 0x0000000000007941 */ /* 0x000fea0003800000 */
.L_x_4073:
        /* <DEDUP_REMOVED lines=32> */
.L_x_4068:
        /* <DEDUP_REMOVED lines=8> */
[----:B------:R-:W3:Y:S08]  /*2ab0*/  LDC.64 R18, c[0x0][0x228] ;  /* 0x00008a00ff127b82 */ /* 0x000ef00000000a00 */
[----:B-1----:R-:W1:Y:S08]  /*2ac0*/  LDC.64 R16, c[0x0][0x230] ;  /* 0x00008c00ff107b82 */ /* 0x002e700000000a00 */
[----:B------:R-:W4:Y:S01]  /*2ad0*/  @!P1 LDC.64 R20, c[0x0][0x218] ;  /* 0x00008600ff149b82 */ /* 0x000f220000000a00 */
[----:B--2---:R-:W-:-:S03]  /*2ae0*/  ULEA UR5, UR6, UR5, 0x18 ;  /* 0x0000000506057291 */ /* 0x004fc6000f8ec03f */
[----:B------:R-:W-:Y:S02]  /*2af0*/  ULDC UR6, c[0x0][0x2a4] ;  /* 0x0000a90000067ab9 */ /* 0x000fe40000000800 */
[----:B------:R-:W-:Y:S01]  /*2b00*/  @!P1 FMUL.FTZ R15, R13, UR6 ;  /* 0x000000060d0f9c20 */ /* 0x000fe20008410000 */
[----:B------:R-:W-:Y:S01]  /*2b10*/  @!P1 FMUL.FTZ R14, R12, UR6 ;  /* 0x000000060c0e9c20 */ /* 0x000fe20008410000 */
[C---:B---3--:R-:W-:Y:S02]  /*2b20*/  IMAD.WIDE R18, R23.reuse, 0x2, R18 ;  /* 0x0000000217127825 */ /* 0x048fe400078e0212 */
[----:B------:R0:W-:Y:S02]  /*2b30*/  @!P3 STS.64 [UR5+0x90], R12 ;  /* 0x0000900cff00b988 */ /* 0x0001e40008000a05 */
[----:B-1----:R-:W-:-:S04]  /*2b40*/  IMAD.WIDE R22, R23, 0x2, R16 ;  /* 0x0000000217167825 */ /* 0x002fc800078e0210 */
[----:B----4-:R-:W-:-:S05]  /*2b50*/  @!P1 IMAD.WIDE R20, R39, 0x8, R20 ;  /* 0x0000000827149825 */ /* 0x010fca00078e0214 */
[----:B------:R1:W-:Y:S01]  /*2b60*/  @!P1 STG.E.64 desc[UR8][R20.64], R14 ;  /* 0x0000000e14009986 */ /* 0x0003e2000c101b08 */
[----:B------:R-:W-:Y:S06]  /*2b70*/  BAR.SYNC.DEFER_BLOCKING 0x0 ;  /* 0x0000000000007b1d */ /* 0x000fec0000010000 */
[----:B------:R-:W2:Y:S04]  /*2b80*/  LDG.E.U16 R59, desc[UR8][R18.64] ;  /* 0x00000008123b7981 */ /* 0x000ea8000c1e1500 */
[----:B------:R-:W3:Y:S04]  /*2b90*/  LDG.E.U16 R60, desc[UR8][R18.64+0x2] ;  /* 0x00000208123c7981 */ /* 0x000ee8000c1e1500 */
[----:B------:R-:W4:Y:S04]  /*2ba0*/  LDG.E.U16 R28, desc[UR8][R22.64] ;  /* 0x00000008161c7981 */ /* 0x000f28000c1e1500 */
[----:B------:R5:W4:Y:S01]  /*2bb0*/  LDG.E.U16 R58, desc[UR8][R22.64+0x2] ;  /* 0x00000208163a7981 */ /* 0x000b22000c1e1500 */
[----:B------:R-:W-:Y:S01]  /*2bc0*/  ISETP.NE.AND P6, PT, RZ, UR10, PT ;  /* 0x0000000aff007c0c */ /* 0x000fe2000bfc5270 */
[----:B0-----:R-:W-:-:S02]  /*2bd0*/  HADD2.F32 R13, -RZ, R40.H0_H0 ;  /* 0x20000028ff0d7230 */ /* 0x001fc40000004100 */
[----:B------:R-:W0:Y:S01]  /*2be0*/  LDS.64 R16, [UR5+0x90] ;  /* 0x00009005ff107984 */ /* 0x000e220008000a00 */
[----:B-1----:R-:W-:Y:S02]  /*2bf0*/  HADD2.F32 R15, -RZ, R40.H1_H1 ;  /* 0x30000028ff0f7230 */ /* 0x002fe40000004100 */
[----:B-----5:R-:W-:Y:S02]  /*2c00*/  HADD2.F32 R23, -RZ, R30.H0_H0 ;  /* 0x2000001eff177230 */ /* 0x020fe40000004100 */
[----:B0-----:R-:W-:-:S04]  /*2c10*/  FMUL.FTZ R16, R16, UR6 ;  /* 0x0000000610107c20 */ /* 0x001fc80008410000 */
[----:B------:R-:W-:Y:S01]  /*2c20*/  FMUL.FTZ R61, R16, R16 ;  /* 0x00000010103d7220 */ /* 0x000fe20000410000 */
[--C-:B------:R-:W-:Y:S01]  /*2c30*/  FADD.FTZ R14, R15, -R16.reuse ;  /* 0x800000100f0e7221 */ /* 0x100fe20000010000 */
[----:B------:R-:W-:Y:S02]  /*2c40*/  FADD.FTZ R22, R23, -R16 ;  /* 0x8000001017167221 */ /* 0x000fe40000010000 */
[----:B------:R-:W-:Y:S01]  /*2c50*/  FFMA.FTZ R17, R17, UR6, -R61 ;  /* 0x0000000611117c23 */ /* 0x000fe2000801083d */
[----:B------:R-:W-:-:S04]  /*2c60*/  HADD2.F32 R61, -RZ, R30.H1_H1 ;  /* 0x3000001eff3d7230 */ /* 0x000fc80000004100 */
[----:B------:R-:W-:-:S13]  /*2c70*/  FSETP.GTU.FTZ.AND P1, PT, R17, RZ, PT ;  /* 0x000000ff1100720b */ /* 0x000fda0003f3c000 */
[----:B------:R-:W0:Y:S02]  /*2c80*/  @P1 LDC R12, c[0x0][0x238] ;  /* 0x00008e00ff0c1b82 */ /* 0x000e240000000800 */
[----:B0-----:R-:W-:Y:S01]  /*2c90*/  @P1 FADD.FTZ R12, R17, R12 ;  /* 0x0000000c110c1221 */ /* 0x001fe20000010000 */
[----:B------:R-:W-:-:S06]  /*2ca0*/  MOV R17, 0x3f800000 ;  /* 0x3f80000000117802 */ /* 0x000fcc0000000f00 */
[----:B------:R0:W1:Y:S01]  /*2cb0*/  @P1 MUFU.RSQ R17, R12 ;  /* 0x0000000c00111308 */ /* 0x0000620000001400 */
[----:B------:R-:W-:-:S04]  /*2cc0*/  ISETP.GE.U32.AND P1, PT, R8, UR14, PT ;  /* 0x0000000e08007c0c */ /* 0x000fc8000bf26070 */
[----:B------:R-:W-:Y:S01]  /*2cd0*/  ISETP.GE.AND.EX P1, PT, R29, UR15, PT, P1 ;  /* 0x0000000f1d007c0c */ /* 0x000fe2000bf26310 */
[----:B0-----:R-:W-:-:S03]  /*2ce0*/  FADD.FTZ R12, R13, -R16 ;  /* 0x800000100d0c7221 */ /* 0x001fc60000010000 */
[----:B------:R-:W-:Y:S01]  /*2cf0*/  ISETP.LT.U32.AND P1, PT, R3, 0x1e0, !P1 ;  /* 0x000001e00300780c */ /* 0x000fe20004f21070 */
[-C--:B-1----:R-:W-:Y:S01]  /*2d00*/  FMUL.FTZ R14, R14, R17.reuse ;  /* 0x000000110e0e7220 */ /* 0x082fe20000410000 */
[----:B------:R-:W-:Y:S01]  /*2d10*/  FMUL.FTZ R12, R12, R17 ;  /* 0x000000110c0c7220 */ /* 0x000fe20000410000 */
[----:B--2---:R-:W-:Y:S02]  /*2d20*/  SHF.L.U32 R20, R59, 0x10, RZ ;  /* 0x000000103b147819 */ /* 0x004fe400000006ff */
[----:B---3--:R-:W-:Y:S02]  /*2d30*/  SHF.L.U32 R21, R60, 0x10, RZ ;  /* 0x000000103c157819 */ /* 0x008fe400000006ff */
[----:B----4-:R-:W-:Y:S01]  /*2d40*/  SHF.L.U32 R19, R28, 0x10, RZ ;  /* 0x000000101c137819 */ /* 0x010fe200000006ff */
[----:B------:R-:W-:Y:S01]  /*2d50*/  FADD.FTZ R28, R61, -R16 ;  /* 0x800000103d1c7221 */ /* 0x000fe20000010000 */
[----:B------:R-:W-:-:S03]  /*2d60*/  SHF.L.U32 R18, R58, 0x10, RZ ;  /* 0x000000103a127819 */ /* 0x000fc600000006ff */
        /* <DEDUP_REMOVED lines=13> */
.L_x_4075:
        /* <DEDUP_REMOVED lines=14> */
.L_x_4077:
[----:B------:R-:W-:Y:S05]  /*2f20*/  BSYNC B0 ;  /* 0x0000000000007941 */ /* 0x000fea0003800000 */
.L_x_4076:
[-C--:B------:R-:W-:Y:S01]  /*2f30*/  FMUL.FTZ R22, R22, R17.reuse ;  /* 0x0000001116167220 */ /* 0x080fe20000410000 */
[----:B------:R-:W-:Y:S01]  /*2f40*/  FMUL.FTZ R28, R28, R17 ;  /* 0x000000111c1c7220 */ /* 0x000fe20000410000 */
        /* <DEDUP_REMOVED lines=15> */
.L_x_4078:
        /* <DEDUP_REMOVED lines=14> */
.L_x_4080:
[----:B------:R-:W-:Y:S05]  /*3120*/  BSYNC B0 ;  /* 0x0000000000007941 */ /* 0x000fea0003800000 */
.L_x_4079:
[----:B------:R-:W-:Y:S01]  /*3130*/  ISETP.GE.U32.AND P1, PT, R9, UR14, PT ;  /* 0x0000000e09007c0c */ /* 0x000fe2000bf26070 */
[--C-:B------:R-:W-:Y:S01]  /*3140*/  FADD.FTZ R12, R23, -R16.reuse ;  /* 0x80000010170c7221 */ /* 0x100fe20000010000 */
[----:B------:R-:W-:Y:S01]  /*3150*/  ISETP.GE.U32.AND P2, PT, R10, UR14, PT ;  /* 0x0000000e0a007c0c */ /* 0x000fe2000bf46070 */
[--C-:B0-----:R-:W-:Y:S01]  /*3160*/  FADD.FTZ R14, R59, -R16.reuse ;  /* 0x800000103b0e7221 */ /* 0x101fe20000010000 */
[----:B------:R-:W-:Y:S01]  /*3170*/  ISETP.GE.U32.AND P3, PT, R11, UR14, PT ;  /* 0x0000000e0b007c0c */ /* 0x000fe2000bf66070 */
[--C-:B------:R-:W-:Y:S01]  /*3180*/  HADD2.F32 R13, -RZ, R34.reuse.H0_H0 ;  /* 0x20000022ff0d7230 */ /* 0x100fe20000004100 */
        /* <DEDUP_REMOVED lines=26> */
.L_x_4081:
        /* <DEDUP_REMOVED lines=14> */
.L_x_4083:
[----:B------:R-:W-:Y:S05]  /*3410*/  BSYNC B0 ;  /* 0x0000000000007941 */ /* 0x000fea0003800000 */
.L_x_4082:
[-C--:B------:R-:W-:Y:S01]  /*3420*/  FMUL.FTZ R12, R22, R17.reuse ;  /* 0x00000011160c7220 */ /* 0x080fe20000410000 */
[----:B------:R-:W-:Y:S01]  /*3430*/  FMUL.FTZ R30, R28, R17 ;  /* 0x000000111c1e7220 */ /* 0x000fe20000410000 */
[--C-:B------:R-:W-:Y:S01]  /*3440*/  FADD.FTZ R28, R23, -R16.reuse ;  /* 0x80000010171c7221 */ /* 0x100fe20000010000 */
[----:B------:R-:W-:Y:S01]  /*3450*/  FADD.FTZ R22, R61, -R16 ;  /* 0x800000103d167221 */ /* 0x000fe20000010000 */
        /* <DEDUP_REMOVED lines=13> */
.L_x_4084:
        /* <DEDUP_REMOVED lines=14> */
.L_x_4086:
[----:B------:R-:W-:Y:S05]  /*3610*/  BSYNC B0 ;  /* 0x0000000000007941 */ /* 0x000fea0003800000 */
.L_x_4085:
[-C--:B------:R-:W-:Y:S01]  /*3620*/  FMUL.FTZ R22, R22, R17.reuse ;  /* 0x0000001116167220 */ /* 0x080fe20000410000 */
[----:B------:R-:W-:Y:S01]  /*3630*/  FMUL.FTZ R28, R28, R17 ;  /* 0x000000111c1c7220 */ /* 0x000fe20000410000 */
[--C-:B------:R-:W-:Y:S02]  /*3640*/  HADD2.F32 R13, -RZ, R2.reuse.H0_H0 ;  /* 0x20000002ff0d7230 */ /* 0x100fe40000004100 */
[----:B01----:R-:W-:Y:S02]  /*3650*/  HADD2.F32 R15, -RZ, R2.H1_H1 ;  /* 0x30000002ff0f7230 */ /* 0x003fe40000004100 */
        /* <DEDUP_REMOVED lines=13> */
.L_x_4087:
        /* <DEDUP_REMOVED lines=14> */
.L_x_4089:
[----:B------:R-:W-:Y:S05]  /*3810*/  BSYNC B0 ;  /* 0x0000000000007941 */ /* 0x000fea0003800000 */
.L_x_4088:
[----:B------:R-:W-:Y:S01]  /*3820*/  IADD3 R2, R38, 0x60, RZ ;  /* 0x0000006026027810 */ /* 0x000fe20007ffe0ff */
[--C-:B------:R-:W-:Y:S01]  /*3830*/  HADD2.F32 R23, -RZ, R0.reuse.H0_H0 ;  /* 0x20000000ff177230 */ /* 0x100fe20000004100 */
[----:B------:R-:W-:Y:S01]  /*3840*/  ISETP.GE.U32.AND P1, PT, R24, UR14, PT ;  /* 0x0000000e18007c0c */ /* 0x000fe2000bf26070 */
[----:B0-----:R-:W-:Y:S01]  /*3850*/  HADD2.F32 R33, -RZ, R0.H1_H1 ;  /* 0x30000000ff217230 */ /* 0x001fe20000004100 */
[----:B------:R-:W-:Y:S01]  /*3860*/  ISETP.GE.U32.AND P2, PT, R2, UR14, PT ;  /* 0x0000000e02007c0c */ /* 0x000fe2000bf46070 */
[--C-:B------:R-:W-:Y:S01]  /*3870*/  HADD2.F32 R59, -RZ, R44.reuse.H0_H0 ;  /* 0x2000002cff3b7230 */ /* 0x100fe20000004100 */
[----:B------:R-:W-:Y:S01]  /*3880*/  SHF.R.S32.HI R22, RZ, 0x1f, R2 ;  /* 0x0000001fff167819 */ /* 0x000fe20000011402 */
[----:B------:R-:W-:Y:S02]  /*3890*/  HADD2.F32 R61, -RZ, R44.H1_H1 ;  /* 0x3000002cff3d7230 */ /* 0x000fe40000004100 */
[----:B------:R-:W-:Y:S01]  /*38a0*/  FADD.FTZ R44, R13, -R16 ;  /* 0x800000100d2c7221 */ /* 0x000fe20000010000 */
[----:B------:R-:W-:-:S02]  /*38b0*/  HADD2.F32 R31, -RZ, R42.H0_H0 ;  /* 0x2000002aff1f7230 */ /* 0x000fc40000004100 */
[--C-:B------:R-:W-:Y:S01]  /*38c0*/  FADD.FTZ R60, R15, -R16.reuse ;  /* 0x800000100f3c7221 */ /* 0x100fe20000010000 */
[----:B------:R-:W-:Y:S01]  /*38d0*/  HADD2.F32 R35, -RZ, R42.H1_H1 ;  /* 0x3000002aff237230 */ /* 0x000fe20000004100 */
[----:B------:R-:W-:Y:S01]  /*38e0*/  ISETP.GE.AND.EX P1, PT, R37, UR15, PT, P1 ;  /* 0x0000000f25007c0c */ /* 0x000fe2000bf26310 */
[----:B------:R-:W-:Y:S01]  /*38f0*/  HADD2.F32 R0, -RZ, R46.H0_H0 ;  /* 0x2000002eff007230 */ /* 0x000fe20000004100 */
[----:B------:R-:W-:Y:S01]  /*3900*/  ISETP.GE.AND.EX P2, PT, R22, UR15, PT, P2 ;  /* 0x0000000f16007c0c */ /* 0x000fe2000bf46320 */
[----:B------:R-:W-:Y:S02]  /*3910*/  HADD2.F32 R12, -RZ, R48.H0_H0 ;  /* 0x20000030ff0c7230 */ /* 0x000fe40000004100 */
[--C-:B------:R-:W-:Y:S01]  /*3920*/  FADD.FTZ R23, R23, -R16.reuse ;  /* 0x8000001017177221 */ /* 0x100fe20000010000 */
[----:B------:R-:W-:Y:S02]  /*3930*/  HADD2.F32 R14, -RZ, R49.H0_H0 ;  /* 0x20000031ff0e7230 */ /* 0x000fe40000004100 */
[----:B------:R-:W-:Y:S01]  /*3940*/  FADD.FTZ R33, R33, -R16 ;  /* 0x8000001021217221 */ /* 0x000fe20000010000 */
[----:B------:R-:W-:-:S02]  /*3950*/  HADD2.F32 R28, -RZ, R50.H0_H0 ;  /* 0x20000032ff1c7230 */ /* 0x000fc40000004100 */
[-C--:B------:R-:W-:Y:S01]  /*3960*/  FMUL.FTZ R44, R44, R17.reuse ;  /* 0x000000112c2c7220 */ /* 0x080fe20000410000 */
[----:B------:R-:W-:Y:S02]  /*3970*/  HADD2.F32 R30, -RZ, R51.H0_H0 ;  /* 0x20000033ff1e7230 */ /* 0x000fe40000004100 */
[----:B------:R-:W-:Y:S01]  /*3980*/  FMUL.FTZ R60, R60, R17 ;  /* 0x000000113c3c7220 */ /* 0x000fe20000410000 */
[----:B------:R-:W-:Y:S02]  /*3990*/  HADD2.F32 R32, -RZ, R52.H0_H0 ;  /* 0x20000034ff207230 */ /* 0x000fe40000004100 */
        /* <DEDUP_REMOVED lines=26> */
[----:B------:R-:W-:Y:S01]  /*3b40*/  ISETP.GT.U32.OR P1, PT, R3, 0x1df, P1 ;  /* 0x000001df0300780c */ /* 0x000fe20000f24470 */
[-C--:B------:R-:W-:Y:S01]  /*3b50*/  FMUL.FTZ R23, R23, R17.reuse ;  /* 0x0000001117177220 */ /* 0x080fe20000410000 */
[----:B------:R-:W-:Y:S01]  /*3b60*/  ISETP.GT.U32.OR P2, PT, R3, 0x1df, P2 ;  /* 0x000001df0300780c */ /* 0x000fe20001744470 */
[----:B------:R-:W-:Y:S01]  /*3b70*/  FMUL.FTZ R33, R33, R17 ;  /* 0x0000001121217220 */ /* 0x000fe20000410000 */
        /* <DEDUP_REMOVED lines=13> */
.L_x_4090:
        /* <DEDUP_REMOVED lines=14> */
.L_x_4092:
[----:B------:R-:W-:Y:S05]  /*3d30*/  BSYNC B0 ;  /* 0x0000000000007941 */ /* 0x000fea0003800000 */
.L_x_4091:
        /* <DEDUP_REMOVED lines=13> */
.L_x_4093:
        /* <DEDUP_REMOVED lines=14> */
.L_x_4095:
[----:B------:R-:W-:Y:S05]  /*3ef0*/  BSYNC B0 ;  /* 0x0000000000007941 */ /* 0x000fea0003800000 */
.L_x_4094:
[----:B------:R-:W-:Y:S01]  /*3f00*/  IADD3 R37, R38, 0x70, RZ ;  /* 0x0000007026257810 */ /* 0x000fe20007ffe0ff */
        /* <DEDUP_REMOVED lines=15> */
[----:B01----:R-:W-:Y:S01]  /*4000*/  SHF.R.S32.HI R14, RZ, 0x1f, R37 ;  /* 0x0000001fff0e7819 */ /* 0x003fe20000011425 */
        /* <DEDUP_REMOVED lines=15> */
[C---:B------:R-:W-:Y:S01]  /*4100*/  ISETP.GT.U32.OR P4, PT, R3.reuse, 0x1df, P4 ;  /* 0x000001df0300780c */ /* 0x040fe20002784470 */
[-C--:B------:R-:W-:Y:S01]  /*4110*/  FMUL.FTZ R36, R36, R17.reuse ;  /* 0x0000001124247220 */ /* 0x080fe20000410000 */
[C---:B------:R-:W-:Y:S01]  /*4120*/  ISETP.GT.U32.OR P3, PT, R3.reuse, 0x1df, P3 ;  /* 0x000001df0300780c */ /* 0x040fe20001f64470 */
[----:B------:R-:W-:Y:S01]  /*4130*/  FMUL.FTZ R59, R16, R17 ;  /* 0x00000011103b7220 */ /* 0x000fe20000410000 */
[C---:B------:R-:W-:Y:S01]  /*4140*/  ISETP.GT.U32.OR P1, PT, R3.reuse, 0x1df, P1 ;  /* 0x000001df0300780c */ /* 0x040fe20000f24470 */
[----:B------:R-:W-:Y:S01]  /*4150*/  FFMA.FTZ R34, R20, R34, R19 ;  /* 0x0000002214227223 */ /* 0x000fe20000010013 */
        /* <DEDUP_REMOVED lines=13> */
.L_x_4096:
[----:B------:R-:W-:Y:S04]  /*4230*/  BSSY B0, `(.L_x_4097) ;  /* 0x000000e000007945 */ /* 0x000fe80003800000 */
[----:B------:R-:W-:Y:S05]  /*4240*/  @P4 BRA `(.L_x_4098) ;  /* 0x0000000000304947 */ /* 0x000fea0003800000 */
[----:B------:R-:W-:Y:S01]  /*4250*/  ULDC.64 UR12, c[0x0][0x270] ;  /* 0x00009c00000c7ab9 */ /* 0x000fe20000000a00 */
[----:B------:R-:W-:Y:S01]  /*4260*/  MOV R15, R57 ;  /* 0x00000039000f7202 */ /* 0x000fe20000000f00 */
[----:B------:R-:W-:Y:S01]  /*4270*/  IMAD R14, R14, UR12, RZ ;  /* 0x0000000c0e0e7c24 */ /* 0x000fe2000f8e02ff */
[----:B------:R-:W-:-:S03]  /*4280*/  F2FP.F16.F32.PACK_AB R61, R61, R34 ;  /* 0x000000223d3d723e */ /* 0x000fc600000000ff */
[----:B------:R-:W-:Y:S01]  /*4290*/  IMAD R17, R37, UR13, R14 ;  /* 0x0000000d25117c24 */ /* 0x000fe2000f8e020e */
[----:B------:R-:W-:-:S05]  /*42a0*/  MOV R14, R54 ;  /* 0x00000036000e7202 */ /* 0x000fca0000000f00 */
[----:B------:R-:W-:Y:S01]  /*42b0*/  IMAD.WIDE.U32 R14, R37, UR12, R14 ;  /* 0x0000000c250e7c25 */ /* 0x000fe2000f8e000e */
[----:B------:R-:W-:-:S04]  /*42c0*/  ULDC.64 UR12, c[0x0][0x210] ;  /* 0x00008400000c7ab9 */ /* 0x000fc80000000a00 */
[----:B------:R-:W-:Y:S02]  /*42d0*/  IADD3 R17, R15, R17, RZ ;  /* 0x000000110f117210 */ /* 0x000fe40007ffe0ff */
[----:B------:R-:W-:-:S04]  /*42e0*/  LEA R16, P4, R14, UR12, 0x1 ;  /* 0x0000000c0e107c11 */ /* 0x000fc8000f8808ff */
[----:B------:R-:W-:-:S05]  /*42f0*/  LEA.HI.X R17, R14, UR13, R17, 0x1, P4 ;  /* 0x0000000d0e117c11 */ /* 0x000fca000a0f0c11 */
[----:B------:R0:W-:Y:S04]  /*4300*/  STG.E desc[UR8][R16.64], R61 ;  /* 0x0000003d10007986 */ /* 0x0001e8000c101908 */
.L_x_4098:
[----:B------:R-:W-:Y:S05]  /*4310*/  BSYNC B0 ;  /* 0x0000000000007941 */ /* 0x000fea0003800000 */
.L_x_4097:
        /* <DEDUP_REMOVED lines=13> */
.L_x_4099:
        /* <DEDUP_REMOVED lines=14> */
.L_x_4101:
[----:B------:R-:W-:Y:S05]  /*44d0*/  BSYNC B0 ;  /* 0x0000000000007941 */ /* 0x000fea0003800000 */
.L_x_4100:
[----:B------:R-:W-:Y:S01]  /*44e0*/  FFMA.FTZ R0, R20, R0, R19 ;  /* 0x0000000014007223 */ /* 0x000fe20000010013 */
[----:B-1----:R-:W-:Y:S01]  /*44f0*/  FFMA.FTZ R37, R21, R46, R18 ;  /* 0x0000002e15257223 */ /* 0x002fe20000010012 */
        /* <DEDUP_REMOVED lines=11> */
.L_x_4102:
        /* <DEDUP_REMOVED lines=14> */
.L_x_4104:
[----:B------:R-:W-:Y:S05]  /*4690*/  BSYNC B0 ;  /* 0x0000000000007941 */ /* 0x000fea0003800000 */
.L_x_4103:
[----:B01----:R-:W-:Y:S01]  /*46a0*/  IADD3 R17, R38, 0xb0, RZ ;  /* 0x000000b026117810 */ /* 0x003fe20007ffe0ff */
        /* <DEDUP_REMOVED lines=13> */
.L_x_4105:
        /* <DEDUP_REMOVED lines=14> */
.L_x_4107:
[----:B------:R-:W-:Y:S05]  /*4860*/  BSYNC B0 ;  /* 0x0000000000007941 */ /* 0x000fea0003800000 */
.L_x_4106:
[----:B------:R-:W-:Y:S01]  /*4870*/  IADD3 R2, R38, 0xf0, RZ ;  /* 0x000000f026027810 */ /* 0x000fe20007ffe0ff */
[C-C-:B------:R-:W-:Y:S01]  /*4880*/  FFMA.FTZ R35, R20.reuse, R35, R19.reuse ;  /* 0x0000002314237223 */ /* 0x140fe20000010013 */
[----:B------:R-:W-:Y:S01]  /*4890*/  ISETP.GE.U32.AND P5, PT, R17, UR14, PT ;  /* 0x0000000e11007c0c */ /* 0x000fe2000bfa6070 */
[C-C-:B------:R-:W-:Y:S01]  /*48a0*/  FFMA.FTZ R28, R20.reuse, R28, R19.reuse ;  /* 0x0000001c141c7223 */ /* 0x140fe20000010013 */
[----:B------:R-:W-:Y:S01]  /*48b0*/  ISETP.GE.U32.AND P1, PT, R25, UR14, PT ;  /* 0x0000000e19007c0c */ /* 0x000fe2000bf26070 */
[--C-:B------:R-:W-:Y:S01]  /*48c0*/  FFMA.FTZ R30, R20, R30, R19.reuse ;  /* 0x0000001e141e7223 */ /* 0x100fe20000010013 */
[----:B------:R-:W-:Y:S01]  /*48d0*/  ISETP.GE.U32.AND P2, PT, R26, UR14, PT ;  /* 0x0000000e1a007c0c */ /* 0x000fe2000bf46070 */
[----:B------:R-:W-:Y:S01]  /*48e0*/  FFMA.FTZ R32, R20, R32, R19 ;  /* 0x0000002014207223 */ /* 0x000fe20000010013 */
[----:B------:R-:W-:Y:S01]  /*48f0*/  SHF.R.S32.HI R22, RZ, 0x1f, R17 ;  /* 0x0000001fff167819 */ /* 0x000fe20000011411 */
[--C-:B------:R-:W-:Y:S01]  /*4900*/  FFMA.FTZ R23, R21, R50, R18.reuse ;  /* 0x0000003215177223 */ /* 0x100fe20000010012 */
[----:B------:R-:W-:Y:S01]  /*4910*/  ISETP.GE.U32.AND P3, PT, R27, UR14, PT ;  /* 0x0000000e1b007c0c */ /* 0x000fe2000bf66070 */
[C-C-:B------:R-:W-:Y:S01]  /*4920*/  FFMA.FTZ R51, R21.reuse, R51, R18.reuse ;  /* 0x0000003315337223 */ /* 0x140fe20000010012 */
[----:B------:R-:W-:Y:S01]  /*4930*/  ISETP.GE.U32.AND P4, PT, R2, UR14, PT ;  /* 0x0000000e02007c0c */ /* 0x000fe2000bf86070 */
[C---:B------:R-:W-:Y:S01]  /*4940*/  FFMA.FTZ R53, R21.reuse, R53, R18 ;  /* 0x0000003515357223 */ /* 0x040fe20000010012 */
[----:B------:R-:W-:Y:S01]  /*4950*/  SHF.R.S32.HI R0, RZ, 0x1f, R2 ;  /* 0x0000001fff007819 */ /* 0x000fe20000011402 */
[--C-:B------:R-:W-:Y:S01]  /*4960*/  FFMA.FTZ R16, R21, R59, R18.reuse ;  /* 0x0000003b15107223 */ /* 0x100fe20000010012 */
[----:B------:R-:W-:Y:S01]  /*4970*/  ISETP.GE.AND.EX P5, PT, R22, UR15, PT, P5 ;  /* 0x0000000f16007c0c */ /* 0x000fe2000bfa6350 */
[----:B------:R-:W-:Y:S01]  /*4980*/  FFMA.FTZ R19, R20, R36, R19 ;  /* 0x0000002414137223 */ /* 0x000fe20000010013 */
        /* <DEDUP_REMOVED lines=21> */
.L_x_4108:
[----:B------:R-:W-:Y:S04]  /*4ae0*/  BSSY B0, `(.L_x_4109) ;  /* 0x000000e000007945 */ /* 0x000fe80003800000 */
[----:B------:R-:W-:Y:S05]  /*4af0*/  @P5 BRA `(.L_x_4110) ;  /* 0x0000000000305947 */ /* 0x000fea0003800000 */
[----:B------:R-:W-:Y:S01]  /*4b00*/  ULDC.64 UR12, c[0x0][0x270] ;  /* 0x00009c00000c7ab9 */ /* 0x000fe20000000a00 */
[----:B0-----:R-:W-:Y:S01]  /*4b10*/  MOV R12, R54 ;  /* 0x00000036000c7202 */ /* 0x001fe20000000f00 */
        /* <DEDUP_REMOVED lines=10> */
.L_x_4110:
[----:B------:R-:W-:Y:S05]  /*4bc0*/  BSYNC B0 ;  /* 0x0000000000007941 */ /* 0x000fea0003800000 */
.L_x_4109:
[----:B------:R-:W-:Y:S05]  /*4bd0*/  @!P6 BRA `(.L_x_4111) ;  /* 0x000000000028e947 */ /* 0x000fea0003800000 */
[----:B0-----:R-:W-:Y:S01]  /*4be0*/  FMUL.FTZ R12, R28, -1.4426950216293334961 ;  /* 0xbfb8aa3b1c0c7820 */ /* 0x001fe20000410000 */
        /* <DEDUP_REMOVED lines=9> */
.L_x_4111:
[----:B------:R-:W-:Y:S04]  /*4c80*/  BSSY B0, `(.L_x_4112) ;  /* 0x000000e000007945 */ /* 0x000fe80003800000 */
[----:B------:R-:W-:Y:S05]  /*4c90*/  @P1 BRA `(.L_x_4113) ;  /* 0x0000000000301947 */ /* 0x000fea0003800000 */
[----:B------:R-:W-:Y:S01]  /*4ca0*/  ULDC.64 UR12, c[0x0][0x270] ;  /* 0x00009c00000c7ab9 */ /* 0x000fe20000000a00 */
[----:B0-----:R-:W-:Y:S01]  /*4cb0*/  MOV R12, R54 ;  /* 0x00000036000c7202 */ /* 0x001fe20000000f00 */
[----:B-1----:R-:W-:Y:S01]  /*4cc0*/  IMAD R14, R43, UR12, RZ ;  /* 0x0000000c2b0e7c24 */ /* 0x002fe2000f8e02ff */
        /* <DEDUP_REMOVED lines=9> */
.L_x_4113:
[----:B------:R-:W-:Y:S05]  /*4d60*/  BSYNC B0 ;  /* 0x0000000000007941 */ /* 0x000fea0003800000 */
.L_x_4112:
[----:B------:R-:W-:Y:S05]  /*4d70*/  @!P6 BRA `(.L_x_4114) ;  /* 0x000000000028e947 */ /* 0x000fea0003800000 */
[----:B0-----:R-:W-:Y:S01]  /*4d80*/  FMUL.FTZ R12, R30, -1.4426950216293334961 ;  /* 0xbfb8aa3b1e0c7820 */ /* 0x001fe20000410000 */
[----:B-12---:R-:W-:-:S05]  /*4d90*/  FMUL.FTZ R14, R51, -1.4426950216293334961 ;  /* 0xbfb8aa3b330e7820 */ /* 0x006fca0000410000 */
        /* <DEDUP_REMOVED lines=8> */
.L_x_4114:
[----:B------:R-:W-:Y:S04]  /*4e20*/  BSSY B0, `(.L_x_4115) ;  /* 0x000000e000007945 */ /* 0x000fe80003800000 */
[----:B------:R-:W-:Y:S05]  /*4e30*/  @P2 BRA `(.L_x_4116) ;  /* 0x0000000000302947 */ /* 0x000fea0003800000 */
[----:B------:R-:W-:Y:S01]  /*4e40*/  ULDC.64 UR12, c[0x0][0x270] ;  /* 0x00009c00000c7ab9 */ /* 0x000fe20000000a00 */
[----:B-12---:R-:W-:Y:S01]  /*4e50*/  MOV R14, R54 ;  /* 0x00000036000e7202 */ /* 0x006fe20000000f00 */
        /* <DEDUP_REMOVED lines=10> */
.L_x_4116:
[----:B------:R-:W-:Y:S05]  /*4f00*/  BSYNC B0 ;  /* 0x0000000000007941 */ /* 0x000fea0003800000 */
.L_x_4115:
[----:B------:R-:W-:Y:S05]  /*4f10*/  @!P6 BRA `(.L_x_4117) ;  /* 0x000000000028e947 */ /* 0x000fea0003800000 */
[----:B0--3--:R-:W-:Y:S01]  /*4f20*/  FMUL.FTZ R12, R32, -1.4426950216293334961 ;  /* 0xbfb8aa3b200c7820 */ /* 0x009fe20000410000 */
        /* <DEDUP_REMOVED lines=9> */
.L_x_4117:
[----:B------:R-:W-:Y:S04]  /*4fc0*/  BSSY B0, `(.L_x_4118) ;  /* 0x000000e000007945 */ /* 0x000fe80003800000 */
[----:B------:R-:W-:Y:S05]  /*4fd0*/  @P3 BRA `(.L_x_4119) ;  /* 0x0000000000303947 */ /* 0x000fea0003800000 */
[----:B------:R-:W-:Y:S01]  /*4fe0*/  ULDC.64 UR12, c[0x0][0x270] ;  /* 0x00009c00000c7ab9 */ /* 0x000fe20000000a00 */
[----:B0--3--:R-:W-:Y:S01]  /*4ff0*/  MOV R12, R54 ;  /* 0x00000036000c7202 */ /* 0x009fe20000000f00 */
[----:B------:R-:W-:Y:S01]  /*5000*/  IMAD R18, R47, UR12, RZ ;  /* 0x0000000c2f127c24 */ /* 0x000fe2000f8e02ff */
[----:B------:R-:W-:Y:S02]  /*5010*/  MOV R13, R57 ;  /* 0x00000039000d7202 */ /* 0x000fe40000000f00 */
[----:B------:R-:W-:Y:S01]  /*5020*/  F2FP.F16.F32.PACK_AB R53, R53, R32 ;  /* 0x000000203535723e */ /* 0x000fe200000000ff */
[----:B-12---:R-:W-:-:S04]  /*5030*/  IMAD.WIDE.U32 R14, R27, UR12, R12 ;  /* 0x0000000c1b0e7c25 */ /* 0x006fc8000f8e000c */
[----:B------:R-:W-:Y:S01]  /*5040*/  IMAD R13, R27, UR13, R18 ;  /* 0x0000000d1b0d7c24 */ /* 0x000fe2000f8e0212 */
[----:B------:R-:W-:Y:S02]  /*5050*/  ULDC.64 UR12, c[0x0][0x210] ;  /* 0x00008400000c7ab9 */ /* 0x000fe40000000a00 */
[----:B------:R-:W-:Y:S02]  /*5060*/  LEA R12, P1, R14, UR12, 0x1 ;  /* 0x0000000c0e0c7c11 */ /* 0x000fe4000f8208ff */
[----:B------:R-:W-:-:S04]  /*5070*/  IADD3 R13, R15, R13, RZ ;  /* 0x0000000d0f0d7210 */ /* 0x000fc80007ffe0ff */
[----:B------:R-:W-:-:S05]  /*5080*/  LEA.HI.X R13, R14, UR13, R13, 0x1, P1 ;  /* 0x0000000d0e0d7c11 */ /* 0x000fca00088f0c0d */
[----:B------:R4:W-:Y:S02]  /*5090*/  STG.E desc[UR8][R12.64], R53 ;  /* 0x000000350c007986 */ /* 0x0009e4000c101908 */
.L_x_4119:
[----:B------:R-:W-:Y:S05]  /*50a0*/  BSYNC B0 ;  /* 0x0000000000007941 */ /* 0x000fea0003800000 */
.L_x_4118:
[----:B------:R-:W-:Y:S05]  /*50b0*/  @!P6 BRA `(.L_x_4120) ;  /* 0x000000000028e947 */ /* 0x000fea0003800000 */
[----:B-12---:R-:W-:Y:S01]  /*50c0*/  FMUL.FTZ R15, R16, -1.4426950216293334961 ;  /* 0xbfb8aa3b100f7820 */ /* 0x006fe20000410000 */
[----:B0--34-:R-:W-:-:S05]  /*50d0*/  FMUL.FTZ R12, R19, -1.4426950216293334961 ;  /* 0xbfb8aa3b130c7820 */ /* 0x019fca0000410000 */
        /* <DEDUP_REMOVED lines=8> */
.L_x_4120:
[----:B------:R-:W-:Y:S04]  /*5160*/  BSSY B0, `(.L_x_4121) ;  /* 0x000000d000007945 */ /* 0x000fe80003800000 */
[----:B------:R-:W-:Y:S05]  /*5170*/  @P4 BRA `(.L_x_4122) ;  /* 0x00000000002c4947 */ /* 0x000fea0003800000 */
[----:B------:R-:W-:Y:S01]  /*5180*/  ULDC.64 UR12, c[0x0][0x270] ;  /* 0x00009c00000c7ab9 */ /* 0x000fe20000000a00 */
[----:B------:R-:W-:Y:S01]  /*5190*/  MOV R55, R57 ;  /* 0x0000003900377202 */ /* 0x000fe20000000f00 */
[----:B0--34-:R-:W-:Y:S01]  /*51a0*/  IMAD R13, R0, UR12, RZ ;  /* 0x0000000c000d7c24 */ /* 0x019fe2000f8e02ff */
        /* <DEDUP_REMOVED lines=8> */
.L_x_4122:
[----:B------:R-:W-:Y:S05]  /*5230*/  BSYNC B0 ;  /* 0x0000000000007941 */ /* 0x000fea0003800000 */
.L_x_4121:
[----:B------:R-:W5:Y:S01]  /*5240*/  LDC R0, c[0x0][0x10] ;  /* 0x00000400ff007b82 */ /* 0x000f620000000800 */
[----:B------:R-:W-:Y:S02]  /*5250*/  IADD3 R6, R6, 0x1, RZ ;  /* 0x0000000106067810 */ /* 0x000fe40007ffe0ff */
[----:B-----5:R-:W-:-:S04]  /*5260*/  IADD3 R39, R0, R39, RZ ;  /* 0x0000002700277210 */ /* 0x020fc80007ffe0ff */
[----:B------:R-:W-:-:S13]  /*5270*/  ISETP.GE.AND P1, PT, R39, UR4, PT ;  /* 0x0000000427007c0c */ /* 0x000fda000bf26270 */
[----:B------:R-:W-:Y:S05]  /*5280*/  @!P1 BRA `(.L_x_4123) ;  /* 0xffffffac00fc9947 */ /* 0x000fea000383ffff */
[----:B------:R-:W-:Y:S05]  /*5290*/  EXIT ;  /* 0x000000000000794d */ /* 0x000fea0003800000 */
.L_x_4124:
        /* <DEDUP_REMOVED lines=14> */
.L_x_5195:


//--------------------- .text._Z35group_norm_nhwc_fwd_one_pass_kernelI11Fp16IOBf16WLi512ELi60ELi480EEv26Group_norm_nhwc_fwd_params --------------------------
	.section	.text._Z35group_norm_nhwc_fwd_one_pass_kernelI11Fp16IOBf16WLi512ELi60ELi480EEv26Group_norm_nhwc_fwd_params,"ax",@progbits
	.align	128
        .global         _Z35group_norm_nhwc_fwd_one_pass_kernelI11Fp16IOBf16WLi512ELi60ELi480EEv26Group_norm_nhwc_fwd_params
        .type           _Z35group_norm_nhwc_fwd_one_pass_kernelI11Fp16IOBf16WLi512ELi60ELi480EEv26Group_norm_nhwc_fwd_params,@function
        .size           _Z35group_norm_nhwc_fwd_one_pass_kernelI11Fp16IOBf16WLi512ELi60ELi480EEv26Group_norm_nhwc_fwd_params,(.L_x_5196 - _Z35group_norm_nhwc_fwd_one_pass_kernelI11Fp16IOBf16WLi512ELi60ELi480EEv26Group_norm_nhwc_fwd_params)
        .other          _Z35group_norm_nhwc_fwd_one_pass_kernelI11Fp16IOBf16WLi512ELi60ELi480EEv26Group_norm_nhwc_fwd_params,@"STO_CUDA_ENTRY STV_DEFAULT"
_Z35group_norm_nhwc_fwd_one_pass_kernelI11Fp16IOBf16WLi512ELi60ELi480EEv26Group_norm_nhwc_fwd_params:
.text._Z35group_norm_nhwc_fwd_one_pass_kernelI11Fp16IOBf16WLi512ELi60ELi480EEv26Group_norm_nhwc_fwd_params:
        /* <DEDUP_REMOVED lines=195> */
.L_x_4230:
[----:B------:R-:W0:Y:S01]  /*0c30*/  LDC R43, c[0x0][0x288] ;  /* 0x0000a200ff2b7b82 */ /* 0x000e220000000800 */
[C---:B------:R-:W-:Y:S01]  /*0c40*/  LOP3.LUT P6, RZ, R70.reuse, 0x4000000, RZ, 0xc0, !PT ;  /* 0x0400000046ff7812 */ /* 0x040fe200078cc0ff */
[----:B------:R-:W-:Y:S01]  /*0c50*/  ULDC.64 UR12, c[0x0][0x280] ;  /* 0x0000a000000c7ab9 */ /* 0x000fe20000000a00 */
[----:B------:R-:W-:Y:S02]  /*0c60*/  P2R R94, PR, RZ, 0x10 ;  /* 0x00000010ff5e7803 */ /* 0x000fe40000000000 */
[C---:B------:R-:W-:Y:S02]  /*0c70*/  LOP3.LUT P4, RZ, R70.reuse, 0x1000000, RZ, 0xc0, !PT ;  /* 0x0100000046ff7812 */ /* 0x040fe4000788c0ff */
[----:B------:R-:W-:Y:S02]  /*0c80*/  P2R R64, PR, RZ, 0x1 ;  /* 0x00000001ff407803 */ /* 0x000fe40000000000 */
[----:B------:R-:W-:Y:S02]  /*0c90*/  LOP3.LUT P0, RZ, R70, 0x2000, RZ, 0xc0, !PT ;  /* 0x0000200046ff7812 */ /* 0x000fe4000780c0ff */
[----:B-1234-:R-:W-:-:S02]  /*0ca0*/  P2R R68, PR, RZ, 0x2 ;  /* 0x00000002ff447803 */ /* 0x01efc40000000000 */
[C---:B------:R-:W-:Y:S02]  /*0cb0*/  LOP3.LUT P1, RZ, R70.reuse, 0x800, RZ, 0xc0, !PT ;  /* 0x0000080046ff7812 */ /* 0x040fe4000782c0ff */
[----:B------:R-:W-:Y:S02]  /*0cc0*/  P2R R98, PR, RZ, 0x4 ;  /* 0x00000004ff627803 */ /* 0x000fe40000000000 */
[C---:B------:R-:W-:Y:S01]  /*0cd0*/  LOP3.LUT P2, RZ, R70.reuse, 0x200, RZ, 0xc0, !PT ;  /* 0x0000020046ff7812 */ /* 0x040fe2000784c0ff */
[----:B------:R-:W1:Y:S01]  /*0ce0*/  @P4 LDC.64 R84, c[0x0][0x220] ;  /* 0x00008800ff544b82 */ /* 0x000e620000000a00 */
[----:B------:R-:W-:Y:S02]  /*0cf0*/  P2R R95, PR, RZ, 0x8 ;  /* 0x00000008ff5f7803 */ /* 0x000fe40000000000 */
[----:B------:R-:W-:Y:S02]  /*0d00*/  LOP3.LUT P3, RZ, R70, 0x80, RZ, 0xc0, !PT ;  /* 0x0000008046ff7812 */ /* 0x000fe4000786c0ff */
[----:B------:R-:W-:-:S02]  /*0d10*/  P2R R54, PR, RZ, 0x4 ;  /* 0x00000004ff367803 */ /* 0x000fc40000000000 */
[----:B0-----:R-:W-:-:S04]  /*0d20*/  IABS R39, R43 ;  /* 0x0000002b00277213 */ /* 0x001fc80000000000 */
[----:B------:R-:W0:Y:S01]  /*0d30*/  I2F.RP R30, R39 ;  /* 0x00000027001e7306 */ /* 0x000e220000209400 */
[----:B------:R-:W2:Y:S08]  /*0d40*/  @P2 LDC.64 R92, c[0x0][0x220] ;  /* 0x00008800ff5c2b82 */ /* 0x000eb00000000a00 */
[----:B------:R-:W3:Y:S01]  /*0d50*/  @P3 LDC.64 R86, c[0x0][0x220] ;  /* 0x00008800ff563b82 */ /* 0x000ee20000000a00 */
[----:B0-----:R-:W0:Y:S02]  /*0d60*/  MUFU.RCP R30, R30 ;  /* 0x0000001e001e7308 */ /* 0x001e240000001000 */
[----:B0-----:R-:W-:-:S06]  /*0d70*/  IADD3 R36, R30, 0xffffffe, RZ ;  /* 0x0ffffffe1e247810 */ /* 0x001fcc0007ffe0ff */
[----:B------:R0:W4:Y:S02]  /*0d80*/  F2I.FTZ.U32.TRUNC.NTZ R37, R36 ;  /* 0x0000002400257305 */ /* 0x000124000021f000 */
        /* <DEDUP_REMOVED lines=40> */
[----:B------:R-:W-:-:S03]  /*1010*/  @P6 IMAD R41, R2, R41, R30 ;  /* 0x0000002902296224 */ /* 0x000fc600078e021e */
[----:B------:R-:W-:Y:S01]  /*1020*/  @P3 MOV R77, R91 ;  /* 0x0000005b004d3202 */ /* 0x000fe20000000f00 */
        /* <DEDUP_REMOVED lines=10> */
[----:B------:R-:W-:Y:S02]  /*10d0*/  @P6 MOV R36, R88 ;  /* 0x0000005800246202 */ /* 0x000fe40000000f00 */
[----:B------:R-:W-:-:S05]  /*10e0*/  @P6 MOV R37, R91 ;  /* 0x0000005b00256202 */ /* 0x000fca0000000f00 */
[----:B------:R-:W5:Y:S08]  /*10f0*/  @P6 LDC.64 R116, c[0x0][0x220] ;  /* 0x00008800ff746b82 */ /* 0x000f700000000a00 */
[----:B------:R-:W2:Y:S01]  /*1100*/  @P0 LDC.64 R114, c[0x0][0x220] ;  /* 0x00008800ff720b82 */ /* 0x000ea20000000a00 */
[-C--:B0-----:R-:W-:Y:S02]  /*1110*/  @P6 IMAD R34, R23, R40.reuse, RZ ;  /* 0x0000002817226224 */ /* 0x081fe400078e02ff */
[----:B------:R-:W-:Y:S01]  /*1120*/  @P6 IMAD.WIDE.U32 R36, R4, R40, R36 ;  /* 0x0000002804246225 */ /* 0x000fe200078e0024 */
[----:B------:R-:W-:-:S03]  /*1130*/  @P4 MOV R40, R88 ;  /* 0x0000005800284202 */ /* 0x000fc60000000f00 */
[----:B------:R-:W-:Y:S01]  /*1140*/  @P6 IMAD R41, R4, R41, R34 ;  /* 0x0000002904296224 */ /* 0x000fe200078e0222 */
[----:B-----5:R-:W-:-:S04]  /*1150*/  @P6 LEA R116, P5, R36, R116, 0x1 ;  /* 0x0000007424746211 */ /* 0x020fc800078a08ff */
[----:B------:R-:W-:Y:S02]  /*1160*/  @P6 IADD3 R34, R37, R41, RZ ;  /* 0x0000002925226210 */ /* 0x000fe40007ffe0ff */
[----:B------:R-:W-:Y:S02]  /*1170*/  @P4 MOV R41, R91 ;  /* 0x0000005b00294202 */ /* 0x000fe40000000f00 */
[----:B------:R-:W-:Y:S02]  /*1180*/  @P6 LEA.HI.X R117, R36, R117, R34, 0x1, P5 ;  /* 0x0000007524756211 */ /* 0x000fe400028f0c22 */
[----:B------:R-:W0:Y:S01]  /*1190*/  @P4 LDC.64 R36, c[0x0][0x270] ;  /* 0x00009c00ff244b82 */ /* 0x000e220000000a00 */
[----:B------:R-:W-:-:S13]  /*11a0*/  LOP3.LUT P6, RZ, R70, 0x200000, RZ, 0xc0, !PT ;  /* 0x0020000046ff7812 */ /* 0x000fda00078cc0ff */
[----:B------:R-:W5:Y:S01]  /*11b0*/  @P6 LDC.64 R112, c[0x0][0x220] ;  /* 0x00008800ff706b82 */ /* 0x000f620000000a00 */
[----:B0-----:R-:W-:-:S04]  /*11c0*/  @P4 IMAD R34, R25, R36, RZ ;  /* 0x0000002419224224 */ /* 0x001fc800078e02ff */
[C---:B------:R-:W-:Y:S02]  /*11d0*/  @P4 IMAD R43, R5.reuse, R37, R34 ;  /* 0x00000025052b4224 */ /* 0x040fe400078e0222 */
[----:B------:R-:W-:Y:S01]  /*11e0*/  @P4 IMAD.WIDE.U32 R36, R5, R36, R40 ;  /* 0x0000002405244225 */ /* 0x000fe200078e0028 */
[----:B------:R-:W-:Y:S02]  /*11f0*/  @P0 MOV R40, R88 ;  /* 0x0000005800280202 */ /* 0x000fe40000000f00 */
[----:B------:R-:W-:Y:S02]  /*1200*/  @P0 MOV R41, R91 ;  /* 0x0000005b00290202 */ /* 0x000fe40000000f00 */
[----:B------:R-:W-:Y:S02]  /*1210*/  @P4 IADD3 R34, R37, R43, RZ ;  /* 0x0000002b25224210 */ /* 0x000fe40007ffe0ff */
[----:B-1----:R-:W-:-:S04]  /*1220*/  @P4 LEA R84, P5, R36, R84, 0x1 ;  /* 0x0000005424544211 */ /* 0x002fc800078a08ff */
[----:B------:R-:W-:Y:S02]  /*1230*/  @P4 LEA.HI.X R85, R36, R85, R34, 0x1, P5 ;  /* 0x0000005524554211 */ /* 0x000fe400028f0c22 */
[----:B------:R-:W0:Y:S02]  /*1240*/  @P0 LDC.64 R36, c[0x0][0x270] ;  /* 0x00009c00ff240b82 */ /* 0x000e240000000a00 */
[----:B0-----:R-:W-:-:S04]  /*1250*/  @P0 IMAD R34, R27, R36, RZ ;  /* 0x000000241b220224 */ /* 0x001fc800078e02ff */
[C---:B------:R-:W-:Y:S02]  /*1260*/  @P0 IMAD R43, R6.reuse, R37, R34 ;  /* 0x00000025062b0224 */ /* 0x040fe400078e0222 */
[----:B------:R-:W-:Y:S01]  /*1270*/  @P0 IMAD.WIDE.U32 R36, R6, R36, R40 ;  /* 0x0000002406240225 */ /* 0x000fe200078e0028 */
[----:B------:R-:W-:Y:S02]  /*1280*/  @P1 MOV R40, R88 ;  /* 0x0000005800281202 */ /* 0x000fe40000000f00 */
[----:B------:R-:W-:Y:S02]  /*1290*/  @P1 MOV R41, R91 ;  /* 0x0000005b00291202 */ /* 0x000fe40000000f00 */
[----:B------:R-:W-:Y:S02]  /*12a0*/  @P0 IADD3 R34, R37, R43, RZ ;  /* 0x0000002b25220210 */ /* 0x000fe40007ffe0ff */
[----:B--2---:R-:W-:-:S04]  /*12b0*/  @P0 LEA R114, P5, R36, R114, 0x1 ;  /* 0x0000007224720211 */ /* 0x004fc800078a08ff */
[----:B------:R-:W-:Y:S02]  /*12c0*/  @P0 LEA.HI.X R115, R36, R115, R34, 0x1, P5 ;  /* 0x0000007324730211 */ /* 0x000fe400028f0c22 */
[----:B------:R-:W0:Y:S01]  /*12d0*/  @P1 LDC.64 R36, c[0x0][0x270] ;  /* 0x00009c00ff241b82 */ /* 0x000e220000000a00 */
[----:B------:R-:W-:-:S13]  /*12e0*/  LOP3.LUT P0, RZ, R70, 0x100000, RZ, 0xc0, !PT ;  /* 0x0010000046ff7812 */ /* 0x000fda000780c0ff */
[----:B------:R-:W1:Y:S01]  /*12f0*/  @P0 LDC.64 R82, c[0x0][0x220] ;  /* 0x00008800ff520b82 */ /* 0x000e620000000a00 */
[----:B0-----:R-:W-:-:S04]  /*1300*/  @P1 IMAD R34, R29, R36, RZ ;  /* 0x000000241d221224 */ /* 0x001fc800078e02ff */
[C---:B------:R-:W-:Y:S02]  /*1310*/  @P1 IMAD R43, R7.reuse, R37, R34 ;  /* 0x00000025072b1224 */ /* 0x040fe400078e0222 */
[----:B------:R-:W-:Y:S01]  /*1320*/  @P1 IMAD.WIDE.U32 R36, R7, R36, R40 ;  /* 0x0000002407241225 */ /* 0x000fe200078e0028 */
[----:B------:R-:W-:Y:S02]  /*1330*/  @P6 MOV R40, R88 ;  /* 0x0000005800286202 */ /* 0x000fe40000000f00 */
[----:B------:R-:W-:Y:S02]  /*1340*/  @P6 MOV R41, R91 ;  /* 0x0000005b00296202 */ /* 0x000fe40000000f00 */
[----:B------:R-:W-:Y:S02]  /*1350*/  @P1 IADD3 R34, R37, R43, RZ ;  /* 0x0000002b25221210 */ /* 0x000fe40007ffe0ff */
[----:B----4-:R-:W-:-:S04]  /*1360*/  @P1 LEA R78, P5, R36, R78, 0x1 ;  /* 0x0000004e244e1211 */ /* 0x010fc800078a08ff */
[----:B------:R-:W-:Y:S02]  /*1370*/  @P1 LEA.HI.X R79, R36, R79, R34, 0x1, P5 ;  /* 0x0000004f244f1211 */ /* 0x000fe400028f0c22 */
[----:B------:R-:W0:Y:S01]  /*1380*/  @P6 LDC.64 R36, c[0x0][0x270] ;  /* 0x00009c00ff246b82 */ /* 0x000e220000000a00 */
[----:B------:R-:W-:-:S13]  /*1390*/  LOP3.LUT P1, RZ, R70, 0x80000, RZ, 0xc0, !PT ;  /* 0x0008000046ff7812 */ /* 0x000fda000782c0ff */
[----:B------:R-:W2:Y:S01]  /*13a0*/  @P1 LDC.64 R110, c[0x0][0x220] ;  /* 0x00008800ff6e1b82 */ /* 0x000ea20000000a00 */
[-C--:B0-----:R-:W-:Y:S02]  /*13b0*/  @P6 IMAD R34, R31, R36.reuse, RZ ;  /* 0x000000241f226224 */ /* 0x081fe400078e02ff */
[----:B------:R-:W-:-:S04]  /*13c0*/  @P6 IMAD.WIDE.U32 R40, R8, R36, R40 ;  /* 0x0000002408286225 */ /* 0x000fc800078e0028 */
[----:B------:R-:W-:Y:S01]  /*13d0*/  @P6 IMAD R37, R8, R37, R34 ;  /* 0x0000002508256224 */ /* 0x000fe200078e0222 */
[----:B-----5:R-:W-:-:S04]  /*13e0*/  @P6 LEA R112, P5, R40, R112, 0x1 ;  /* 0x0000007028706211 */ /* 0x020fc800078a08ff */
[----:B------:R-:W-:Y:S02]  /*13f0*/  @P6 IADD3 R34, R41, R37, RZ ;  /* 0x0000002529226210 */ /* 0x000fe40007ffe0ff */
[----:B------:R-:W0:Y:S01]  /*1400*/  @P0 LDC.64 R36, c[0x0][0x270] ;  /* 0x00009c00ff240b82 */ /* 0x000e220000000a00 */
[----:B------:R-:W-:Y:S02]  /*1410*/  @P0 MOV R41, R91 ;  /* 0x0000005b00290202 */ /* 0x000fe40000000f00 */
[----:B------:R-:W-:Y:S02]  /*1420*/  @P6 LEA.HI.X R113, R40, R113, R34, 0x1, P5 ;  /* 0x0000007128716211 */ /* 0x000fe400028f0c22 */
[----:B------:R-:W-:Y:S02]  /*1430*/  @P0 MOV R40, R88 ;  /* 0x0000005800280202 */ /* 0x000fe40000000f00 */
[----:B------:R-:W-:-:S13]  /*1440*/  ISETP.NE.AND P6, PT, R42, RZ, PT ;  /* 0x000000ff2a00720c */ /* 0x000fda0003fc5270 */
[----:B------:R-:W4:Y:S01]  /*1450*/  @P6 LDC.64 R80, c[0x0][0x220] ;  /* 0x00008800ff506b82 */ /* 0x000f220000000a00 */
        /* <DEDUP_REMOVED lines=9> */
[----:B------:R-:W-:-:S13]  /*14f0*/  LOP3.LUT P0, RZ, R70, 0x20000, RZ, 0xc0, !PT ;  /* 0x0002000046ff7812 */ /* 0x000fda000780c0ff */
[----:B------:R-:W-:Y:S01]  /*1500*/  @P0 MOV R42, R88 ;  /* 0x00000058002a0202 */ /* 0x000fe20000000f00 */
[----:B------:R-:W1:Y:S01]  /*1510*/  @P0 LDC.64 R108, c[0x0][0x220] ;  /* 0x00008800ff6c0b82 */ /* 0x000e620000000a00 */
[----:B------:R-:W-:Y:S01]  /*1520*/  @P0 MOV R43, R91 ;  /* 0x0000005b002b0202 */ /* 0x000fe20000000f00 */
[-C--:B0-----:R-:W-:Y:S02]  /*1530*/  @P1 IMAD R34, R35, R36.reuse, RZ ;  /* 0x0000002423221224 */ /* 0x081fe400078e02ff */
[----:B------:R-:W-:-:S04]  /*1540*/  @P1 IMAD.WIDE.U32 R40, R10, R36, R40 ;  /* 0x000000240a281225 */ /* 0x000fc800078e0028 */
[----:B------:R-:W-:Y:S01]  /*1550*/  @P1 IMAD R37, R10, R37, R34 ;  /* 0x000000250a251224 */ /* 0x000fe200078e0222 */
[----:B--2---:R-:W-:-:S04]  /*1560*/  @P1 LEA R110, P5, R40, R110, 0x1 ;  /* 0x0000006e286e1211 */ /* 0x004fc800078a08ff */
[----:B------:R-:W-:Y:S02]  /*1570*/  @P1 IADD3 R34, R41, R37, RZ ;  /* 0x0000002529221210 */ /* 0x000fe40007ffe0ff */
[----:B------:R-:W0:Y:S01]  /*1580*/  @P6 LDC.64 R36, c[0x0][0x270] ;  /* 0x00009c00ff246b82 */ /* 0x000e220000000a00 */
[----:B------:R-:W-:Y:S02]  /*1590*/  @P6 MOV R41, R91 ;  /* 0x0000005b00296202 */ /* 0x000fe40000000f00 */
[----:B------:R-:W-:Y:S02]  /*15a0*/  @P1 LEA.HI.X R111, R40, R111, R34, 0x1, P5 ;  /* 0x0000006f286f1211 */ /* 0x000fe400028f0c22 */
[----:B------:R-:W-:Y:S02]  /*15b0*/  @P6 MOV R40, R88 ;  /* 0x0000005800286202 */ /* 0x000fe40000000f00 */
[----:B------:R-:W-:-:S13]  /*15c0*/  LOP3.LUT P1, RZ, R70, 0x10000, RZ, 0xc0, !PT ;  /* 0x0001000046ff7812 */ /* 0x000fda000782c0ff */
[----:B------:R-:W2:Y:S01]  /*15d0*/  @P1 LDC.64 R106, c[0x0][0x220] ;  /* 0x00008800ff6a1b82 */ /* 0x000ea20000000a00 */
[-C--:B0-----:R-:W-:Y:S02]  /*15e0*/  @P6 IMAD R34, R45, R36.reuse, RZ ;  /* 0x000000242d226224 */ /* 0x081fe400078e02ff */
[----:B------:R-:W-:-:S04]  /*15f0*/  @P6 IMAD.WIDE.U32 R40, R11, R36, R40 ;  /* 0x000000240b286225 */ /* 0x000fc800078e0028 */
[----:B------:R-:W-:Y:S01]  /*1600*/  @P6 IMAD R37, R11, R37, R34 ;  /* 0x000000250b256224 */ /* 0x000fe200078e0222 */
[----:B----4-:R-:W-:-:S04]  /*1610*/  @P6 LEA R80, P5, R40, R80, 0x1 ;  /* 0x0000005028506211 */ /* 0x010fc800078a08ff */
[----:B------:R-:W-:Y:S02]  /*1620*/  @P6 IADD3 R34, R41, R37, RZ ;  /* 0x0000002529226210 */ /* 0x000fe40007ffe0ff */
[----:B------:R-:W0:Y:S01]  /*1630*/  @P0 LDC.64 R36, c[0x0][0x270] ;  /* 0x00009c00ff240b82 */ /* 0x000e220000000a00 */
[----:B------:R-:W-:Y:S02]  /*1640*/  P2R R41, PR, RZ, 0x40 ;  /* 0x00000040ff297803 */ /* 0x000fe40000000000 */
[----:B------:R-:W-:Y:S02]  /*1650*/  @P6 LEA.HI.X R81, R40, R81, R34, 0x1, P5 ;  /* 0x0000005128516211 */ /* 0x000fe400028f0c22 */
[----:B------:R-:W-:-:S13]  /*1660*/  LOP3.LUT P6, RZ, R70, 0x8000, RZ, 0xc0, !PT ;  /* 0x0000800046ff7812 */ /* 0x000fda00078cc0ff */
        /* <DEDUP_REMOVED lines=34> */
[----:B------:R-:W4:Y:S01]  /*1890*/  @P6 LDC.64 R100, c[0x0][0x220] ;  /* 0x00008800ff646b82 */ /* 0x000f220000000a00 */
        /* <DEDUP_REMOVED lines=54> */
[----:B------:R-:W-:Y:S02]  /*1c00*/  MOV R32, RZ ;  /* 0x000000ff00207202 */ /* 0x000fe40000000f00 */
[----:B------:R-:W-:-:S02]  /*1c10*/  @P1 MOV R118, R88 ;  /* 0x0000005800761202 */ /* 0x000fc40000000f00 */
[----:B------:R-:W-:Y:S02]  /*1c20*/  @P1 MOV R119, R91 ;  /* 0x0000005b00771202 */ /* 0x000fe40000000f00 */
[----:B------:R1:W2:Y:S01]  /*1c30*/  @P4 LDG.E R32, desc[UR8][R84.64] ;  /* 0x0000000854204981 */ /* 0x0002a2000c1e1900 */
[----:B------:R-:W-:Y:S01]  /*1c40*/  LOP3.LUT P0, RZ, R70, 0x2000000, RZ, 0xc0, !PT ;  /* 0x0200000046ff7812 */ /* 0x000fe2000780c0ff */
        /* <DEDUP_REMOVED lines=14> */
[----:B0-----:R-:W-:-:S04]  /*1d30*/  @P6 LEA R74, P5, R36, R74, 0x1 ;  /* 0x0000004a244a6211 */ /* 0x001fc800078a08ff */
[----:B------:R-:W-:Y:S02]  /*1d40*/  @P6 LEA.HI.X R75, R36, R75, R30, 0x1, P5 ;  /* 0x0000004b244b6211 */ /* 0x000fe400028f0c1e */
[----:B------:R-:W0:Y:S01]  /*1d50*/  @P3 LDC.64 R36, c[0x0][0x270] ;  /* 0x00009c00ff243b82 */ /* 0x000e220000000a00 */
[C---:B------:R-:W-:Y:S02]  /*1d60*/  LOP3.LUT P4, RZ, R70.reuse, 0x20, RZ, 0xc0, !PT ;  /* 0x0000002046ff7812 */ /* 0x040fe4000788c0ff */
        /* <DEDUP_REMOVED lines=11> */
[----:B------:R3:W4:Y:S01]  /*1e20*/  @P0 LDG.E R30, desc[UR8][R116.64] ;  /* 0x00000008741e0981 */ /* 0x000722000c1e1900 */
[-C--:B0-----:R-:W-:Y:S02]  /*1e30*/  @P1 IMAD R44, R77, R36.reuse, RZ ;  /* 0x000000244d2c1224 */ /* 0x081fe400078e02ff */
[----:B------:R-:W0:Y:S01]  /*1e40*/  @P1 LDC.64 R76, c[0x0][0x220] ;  /* 0x00008800ff4c1b82 */ /* 0x000e220000000a00 */
[----:B------:R-:W-:-:S04]  /*1e50*/  @P1 IMAD.WIDE.U32 R118, R71, R36, R118 ;  /* 0x0000002447761225 */ /* 0x000fc800078e0076 */
[----:B------:R-:W-:-:S05]  /*1e60*/  @P1 IMAD R37, R71, R37, R44 ;  /* 0x0000002547251224 */ /* 0x000fca00078e022c */
[----:B------:R-:W-:Y:S02]  /*1e70*/  @P1 IADD3 R36, R119, R37, RZ ;  /* 0x0000002577241210 */ /* 0x000fe40007ffe0ff */
[----:B0-----:R-:W-:-:S04]  /*1e80*/  @P1 LEA R76, P5, R118, R76, 0x1 ;  /* 0x0000004c764c1211 */ /* 0x001fc800078a08ff */
[----:B------:R-:W-:Y:S02]  /*1e90*/  @P1 LEA.HI.X R77, R118, R77, R36, 0x1, P5 ;  /* 0x0000004d764d1211 */ /* 0x000fe400028f0c24 */
[----:B------:R-:W0:Y:S01]  /*1ea0*/  @P4 LDC.64 R36, c[0x0][0x270] ;  /* 0x00009c00ff244b82 */ /* 0x000e220000000a00 */
[----:B------:R-:W-:-:S04]  /*1eb0*/  IADD3 R71, R2, 0x150, RZ ;  /* 0x0000015002477810 */ /* 0x000fc80007ffe0ff */
[----:B-1----:R-:W-:Y:S02]  /*1ec0*/  SHF.R.S32.HI R85, RZ, 0x1f, R71 ;  /* 0x0000001fff557819 */ /* 0x002fe40000011447 */
[----:B------:R-:W-:Y:S02]  /*1ed0*/  MOV R44, RZ ;  /* 0x000000ff002c7202 */ /* 0x000fe40000000f00 */
[----:B---3--:R-:W-:Y:S02]  /*1ee0*/  @P4 MOV R116, R88 ;  /* 0x0000005800744202 */ /* 0x008fe40000000f00 */
[----:B------:R-:W-:Y:S02]  /*1ef0*/  @P4 MOV R117, R91 ;  /* 0x0000005b00754202 */ /* 0x000fe40000000f00 */
[----:B------:R1:W3:Y:S01]  /*1f00*/  @P6 LDG.E R44, desc[UR8][R78.64] ;  /* 0x000000084e2c6981 */ /* 0x0002e2000c1e1900 */
[-C--:B0-----:R-:W-:Y:S02]  /*1f10*/  @P4 IMAD R46, R85, R36.reuse, RZ ;  /* 0x00000024552e4224 */ /* 0x081fe400078e02ff */
[----:B------:R-:W0:Y:S01]  /*1f20*/  @P4 LDC.64 R84, c[0x0][0x220] ;  /* 0x00008800ff544b82 */ /* 0x000e220000000a00 */
[----:B------:R-:W-:Y:S01]  /*1f30*/  LOP3.LUT P6, RZ, R70, 0x10, RZ, 0xc0, !PT ;  /* 0x0000001046ff7812 */ /* 0x000fe200078cc0ff */
        /* <DEDUP_REMOVED lines=8> */
[----:B------:R-:W-:Y:S02]  /*1fc0*/  ISETP.NE.AND P1, PT, R34, RZ, PT ;  /* 0x000000ff2200720c */ /* 0x000fe40003f25270 */
[----:B------:R-:W-:Y:S02]  /*1fd0*/  LOP3.LUT P2, RZ, R70, 0x200000, RZ, 0xc0, !PT ;  /* 0x0020000046ff7812 */ /* 0x000fe4000784c0ff */
[----:B------:R-:W-:Y:S02]  /*1fe0*/  MOV R34, RZ ;  /* 0x000000ff00227202 */ /* 0x000fe40000000f00 */
[----:B------:R-:W-:-:S07]  /*1ff0*/  MOV R46, RZ ;  /* 0x000000ff002e7202 */ /* 0x000fce0000000f00 */
[----:B------:R1:W5:Y:S01]  /*2000*/  @P1 LDG.E R34, desc[UR8][R114.64] ;  /* 0x0000000872221981 */ /* 0x000362000c1e1900 */
[----:B0-----:R-:W-:-:S03]  /*2010*/  @P6 IMAD R50, R79, R36, RZ ;  /* 0x000000244f326224 */ /* 0x001fc600078e02ff */
[----:B------:R-:W3:Y:S01]  /*2020*/  @P2 LDG.E R46, desc[UR8][R112.64] ;  /* 0x00000008702e2981 */ /* 0x000ee2000c1e1900 */
[----:B------:R-:W0:Y:S01]  /*2030*/  @P6 LDC.64 R78, c[0x0][0x220] ;  /* 0x00008800ff4e6b82 */ /* 0x000e220000000a00 */
[C---:B------:R-:W-:Y:S02]  /*2040*/  LOP3.LUT P2, RZ, R70.reuse, 0x8, RZ, 0xc0, !PT ;  /* 0x0000000846ff7812 */ /* 0x040fe4000784c0ff */
[----:B-1----:R-:W-:Y:S02]  /*2050*/  @P6 MOV R114, R88 ;  /* 0x0000005800726202 */ /* 0x002fe40000000f00 */
[----:B------:R-:W-:Y:S01]  /*2060*/  @P6 MOV R115, R91 ;  /* 0x0000005b00736202 */ /* 0x000fe20000000f00 */
[C---:B------:R-:W-:Y:S02]  /*2070*/  @P6 IMAD R37, R71.reuse, R37, R50 ;  /* 0x0000002547256224 */ /* 0x040fe400078e0232 */
[----:B------:R-:W-:Y:S01]  /*2080*/  @P6 IMAD.WIDE.U32 R114, R71, R36, R114 ;  /* 0x0000002447726225 */ /* 0x000fe200078e0072 */
[----:B------:R-:W-:-:S04]  /*2090*/  LOP3.LUT P0, RZ, R70, 0x100000, RZ, 0xc0, !PT ;  /* 0x0010000046ff7812 */ /* 0x000fc8000780c0ff */
[----:B------:R-:W-:Y:S02]  /*20a0*/  @P6 IADD3 R36, R115, R37, RZ ;  /* 0x0000002573246210 */ /* 0x000fe40007ffe0ff */
[----:B0-----:R-:W-:-:S07]  /*20b0*/  @P6 LEA R78, P5, R114, R78, 0x1 ;  /* 0x0000004e724e6211 */ /* 0x001fce00078a08ff */
[----:B------:R0:W3:Y:S01]  /*20c0*/  @P0 LDG.E R48, desc[UR8][R82.64] ;  /* 0x0000000852300981 */ /* 0x0000e2000c1e1900 */
[----:B------:R-:W-:Y:S02]  /*20d0*/  @P6 LEA.HI.X R79, R114, R79, R36, 0x1, P5 ;  /* 0x0000004f724f6211 */ /* 0x000fe400028f0c24 */
[----:B------:R-:W1:Y:S01]  /*20e0*/  @P2 LDC.64 R36, c[0x0][0x270] ;  /* 0x00009c00ff242b82 */ /* 0x000e620000000a00 */
[----:B------:R-:W-:Y:S02]  /*20f0*/  ISETP.NE.AND P6, PT, R41, RZ, PT ;  /* 0x000000ff2900720c */ /* 0x000fe40003fc5270 */
[----:B------:R-:W-:-:S05]  /*2100*/  IADD3 R41, R2, 0x170, RZ ;  /* 0x0000017002297810 */ /* 0x000fca0007ffe0ff */
[----:B0-----:R-:W0:Y:S01]  /*2110*/  @P2 LDC.64 R82, c[0x0][0x220] ;  /* 0x00008800ff522b82 */ /* 0x001e220000000a00 */
[----:B------:R-:W-:Y:S02]  /*2120*/  SHF.R.S32.HI R71, RZ, 0x1f, R41 ;  /* 0x0000001fff477819 */ /* 0x000fe40000011429 */
[----:B------:R-:W-:Y:S02]  /*2130*/  @P2 MOV R112, R88 ;  /* 0x0000005800702202 */ /* 0x000fe40000000f00 */
[----:B------:R-:W-:Y:S01]  /*2140*/  @P2 MOV R113, R91 ;  /* 0x0000005b00712202 */ /* 0x000fe20000000f00 */
[----:B------:R2:W3:Y:S01]  /*2150*/  @P6 LDG.E R52, desc[UR8][R80.64] ;  /* 0x0000000850346981 */ /* 0x0004e2000c1e1900 */
[C---:B------:R-:W-:Y:S01]  /*2160*/  LOP3.LUT P6, RZ, R70.reuse, 0x4, RZ, 0xc0, !PT ;  /* 0x0000000446ff7812 */ /* 0x040fe200078cc0ff */
[-C--:B-1----:R-:W-:Y:S02]  /*2170*/  @P2 IMAD R56, R71, R36.reuse, RZ ;  /* 0x0000002447382224 */ /* 0x082fe400078e02ff */
[----:B------:R-:W-:Y:S01]  /*2180*/  @P2 IMAD.WIDE.U32 R112, R41, R36, R112 ;  /* 0x0000002429702225 */ /* 0x000fe200078e0070 */
[----:B------:R-:W-:-:S09]  /*2190*/  LOP3.LUT P1, RZ, R70, 0x80000, RZ, 0xc0, !PT ;  /* 0x0008000046ff7812 */ /* 0x000fd2000782c0ff */
[----:B--2---:R-:W1:Y:S01]  /*21a0*/  @P6 LDC.64 R80, c[0x0][0x220] ;  /* 0x00008800ff506b82 */ /* 0x004e620000000a00 */
[----:B------:R-:W-:Y:S01]  /*21b0*/  @P2 IMAD R37, R41, R37, R56 ;  /* 0x0000002529252224 */ /* 0x000fe200078e0238 */
[----:B0-----:R-:W-:-:S04]  /*21c0*/  @P2 LEA R82, P5, R112, R82, 0x1 ;  /* 0x0000005270522211 */ /* 0x001fc800078a08ff */
[----:B------:R-:W-:-:S04]  /*21d0*/  @P2 IADD3 R36, R113, R37, RZ ;  /* 0x0000002571242210 */ /* 0x000fc80007ffe0ff */
[----:B------:R-:W-:Y:S02]  /*21e0*/  @P2 LEA.HI.X R83, R112, R83, R36, 0x1, P5 ;  /* 0x0000005370532211 */ /* 0x000fe400028f0c24 */
[----:B------:R-:W0:Y:S01]  /*21f0*/  @P6 LDC.64 R36, c[0x0][0x270] ;  /* 0x00009c00ff246b82 */ /* 0x000e220000000a00 */
[----:B------:R-:W-:Y:S02]  /*2200*/  LOP3.LUT P0, RZ, R70, 0x10000, RZ, 0xc0, !PT ;  /* 0x0001000046ff7812 */ /* 0x000fe4000780c0ff */
[----:B------:R-:W-:Y:S02]  /*2210*/  IADD3 R41, R2, 0x180, RZ ;  /* 0x0000018002297810 */ /* 0x000fe40007ffe0ff */
[----:B------:R-:W-:Y:S02]  /*2220*/  MOV R50, RZ ;  /* 0x000000ff00327202 */ /* 0x000fe40000000f00 */
[----:B------:R-:W-:Y:S02]  /*2230*/  MOV R56, RZ ;  /* 0x000000ff00387202 */ /* 0x000fe40000000f00 */
[----:B------:R-:W-:-:S02]  /*2240*/  SHF.R.S32.HI R71, RZ, 0x1f, R41 ;  /* 0x0000001fff477819 */ /* 0x000fc40000011429 */
[----:B------:R-:W-:Y:S01]  /*2250*/  LOP3.LUT P5, RZ, R70, 0x20000, RZ, 0xc0, !PT ;  /* 0x0002000046ff7812 */ /* 0x000fe200078ac0ff */
[----:B------:R2:W3:Y:S01]  /*2260*/  @P1 LDG.E R50, desc[UR8][R110.64] ;  /* 0x000000086e321981 */ /* 0x0004e2000c1e1900 */
[----:B------:R-:W-:-:S03]  /*2270*/  ISETP.NE.AND P2, PT, R54, RZ, PT ;  /* 0x000000ff3600720c */ /* 0x000fc60003f45270 */
[----:B------:R4:W3:Y:S01]  /*2280*/  @P0 LDG.E R56, desc[UR8][R106.64] ;  /* 0x000000086a380981 */ /* 0x0008e2000c1e1900 */
[----:B------:R-:W-:Y:S02]  /*2290*/  LOP3.LUT P0, RZ, R70, 0x1, RZ, 0xc0, !PT ;  /* 0x0000000146ff7812 */ /* 0x000fe4000780c0ff */
[----:B--2---:R-:W-:Y:S02]  /*22a0*/  @P6 MOV R110, R88 ;  /* 0x00000058006e6202 */ /* 0x004fe40000000f00 */
[----:B------:R-:W-:Y:S01]  /*22b0*/  @P6 MOV R111, R91 ;  /* 0x0000005b006f6202 */ /* 0x000fe20000000f00 */
[-C--:B0-----:R-:W-:Y:S01]  /*22c0*/  @P6 IMAD R58, R71, R36.reuse, RZ ;  /* 0x00000024473a6224 */ /* 0x081fe200078e02ff */
[----:B------:R-:W-:Y:S01]  /*22d0*/  MOV R54, RZ ;  /* 0x000000ff00367202 */ /* 0x000fe20000000f00 */
[----:B------:R-:W-:-:S05]  /*22e0*/  @P6 IMAD.WIDE.U32 R110, R41, R36, R110 ;  /* 0x00000024296e6225 */ /* 0x000fca00078e006e */
[----:B------:R-:W2:Y:S01]  /*22f0*/  @P5 LDG.E R54, desc[UR8][R108.64] ;  /* 0x000000086c365981 */ /* 0x000ea2000c1e1900 */
[----:B------:R-:W-:Y:S01]  /*2300*/  @P6 IMAD R37, R41, R37, R58 ;  /* 0x0000002529256224 */ /* 0x000fe200078e023a */
[----:B-1----:R-:W-:-:S04]  /*2310*/  @P6 LEA R80, P5, R110, R80, 0x1 ;  /* 0x000000506e506211 */ /* 0x002fc800078a08ff */
[----:B------:R-:W-:-:S04]  /*2320*/  @P6 IADD3 R36, R111, R37, RZ ;  /* 0x000000256f246210 */ /* 0x000fc80007ffe0ff */
[----:B------:R-:W-:Y:S02]  /*2330*/  @P6 LEA.HI.X R81, R110, R81, R36, 0x1, P5 ;  /* 0x000000516e516211 */ /* 0x000fe400028f0c24 */
[----:B------:R-:W0:Y:S01]  /*2340*/  @P0 LDC.64 R36, c[0x0][0x270] ;  /* 0x00009c00ff240b82 */ /* 0x000e220000000a00 */
[----:B------:R-:W-:Y:S02]  /*2350*/  LOP3.LUT P1, RZ, R70, 0x8000, RZ, 0xc0, !PT ;  /* 0x0000800046ff7812 */ /* 0x000fe4000782c0ff */
[----:B------:R-:W-:Y:S02]  /*2360*/  IADD3 R41, R2, 0x190, RZ ;  /* 0x0000019002297810 */ /* 0x000fe40007ffe0ff */
[----:B------:R-:W-:Y:S02]  /*2370*/  MOV R58, RZ ;  /* 0x000000ff003a7202 */ /* 0x000fe40000000f00 */
[----:B------:R-:W-:Y:S02]  /*2380*/  SHF.R.S32.HI R71, RZ, 0x1f, R41 ;  /* 0x0000001fff477819 */ /* 0x000fe40000011429 */
[----:B----4-:R-:W-:-:S02]  /*2390*/  @P0 MOV R106, R88 ;  /* 0x00000058006a0202 */ /* 0x010fc40000000f00 */
[----:B------:R-:W-:-:S03]  /*23a0*/  @P0 MOV R107, R91 ;  /* 0x0000005b006b0202 */ /* 0x000fc60000000f00 */
[----:B------:R-:W4:Y:S01]  /*23b0*/  @P1 LDG.E R58, desc[UR8][R104.64] ;  /* 0x00000008683a1981 */ /* 0x000f22000c1e1900 */
        /* <DEDUP_REMOVED lines=8> */
[----:B------:R1:W4:Y:S01]  /*2440*/  @P5 LDG.E R60, desc[UR8][R102.64] ;  /* 0x00000008663c5981 */ /* 0x000322000c1e1900 */
[----:B0-----:R-:W-:-:S04]  /*2450*/  @P0 LEA R40, P5, R106, R36, 0x1 ;  /* 0x000000246a280211 */ /* 0x001fc800078a08ff */
[----:B------:R-:W-:Y:S02]  /*2460*/  @P0 LEA.HI.X R41, R106, R37, R41, 0x1, P5 ;  /* 0x000000256a290211 */ /* 0x000fe400028f0c29 */
[----:B------:R-:W-:Y:S02]  /*2470*/  ISETP.NE.AND P0, PT, R62, RZ, PT ;  /* 0x000000ff3e00720c */ /* 0x000fe40003f05270 */
[----:B------:R-:W-:-:S11]  /*2480*/  MOV R62, RZ ;  /* 0x000000ff003e7202 */ /* 0x000fd60000000f00 */
[----:B------:R0:W4:Y:S01]  /*2490*/  @P0 LDG.E R62, desc[UR8][R42.64] ;  /* 0x000000082a3e0981 */ /* 0x000122000c1e1900 */
[----:B------:R-:W-:-:S13]  /*24a0*/  ISETP.NE.AND P0, PT, R64, RZ, PT ;  /* 0x000000ff4000720c */ /* 0x000fda0003f05270 */
[----:B------:R-:W5:Y:S01]  /*24b0*/  @P0 LDC.64 R36, c[0x0][0x270] ;  /* 0x00009c00ff240b82 */ /* 0x000f620000000a00 */
[----:B------:R-:W-:-:S04]  /*24c0*/  IADD3 R71, R2, 0x1a0, RZ ;  /* 0x000001a002477810 */ /* 0x000fc80007ffe0ff */
[----:B------:R-:W-:Y:S02]  /*24d0*/  SHF.R.S32.HI R99, RZ, 0x1f, R71 ;  /* 0x0000001fff637819 */ /* 0x000fe40000011447 */
[----:B-1----:R-:W-:Y:S02]  /*24e0*/  @P0 MOV R102, R88 ;  /* 0x0000005800660202 */ /* 0x002fe40000000f00 */
[----:B------:R-:W-:Y:S01]  /*24f0*/  @P0 MOV R103, R91 ;  /* 0x0000005b00670202 */ /* 0x000fe20000000f00 */
[-C--:B-----5:R-:W-:Y:S02]  /*2500*/  @P0 IMAD R66, R99, R36.reuse, RZ ;  /* 0x0000002463420224 */ /* 0x0a0fe400078e02ff */
[----:B------:R-:W-:-:S04]  /*2510*/  @P0 IMAD.WIDE.U32 R102, R71, R36, R102 ;  /* 0x0000002447660225 */ /* 0x000fc800078e0066 */
[----:B------:R-:W-:Y:S02]  /*2520*/  @P0 IMAD R71, R71, R37, R66 ;  /* 0x0000002547470224 */ /* 0x000fe400078e0242 */
[----:B------:R-:W1:Y:S01]  /*2530*/  @P0 LDC.64 R36, c[0x0][0x220] ;  /* 0x00008800ff240b82 */ /* 0x000e620000000a00 */
[----:B------:R-:W-:Y:S02]  /*2540*/  MOV R66, RZ ;  /* 0x000000ff00427202 */ /* 0x000fe40000000f00 */
[----:B------:R-:W-:Y:S02]  /*2550*/  LOP3.LUT P5, RZ, R70, 0x1000, RZ, 0xc0, !PT ;  /* 0x0000100046ff7812 */ /* 0x000fe400078ac0ff */
[----:B------:R-:W-:Y:S02]  /*2560*/  MOV R64, RZ ;  /* 0x000000ff00407202 */ /* 0x000fe40000000f00 */
[----:B------:R-:W5:Y:S01]  /*2570*/  @P1 LDG.E R66, desc[UR8][R96.64] ;  /* 0x0000000860421981 */ /* 0x000f62000c1e1900 */
[----:B------:R-:W-:-:S02]  /*2580*/  ISETP.NE.AND P1, PT, R68, RZ, PT ;  /* 0x000000ff4400720c */ /* 0x000fc40003f25270 */
[----:B0-----:R-:W-:-:S06]  /*2590*/  @P0 IADD3 R43, R103, R71, RZ ;  /* 0x00000047672b0210 */ /* 0x001fcc0007ffe0ff */
[----:B------:R0:W5:Y:S01]  /*25a0*/  @P5 LDG.E R64, desc[UR8][R100.64] ;  /* 0x0000000864405981 */ /* 0x000162000c1e1900 */
[----:B-1----:R-:W-:-:S04]  /*25b0*/  @P0 LEA R42, P5, R102, R36, 0x1 ;  /* 0x00000024662a0211 */ /* 0x002fc800078a08ff */
[----:B------:R-:W-:Y:S02]  /*25c0*/  @P0 LEA.HI.X R43, R102, R37, R43, 0x1, P5 ;  /* 0x00000025662b0211 */ /* 0x000fe400028f0c2b */
[----:B------:R-:W1:Y:S01]  /*25d0*/  @P1 LDC.64 R36, c[0x0][0x270] ;  /* 0x00009c00ff241b82 */ /* 0x000e620000000a00 */
[----:B------:R-:W-:-:S04]  /*25e0*/  IADD3 R71, R2, 0x1b0, RZ ;  /* 0x000001b002477810 */ /* 0x000fc80007ffe0ff */
[----:B------:R-:W-:Y:S02]  /*25f0*/  SHF.R.S32.HI R99, RZ, 0x1f, R71 ;  /* 0x0000001fff637819 */ /* 0x000fe40000011447 */
[----:B0-----:R-:W-:Y:S02]  /*2600*/  @P1 MOV R100, R88 ;  /* 0x0000005800641202 */ /* 0x001fe40000000f00 */
        /* <DEDUP_REMOVED lines=8> */
[----:B------:R1:W5:Y:S01]  /*2690*/  @P5 LDG.E R68, desc[UR8][R72.64] ;  /* 0x0000000848445981 */ /* 0x000362000c1e1900 */
[----:B0-----:R-:W-:-:S04]  /*26a0*/  @P1 LEA R96, P5, R100, R36, 0x1 ;  /* 0x0000002464601211 */ /* 0x001fc800078a08ff */
[----:B------:R-:W-:Y:S02]  /*26b0*/  @P1 LEA.HI.X R97, R100, R37, R71, 0x1, P5 ;  /* 0x0000002564611211 */ /* 0x000fe400028f0c47 */
[----:B------:R-:W-:-:S06]  /*26c0*/  MOV R71, RZ ;  /* 0x000000ff00477202 */ /* 0x000fcc0000000f00 */
[----:B------:R0:W5:Y:S01]  /*26d0*/  @P2 LDG.E R71, desc[UR8][R92.64] ;  /* 0x000000085c472981 */ /* 0x000162000c1e1900 */
[----:B------:R-:W-:-:S13]  /*26e0*/  ISETP.NE.AND P2, PT, R98, RZ, PT ;  /* 0x000000ff6200720c */ /* 0x000fda0003f45270 */
[----:B------:R-:W3:Y:S01]  /*26f0*/  @P2 LDC.64 R36, c[0x0][0x270] ;  /* 0x00009c00ff242b82 */ /* 0x000ee20000000a00 */
[----:B-1----:R-:W-:-:S04]  /*2700*/  IADD3 R73, R2, 0x1c0, RZ ;  /* 0x000001c002497810 */ /* 0x002fc80007ffe0ff */
[----:B------:R-:W-:Y:S02]  /*2710*/  SHF.R.S32.HI R99, RZ, 0x1f, R73 ;  /* 0x0000001fff637819 */ /* 0x000fe40000011449 */
[----:B------:R-:W-:-:S03]  /*2720*/  @P2 MOV R98, R88 ;  /* 0x0000005800622202 */ /* 0x000fc60000000f00 */
[----:B---3--:R-:W-:Y:S01]  /*2730*/  @P2 IMAD R100, R99, R36, RZ ;  /* 0x0000002463642224 */ /* 0x008fe200078e02ff */
        /* <DEDUP_REMOVED lines=16> */
[----:B------:R-:W-:Y:S02]  /*2840*/  @P3 MOV R100, R88 ;  /* 0x0000005800643202 */ /* 0x000fe40000000f00 */
[----:B------:R-:W-:Y:S02]  /*2850*/  @P3 MOV R101, R91 ;  /* 0x0000005b00653202 */ /* 0x000fe40000000f00 */
[----:B------:R-:W-:Y:S02]  /*2860*/  LOP3.LUT P5, RZ, R70, 0x40, RZ, 0xc0, !PT ;  /* 0x0000004046ff7812 */ /* 0x000fe400078ac0ff */
[----:B------:R-:W-:Y:S01]  /*2870*/  MOV R74, RZ ;  /* 0x000000ff004a7202 */ /* 0x000fe20000000f00 */
[----:B0-----:R-:W-:-:S10]  /*2880*/  @P3 IMAD R98, R95, R36, RZ ;  /* 0x000000245f623224 */ /* 0x001fd400078e02ff */
[----:B------:R0:W3:Y:S01]  /*2890*/  @P5 LDG.E R74, desc[UR8][R76.64] ;  /* 0x000000084c4a5981 */ /* 0x0000e2000c1e1900 */
[----:B------:R-:W-:-:S04]  /*28a0*/  @P3 IMAD.WIDE.U32 R100, R75, R36, R100 ;  /* 0x000000244b643225 */ /* 0x000fc800078e0064 */
[----:B------:R-:W-:Y:S02]  /*28b0*/  @P3 IMAD R75, R75, R37, R98 ;  /* 0x000000254b4b3224 */ /* 0x000fe400078e0262 */
[----:B------:R-:W1:Y:S01]  /*28c0*/  @P3 LDC.64 R36, c[0x0][0x220] ;  /* 0x00008800ff243b82 */ /* 0x000e620000000a00 */
[----:B0-----:R-:W-:-:S06]  /*28d0*/  MOV R76, RZ ;  /* 0x000000ff004c7202 */ /* 0x001fcc0000000f00 */
[----:B------:R-:W3:Y:S01]  /*28e0*/  @P4 LDG.E R76, desc[UR8][R84.64] ;  /* 0x00000008544c4981 */ /* 0x000ee2000c1e1900 */
[----:B------:R-:W-:Y:S02]  /*28f0*/  ISETP.NE.AND P4, PT, R94, RZ, PT ;  /* 0x000000ff5e00720c */ /* 0x000fe40003f85270 */
[----:B------:R-:W-:Y:S02]  /*2900*/  @P3 IADD3 R75, R101, R75, RZ ;  /* 0x0000004b654b3210 */ /* 0x000fe40007ffe0ff */
[----:B-1----:R-:W-:-:S04]  /*2910*/  @P3 LEA R98, P5, R100, R36, 0x1 ;  /* 0x0000002464623211 */ /* 0x002fc800078a08ff */
        /* <DEDUP_REMOVED lines=33> */
[----:B------:R-:W-:-:S06]  /*2b30*/  CS2R R86, SRZ ;  /* 0x0000000000567805 */ /* 0x000fcc000001ff00 */
[----:B------:R-:W3:Y:S01]  /*2b40*/  @P0 LDG.E R86, desc[UR8][R42.64] ;  /* 0x000000082a560981 */ /* 0x000ee2000c1e1900 */
[----:B0-----:R-:W-:-:S04]  /*2b50*/  @!P5 LEA R36, P6, R82, R36, 0x1 ;  /* 0x000000245224d211 */ /* 0x001fc800078c08ff */
[----:B------:R-:W-:Y:S02]  /*2b60*/  @!P5 LEA.HI.X R37, R82, R37, R80, 0x1, P6 ;  /* 0x000000255225d211 */ /* 0x000fe400030f0c50 */
[----:B------:R-:W-:-:S13]  /*2b70*/  LOP3.LUT P6, RZ, R70, 0x4000000, RZ, 0xc0, !PT ;  /* 0x0400000046ff7812 */ /* 0x000fda00078cc0ff */
[----:B------:R0:W2:Y:S01]  /*2b80*/  @P6 LDG.E R87, desc[UR8][R38.64] ;  /* 0x0000000826576981 */ /* 0x0000a2000c1e1900 */
[----:B------:R-:W-:-:S06]  /*2b90*/  CS2R R80, SRZ ;  /* 0x0000000000507805 */ /* 0x000fcc000001ff00 */
[----:B------:R2:W3:Y:S01]  /*2ba0*/  @!P5 LDG.E R81, desc[UR8][R36.64] ;  /* 0x000000082451d981 */ /* 0x0004e2000c1e1900 */
[----:B------:R-:W-:Y:S02]  /*2bb0*/  LOP3.LUT P5, RZ, R70, 0x1, RZ, 0xc0, !PT ;  /* 0x0000000146ff7812 */ /* 0x000fe400078ac0ff */
[----:B------:R-:W-:-:S06]  /*2bc0*/  CS2R R82, SRZ ;  /* 0x0000000000527805 */ /* 0x000fcc000001ff00 */
[----:B------:R-:W3:Y:S01]  /*2bd0*/  @P1 LDG.E R82, desc[UR8][R96.64] ;  /* 0x0000000860521981 */ /* 0x000ee2000c1e1900 */
[----:B------:R-:W-:-:S03]  /*2be0*/  CS2R R84, SRZ ;  /* 0x0000000000547805 */ /* 0x000fc6000001ff00 */
[----:B------:R-:W3:Y:S04]  /*2bf0*/  @P2 LDG.E R83, desc[UR8][R92.64] ;  /* 0x000000085c532981 */ /* 0x000ee8000c1e1900 */
[----:B------:R1:W3:Y:S04]  /*2c00*/  @P5 LDG.E R80, desc[UR8][R40.64] ;  /* 0x0000000828505981 */ /* 0x0002e8000c1e1900 */
[----:B------:R-:W3:Y:S04]  /*2c10*/  @P3 LDG.E R84, desc[UR8][R98.64] ;  /* 0x0000000862543981 */ /* 0x000ee8000c1e1900 */
[----:B------:R-:W3:Y:S01]  /*2c20*/  @P4 LDG.E R85, desc[UR8][R94.64] ;  /* 0x000000085e554981 */ /* 0x000ee2000c1e1900 */
[----:B0-----:R-:W-:-:S05]  /*2c30*/  HADD2.F32 R39, -RZ, R30.H1_H1 ;  /* 0x3000001eff277230 */ /* 0x001fca0000004100 */
[----:B------:R-:W-:Y:S01]  /*2c40*/  FMUL.FTZ R43, R39, R39 ;  /* 0x00000027272b7220 */ /* 0x000fe20000410000 */
[--C-:B--2---:R-:W-:Y:S02]  /*2c50*/  HADD2.F32 R37, -RZ, R87.reuse.H1_H1 ;  /* 0x30000057ff257230 */ /* 0x104fe40000004100 */
        /* <DEDUP_REMOVED lines=92> */
[--C-:B-----5:R-:W-:Y:S02]  /*3220*/  HADD2.F32 R39, -RZ, R64.reuse.H1_H1 ;  /* 0x30000040ff277230 */ /* 0x120fe40000004100 */
        /* <DEDUP_REMOVED lines=206> */
.L_x_4126:
[----:B------:R-:W-:Y:S05]  /*3f10*/  BSYNC B0 ;  /* 0x0000000000007941 */ /* 0x000fea0003800000 */
.L_x_4125:
        /* <DEDUP_REMOVED lines=28> */
.L_x_4129:
[----:B-1----:R-:W2:Y:S04]  /*40e0*/  LDG.E.STRONG.GPU R38, desc[UR8][R36.64] ;  /* 0x0000000824267981 */ /* 0x002ea8000c1ef900 */
[----:B--2---:R-:W-:Y:S01]  /*40f0*/  CCTL.IVALL ;  /* 0x00000000ff00798f */ /* 0x004fe20002000000 */
[----:B------:R-:W-:Y:S05]  /*4100*/  YIELD ;  /* 0x0000000000007946 */ /* 0x000fea0003800000 */
[----:B------:R-:W-:-:S13]  /*4110*/  ISETP.NE.AND P6, PT, R38, R97, PT ;  /* 0x000000612600720c */ /* 0x000fda0003fc5270 */
[----:B------:R-:W-:Y:S05]  /*4120*/  @P6 BRA `(.L_x_4129) ;  /* 0xfffffffc00ec6947 */ /* 0x000fea000383ffff */
.L_x_4128:
        /* <DEDUP_REMOVED lines=11> */
.L_x_4131:
        /* <DEDUP_REMOVED lines=63> */
.L_x_4130:
        /* <DEDUP_REMOVED lines=18> */
.L_x_4133:
[----:B------:R-:W-:Y:S05]  /*46f0*/  BSYNC B0 ;  /* 0x0000000000007941 */ /* 0x000fea0003800000 */
.L_x_4132:
        /* <DEDUP_REMOVED lines=33> */
.L_x_4127:
        /* <DEDUP_REMOVED lines=9> */
[----:B------:R-:W-:-:S11]  /*49a0*/  ISETP.NE.AND P0, PT, R36, RZ, PT ;  /* 0x000000ff2400720c */ /* 0x000fd60003f05270 */
[----:B------:R-:W1:Y:S01]  /*49b0*/  @!P6 LDC.64 R42, c[0x0][0x218] ;  /* 0x00008600ff2aeb82 */ /* 0x000e620000000a00 */
[----:B------:R-:W-:Y:S01]  /*49c0*/  @!P6 FMUL.FTZ R37, R41, UR11 ;  /* 0x0000000b2925ec20 */ /* 0x000fe20008410000 */
[----:B------:R-:W-:Y:S01]  /*49d0*/  @!P6 FMUL.FTZ R36, R40, UR11 ;  /* 0x0000000b2824ec20 */ /* 0x000fe20008410000 */
[----:B0-----:R-:W-:-:S09]  /*49e0*/  ULEA UR5, UR6, UR5, 0x18 ;  /* 0x0000000506057291 */ /* 0x001fd2000f8ec03f */
[----:B------:R-:W-:Y:S01]  /*49f0*/  @!P5 STS.64 [UR5+0x90], R40 ;  /* 0x00009028ff00d988 */ /* 0x000fe20008000a05 */
[----:B-1----:R-:W-:-:S05]  /*4a00*/  @!P6 IMAD.WIDE R42, R24, 0x8, R42 ;  /* 0x00000008182ae825 */ /* 0x002fca00078e022a */
[----:B------:R0:W-:Y:S01]  /*4a10*/  @!P6 STG.E.64 desc[UR8][R42.64], R36 ;  /* 0x000000242a00e986 */ /* 0x0001e2000c101b08 */
[----:B------:R-:W-:Y:S08]  /*4a20*/  BAR.SYNC.DEFER_BLOCKING 0x0 ;  /* 0x0000000000007b1d */ /* 0x000ff00000010000 */
[----:B0-----:R-:W0:Y:S01]  /*4a30*/  LDC.64 R36, c[0x0][0x230] ;  /* 0x00008c00ff247b82 */ /* 0x001e220000000a00 */
[----:B------:R-:W-:Y:S01]  /*4a40*/  MOV R42, 0x3f800000 ;  /* 0x3f800000002a7802 */ /* 0x000fe20000000f00 */
[----:B------:R-:W1:Y:S01]  /*4a50*/  LDS.64 R38, [UR5+0x90] ;  /* 0x00009005ff267984 */ /* 0x000e620008000a00 */
[----:B0-----:R-:W-:-:S05]  /*4a60*/  IMAD.WIDE R36, R69, 0x2, R36 ;  /* 0x0000000245247825 */ /* 0x001fca00078e0224 */
[----:B------:R-:W2:Y:S04]  /*4a70*/  LDG.E.U16 R43, desc[UR8][R36.64] ;  /* 0x00000008242b7981 */ /* 0x000ea8000c1e1500 */
[----:B------:R-:W3:Y:S01]  /*4a80*/  LDG.E.U16 R94, desc[UR8][R36.64+0x2] ;  /* 0x00000208245e7981 */ /* 0x000ee2000c1e1500 */
[----:B-1----:R-:W-:-:S04]  /*4a90*/  FMUL.FTZ R92, R38, UR11 ;  /* 0x0000000b265c7c20 */ /* 0x002fc80008410000 */
[----:B------:R-:W-:-:S04]  /*4aa0*/  FMUL.FTZ R38, R92, R92 ;  /* 0x0000005c5c267220 */ /* 0x000fc80000410000 */
[----:B------:R-:W-:-:S05]  /*4ab0*/  FFMA.FTZ R38, R39, UR11, -R38 ;  /* 0x0000000b27267c23 */ /* 0x000fca0008010826 */
[----:B------:R-:W-:-:S13]  /*4ac0*/  FSETP.GTU.FTZ.AND P5, PT, R38, RZ, PT ;  /* 0x000000ff2600720b */ /* 0x000fda0003fbc000 */
[----:B------:R-:W0:Y:S02]  /*4ad0*/  @P5 LDC R93, c[0x0][0x238] ;  /* 0x00008e00ff5d5b82 */ /* 0x000e240000000800 */
[----:B0-----:R-:W-:-:S06]  /*4ae0*/  @P5 FADD.FTZ R93, R38, R93 ;  /* 0x0000005d265d5221 */ /* 0x001fcc0000010000 */
[----:B------:R-:W0:Y:S01]  /*4af0*/  LDC.64 R38, c[0x0][0x228] ;  /* 0x00008a00ff267b82 */ /* 0x000e220000000a00 */
[----:B------:R-:W1:Y:S01]  /*4b00*/  @P5 MUFU.RSQ R42, R93 ;  /* 0x0000005d002a5308 */ /* 0x000e620000001400 */
[----:B0-----:R-:W-:-:S05]  /*4b10*/  IMAD.WIDE R38, R69, 0x2, R38 ;  /* 0x0000000245267825 */ /* 0x001fca00078e0226 */
[----:B------:R-:W4:Y:S04]  /*4b20*/  LDG.E.U16 R40, desc[UR8][R38.64] ;  /* 0x0000000826287981 */ /* 0x000f28000c1e1500 */
[----:B------:R-:W5:Y:S01]  /*4b30*/  LDG.E.U16 R41, desc[UR8][R38.64+0x2] ;  /* 0x0000020826297981 */ /* 0x000f62000c1e1500 */
[----:B------:R-:W-:Y:S01]  /*4b40*/  ISETP.NE.AND P6, PT, RZ, UR10, PT ;  /* 0x0000000aff007c0c */ /* 0x000fe2000bfc5270 */
[--C-:B------:R-:W-:Y:S02]  /*4b50*/  HADD2.F32 R95, -RZ, R87.reuse.H1_H1 ;  /* 0x30000057ff5f7230 */ /* 0x100fe40000004100 */
[----:B------:R-:W-:-:S03]  /*4b60*/  HADD2.F32 R69, -RZ, R87.H0_H0 ;  /* 0x20000057ff457230 */ /* 0x000fc60000004100 */
[--C-:B------:R-:W-:Y:S02]  /*4b70*/  FADD.FTZ R87, R95, -R92.reuse ;  /* 0x8000005c5f577221 */ /* 0x100fe40000010000 */
[----:B------:R-:W-:Y:S02]  /*4b80*/  FADD.FTZ R69, R69, -R92 ;  /* 0x8000005c45457221 */ /* 0x000fe40000010000 */
[-C--:B-1----:R-:W-:Y:S02]  /*4b90*/  FMUL.FTZ R87, R87, R42.reuse ;  /* 0x0000002a57577220 */ /* 0x082fe40000410000 */
[----:B------:R-:W-:Y:S01]  /*4ba0*/  FMUL.FTZ R69, R69, R42 ;  /* 0x0000002a45457220 */ /* 0x000fe20000410000 */
[----:B--2---:R-:W-:Y:S02]  /*4bb0*/  SHF.L.U32 R43, R43, 0x10, RZ ;  /* 0x000000102b2b7819 */ /* 0x004fe400000006ff */
[----:B---3--:R-:W-:Y:S02]  /*4bc0*/  SHF.L.U32 R94, R94, 0x10, RZ ;  /* 0x000000105e5e7819 */ /* 0x008fe400000006ff */
[----:B----4-:R-:W-:-:S02]  /*4bd0*/  SHF.L.U32 R40, R40, 0x10, RZ ;  /* 0x0000001028287819 */ /* 0x010fc400000006ff */
        /* <DEDUP_REMOVED lines=14> */
.L_x_4134:
        /* <DEDUP_REMOVED lines=15> */
.L_x_4136:
[----:B------:R-:W-:Y:S05]  /*4db0*/  BSYNC B0 ;  /* 0x0000000000007941 */ /* 0x000fea0003800000 */
.L_x_4135:
        /* <DEDUP_REMOVED lines=19> */
.L_x_4137:
        /* <DEDUP_REMOVED lines=15> */
.L_x_4139:
[----:B------:R-:W-:Y:S05]  /*4fe0*/  BSYNC B0 ;  /* 0x0000000000007941 */ /* 0x000fea0003800000 */
.L_x_4138:
        /* <DEDUP_REMOVED lines=19> */
.L_x_4140:
        /* <DEDUP_REMOVED lines=15> */
.L_x_4142:
[----:B------:R-:W-:Y:S05]  /*5210*/  BSYNC B0 ;  /* 0x0000000000007941 */ /* 0x000fea0003800000 */
.L_x_4141:
        /* <DEDUP_REMOVED lines=19> */
.L_x_4143:
        /* <DEDUP_REMOVED lines=15> */
.L_x_4145:
[----:B------:R-:W-:Y:S05]  /*5440*/  BSYNC B0 ;  /* 0x0000000000007941 */ /* 0x000fea0003800000 */
.L_x_4144:
[--C-:B------:R-:W-:Y:S02]  /*5450*/  HADD2.F32 R37, -RZ, R44.reuse.H0_H0 ;  /* 0x2000002cff257230 */ /* 0x100fe40000004100 */
[----:B0-----:R-:W-:Y:S02]  /*5460*/  HADD2.F32 R39, -RZ, R44.H1_H1 ;  /* 0x3000002cff277230 */ /* 0x001fe40000004100 */
[--C-:B------:R-:W-:Y:S02]  /*5470*/  HADD2.F32 R87, -RZ, R46.reuse.H0_H0 ;  /* 0x2000002eff577230 */ /* 0x100fe40000004100 */
[--C-:B------:R-:W-:Y:S01]  /*5480*/  FADD.FTZ R37, R37, -R92.reuse ;  /* 0x8000005c25257221 */ /* 0x100fe20000010000 */
[----:B------:R-:W-:Y:S02]  /*5490*/  HADD2.F32 R93, -RZ, R46.H1_H1 ;  /* 0x3000002eff5d7230 */ /* 0x000fe40000004100 */
[--C-:B------:R-:W-:Y:S01]  /*54a0*/  FADD.FTZ R39, R39, -R92.reuse ;  /* 0x8000005c27277221 */ /* 0x100fe20000010000 */
[----:B------:R-:W-:Y:S01]  /*54b0*/  FMUL.FTZ R37, R37, R42 ;  /* 0x0000002a25257220 */ /* 0x000fe20000410000 */
[----:B------:R-:W-:-:S02]  /*54c0*/  FADD.FTZ R87, R87, -R92 ;  /* 0x8000005c57577221 */ /* 0x000fc40000010000 */
[----:B------:R-:W-:Y:S01]  /*54d0*/  FMUL.FTZ R39, R39, R42 ;  /* 0x0000002a27277220 */ /* 0x000fe20000410000 */
[----:B------:R-:W-:Y:S01]  /*54e0*/  FADD.FTZ R93, R93, -R92 ;  /* 0x8000005c5d5d7221 */ /* 0x000fe20000010000 */
        /* <DEDUP_REMOVED lines=13> */
.L_x_4146:
        /* <DEDUP_REMOVED lines=15> */
.L_x_4148:
[----:B------:R-:W-:Y:S05]  /*56b0*/  BSYNC B0 ;  /* 0x0000000000007941 */ /* 0x000fea0003800000 */
.L_x_4147:
        /* <DEDUP_REMOVED lines=17> */
.L_x_4149:
        /* <DEDUP_REMOVED lines=15> */
.L_x_4151:
[----:B------:R-:W-:Y:S05]  /*58c0*/  BSYNC B0 ;  /* 0x0000000000007941 */ /* 0x000fea0003800000 */
.L_x_4150:
[--C-:B0-----:R-:W-:Y:S02]  /*58d0*/  HADD2.F32 R87, -RZ, R50.reuse.H0_H0 ;  /* 0x20000032ff577230 */ /* 0x101fe40000004100 */
[--C-:B------:R-:W-:Y:S01]  /*58e0*/  FADD.FTZ R37, R69, -R92.reuse ;  /* 0x8000005c45257221 */ /* 0x100fe20000010000 */
[----:B------:R-:W-:Y:S02]  /*58f0*/  HADD2.F32 R93, -RZ, R50.H1_H1 ;  /* 0x30000032ff5d7230 */ /* 0x000fe40000004100 */
[--C-:B------:R-:W-:Y:S01]  /*5900*/  FADD.FTZ R39, R95, -R92.reuse ;  /* 0x8000005c5f277221 */ /* 0x100fe20000010000 */
[--C-:B------:R-:W-:Y:S01]  /*5910*/  FADD.FTZ R69, R87, -R92.reuse ;  /* 0x8000005c57457221 */ /* 0x100fe20000010000 */
[-C--:B------:R-:W-:Y:S01]  /*5920*/  FMUL.FTZ R37, R37, R42.reuse ;  /* 0x0000002a25257220 */ /* 0x080fe20000410000 */
[----:B------:R-:W-:Y:S01]  /*5930*/  FADD.FTZ R87, R93, -R92 ;  /* 0x8000005c5d577221 */ /* 0x000fe20000010000 */
[-C--:B------:R-:W-:Y:S01]  /*5940*/  FMUL.FTZ R39, R39, R42.reuse ;  /* 0x0000002a27277220 */ /* 0x080fe20000410000 */
[-C--:B------:R-:W-:Y:S01]  /*5950*/  FMUL.FTZ R44, R69, R42.reuse ;  /* 0x0000002a452c7220 */ /* 0x080fe20000410000 */
        /* <DEDUP_REMOVED lines=14> */
.L_x_4152:
        /* <DEDUP_REMOVED lines=15> */
.L_x_4154:
[----:B------:R-:W-:Y:S05]  /*5b30*/  BSYNC B0 ;  /* 0x0000000000007941 */ /* 0x000fea0003800000 */
.L_x_4153:
        /* <DEDUP_REMOVED lines=15> */
.L_x_4155:
        /* <DEDUP_REMOVED lines=15> */
.L_x_4157:
[----:B------:R-:W-:Y:S05]  /*5d20*/  BSYNC B0 ;  /* 0x0000000000007941 */ /* 0x000fea0003800000 */
.L_x_4156:
[--C-:B------:R-:W-:Y:S01]  /*5d30*/  FADD.FTZ R37, R69, -R92.reuse ;  /* 0x8000005c45257221 */ /* 0x100fe20000010000 */
[--C-:B0-----:R-:W-:Y:S01]  /*5d40*/  FADD.FTZ R39, R93, -R92.reuse ;  /* 0x8000005c5d277221 */ /* 0x101fe20000010000 */
[--C-:B------:R-:W-:Y:S02]  /*5d50*/  HADD2.F32 R87, -RZ, R54.reuse.H0_H0 ;  /* 0x20000036ff577230 */ /* 0x100fe40000004100 */
        /* <DEDUP_REMOVED lines=20> */
.L_x_4158:
        /* <DEDUP_REMOVED lines=15> */
.L_x_4160:
[----:B------:R-:W-:Y:S05]  /*5f90*/  BSYNC B0 ;  /* 0x0000000000007941 */ /* 0x000fea0003800000 */
.L_x_4159:
[-C--:B------:R-:W-:Y:S01]  /*5fa0*/  FMUL.FTZ R87, R87, R42.reuse ;  /* 0x0000002a57577220 */ /* 0x080fe20000410000 */
[----:B------:R-:W-:Y:S01]  /*5fb0*/  FMUL.FTZ R93, R93, R42 ;  /* 0x0000002a5d5d7220 */ /* 0x000fe20000410000 */
[--C-:B0-----:R-:W-:Y:S01]  /*5fc0*/  FADD.FTZ R69, R97, -R92.reuse ;  /* 0x8000005c61457221 */ /* 0x101fe20000010000 */
        /* <DEDUP_REMOVED lines=14> */
.L_x_4161:
        /* <DEDUP_REMOVED lines=15> */
.L_x_4163:
[----:B------:R-:W-:Y:S05]  /*61a0*/  BSYNC B0 ;  /* 0x0000000000007941 */ /* 0x000fea0003800000 */
.L_x_4162:
[-C--:B------:R-:W-:Y:S01]  /*61b0*/  FMUL.FTZ R69, R69, R42.reuse ;  /* 0x0000002a45457220 */ /* 0x080fe20000410000 */
[----:B------:R-:W-:Y:S01]  /*61c0*/  FMUL.FTZ R95, R95, R42 ;  /* 0x0000002a5f5f7220 */ /* 0x000fe20000410000 */
[--C-:B0-----:R-:W-:Y:S02]  /*61d0*/  HADD2.F32 R87, -RZ, R58.reuse.H0_H0 ;  /* 0x2000003aff577230 */ /* 0x101fe40000004100 */
[----:B------:R-:W-:Y:S02]  /*61e0*/  HADD2.F32 R93, -RZ, R58.H1_H1 ;  /* 0x3000003aff5d7230 */ /* 0x000fe40000004100 */
[----:B------:R-:W-:Y:S01]  /*61f0*/  FFMA.FTZ R69, R40, R69, R43 ;  /* 0x0000004528457223 */ /* 0x000fe2000001002b */
[--C-:B------:R-:W-:Y:S02]  /*6200*/  HADD2.F32 R97, -RZ, R60.reuse.H0_H0 ;  /* 0x2000003cff617230 */ /* 0x100fe40000004100 */
[----:B------:R-:W-:Y:S01]  /*6210*/  FFMA.FTZ R30, R41, R95, R94 ;  /* 0x0000005f291e7223 */ /* 0x000fe2000001005e */
        /* <DEDUP_REMOVED lines=12> */
.L_x_4164:
        /* <DEDUP_REMOVED lines=15> */
.L_x_4166:
[----:B------:R-:W-:Y:S05]  /*63d0*/  BSYNC B0 ;  /* 0x0000000000007941 */ /* 0x000fea0003800000 */
.L_x_4165:
[--C-:B------:R-:W-:Y:S01]  /*63e0*/  FADD.FTZ R37, R87, -R92.reuse ;  /* 0x8000005c57257221 */ /* 0x100fe20000010000 */
[--C-:B0-----:R-:W-:Y:S01]  /*63f0*/  FADD.FTZ R39, R93, -R92.reuse ;  /* 0x8000005c5d277221 */ /* 0x101fe20000010000 */
[--C-:B------:R-:W-:Y:S01]  /*6400*/  FADD.FTZ R69, R97, -R92.reuse ;  /* 0x8000005c61457221 */ /* 0x100fe20000010000 */
[----:B------:R-:W-:Y:S01]  /*6410*/  FADD.FTZ R87, R99, -R92 ;  /* 0x8000005c63577221 */ /* 0x000fe20000010000 */
        /* <DEDUP_REMOVED lines=17> */
.L_x_4167:
        /* <DEDUP_REMOVED lines=15> */
.L_x_4169:
[----:B------:R-:W-:Y:S05]  /*6620*/  BSYNC B0 ;  /* 0x0000000000007941 */ /* 0x000fea0003800000 */
.L_x_4168:
        /* <DEDUP_REMOVED lines=15> */
.L_x_4170:
        /* <DEDUP_REMOVED lines=15> */
.L_x_4172:
[----:B------:R-:W-:Y:S05]  /*6810*/  BSYNC B0 ;  /* 0x0000000000007941 */ /* 0x000fea0003800000 */
.L_x_4171:
[--C-:B------:R-:W-:Y:S02]  /*6820*/  HADD2.F32 R95, -RZ, R82.reuse.H0_H0 ;  /* 0x20000052ff5f7230 */ /* 0x100fe40000004100 */
[--C-:B0-----:R-:W-:Y:S01]  /*6830*/  FADD.FTZ R39, R69, -R92.reuse ;  /* 0x8000005c45277221 */ /* 0x101fe20000010000 */
        /* <DEDUP_REMOVED lines=40> */
[----:B------:R-:W-:Y:S02]  /*6ac0*/  HADD2.F32 R71, -RZ, R71.H1_H1 ;  /* 0x30000047ff477230 */ /* 0x000fe40000004100 */
[--C-:B------:R-:W-:Y:S01]  /*6ad0*/  FADD.FTZ R117, R109, -R92.reuse ;  /* 0x8000005c6d757221 */ /* 0x100fe20000010000 */
        /* <DEDUP_REMOVED lines=17> */
[----:B------:R-:W-:Y:S01]  /*6bf0*/  FMUL.FTZ R39, R39, R42 ;  /* 0x0000002a27277220 */ /* 0x000fe20000410000 */
[----:B------:R-:W-:Y:S02]  /*6c00*/  HADD2.F32 R72, -RZ, R72.H1_H1 ;  /* 0x30000048ff487230 */ /* 0x000fe40000004100 */
[----:B------:R-:W-:Y:S01]  /*6c10*/  FADD.FTZ R83, R80, -R92 ;  /* 0x8000005c50537221 */ /* 0x000fe20000010000 */
[----:B------:R-:W-:-:S02]  /*6c20*/  HADD2.F32 R79, -RZ, R79.H1_H1 ;  /* 0x3000004fff4f7230 */ /* 0x000fc40000004100 */
[-C--:B------:R-:W-:Y:S01]  /*6c30*/  FMUL.FTZ R30, R30, R42.reuse ;  /* 0x0000002a1e1e7220 */ /* 0x080fe20000410000 */
[----:B------:R-:W-:Y:S02]  /*6c40*/  HADD2.F32 R86, -RZ, R86.H1_H1 ;  /* 0x30000056ff567230 */ /* 0x000fe40000004100 */
[-C--:B------:R-:W-:Y:S01]  /*6c50*/  FMUL.FTZ R32, R32, R42.reuse ;  /* 0x0000002a20207220 */ /* 0x080fe20000410000 */
[----:B------:R-:W-:Y:S02]  /*6c60*/  HADD2.F32 R113, -RZ, R85.H1_H1 ;  /* 0x30000055ff717230 */ /* 0x000fe40000004100 */
[-C--:B------:R-:W-:Y:S01]  /*6c70*/  FMUL.FTZ R34, R34, R42.reuse ;  /* 0x0000002a22227220 */ /* 0x080fe20000410000 */
[----:B------:R-:W-:Y:S02]  /*6c80*/  HADD2.F32 R111, -RZ, R81.H1_H1 ;  /* 0x30000051ff6f7230 */ /* 0x000fe40000004100 */
[--C-:B------:R-:W-:Y:S01]  /*6c90*/  FADD.FTZ R81, R78, -R92.reuse ;  /* 0x8000005c4e517221 */ /* 0x100fe20000010000 */
[-C--:B------:R-:W-:Y:S01]  /*6ca0*/  FMUL.FTZ R36, R36, R42.reuse ;  /* 0x0000002a24247220 */ /* 0x080fe20000410000 */
[-C--:B------:R-:W-:Y:S01]  /*6cb0*/  FMUL.FTZ R38, R38, R42.reuse ;  /* 0x0000002a26267220 */ /* 0x080fe20000410000 */
[-C--:B------:R-:W-:Y:S01]  /*6cc0*/  FMUL.FTZ R44, R44, R42.reuse ;  /* 0x0000002a2c2c7220 */ /* 0x080fe20000410000 */
[--C-:B------:R-:W-:Y:S01]  /*6cd0*/  FADD.FTZ R97, R97, -R92.reuse ;  /* 0x8000005c61617221 */ /* 0x100fe20000010000 */
[--C-:B------:R-:W-:Y:S01]  /*6ce0*/  FADD.FTZ R85, R72, -R92.reuse ;  /* 0x8000005c48557221 */ /* 0x100fe20000010000 */
[--C-:B------:R-:W-:Y:S01]  /*6cf0*/  FADD.FTZ R79, R79, -R92.reuse ;  /* 0x8000005c4f4f7221 */ /* 0x100fe20000010000 */
[--C-:B------:R-:W-:Y:S01]  /*6d00*/  FADD.FTZ R87, R86, -R92.reuse ;  /* 0x8000005c56577221 */ /* 0x100fe20000010000 */
        /* <DEDUP_REMOVED lines=11> */
[--C-:B------:R-:W-:Y:S01]  /*6dc0*/  FADD.FTZ R109, R113, -R92.reuse ;  /* 0x8000005c716d7221 */ /* 0x100fe20000010000 */
[----:B------:R-:W-:Y:S01]  /*6dd0*/  FADD.FTZ R111, R111, -R92 ;  /* 0x8000005c6f6f7221 */ /* 0x000fe20000010000 */
        /* <DEDUP_REMOVED lines=27> */
[-C--:B------:R-:W-:Y:S01]  /*6f90*/  FMUL.FTZ R79, R79, R42.reuse ;  /* 0x0000002a4f4f7220 */ /* 0x080fe20000410000 */
[-C--:B------:R-:W-:Y:S01]  /*6fa0*/  FMUL.FTZ R81, R81, R42.reuse ;  /* 0x0000002a51517220 */ /* 0x080fe20000410000 */
[-C--:B------:R-:W-:Y:S01]  /*6fb0*/  FMUL.FTZ R83, R83, R42.reuse ;  /* 0x0000002a53537220 */ /* 0x080fe20000410000 */
[-C--:B------:R-:W-:Y:S01]  /*6fc0*/  FMUL.FTZ R87, R87, R42.reuse ;  /* 0x0000002a57577220 */ /* 0x080fe20000410000 */
[----:B------:R-:W-:Y:S01]  /*6fd0*/  FMUL.FTZ R117, R105, R42 ;  /* 0x0000002a69757220 */ /* 0x000fe20000410000 */
[----:B------:R-:W-:Y:S01]  /*6fe0*/  FFMA.FTZ R40, R40, R84, R43 ;  /* 0x0000005428287223 */ /* 0x000fe2000001002b */
[-C--:B------:R-:W-:Y:S01]  /*6ff0*/  FMUL.FTZ R69, R69, R42.reuse ;  /* 0x0000002a45457220 */ /* 0x080fe20000410000 */
[-C--:B------:R-:W-:Y:S01]  /*7000*/  FMUL.FTZ R113, R95, R42.reuse ;  /* 0x0000002a5f717220 */ /* 0x080fe20000410000 */
[-C--:B------:R-:W-:Y:S01]  /*7010*/  FMUL.FTZ R115, R99, R42.reuse ;  /* 0x0000002a63737220 */ /* 0x080fe20000410000 */
[-C--:B------:R-:W-:Y:S01]  /*7020*/  FMUL.FTZ R109, R109, R42.reuse ;  /* 0x0000002a6d6d7220 */ /* 0x080fe20000410000 */
[-C--:B------:R-:W-:Y:S01]  /*7030*/  FMUL.FTZ R111, R111, R42.reuse ;  /* 0x0000002a6f6f7220 */ /* 0x080fe20000410000 */
        /* <DEDUP_REMOVED lines=31> */
.L_x_4173:
        /* <DEDUP_REMOVED lines=15> */
.L_x_4175:
[----:B------:R-:W-:Y:S05]  /*7320*/  BSYNC B0 ;  /* 0x0000000000007941 */ /* 0x000fea0003800000 */
.L_x_4174:
        /* <DEDUP_REMOVED lines=11> */
.L_x_4176:
        /* <DEDUP_REMOVED lines=15> */
.L_x_4178:
[----:B------:R-:W-:Y:S05]  /*74d0*/  BSYNC B0 ;  /* 0x0000000000007941 */ /* 0x000fea0003800000 */
.L_x_4177:
[----:B0-----:R-:W-:Y:S01]  /*74e0*/  IADD3 R41, R2, 0x1f0, RZ ;  /* 0x000001f002297810 */ /* 0x001fe20007ffe0ff */
        /* <DEDUP_REMOVED lines=11> */
.L_x_4179:
        /* <DEDUP_REMOVED lines=15> */
.L_x_4181:
[----:B------:R-:W-:Y:S05]  /*7690*/  BSYNC B0 ;  /* 0x0000000000007941 */ /* 0x000fea0003800000 */
.L_x_4180:
[----:B------:R-:W-:Y:S05]  /*76a0*/  @!P6 BRA `(.L_x_4182) ;  /* 0x000000000028e947 */ /* 0x000fea0003800000 */
        /* <DEDUP_REMOVED lines=10> */
.L_x_4182:
        /* <DEDUP_REMOVED lines=15> */
.L_x_4184:
[----:B------:R-:W-:Y:S05]  /*7840*/  BSYNC B0 ;  /* 0x0000000000007941 */ /* 0x000fea0003800000 */
.L_x_4183:
        /* <DEDUP_REMOVED lines=11> */
.L_x_4185:
        /* <DEDUP_REMOVED lines=15> */
.L_x_4187:
[----:B------:R-:W-:Y:S05]  /*79f0*/  BSYNC B0 ;  /* 0x0000000000007941 */ /* 0x000fea0003800000 */
.L_x_4186:
        /* <DEDUP_REMOVED lines=11> */
.L_x_4188:
        /* <DEDUP_REMOVED lines=15> */
.L_x_4190:
[----:B------:R-:W-:Y:S05]  /*7ba0*/  BSYNC B0 ;  /* 0x0000000000007941 */ /* 0x000fea0003800000 */
.L_x_4189:
        /* <DEDUP_REMOVED lines=11> */
.L_x_4191:
        /* <DEDUP_REMOVED lines=15> */
.L_x_4193:
[----:B------:R-:W-:Y:S05]  /*7d50*/  BSYNC B0 ;  /* 0x0000000000007941 */ /* 0x000fea0003800000 */
.L_x_4192:
        /* <DEDUP_REMOVED lines=11> */
.L_x_4194:
        /* <DEDUP_REMOVED lines=17> */
.L_x_4196:
[----:B------:R-:W-:Y:S05]  /*7f20*/  BSYNC B0 ;  /* 0x0000000000007941 */ /* 0x000fea0003800000 */
.L_x_4195:
        /* <DEDUP_REMOVED lines=11> */
.L_x_4197:
        /* <DEDUP_REMOVED lines=17> */
.L_x_4199:
[----:B------:R-:W-:Y:S05]  /*80f0*/  BSYNC B0 ;  /* 0x0000000000007941 */ /* 0x000fea0003800000 */
.L_x_4198:
        /* <DEDUP_REMOVED lines=11> */
.L_x_4200:
        /* <DEDUP_REMOVED lines=17> */
.L_x_4202:
[----:B------:R-:W-:Y:S05]  /*82c0*/  BSYNC B0 ;  /* 0x0000000000007941 */ /* 0x000fea0003800000 */
.L_x_4201:
        /* <DEDUP_REMOVED lines=11> */
.L_x_4203:
        /* <DEDUP_REMOVED lines=17> */
.L_x_4205:
[----:B------:R-:W-:Y:S05]  /*8490*/  BSYNC B0 ;  /* 0x0000000000007941 */ /* 0x000fea0003800000 */
.L_x_4204:
        /* <DEDUP_REMOVED lines=11> */
.L_x_4206:
        /* <DEDUP_REMOVED lines=17> */
.L_x_4208:
[----:B------:R-:W-:Y:S05]  /*8660*/  BSYNC B0 ;  /* 0x0000000000007941 */ /* 0x000fea0003800000 */
.L_x_4207:
        /* <DEDUP_REMOVED lines=11> */
.L_x_4209:
[----:B------:R-:W-:Y:S01]  /*8720*/  LOP3.LUT P5, RZ, R70, 0x1, RZ, 0xc0, !PT ;  /* 0x0000000146ff7812 */ /* 0x000fe200078ac0ff */
[----:B------:R-:W-:-:S12]  /*8730*/  BSSY B0, `(.L_x_4210) ;  /* 0x0000010000007945 */ /* 0x000fd80003800000 */
        /* <DEDUP_REMOVED lines=15> */
.L_x_4211:
[----:B------:R-:W-:Y:S05]  /*8830*/  BSYNC B0 ;  /* 0x0000000000007941 */ /* 0x000fea0003800000 */
.L_x_4210:
        /* <DEDUP_REMOVED lines=11> */
.L_x_4212:
[----:B------:R-:W-:Y:S04]  /*88f0*/  BSSY B0, `(.L_x_4213) ;  /* 0x0000010000007945 */ /* 0x000fe80003800000 */
[----:B------:R-:W-:Y:S05]  /*8900*/  @!P0 BRA `(.L_x_4214) ;  /* 0x0000000000388947 */ /* 0x000fea0003800000 */
[----:B------:R-:W-:Y:S01]  /*8910*/  IADD3 R43, R2, 0x1a0, RZ ;  /* 0x000001a0022b7810 */ /* 0x000fe20007ffe0ff */
[----:B------:R-:W-:Y:S01]  /*8920*/  ULDC.64 UR12, c[0x0][0x270] ;  /* 0x00009c00000c7ab9 */ /* 0x000fe20000000a00 */
[----:B------:R-:W-:Y:S02]  /*8930*/  MOV R38, R88 ;  /* 0x0000005800267202 */ /* 0x000fe40000000f00 */
[----:B------:R-:W-:Y:S02]  /*8940*/  SHF.R.S32.HI R42, RZ, 0x1f, R43 ;  /* 0x0000001fff2a7819 */ /* 0x000fe4000001142b */
[----:B0-----:R-:W-:Y:S02]  /*8950*/  MOV R39, R91 ;  /* 0x0000005b00277202 */ /* 0x001fe40000000f00 */
        /* <DEDUP_REMOVED lines=9> */
.L_x_4214:
[----:B------:R-:W-:Y:S05]  /*89f0*/  BSYNC B0 ;  /* 0x0000000000007941 */ /* 0x000fea0003800000 */
.L_x_4213:
        /* <DEDUP_REMOVED lines=11> */
.L_x_4215:
        /* <DEDUP_REMOVED lines=16> */
.L_x_4217:
[----:B------:R-:W-:Y:S05]  /*8bb0*/  BSYNC B0 ;  /* 0x0000000000007941 */ /* 0x000fea0003800000 */
.L_x_4216:
        /* <DEDUP_REMOVED lines=11> */
.L_x_4218:
        /* <DEDUP_REMOVED lines=16> */
.L_x_4220:
[----:B------:R-:W-:Y:S05]  /*8d70*/  BSYNC B0 ;  /* 0x0000000000007941 */ /* 0x000fea0003800000 */
.L_x_4219:
        /* <DEDUP_REMOVED lines=11> */
.L_x_4221:
        /* <DEDUP_REMOVED lines=16> */
.L_x_4223:
[----:B------:R-:W-:Y:S05]  /*8f30*/  BSYNC B0 ;  /* 0x0000000000007941 */ /* 0x000fea0003800000 */
.L_x_4222:
        /* <DEDUP_REMOVED lines=11> */
.L_x_4224:
        /* <DEDUP_REMOVED lines=16> */
.L_x_4226:
[----:B------:R-:W-:Y:S05]  /*90f0*/  BSYNC B0 ;  /* 0x0000000000007941 */ /* 0x000fea0003800000 */
.L_x_4225:
        /* <DEDUP_REMOVED lines=11> */
.L_x_4227:
        /* <DEDUP_REMOVED lines=17> */
.L_x_4229:
[----:B------:R-:W-:Y:S05]  /*92c0*/  BSYNC B0 ;  /* 0x0000000000007941 */ /* 0x000fea0003800000 */
.L_x_4228:
[----:B0-----:R-:W0:Y:S01]  /*92d0*/  LDC R37, c[0x0][0x10] ;  /* 0x00000400ff257b82 */ /* 0x001e220000000800 */
[----:B------:R-:W-:Y:S02]  /*92e0*/  IADD3 R26, R26, 0x1, RZ ;  /* 0x000000011a1a7810 */ /* 0x000fe40007ffe0ff */
[----:B0-----:R-:W-:-:S04]  /*92f0*/  IADD3 R24, R37, R24, RZ ;  /* 0x0000001825187210 */ /* 0x001fc80007ffe0ff */
[----:B------:R-:W-:-:S13]  /*9300*/  ISETP.GE.AND P5, PT, R24, UR4, PT ;  /* 0x0000000418007c0c */ /* 0x000fda000bfa6270 */
[----:B------:R-:W-:Y:S05]  /*9310*/  @!P5 BRA `(.L_x_4230) ;  /* 0xffffff780044d947 */ /* 0x000fea000383ffff */
[----:B------:R-:W-:Y:S05]  /*9320*/  EXIT ;  /* 0x000000000000794d */ /* 0x000fea0003800000 */
.L_x_4231:
        /* <DEDUP_REMOVED lines=13> */
.L_x_5196:


//--------------------- .text._Z35group_norm_nhwc_fwd_one_pass_kernelI11Fp16IOFp16WLi64ELi60ELi480EEv26Group_norm_nhwc_fwd_params --------------------------
	.section	.text._Z35group_norm_nhwc_fwd_one_pass_kernelI11Fp16IOFp16WLi64ELi60ELi480EEv26Group_norm_nhwc_fwd_params,"ax",@progbits
	.align	128
        .global         _Z35group_norm_nhwc_fwd_one_pass_kernelI11Fp16IOFp16WLi64ELi60ELi480EEv26Group_norm_nhwc_fwd_params
        .type           _Z35group_norm_nhwc_fwd_one_pass_kernelI11Fp16IOFp16WLi64ELi60ELi480EEv26Group_norm_nhwc_fwd_params,@function
        .size           _Z35group_norm_nhwc_fwd_one_pass_kernelI11Fp16IOFp16WLi64ELi60ELi480EEv26Group_norm_nhwc_fwd_params,(.L_x_5197 - _Z35group_norm_nhwc_fwd_one_pass_kernelI11Fp16IOFp16WLi64ELi60ELi480EEv26Group_norm_nhwc_fwd_params)
        .other          _Z35group_norm_nhwc_fwd_one_pass_kernelI11Fp16IOFp16WLi64ELi60ELi480EEv26Group_norm_nhwc_fwd_params,@"STO_CUDA_ENTRY STV_DEFAULT"
_Z35group_norm_nhwc_fwd_one_pass_kernelI11Fp16IOFp16WLi64ELi60ELi480EEv26Group_norm_nhwc_fwd_params:
.text._Z35group_norm_nhwc_fwd_one_pass_kernelI11Fp16IOFp16WLi64ELi60ELi480EEv26Group_norm_nhwc_fwd_params:
        /* <DEDUP_REMOVED lines=23> */
.L_x_4253:
        /* <DEDUP_REMOVED lines=207> */
.L_x_4233:
[----:B------:R-:W-:Y:S05]  /*0e60*/  BSYNC B0 ;  /* 0x0000000000007941 */ /* 0x000fea0003800000 */
.L_x_4232:
        /* <DEDUP_REMOVED lines=28> */
.L_x_4236:
[----:B-1----:R-:W2:Y:S04]  /*1030*/  LDG.E.STRONG.GPU R11, desc[UR8][R8.64] ;  /* 0x00000008080b7981 */ /* 0x002ea8000c1ef900 */
[----:B--2---:R-:W-:Y:S01]  /*1040*/  CCTL.IVALL ;  /* 0x00000000ff00798f */ /* 0x004fe20002000000 */
[----:B------:R-:W-:Y:S05]  /*1050*/  YIELD ;  /* 0x0000000000007946 */ /* 0x000fea0003800000 */
[----:B------:R-:W-:-:S13]  /*1060*/  ISETP.NE.AND P1, PT, R11, R28, PT ;  /* 0x0000001c0b00720c */ /* 0x000fda0003f25270 */
[----:B------:R-:W-:Y:S05]  /*1070*/  @P1 BRA `(.L_x_4236) ;  /* 0xfffffffc00ec1947 */ /* 0x000fea000383ffff */
.L_x_4235:
        /* <DEDUP_REMOVED lines=11> */
.L_x_4238:
        /* <DEDUP_REMOVED lines=63> */
.L_x_4237:
        /* <DEDUP_REMOVED lines=19> */
.L_x_4240:
[----:B------:R-:W-:Y:S05]  /*1650*/  BSYNC B0 ;  /* 0x0000000000007941 */ /* 0x000fea0003800000 */
.L_x_4239:
        /* <DEDUP_REMOVED lines=32> */
.L_x_4234:
        /* <DEDUP_REMOVED lines=54> */
[----:B------:R-:W-:Y:S01]  /*1bc0*/  ISETP.GT.U32.OR P3, PT, R0, 0x1df, P3 ;  /* 0x000001df0000780c */ /* 0x000fe20001f64470 */
[----:B--2---:R-:W-:Y:S02]  /*1bd0*/  HADD2.F32 R11, -RZ, R28.H0_H0 ;  /* 0x2000001cff0b7230 */ /* 0x004fe40000004100 */
[----:B------:R-:W-:Y:S02]  /*1be0*/  HADD2.F32 R28, -RZ, R22.H1_H1 ;  /* 0x30000016ff1c7230 */ /* 0x000fe40000004100 */
[----:B---3--:R-:W-:-:S03]  /*1bf0*/  HADD2.F32 R2, -RZ, R2.H0_H0 ;  /* 0x20000002ff027230 */ /* 0x008fc60000004100 */
[----:B------:R-:W-:Y:S02]  /*1c00*/  FADD.FTZ R28, R28, -R10 ;  /* 0x8000000a1c1c7221 */ /* 0x000fe40000010000 */
[--C-:B------:R-:W-:Y:S02]  /*1c10*/  FFMA.FTZ R14, R2, R13, R11.reuse ;  /* 0x0000000d020e7223 */ /* 0x100fe4000001000b */
[----:B------:R-:W-:Y:S01]  /*1c20*/  FMUL.FTZ R28, R28, R9 ;  /* 0x000000091c1c7220 */ /* 0x000fe20000410000 */
[----:B------:R-:W-:-:S03]  /*1c30*/  FFMA.FTZ R13, R2, R12, R11 ;  /* 0x0000000c020d7223 */ /* 0x000fc6000001000b */
[C-C-:B------:R-:W-:Y:S01]  /*1c40*/  FFMA.FTZ R12, R2.reuse, R28, R11.reuse ;  /* 0x0000001c020c7223 */ /* 0x140fe2000001000b */
[----:B------:R-:W-:Y:S01]  /*1c50*/  FFMA.FTZ R2, R2, R15, R11 ;  /* 0x0000000f02027223 */ /* 0x000fe2000001000b */
[----:B------:R-:W-:Y:S02]  /*1c60*/  HADD2.F32 R15, -RZ, R22.H0_H0 ;  /* 0x20000016ff0f7230 */ /* 0x000fe40000004100 */
[----:B------:R-:W-:Y:S02]  /*1c70*/  HADD2.F32 R11, -RZ, R19.H0_H0 ;  /* 0x20000013ff0b7230 */ /* 0x000fe40000004100 */
[----:B------:R-:W-:Y:S02]  /*1c80*/  HADD2.F32 R19, -RZ, R18.H0_H0 ;  /* 0x20000012ff137230 */ /* 0x000fe40000004100 */
[--C-:B------:R-:W-:Y:S01]  /*1c90*/  FADD.FTZ R28, R15, -R10.reuse ;  /* 0x8000000a0f1c7221 */ /* 0x100fe20000010000 */
[----:B------:R-:W-:Y:S01]  /*1ca0*/  IADD3 R15, R17, 0x30, RZ ;  /* 0x00000030110f7810 */ /* 0x000fe20007ffe0ff */
[--C-:B------:R-:W-:Y:S01]  /*1cb0*/  FADD.FTZ R22, R21, -R10.reuse ;  /* 0x8000000a15167221 */ /* 0x100fe20000010000 */
[--C-:B------:R-:W-:Y:S01]  /*1cc0*/  FADD.FTZ R11, R11, -R10.reuse ;  /* 0x8000000a0b0b7221 */ /* 0x100fe20000010000 */
[----:B------:R-:W-:Y:S01]  /*1cd0*/  FADD.FTZ R10, R19, -R10 ;  /* 0x8000000a130a7221 */ /* 0x000fe20000010000 */
[----:B------:R-:W-:-:S02]  /*1ce0*/  ISETP.GE.U32.AND P1, PT, R15, UR12, PT ;  /* 0x0000000c0f007c0c */ /* 0x000fc4000bf26070 */
[----:B------:R-:W-:Y:S01]  /*1cf0*/  SHF.R.S32.HI R18, RZ, 0x1f, R15 ;  /* 0x0000001fff127819 */ /* 0x000fe2000001140f */
[----:B----4-:R-:W-:Y:S02]  /*1d00*/  HADD2.F32 R23, -RZ, R23.H0_H0 ;  /* 0x20000017ff177230 */ /* 0x010fe40000004100 */
[-C--:B------:R-:W-:Y:S01]  /*1d10*/  FMUL.FTZ R11, R11, R9.reuse ;  /* 0x000000090b0b7220 */ /* 0x080fe20000410000 */
[----:B-----5:R-:W-:Y:S02]  /*1d20*/  HADD2.F32 R8, -RZ, R8.H0_H0 ;  /* 0x20000008ff087230 */ /* 0x020fe40000004100 */
[-C--:B------:R-:W-:Y:S01]  /*1d30*/  FMUL.FTZ R19, R28, R9.reuse ;  /* 0x000000091c137220 */ /* 0x080fe20000410000 */
[-C--:B------:R-:W-:Y:S01]  /*1d40*/  FMUL.FTZ R21, R10, R9.reuse ;  /* 0x000000090a157220 */ /* 0x080fe20000410000 */
[----:B------:R-:W-:Y:S01]  /*1d50*/  ISETP.GE.AND.EX P1, PT, R18, UR13, PT, P1 ;  /* 0x0000000d12007c0c */ /* 0x000fe2000bf26310 */
[----:B------:R-:W-:Y:S01]  /*1d60*/  FMUL.FTZ R9, R22, R9 ;  /* 0x0000000916097220 */ /* 0x000fe20000410000 */
        /* <DEDUP_REMOVED lines=16> */
.L_x_4241:
        /* <DEDUP_REMOVED lines=14> */
.L_x_4243:
[----:B------:R-:W-:Y:S05]  /*1f50*/  BSYNC B0 ;  /* 0x0000000000007941 */ /* 0x000fea0003800000 */
.L_x_4242:
        /* <DEDUP_REMOVED lines=11> */
.L_x_4244:
        /* <DEDUP_REMOVED lines=14> */
.L_x_4246:
[----:B------:R-:W-:Y:S05]  /*20f0*/  BSYNC B0 ;  /* 0x0000000000007941 */ /* 0x000fea0003800000 */
.L_x_4245:
        /* <DEDUP_REMOVED lines=11> */
.L_x_4247:
        /* <DEDUP_REMOVED lines=14> */
.L_x_4249:
[----:B------:R-:W-:Y:S05]  /*2290*/  BSYNC B0 ;  /* 0x0000000000007941 */ /* 0x000fea0003800000 */
.L_x_4248:
        /* <DEDUP_REMOVED lines=11> */
.L_x_4250:
        /* <DEDUP_REMOVED lines=14> */
.L_x_4252:
[----:B------:R-:W-:Y:S05]  /*2430*/  BSYNC B0 ;  /* 0x0000000000007941 */ /* 0x000fea0003800000 */
.L_x_4251:
[----:B------:R-:W4:Y:S01]  /*2440*/  LDC R5, c[0x0][0x10] ;  /* 0x00000400ff057b82 */ /* 0x000f220000000800 */
[----:B------:R-:W-:Y:S02]  /*2450*/  IADD3 R4, R4, 0x1, RZ ;  /* 0x0000000104047810 */ /* 0x000fe40007ffe0ff */
[----:B----4-:R-:W-:-:S04]  /*2460*/  IADD3 R20, R5, R20, RZ ;  /* 0x0000001405147210 */ /* 0x010fc80007ffe0ff */
[----:B------:R-:W-:-:S13]  /*2470*/  ISETP.GE.AND P1, PT, R20, UR4, PT ;  /* 0x0000000414007c0c */ /* 0x000fda000bf26270 */
[----:B------:R-:W-:Y:S05]  /*2480*/  @!P1 BRA `(.L_x_4253) ;  /* 0xffffffdc00389947 */ /* 0x000fea000383ffff */
[----:B------:R-:W-:Y:S05]  /*2490*/  EXIT ;  /* 0x000000000000794d */ /* 0x000fea0003800000 */
.L_x_4254:
        /* <DEDUP_REMOVED lines=14> */
.L_x_5197:


//--------------------- .text._Z35group_norm_nhwc_fwd_one_pass_kernelI11Fp16IOFp16WLi128ELi60ELi480EEv26Group_norm_nhwc_fwd_params --------------------------
	.section	.text._Z35group_norm_nhwc_fwd_one_pass_kernelI11Fp16IOFp16WLi128ELi60ELi480EEv26Group_norm_nhwc_fwd_params,"ax",@progbits
	.align	128
        .global         _Z35group_norm_nhwc_fwd_one_pass_kernelI11Fp16IOFp16WLi128ELi60ELi480EEv26Group_norm_nhwc_fwd_params
        .type           _Z35group_norm_nhwc_fwd_one_pass_kernelI11Fp16IOFp16WLi128ELi60ELi480EEv26Group_norm_nhwc_fwd_params,@function
        .size           _Z35group_norm_nhwc_fwd_one_pass_kernelI11Fp16IOFp16WLi128ELi60ELi480EEv26Group_norm_nhwc_fwd_params,(.L_x_5198 - _Z35group_norm_nhwc_fwd_one_pass_kernelI11Fp16IOFp16WLi128ELi60ELi480EEv26Group_norm_nhwc_fwd_params)
        .other          _Z35group_norm_nhwc_fwd_one_pass_kernelI11Fp16IOFp16WLi128ELi60ELi480EEv26Group_norm_nhwc_fwd_params,@"STO_CUDA_ENTRY STV_DEFAULT"
_Z35group_norm_nhwc_fwd_one_pass_kernelI11Fp16IOFp16WLi128ELi60ELi480EEv26Group_norm_nhwc_fwd_params:
.text._Z35group_norm_nhwc_fwd_one_pass_kernelI11Fp16IOFp16WLi128ELi60ELi480EEv26Group_norm_nhwc_fwd_params:
        /* <DEDUP_REMOVED lines=46> */
.L_x_4291:
        /* <DEDUP_REMOVED lines=283> */
.L_x_4256:
[----:B------:R-:W-:Y:S05]  /*1490*/  BSYNC B0 ;  /* 0x0000000000007941 */ /* 0x000fea0003800000 */
.L_x_4255:
        /* <DEDUP_REMOVED lines=28> */
.L_x_4259:
[----:B0-----:R-:W2:Y:S04]  /*1660*/  LDG.E.STRONG.GPU R16, desc[UR10][R14.64] ;  /* 0x0000000a0e107981 */ /* 0x001ea8000c1ef900 */
[----:B--2---:R-:W-:Y:S01]  /*1670*/  CCTL.IVALL ;  /* 0x00000000ff00798f */ /* 0x004fe20002000000 */
[----:B------:R-:W-:Y:S05]  /*1680*/  YIELD ;  /* 0x0000000000007946 */ /* 0x000fea0003800000 */
[----:B------:R-:W-:-:S13]  /*1690*/  ISETP.NE.AND P0, PT, R16, R19, PT ;  /* 0x000000131000720c */ /* 0x000fda0003f05270 */
[----:B------:R-:W-:Y:S05]  /*16a0*/  @P0 BRA `(.L_x_4259) ;  /* 0xfffffffc00ec0947 */ /* 0x000fea000383ffff */
.L_x_4258:
        /* <DEDUP_REMOVED lines=17> */
.L_x_4263:
        /* <DEDUP_REMOVED lines=115> */
.L_x_4262:
        /* <DEDUP_REMOVED lines=61> */
.L_x_4264:
[----:B------:R-:W-:-:S13]  /*22c0*/  ISETP.NE.OR P0, PT, R14, RZ, P0 ;  /* 0x000000ff0e00720c */ /* 0x000fda0000705670 */
[----:B------:R-:W-:Y:S05]  /*22d0*/  @!P0 BRA `(.L_x_4260) ;  /* 0x00000000007c8947 */ /* 0x000fea0003800000 */
.L_x_4261:
        /* <DEDUP_REMOVED lines=31> */
.L_x_4260:
        /* <DEDUP_REMOVED lines=11> */
.L_x_4266:
[----:B------:R-:W-:Y:S05]  /*2580*/  BSYNC B0 ;  /* 0x0000000000007941 */ /* 0x000fea0003800000 */
.L_x_4265:
        /* <DEDUP_REMOVED lines=16> */
.L_x_4257:
        /* <DEDUP_REMOVED lines=50> */
[----:B--2---:R-:W-:Y:S02]  /*29b0*/  HADD2.F32 R14, -RZ, R23.H0_H0 ;  /* 0x20000017ff0e7230 */ /* 0x004fe40000004100 */
[----:B---3--:R-:W-:Y:S02]  /*29c0*/  HADD2.F32 R15, -RZ, R24.H0_H0 ;  /* 0x20000018ff0f7230 */ /* 0x008fe40000004100 */
[----:B----4-:R-:W-:Y:S02]  /*29d0*/  HADD2.F32 R17, -RZ, R25.H0_H0 ;  /* 0x20000019ff117230 */ /* 0x010fe40000004100 */
[----:B-----5:R-:W-:-:S02]  /*29e0*/  HADD2.F32 R16, -RZ, R26.H0_H0 ;  /* 0x2000001aff107230 */ /* 0x020fc40000004100 */
[--C-:B------:R-:W-:Y:S01]  /*29f0*/  FADD.FTZ R26, R27, -R18.reuse ;  /* 0x800000121b1a7221 */ /* 0x100fe20000010000 */
[----:B------:R-:W-:Y:S01]  /*2a00*/  FADD.FTZ R27, R29, -R18 ;  /* 0x800000121d1b7221 */ /* 0x000fe20000010000 */
[----:B------:R-:W-:Y:S01]  /*2a10*/  FFMA.FTZ R23, R14, R12, R17 ;  /* 0x0000000c0e177223 */ /* 0x000fe20000010011 */
        /* <DEDUP_REMOVED lines=12> */
.L_x_4267:
        /* <DEDUP_REMOVED lines=14> */
.L_x_4269:
[----:B------:R-:W-:Y:S05]  /*2bc0*/  BSYNC B0 ;  /* 0x0000000000007941 */ /* 0x000fea0003800000 */
.L_x_4268:
        /* <DEDUP_REMOVED lines=17> */
.L_x_4270:
        /* <DEDUP_REMOVED lines=14> */
.L_x_4272:
[----:B------:R-:W-:Y:S05]  /*2dc0*/  BSYNC B0 ;  /* 0x0000000000007941 */ /* 0x000fea0003800000 */
.L_x_4271:
        /* <DEDUP_REMOVED lines=22> */
.L_x_4273:
        /* <DEDUP_REMOVED lines=14> */
.L_x_4275:
[----:B------:R-:W-:Y:S05]  /*3010*/  BSYNC B0 ;  /* 0x0000000000007941 */ /* 0x000fea0003800000 */
.L_x_4274:
        /* <DEDUP_REMOVED lines=17> */
.L_x_4276:
        /* <DEDUP_REMOVED lines=14> */
.L_x_4278:
[----:B------:R-:W-:Y:S05]  /*3210*/  BSYNC B0 ;  /* 0x0000000000007941 */ /* 0x000fea0003800000 */
.L_x_4277:
        /* <DEDUP_REMOVED lines=32> */
.L_x_4279:
        /* <DEDUP_REMOVED lines=14> */
.L_x_4281:
[----:B------:R-:W-:Y:S05]  /*3500*/  BSYNC B0 ;  /* 0x0000000000007941 */ /* 0x000fea0003800000 */
.L_x_4280:
        /* <DEDUP_REMOVED lines=17> */
.L_x_4282:
        /* <DEDUP_REMOVED lines=14> */
.L_x_4284:
[----:B------:R-:W-:Y:S05]  /*3700*/  BSYNC B0 ;  /* 0x0000000000007941 */ /* 0x000fea0003800000 */
.L_x_4283:
        /* <DEDUP_REMOVED lines=33> */
.L_x_4285:
        /* <DEDUP_REMOVED lines=14> */
.L_x_4287:
[----:B------:R-:W-:Y:S05]  /*3a00*/  BSYNC B0 ;  /* 0x0000000000007941 */ /* 0x000fea0003800000 */
.L_x_4286:
        /* <DEDUP_REMOVED lines=11> */
.L_x_4288:
        /* <DEDUP_REMOVED lines=13> */
.L_x_4290:
[----:B------:R-:W-:Y:S05]  /*3b90*/  BSYNC B0 ;  /* 0x0000000000007941 */ /* 0x000fea0003800000 */
.L_x_4289:
[----:B------:R-:W-:Y:S01]  /*3ba0*/  ULDC UR7, c[0x0][0x10] ;  /* 0x0000040000077ab9 */ /* 0x000fe20000000800 */
[----:B------:R-:W-:Y:S02]  /*3bb0*/  UIADD3 UR4, UR4, 0x1, URZ ;  /* 0x0000000104047890 */ /* 0x000fe4000fffe03f */
[----:B------:R-:W-:-:S04]  /*3bc0*/  UIADD3 UR6, UR7, UR6, URZ ;  /* 0x0000000607067290 */ /* 0x000fc8000fffe03f */
[----:B------:R-:W-:-:S06]  /*3bd0*/  UISETP.GE.AND UP0, UPT, UR6, UR5, UPT ;  /* 0x000000050600728c */ /* 0x000fcc000bf06270 */
[----:B------:R-:W-:-:S13]  /*3be0*/  PLOP3.LUT P0, PT, PT, PT, UP0, 0x80, 0x0 ;  /* 0x000000000000781c */ /* 0x000fda0003f0f008 */
[----:B------:R-:W-:Y:S05]  /*3bf0*/  @!P0 BRA `(.L_x_4291) ;  /* 0xffffffc400b88947 */ /* 0x000fea000383ffff */
[----:B------:R-:W-:Y:S05]  /*3c00*/  EXIT ;  /* 0x000000000000794d */ /* 0x000fea0003800000 */
.L_x_4292:
        /* <DEDUP_REMOVED lines=15> */
.L_x_5198:


//--------------------- .text._Z35group_norm_nhwc_fwd_one_pass_kernelI11Fp16IOFp16WLi256ELi60ELi480EEv26Group_norm_nhwc_fwd_params --------------------------
	.section	.text._Z35group_norm_nhwc_fwd_one_pass_kernelI11Fp16IOFp16WLi256ELi60ELi480EEv26Group_norm_nhwc_fwd_params,"ax",@progbits
	.align	128
        .global         _Z35group_norm_nhwc_fwd_one_pass_kernelI11Fp16IOFp16WLi256ELi60ELi480EEv26Group_norm_nhwc_fwd_params
        .type           _Z35group_norm_nhwc_fwd_one_pass_kernelI11Fp16IOFp16WLi256ELi60ELi480EEv26Group_norm_nhwc_fwd_params,@function
        .size           _Z35group_norm_nhwc_fwd_one_pass_kernelI11Fp16IOFp16WLi256ELi60ELi480EEv26Group_norm_nhwc_fwd_params,(.L_x_5199 - _Z35group_norm_nhwc_fwd_one_pass_kernelI11Fp16IOFp16WLi256ELi60ELi480EEv26Group_norm_nhwc_fwd_params)
        .other          _Z35group_norm_nhwc_fwd_one_pass_kernelI11Fp16IOFp16WLi256ELi60ELi480EEv26Group_norm_nhwc_fwd_params,@"STO_CUDA_ENTRY STV_DEFAULT"
_Z35group_norm_nhwc_fwd_one_pass_kernelI11Fp16IOFp16WLi256ELi60ELi480EEv26Group_norm_nhwc_fwd_params:
.text._Z35group_norm_nhwc_fwd_one_pass_kernelI11Fp16IOFp16WLi256ELi60ELi480EEv26Group_norm_nhwc_fwd_params:
        /* <DEDUP_REMOVED lines=40> */
.L_x_4350:
        /* <DEDUP_REMOVED lines=475> */
.L_x_4294:
[----:B------:R-:W-:Y:S05]  /*2030*/  BSYNC B0 ;  /* 0x0000000000007941 */ /* 0x000fea0003800000 */
.L_x_4293:
        /* <DEDUP_REMOVED lines=28> */
.L_x_4297:
[----:B-1----:R-:W2:Y:S04]  /*2200*/  LDG.E.STRONG.GPU R16, desc[UR8][R14.64] ;  /* 0x000000080e107981 */ /* 0x002ea8000c1ef900 */
[----:B--2---:R-:W-:Y:S01]  /*2210*/  CCTL.IVALL ;  /* 0x00000000ff00798f */ /* 0x004fe20002000000 */
[----:B------:R-:W-:Y:S05]  /*2220*/  YIELD ;  /* 0x0000000000007946 */ /* 0x000fea0003800000 */
[----:B------:R-:W-:-:S13]  /*2230*/  ISETP.NE.AND P1, PT, R16, R19, PT ;  /* 0x000000131000720c */ /* 0x000fda0003f25270 */
[----:B------:R-:W-:Y:S05]  /*2240*/  @P1 BRA `(.L_x_4297) ;  /* 0xfffffffc00ec1947 */ /* 0x000fea000383ffff */
.L_x_4296:
        /* <DEDUP_REMOVED lines=11> */
.L_x_4299:
        /* <DEDUP_REMOVED lines=63> */
.L_x_4298:
        /* <DEDUP_REMOVED lines=19> */
.L_x_4301:
[----:B------:R-:W-:Y:S05]  /*2820*/  BSYNC B0 ;  /* 0x0000000000007941 */ /* 0x000fea0003800000 */
.L_x_4300:
        /* <DEDUP_REMOVED lines=32> */
.L_x_4295:
        /* <DEDUP_REMOVED lines=47> */
[----:B--2---:R-:W-:Y:S02]  /*2d20*/  HADD2.F32 R20, -RZ, R59.H0_H0 ;  /* 0x2000003bff147230 */ /* 0x004fe40000004100 */
[----:B---3--:R-:W-:Y:S02]  /*2d30*/  HADD2.F32 R21, -RZ, R60.H0_H0 ;  /* 0x2000003cff157230 */ /* 0x008fe40000004100 */
[----:B----4-:R-:W-:Y:S02]  /*2d40*/  HADD2.F32 R19, -RZ, R28.H0_H0 ;  /* 0x2000001cff137230 */ /* 0x010fe40000004100 */
[----:B------:R-:W-:Y:S01]  /*2d50*/  FADD.FTZ R28, R61, -R16 ;  /* 0x800000103d1c7221 */ /* 0x000fe20000010000 */
[----:B------:R-:W-:-:S02]  /*2d60*/  HADD2.F32 R18, -RZ, R58.H0_H0 ;  /* 0x2000003aff127230 */ /* 0x000fc40000004100 */
        /* <DEDUP_REMOVED lines=13> */
.L_x_4302:
        /* <DEDUP_REMOVED lines=14> */
.L_x_4304:
[----:B------:R-:W-:Y:S05]  /*2f20*/  BSYNC B0 ;  /* 0x0000000000007941 */ /* 0x000fea0003800000 */
.L_x_4303:
        /* <DEDUP_REMOVED lines=17> */
.L_x_4305:
        /* <DEDUP_REMOVED lines=14> */
.L_x_4307:
[----:B------:R-:W-:Y:S05]  /*3120*/  BSYNC B0 ;  /* 0x0000000000007941 */ /* 0x000fea0003800000 */
.L_x_4306:
        /* <DEDUP_REMOVED lines=32> */
.L_x_4308:
        /* <DEDUP_REMOVED lines=14> */
.L_x_4310:
[----:B------:R-:W-:Y:S05]  /*3410*/  BSYNC B0 ;  /* 0x0000000000007941 */ /* 0x000fea0003800000 */
.L_x_4309:
        /* <DEDUP_REMOVED lines=17> */
.L_x_4311:
        /* <DEDUP_REMOVED lines=14> */
.L_x_4313:
[----:B------:R-:W-:Y:S05]  /*3610*/  BSYNC B0 ;  /* 0x0000000000007941 */ /* 0x000fea0003800000 */
.L_x_4312:
        /* <DEDUP_REMOVED lines=17> */
.L_x_4314:
        /* <DEDUP_REMOVED lines=14> */
.L_x_4316:
[----:B------:R-:W-:Y:S05]  /*3810*/  BSYNC B0 ;  /* 0x0000000000007941 */ /* 0x000fea0003800000 */
.L_x_4315:
        /* <DEDUP_REMOVED lines=67> */
.L_x_4317:
        /* <DEDUP_REMOVED lines=14> */
.L_x_4319:
[----:B------:R-:W-:Y:S05]  /*3d30*/  BSYNC B0 ;  /* 0x0000000000007941 */ /* 0x000fea0003800000 */
.L_x_4318:
        /* <DEDUP_REMOVED lines=13> */
.L_x_4320:
        /* <DEDUP_REMOVED lines=14> */
.L_x_4322:
[----:B------:R-:W-:Y:S05]  /*3ef0*/  BSYNC B0 ;  /* 0x0000000000007941 */ /* 0x000fea0003800000 */
.L_x_4321:
        /* <DEDUP_REMOVED lines=51> */
.L_x_4323:
        /* <DEDUP_REMOVED lines=14> */
.L_x_4325:
[----:B------:R-:W-:Y:S05]  /*4310*/  BSYNC B0 ;  /* 0x0000000000007941 */ /* 0x000fea0003800000 */
.L_x_4324:
        /* <DEDUP_REMOVED lines=13> */
.L_x_4326:
        /* <DEDUP_REMOVED lines=14> */
.L_x_4328:
[----:B------:R-:W-:Y:S05]  /*44d0*/  BSYNC B0 ;  /* 0x0000000000007941 */ /* 0x000fea0003800000 */
.L_x_4327:
        /* <DEDUP_REMOVED lines=13> */
.L_x_4329:
        /* <DEDUP_REMOVED lines=14> */
.L_x_4331:
[----:B------:R-:W-:Y:S05]  /*4690*/  BSYNC B0 ;  /* 0x0000000000007941 */ /* 0x000fea0003800000 */
.L_x_4330:
        /* <DEDUP_REMOVED lines=14> */
.L_x_4332:
        /* <DEDUP_REMOVED lines=14> */
.L_x_4334:
[----:B------:R-:W-:Y:S05]  /*4860*/  BSYNC B0 ;  /* 0x0000000000007941 */ /* 0x000fea0003800000 */
.L_x_4333:
        /* <DEDUP_REMOVED lines=39> */
.L_x_4335:
        /* <DEDUP_REMOVED lines=14> */
.L_x_4337:
[----:B------:R-:W-:Y:S05]  /*4bc0*/  BSYNC B0 ;  /* 0x0000000000007941 */ /* 0x000fea0003800000 */
.L_x_4336:
        /* <DEDUP_REMOVED lines=11> */
.L_x_4338:
        /* <DEDUP_REMOVED lines=14> */
.L_x_4340:
[----:B------:R-:W-:Y:S05]  /*4d60*/  BSYNC B0 ;  /* 0x0000000000007941 */ /* 0x000fea0003800000 */
.L_x_4339:
        /* <DEDUP_REMOVED lines=11> */
.L_x_4341:
        /* <DEDUP_REMOVED lines=14> */
.L_x_4343:
[----:B------:R-:W-:Y:S05]  /*4f00*/  BSYNC B0 ;  /* 0x0000000000007941 */ /* 0x000fea0003800000 */
.L_x_4342:
        /* <DEDUP_REMOVED lines=11> */
.L_x_4344:
        /* <DEDUP_REMOVED lines=14> */
.L_x_4346:
[----:B------:R-:W-:Y:S05]  /*50a0*/  BSYNC B0 ;  /* 0x0000000000007941 */ /* 0x000fea0003800000 */
.L_x_4345:
        /* <DEDUP_REMOVED lines=11> */
.L_x_4347:
        /* <DEDUP_REMOVED lines=13> */
.L_x_4349:
[----:B------:R-:W-:Y:S05]  /*5230*/  BSYNC B0 ;  /* 0x0000000000007941 */ /* 0x000fea0003800000 */
.L_x_4348:
[----:B------:R-:W5:Y:S01]  /*5240*/  LDC R0, c[0x0][0x10] ;  /* 0x00000400ff007b82 */ /* 0x000f620000000800 */
[----:B------:R-:W-:Y:S02]  /*5250*/  IADD3 R6, R6, 0x1, RZ ;  /* 0x0000000106067810 */ /* 0x000fe40007ffe0ff */
[----:B-----5:R-:W-:-:S04]  /*5260*/  IADD3 R39, R0, R39, RZ ;  /* 0x0000002700277210 */ /* 0x020fc80007ffe0ff */
[----:B------:R-:W-:-:S13]  /*5270*/  ISETP.GE.AND P1, PT, R39, UR4, PT ;  /* 0x0000000427007c0c */ /* 0x000fda000bf26270 */
[----:B------:R-:W-:Y:S05]  /*5280*/  @!P1 BRA `(.L_x_4350) ;  /* 0xffffffac00fc9947 */ /* 0x000fea000383ffff */
[----:B------:R-:W-:Y:S05]  /*5290*/  EXIT ;  /* 0x000000000000794d */ /* 0x000fea0003800000 */
.L_x_4351:
        /* <DEDUP_REMOVED lines=14> */
.L_x_5199:


//--------------------- .text._Z35group_norm_nhwc_fwd_one_pass_kernelI11Fp16IOFp16WLi512ELi60ELi480EEv26Group_norm_nhwc_fwd_params --------------------------
	.section	.text._Z35group_norm_nhwc_fwd_one_pass_kernelI11Fp16IOFp16WLi512ELi60ELi480EEv26Group_norm_nhwc_fwd_params,"ax",@progbits
	.align	128
        .global         _Z35group_norm_nhwc_fwd_one_pass_kernelI11Fp16IOFp16WLi512ELi60ELi480EEv26Group_norm_nhwc_fwd_params
        .type           _Z35group_norm_nhwc_fwd_one_pass_kernelI11Fp16IOFp16WLi512ELi60ELi480EEv26Group_norm_nhwc_fwd_params,@function
        .size           _Z35group_norm_nhwc_fwd_one_pass_kernelI11Fp16IOFp16WLi512ELi60ELi480EEv26Group_norm_nhwc_fwd_params,(.L_x_5200 - _Z35group_norm_nhwc_fwd_one_pass_kernelI11Fp16IOFp16WLi512ELi60ELi480EEv26Group_norm_nhwc_fwd_params)
        .other          _Z35group_norm_nhwc_fwd_one_pass_kernelI11Fp16IOFp16WLi512ELi60ELi480EEv26Group_norm_nhwc_fwd_params,@"STO_CUDA_ENTRY STV_DEFAULT"
_Z35group_norm_nhwc_fwd_one_pass_kernelI11Fp16IOFp16WLi512ELi60ELi480EEv26Group_norm_nhwc_fwd_params:
.text._Z35group_norm_nhwc_fwd_one_pass_kernelI11Fp16IOFp16WLi512ELi60ELi480EEv26Group_norm_nhwc_fwd_params:
        /* <DEDUP_REMOVED lines=195> */
.L_x_4457:
        /* <DEDUP_REMOVED lines=814> */
.L_x_4353:
[----:B------:R-:W-:Y:S05]  /*3f10*/  BSYNC B0 ;  /* 0x0000000000007941 */ /* 0x000fea0003800000 */
.L_x_4352:
        /* <DEDUP_REMOVED lines=28> */
.L_x_4356:
[----:B-1----:R-:W2:Y:S04]  /*40e0*/  LDG.E.STRONG.GPU R38, desc[UR8][R36.64] ;  /* 0x0000000824267981 */ /* 0x002ea8000c1ef900 */
[----:B--2---:R-:W-:Y:S01]  /*40f0*/  CCTL.IVALL ;  /* 0x00000000ff00798f */ /* 0x004fe20002000000 */
[----:B------:R-:W-:Y:S05]  /*4100*/  YIELD ;  /* 0x0000000000007946 */ /* 0x000fea0003800000 */
[----:B------:R-:W-:-:S13]  /*4110*/  ISETP.NE.AND P6, PT, R38, R97, PT ;  /* 0x000000612600720c */ /* 0x000fda0003fc5270 */
[----:B------:R-:W-:Y:S05]  /*4120*/  @P6 BRA `(.L_x_4356) ;  /* 0xfffffffc00ec6947 */ /* 0x000fea000383ffff */
.L_x_4355:
        /* <DEDUP_REMOVED lines=11> */
.L_x_4358:
        /* <DEDUP_REMOVED lines=63> */
.L_x_4357:
        /* <DEDUP_REMOVED lines=18> */
.L_x_4360:
[----:B------:R-:W-:Y:S05]  /*46f0*/  BSYNC B0 ;  /* 0x0000000000007941 */ /* 0x000fea0003800000 */
.L_x_4359:
        /* <DEDUP_REMOVED lines=33> */
.L_x_4354:
        /* <DEDUP_REMOVED lines=42> */
[----:B--2---:R-:W-:Y:S02]  /*4bb0*/  HADD2.F32 R43, -RZ, R43.H0_H0 ;  /* 0x2000002bff2b7230 */ /* 0x004fe40000004100 */
[----:B---3--:R-:W-:Y:S02]  /*4bc0*/  HADD2.F32 R94, -RZ, R94.H0_H0 ;  /* 0x2000005eff5e7230 */ /* 0x008fe40000004100 */
[----:B----4-:R-:W-:-:S02]  /*4bd0*/  HADD2.F32 R40, -RZ, R40.H0_H0 ;  /* 0x20000028ff287230 */ /* 0x010fc40000004100 */
        /* <DEDUP_REMOVED lines=14> */
.L_x_4361:
        /* <DEDUP_REMOVED lines=15> */
.L_x_4363:
[----:B------:R-:W-:Y:S05]  /*4db0*/  BSYNC B0 ;  /* 0x0000000000007941 */ /* 0x000fea0003800000 */
.L_x_4362:
        /* <DEDUP_REMOVED lines=19> */
.L_x_4364:
        /* <DEDUP_REMOVED lines=15> */
.L_x_4366:
[----:B------:R-:W-:Y:S05]  /*4fe0*/  BSYNC B0 ;  /* 0x0000000000007941 */ /* 0x000fea0003800000 */
.L_x_4365:
        /* <DEDUP_REMOVED lines=19> */
.L_x_4367:
        /* <DEDUP_REMOVED lines=15> */
.L_x_4369:
[----:B------:R-:W-:Y:S05]  /*5210*/  BSYNC B0 ;  /* 0x0000000000007941 */ /* 0x000fea0003800000 */
.L_x_4368:
        /* <DEDUP_REMOVED lines=19> */
.L_x_4370:
        /* <DEDUP_REMOVED lines=15> */
.L_x_4372:
[----:B------:R-:W-:Y:S05]  /*5440*/  BSYNC B0 ;  /* 0x0000000000007941 */ /* 0x000fea0003800000 */
.L_x_4371:
        /* <DEDUP_REMOVED lines=23> */
.L_x_4373:
        /* <DEDUP_REMOVED lines=15> */
.L_x_4375:
[----:B------:R-:W-:Y:S05]  /*56b0*/  BSYNC B0 ;  /* 0x0000000000007941 */ /* 0x000fea0003800000 */
.L_x_4374:
        /* <DEDUP_REMOVED lines=17> */
.L_x_4376:
        /* <DEDUP_REMOVED lines=15> */
.L_x_4378:
[----:B------:R-:W-:Y:S05]  /*58c0*/  BSYNC B0 ;  /* 0x0000000000007941 */ /* 0x000fea0003800000 */
.L_x_4377:
        /* <DEDUP_REMOVED lines=23> */
.L_x_4379:
        /* <DEDUP_REMOVED lines=15> */
.L_x_4381:
[----:B------:R-:W-:Y:S05]  /*5b30*/  BSYNC B0 ;  /* 0x0000000000007941 */ /* 0x000fea0003800000 */
.L_x_4380:
        /* <DEDUP_REMOVED lines=15> */
.L_x_4382:
        /* <DEDUP_REMOVED lines=15> */
.L_x_4384:
[----:B------:R-:W-:Y:S05]  /*5d20*/  BSYNC B0 ;  /* 0x0000000000007941 */ /* 0x000fea0003800000 */
.L_x_4383:
        /* <DEDUP_REMOVED lines=23> */
.L_x_4385:
        /* <DEDUP_REMOVED lines=15> */
.L_x_4387:
[----:B------:R-:W-:Y:S05]  /*5f90*/  BSYNC B0 ;  /* 0x0000000000007941 */ /* 0x000fea0003800000 */
.L_x_4386:
        /* <DEDUP_REMOVED lines=17> */
.L_x_4388:
        /* <DEDUP_REMOVED lines=15> */
.L_x_4390:
[----:B------:R-:W-:Y:S05]  /*61a0*/  BSYNC B0 ;  /* 0x0000000000007941 */ /* 0x000fea0003800000 */
.L_x_4389:
        /* <DEDUP_REMOVED lines=19> */
.L_x_4391:
        /* <DEDUP_REMOVED lines=15> */
.L_x_4393:
[----:B------:R-:W-:Y:S05]  /*63d0*/  BSYNC B0 ;  /* 0x0000000000007941 */ /* 0x000fea0003800000 */
.L_x_4392:
        /* <DEDUP_REMOVED lines=21> */
.L_x_4394:
        /* <DEDUP_REMOVED lines=15> */
.L_x_4396:
[----:B------:R-:W-:Y:S05]  /*6620*/  BSYNC B0 ;  /* 0x0000000000007941 */ /* 0x000fea0003800000 */
.L_x_4395:
        /* <DEDUP_REMOVED lines=15> */
.L_x_4397:
        /* <DEDUP_REMOVED lines=15> */
.L_x_4399:
[----:B------:R-:W-:Y:S05]  /*6810*/  BSYNC B0 ;  /* 0x0000000000007941 */ /* 0x000fea0003800000 */
.L_x_4398:
        /* <DEDUP_REMOVED lines=161> */
.L_x_4400:
        /* <DEDUP_REMOVED lines=15> */
.L_x_4402:
[----:B------:R-:W-:Y:S05]  /*7320*/  BSYNC B0 ;  /* 0x0000000000007941 */ /* 0x000fea0003800000 */
.L_x_4401:
        /* <DEDUP_REMOVED lines=11> */
.L_x_4403:
        /* <DEDUP_REMOVED lines=15> */
.L_x_4405:
[----:B------:R-:W-:Y:S05]  /*74d0*/  BSYNC B0 ;  /* 0x0000000000007941 */ /* 0x000fea0003800000 */
.L_x_4404:
        /* <DEDUP_REMOVED lines=12> */
.L_x_4406:
        /* <DEDUP_REMOVED lines=15> */
.L_x_4408:
[----:B------:R-:W-:Y:S05]  /*7690*/  BSYNC B0 ;  /* 0x0000000000007941 */ /* 0x000fea0003800000 */
.L_x_4407:
        /* <DEDUP_REMOVED lines=11> */
.L_x_4409:
        /* <DEDUP_REMOVED lines=15> */
.L_x_4411:
[----:B------:R-:W-:Y:S05]  /*7840*/  BSYNC B0 ;  /* 0x0000000000007941 */ /* 0x000fea0003800000 */
.L_x_4410:
        /* <DEDUP_REMOVED lines=11> */
.L_x_4412:
        /* <DEDUP_REMOVED lines=15> */
.L_x_4414:
[----:B------:R-:W-:Y:S05]  /*79f0*/  BSYNC B0 ;  /* 0x0000000000007941 */ /* 0x000fea0003800000 */
.L_x_4413:
        /* <DEDUP_REMOVED lines=11> */
.L_x_4415:
        /* <DEDUP_REMOVED lines=15> */
.L_x_4417:
[----:B------:R-:W-:Y:S05]  /*7ba0*/  BSYNC B0 ;  /* 0x0000000000007941 */ /* 0x000fea0003800000 */
.L_x_4416:
        /* <DEDUP_REMOVED lines=11> */
.L_x_4418:
        /* <DEDUP_REMOVED lines=15> */
.L_x_4420:
[----:B------:R-:W-:Y:S05]  /*7d50*/  BSYNC B0 ;  /* 0x0000000000007941 */ /* 0x000fea0003800000 */
.L_x_4419:
        /* <DEDUP_REMOVED lines=11> */
.L_x_4421:
        /* <DEDUP_REMOVED lines=17> */
.L_x_4423:
[----:B------:R-:W-:Y:S05]  /*7f20*/  BSYNC B0 ;  /* 0x0000000000007941 */ /* 0x000fea0003800000 */
.L_x_4422:
        /* <DEDUP_REMOVED lines=11> */
.L_x_4424:
        /* <DEDUP_REMOVED lines=17> */
.L_x_4426:
[----:B------:R-:W-:Y:S05]  /*80f0*/  BSYNC B0 ;  /* 0x0000000000007941 */ /* 0x000fea0003800000 */
.L_x_4425:
        /* <DEDUP_REMOVED lines=11> */
.L_x_4427:
        /* <DEDUP_REMOVED lines=17> */
.L_x_4429:
[----:B------:R-:W-:Y:S05]  /*82c0*/  BSYNC B0 ;  /* 0x0000000000007941 */ /* 0x000fea0003800000 */
.L_x_4428:
        /* <DEDUP_REMOVED lines=11> */
.L_x_4430:
        /* <DEDUP_REMOVED lines=17> */
.L_x_4432:
[----:B------:R-:W-:Y:S05]  /*8490*/  BSYNC B0 ;  /* 0x0000000000007941 */ /* 0x000fea0003800000 */
.L_x_4431:
        /* <DEDUP_REMOVED lines=11> */
.L_x_4433:
        /* <DEDUP_REMOVED lines=17> */
.L_x_4435:
[----:B------:R-:W-:Y:S05]  /*8660*/  BSYNC B0 ;  /* 0x0000000000007941 */ /* 0x000fea0003800000 */
.L_x_4434:
        /* <DEDUP_REMOVED lines=11> */
.L_x_4436:
        /* <DEDUP_REMOVED lines=17> */
.L_x_4438:
[----:B------:R-:W-:Y:S05]  /*8830*/  BSYNC B0 ;  /* 0x0000000000007941 */ /* 0x000fea0003800000 */
.L_x_4437:
        /* <DEDUP_REMOVED lines=11> */
.L_x_4439:
        /* <DEDUP_REMOVED lines=16> */
.L_x_4441:
[----:B------:R-:W-:Y:S05]  /*89f0*/  BSYNC B0 ;  /* 0x0000000000007941 */ /* 0x000fea0003800000 */
.L_x_4440:
        /* <DEDUP_REMOVED lines=11> */
.L_x_4442:
        /* <DEDUP_REMOVED lines=16> */
.L_x_4444:
[----:B------:R-:W-:Y:S05]  /*8bb0*/  BSYNC B0 ;  /* 0x0000000000007941 */ /* 0x000fea0003800000 */
.L_x_4443:
        /* <DEDUP_REMOVED lines=11> */
.L_x_4445:
        /* <DEDUP_REMOVED lines=16> */
.L_x_4447:
[----:B------:R-:W-:Y:S05]  /*8d70*/  BSYNC B0 ;  /* 0x0000000000007941 */ /* 0x000fea0003800000 */
.L_x_4446:
        /* <DEDUP_REMOVED lines=11> */
.L_x_4448:
        /* <DEDUP_REMOVED lines=16> */
.L_x_4450:
[----:B------:R-:W-:Y:S05]  /*8f30*/  BSYNC B0 ;  /* 0x0000000000007941 */ /* 0x000fea0003800000 */
.L_x_4449:
        /* <DEDUP_REMOVED lines=11> */
.L_x_4451:
        /* <DEDUP_REMOVED lines=16> */
.L_x_4453:
[----:B------:R-:W-:Y:S05]  /*90f0*/  BSYNC B0 ;  /* 0x0000000000007941 */ /* 0x000fea0003800000 */
.L_x_4452:
        /* <DEDUP_REMOVED lines=11> */
.L_x_4454:
        /* <DEDUP_REMOVED lines=17> */
.L_x_4456:
[----:B------:R-:W-:Y:S05]  /*92c0*/  BSYNC B0 ;  /* 0x0000000000007941 */ /* 0x000fea0003800000 */
.L_x_4455:
[----:B0-----:R-:W0:Y:S01]  /*92d0*/  LDC R37, c[0x0][0x10] ;  /* 0x00000400ff257b82 */ /* 0x001e220000000800 */
[----:B------:R-:W-:Y:S02]  /*92e0*/  IADD3 R26, R26, 0x1, RZ ;  /* 0x000000011a1a7810 */ /* 0x000fe40007ffe0ff */
[----:B0-----:R-:W-:-:S04]  /*92f0*/  IADD3 R24, R37, R24, RZ ;  /* 0x0000001825187210 */ /* 0x001fc80007ffe0ff */
[----:B------:R-:W-:-:S13]  /*9300*/  ISETP.GE.AND P5, PT, R24, UR4, PT ;  /* 0x0000000418007c0c */ /* 0x000fda000bfa6270 */
[----:B------:R-:W-:Y:S05]  /*9310*/  @!P5 BRA `(.L_x_4457) ;  /* 0xffffff780044d947 */ /* 0x000fea000383ffff */
[----:B------:R-:W-:Y:S05]  /*9320*/  EXIT ;  /* 0x000000000000794d */ /* 0x000fea0003800000 */
.L_x_4458:
        /* <DEDUP_REMOVED lines=13> */
.L_x_5200:


//--------------------- .text._Z35group_norm_nhwc_fwd_one_pass_kernelI11Fp32IOFp32WLi64ELi60ELi480EEv26Group_norm_nhwc_fwd_params --------------------------
	.section	.text._Z35group_norm_nhwc_fwd_one_pass_kernelI11Fp32IOFp32WLi64ELi60ELi480EEv26Group_norm_nhwc_fwd_params,"ax",@progbits
	.align	128
        .global         _Z35group_norm_nhwc_fwd_one_pass_kernelI11Fp32IOFp32WLi64ELi60ELi480EEv26Group_norm_nhwc_fwd_params
        .type           _Z35group_norm_nhwc_fwd_one_pass_kernelI11Fp32IOFp32WLi64ELi60ELi480EEv26Group_norm_nhwc_fwd_params,@function
        .size           _Z35group_norm_nhwc_fwd_one_pass_kernelI11Fp32IOFp32WLi64ELi60ELi480EEv26Group_norm_nhwc_fwd_params,(.L_x_5201 - _Z35group_norm_nhwc_fwd_one_pass_kernelI11Fp32IOFp32WLi64ELi60ELi480EEv26Group_norm_nhwc_fwd_params)
        .other          _Z35group_norm_nhwc_fwd_one_pass_kernelI11Fp32IOFp32WLi64ELi60ELi480EEv26Group_norm_nhwc_fwd_params,@"STO_CUDA_ENTRY STV_DEFAULT"
_Z35group_norm_nhwc_fwd_one_pass_kernelI11Fp32IOFp32WLi64ELi60ELi480EEv26Group_norm_nhwc_fwd_params:
.text._Z35group_norm_nhwc_fwd_one_pass_kernelI11Fp32IOFp32WLi64ELi60ELi480EEv26Group_norm_nhwc_fwd_params:
        /* <DEDUP_REMOVED lines=19> */
[----:B------:R-:W-:-:S03]  /*0130*/  ULDC.64 UR8, c[0x0][0x208] ;  /* 0x0000820000087ab9 */ /* 0x000fc60000000a00 */
[----:B------:R-:W-:-:S13]  /*0140*/  ISETP.LT.U32.AND P0, PT, R2, 0x1e0, !P0 ;  /* 0x000001e00200780c */ /* 0x000fda0004701070 */
.L_x_4480:
[----:B0-----:R-:W0:Y:S01]  /*0150*/  LDC R11, c[0x0][0x288] ;  /* 0x0000a200ff0b7b82 */ /* 0x001e220000000800 */
[----:B------:R-:W-:Y:S01]  /*0160*/  IADD3 R25, R31, 0x20, RZ ;  /* 0x000000201f197810 */ /* 0x000fe20007ffe0ff */
[----:B------:R-:W-:Y:S01]  /*0170*/  ULDC.64 UR10, c[0x0][0x278] ;  /* 0x00009e00000a7ab9 */ /* 0x000fe20000000a00 */
[----:B------:R-:W-:Y:S02]  /*0180*/  SHF.R.S32.HI R29, RZ, 0x1f, R30 ;  /* 0x0000001fff1d7819 */ /* 0x000fe4000001141e */
[----:B------:R-:W-:-:S03]  /*0190*/  SHF.R.S32.HI R21, RZ, 0x1f, R25 ;  /* 0x0000001fff157819 */ /* 0x000fc60000011419 */
[----:B------:R-:W1:Y:S01]  /*01a0*/  @P0 LDC.64 R16, c[0x0][0x220] ;  /* 0x00008800ff100b82 */ /* 0x000e620000000a00 */
[----:B0-----:R-:W-:Y:S02]  /*01b0*/  IABS R7, R11 ;  /* 0x0000000b00077213 */ /* 0x001fe40000000000 */
[----:B------:R-:W-:Y:S02]  /*01c0*/  ISETP.NE.AND P3, PT, R11, RZ, PT ;  /* 0x000000ff0b00720c */ /* 0x000fe40003f65270 */
        /* <DEDUP_REMOVED lines=18> */
[----:B------:R-:W-:Y:S02]  /*02f0*/  ISETP.GE.U32.AND P2, PT, R30, UR10, PT ;  /* 0x0000000a1e007c0c */ /* 0x000fe4000bf46070 */
[----:B------:R-:W-:Y:S02]  /*0300*/  IADD3 R6, R31, 0x30, RZ ;  /* 0x000000301f067810 */ /* 0x000fe40007ffe0ff */
[----:B------:R-:W-:-:S04]  /*0310*/  ISETP.GE.AND.EX P2, PT, R29, UR11, PT, P2 ;  /* 0x0000000b1d007c0c */ /* 0x000fc8000bf46320 */
[----:B------:R-:W-:-:S03]  /*0320*/  ISETP.GT.U32.OR P2, PT, R2, 0x1df, P2 ;  /* 0x000001df0200780c */ /* 0x000fc60001744470 */
[----:B------:R-:W-:Y:S02]  /*0330*/  @P1 IADD3 R5, R5, 0x1, RZ ;  /* 0x0000000105051810 */ /* 0x000fe40007ffe0ff */
[----:B------:R-:W-:Y:S02]  /*0340*/  ISETP.GE.U32.AND P1, PT, R25, UR10, PT ;  /* 0x0000000a19007c0c */ /* 0x000fe4000bf26070 */
[----:B------:R-:W-:Y:S01]  /*0350*/  MOV R9, R5 ;  /* 0x0000000500097202 */ /* 0x000fe20000000f00 */
[C---:B------:R-:W-:Y:S01]  /*0360*/  IMAD.WIDE.U32 R4, R2.reuse, -0x77777777, RZ ;  /* 0x8888888902047825 */ /* 0x040fe200078e00ff */
[----:B------:R-:W-:Y:S02]  /*0370*/  ISETP.GE.AND.EX P1, PT, R21, UR11, PT, P1 ;  /* 0x0000000b15007c0c */ /* 0x000fe4000bf26310 */
[----:B------:R-:W-:Y:S02]  /*0380*/  @!P4 IADD3 R9, -R9, RZ, RZ ;  /* 0x000000ff0909c210 */ /* 0x000fe40007ffe1ff */
[----:B------:R-:W-:Y:S01]  /*0390*/  ISETP.GT.U32.OR P1, PT, R2, 0x1df, P1 ;  /* 0x000001df0200780c */ /* 0x000fe20000f24470 */
[----:B------:R-:W0:Y:S01]  /*03a0*/  @!P2 LDC.64 R12, c[0x0][0x270] ;  /* 0x00009c00ff0cab82 */ /* 0x000e220000000a00 */
[----:B------:R-:W-:-:S02]  /*03b0*/  @!P3 LOP3.LUT R9, RZ, R11, RZ, 0x33, !PT ;  /* 0x0000000bff09b212 */ /* 0x000fc400078e33ff */
[----:B------:R-:W-:Y:S02]  /*03c0*/  SHF.R.U32.HI R5, RZ, 0x4, R5 ;  /* 0x00000004ff057819 */ /* 0x000fe40000011605 */
[----:B------:R-:W-:Y:S02]  /*03d0*/  IADD3 R7, -R9, RZ, RZ ;  /* 0x000000ff09077210 */ /* 0x000fe40007ffe1ff */
[----:B------:R-:W-:Y:S01]  /*03e0*/  ISETP.GE.U32.AND P3, PT, R6, UR10, PT ;  /* 0x0000000a06007c0c */ /* 0x000fe2000bf66070 */
[----:B------:R-:W-:Y:S02]  /*03f0*/  IMAD R8, R5, -0x1e, R2 ;  /* 0xffffffe205087824 */ /* 0x000fe400078e0202 */
[----:B------:R-:W2:Y:S01]  /*0400*/  @P0 LDC.64 R4, c[0x0][0x270] ;  /* 0x00009c00ff040b82 */ /* 0x000ea20000000a00 */
[----:B------:R-:W-:Y:S01]  /*0410*/  IMAD R28, R11, R7, R32 ;  /* 0x000000070b1c7224 */ /* 0x000fe200078e0220 */
[----:B------:R-:W-:Y:S02]  /*0420*/  SHF.R.S32.HI R7, RZ, 0x1f, R6 ;  /* 0x0000001fff077819 */ /* 0x000fe40000011406 */
[----:B------:R-:W-:Y:S01]  /*0430*/  SHF.L.U32 R35, R8, 0x1, RZ ;  /* 0x0000000108237819 */ /* 0x000fe200000006ff */
[----:B------:R-:W-:Y:S01]  /*0440*/  IMAD R28, R28, 0x3c, RZ ;  /* 0x0000003c1c1c7824 */ /* 0x000fe200078e02ff */
[----:B------:R-:W-:-:S02]  /*0450*/  SHF.R.S32.HI R8, RZ, 0x1f, R9 ;  /* 0x0000001fff087819 */ /* 0x000fc40000011409 */
[----:B------:R-:W3:Y:S01]  /*0460*/  @!P1 LDC.64 R18, c[0x0][0x270] ;  /* 0x00009c00ff129b82 */ /* 0x000ee20000000a00 */
[----:B------:R-:W-:Y:S02]  /*0470*/  SHF.R.S32.HI R11, RZ, 0x1f, R35 ;  /* 0x0000001fff0b7819 */ /* 0x000fe40000011423 */
[----:B------:R-:W-:Y:S02]  /*0480*/  IADD3 R34, P4, R35, R28, RZ ;  /* 0x0000001c23227210 */ /* 0x000fe40007f9e0ff */
[----:B------:R-:W-:Y:S01]  /*0490*/  ISETP.GE.AND.EX P3, PT, R7, UR11, PT, P3 ;  /* 0x0000000b07007c0c */ /* 0x000fe2000bf66330 */
[----:B------:R-:W-:Y:S01]  /*04a0*/  ULDC.64 UR10, c[0x0][0x280] ;  /* 0x0000a000000a7ab9 */ /* 0x000fe20000000a00 */
[----:B------:R-:W-:Y:S01]  /*04b0*/  LEA.HI.X.SX32 R35, R28, R11, 0x1, P4 ;  /* 0x0000000b1c237211 */ /* 0x000fe200020f0eff */
[----:B------:R-:W-:Y:S01]  /*04c0*/  IMAD R8, R8, UR10, RZ ;  /* 0x0000000a08087c24 */ /* 0x000fe2000f8e02ff */
[----:B------:R-:W-:Y:S01]  /*04d0*/  ISETP.GT.U32.OR P3, PT, R2, 0x1df, P3 ;  /* 0x000001df0200780c */ /* 0x000fe20001f64470 */
[----:B------:R-:W4:Y:S01]  /*04e0*/  @!P2 LDC.64 R10, c[0x0][0x220] ;  /* 0x00008800ff0aab82 */ /* 0x000f220000000a00 */
[----:B0-----:R-:W-:-:S02]  /*04f0*/  @!P2 IMAD R22, R29, R12, RZ ;  /* 0x0000000c1d16a224 */ /* 0x001fc400078e02ff */
[C---:B------:R-:W-:Y:S02]  /*0500*/  IMAD R37, R9.reuse, UR11, R8 ;  /* 0x0000000b09257c24 */ /* 0x040fe4000f8e0208 */
[----:B------:R-:W-:-:S03]  /*0510*/  IMAD.WIDE.U32 R34, R9, UR10, R34 ;  /* 0x0000000a09227c25 */ /* 0x000fc6000f8e0022 */
[----:B------:R-:W0:Y:S01]  /*0520*/  @!P1 LDC.64 R8, c[0x0][0x220] ;  /* 0x00008800ff089b82 */ /* 0x000e220000000a00 */
[----:B--2---:R-:W-:Y:S01]  /*0530*/  @P0 IMAD R20, R3, R4, RZ ;  /* 0x0000000403140224 */ /* 0x004fe200078e02ff */
[----:B------:R-:W-:Y:S02]  /*0540*/  IADD3 R37, R35, R37, RZ ;  /* 0x0000002523257210 */ /* 0x000fe40007ffe0ff */
[----:B------:R-:W-:Y:S01]  /*0550*/  @P0 MOV R36, R34 ;  /* 0x0000002200240202 */ /* 0x000fe20000000f00 */
[----:B------:R-:W-:Y:S01]  /*0560*/  @P0 IMAD R27, R31, R5, R20 ;  /* 0x000000051f1b0224 */ /* 0x000fe200078e0214 */
[----:B------:R-:W-:Y:S01]  /*0570*/  @!P1 MOV R5, R37 ;  /* 0x0000002500059202 */ /* 0x000fe20000000f00 */
[----:B---3--:R-:W-:Y:S01]  /*0580*/  @!P1 IMAD R24, R21, R18, RZ ;  /* 0x0000001215189224 */ /* 0x008fe200078e02ff */
[----:B------:R-:W2:Y:S01]  /*0590*/  @!P3 LDC.64 R14, c[0x0][0x270] ;  /* 0x00009c00ff0ebb82 */ /* 0x000ea20000000a00 */
[----:B------:R-:W-:Y:S01]  /*05a0*/  @P0 IMAD.WIDE.U32 R20, R31, R4, R36 ;  /* 0x000000041f140225 */ /* 0x000fe200078e0024 */
[----:B------:R-:W-:-:S03]  /*05b0*/  @!P1 MOV R4, R34 ;  /* 0x0000002200049202 */ /* 0x000fc60000000f00 */
[C---:B------:R-:W-:Y:S01]  /*05c0*/  @!P1 IMAD R23, R25.reuse, R19, R24 ;  /* 0x0000001319179224 */ /* 0x040fe200078e0218 */
[----:B------:R-:W-:Y:S01]  /*05d0*/  @!P2 MOV R19, R37 ;  /* 0x000000250013a202 */ /* 0x000fe20000000f00 */
[----:B------:R-:W-:Y:S01]  /*05e0*/  @!P1 IMAD.WIDE.U32 R4, R25, R18, R4 ;  /* 0x0000001219049225 */ /* 0x000fe200078e0004 */
[----:B------:R-:W-:Y:S02]  /*05f0*/  @!P2 MOV R18, R34 ;  /* 0x000000220012a202 */ /* 0x000fe40000000f00 */
[----:B------:R-:W-:Y:S01]  /*0600*/  @P0 IADD3 R27, R21, R27, RZ ;  /* 0x0000001b151b0210 */ /* 0x000fe20007ffe0ff */
[----:B------:R-:W-:Y:S01]  /*0610*/  @!P2 IMAD R25, R30, R13, R22 ;  /* 0x0000000d1e19a224 */ /* 0x000fe200078e0216 */
[----:B-1----:R-:W-:Y:S01]  /*0620*/  @P0 LEA R16, P4, R20, R16, 0x2 ;  /* 0x0000001014100211 */ /* 0x002fe200078810ff */
[----:B------:R-:W-:Y:S01]  /*0630*/  @!P2 IMAD.WIDE.U32 R18, R30, R12, R18 ;  /* 0x0000000c1e12a225 */ /* 0x000fe200078e0012 */
[----:B------:R-:W-:Y:S01]  /*0640*/  @!P1 IADD3 R23, R5, R23, RZ ;  /* 0x0000001705179210 */ /* 0x000fe20007ffe0ff */
[----:B------:R-:W1:Y:S01]  /*0650*/  @!P3 LDC.64 R12, c[0x0][0x220] ;  /* 0x00008800ff0cbb82 */ /* 0x000e620000000a00 */
[----:B------:R-:W-:-:S02]  /*0660*/  @P0 LEA.HI.X R17, R20, R17, R27, 0x2, P4 ;  /* 0x0000001114110211 */ /* 0x000fc400020f141b */
[----:B------:R-:W-:Y:S02]  /*0670*/  @!P2 IADD3 R25, R19, R25, RZ ;  /* 0x000000191319a210 */ /* 0x000fe40007ffe0ff */
[----:B----4-:R-:W-:Y:S02]  /*0680*/  @!P2 LEA R10, P4, R18, R10, 0x2 ;  /* 0x0000000a120aa211 */ /* 0x010fe400078810ff */
[----:B0-----:R-:W-:Y:S02]  /*0690*/  @!P1 LEA R8, P5, R4, R8, 0x2 ;  /* 0x0000000804089211 */ /* 0x001fe400078a10ff */
[----:B------:R-:W-:Y:S01]  /*06a0*/  @!P2 LEA.HI.X R11, R18, R11, R25, 0x2, P4 ;  /* 0x0000000b120ba211 */ /* 0x000fe200020f1419 */
[----:B--2---:R-:W-:Y:S01]  /*06b0*/  @!P3 IMAD R7, R7, R14, RZ ;  /* 0x0000000e0707b224 */ /* 0x004fe200078e02ff */
[----:B------:R-:W-:Y:S02]  /*06c0*/  @!P3 MOV R18, R34 ;  /* 0x000000220012b202 */ /* 0x000fe40000000f00 */
[----:B------:R-:W-:Y:S01]  /*06d0*/  @!P3 MOV R19, R37 ;  /* 0x000000250013b202 */ /* 0x000fe20000000f00 */
[----:B------:R-:W-:Y:S01]  /*06e0*/  @!P3 IMAD R21, R6, R15, R7 ;  /* 0x0000000f0615b224 */ /* 0x000fe200078e0207 */
[----:B------:R-:W-:-:S02]  /*06f0*/  @!P1 LEA.HI.X R9, R4, R9, R23, 0x2, P5 ;  /* 0x0000000904099211 */ /* 0x000fc400028f1417 */
[----:B------:R-:W-:Y:S01]  /*0700*/  MOV R5, RZ ;  /* 0x000000ff00057202 */ /* 0x000fe20000000f00 */
[----:B------:R-:W-:Y:S01]  /*0710*/  @!P3 IMAD.WIDE.U32 R14, R6, R14, R18 ;  /* 0x0000000e060eb225 */ /* 0x000fe200078e0012 */
[----:B------:R-:W-:Y:S02]  /*0720*/  MOV R4, RZ ;  /* 0x000000ff00047202 */ /* 0x000fe40000000f00 */
[----:B------:R-:W-:Y:S02]  /*0730*/  CS2R R6, SRZ ;  /* 0x0000000000067805 */ /* 0x000fe4000001ff00 */
[----:B------:R-:W-:Y:S02]  /*0740*/  CS2R R24, SRZ ;  /* 0x0000000000187805 */ /* 0x000fe4000001ff00 */
[----:B------:R-:W2:Y:S01]  /*0750*/  @P0 LDG.E.64 R4, desc[UR8][R16.64] ;  /* 0x0000000810040981 */ /* 0x000ea2000c1e1b00 */
[----:B------:R-:W-:Y:S02]  /*0760*/  @!P3 IADD3 R15, R15, R21, RZ ;  /* 0x000000150f0fb210 */ /* 0x000fe40007ffe0ff */
[----:B-1----:R-:W-:Y:S01]  /*0770*/  @!P3 LEA R12, P4, R14, R12, 0x2 ;  /* 0x0000000c0e0cb211 */ /* 0x002fe200078810ff */
[----:B------:R-:W3:Y:S01]  /*0780*/  @!P2 LDG.E.64 R6, desc[UR8][R10.64] ;  /* 0x000000080a06a981 */ /* 0x000ee2000c1e1b00 */
[----:B------:R-:W-:-:S02]  /*0790*/  CS2R R26, SRZ ;  /* 0x00000000001a7805 */ /* 0x000fc4000001ff00 */
[----:B------:R-:W-:Y:S01]  /*07a0*/  @!P3 LEA.HI.X R13, R14, R13, R15, 0x2, P4 ;  /* 0x0000000d0e0db211 */ /* 0x000fe200020f140f */
[----:B------:R0:W4:Y:S04]  /*07b0*/  @!P1 LDG.E.64 R24, desc[UR8][R8.64] ;  /* 0x0000000808189981 */ /* 0x000128000c1e1b00 */
[----:B------:R-:W5:Y:S01]  /*07c0*/  @!P3 LDG.E.64 R26, desc[UR8][R12.64] ;  /* 0x000000080c1ab981 */ /* 0x000f62000c1e1b00 */
[----:B------:R-:W1:Y:S01]  /*07d0*/  S2UR UR6, SR_CgaCtaId ;  /* 0x00000000000679c3 */ /* 0x000e620000008800 */
[----:B------:R-:W-:Y:S01]  /*07e0*/  UMOV UR5, 0x400 ;  /* 0x0000040000057882 */ /* 0x000fe20000000000 */
[----:B------:R-:W-:Y:S01]  /*07f0*/  ISETP.NE.AND P2, PT, R2, RZ, PT ;  /* 0x000000ff0200720c */ /* 0x000fe20003f45270 */
[----:B------:R-:W0:Y:S01]  /*0800*/  S2R R14, SR_LANEID ;  /* 0x00000000000e7919 */ /* 0x000e220000000000 */
[----:B------:R-:W-:Y:S01]  /*0810*/  BSSY B0, `(.L_x_4459) ;  /* 0x000005e000007945 */ /* 0x000fe20003800000 */
[----:B-1----:R-:W-:Y:S01]  /*0820*/  ULEA UR5, UR6, UR5, 0x18 ;  /* 0x0000000506057291 */ /* 0x002fe2000f8ec03f */
[----:B0-----:R-:W-:-:S02]  /*0830*/  ISETP.GT.AND P1, PT, R14, 0x1e, PT ;  /* 0x0000001e0e00780c */ /* 0x001fc40003f24270 */
[----:B------:R-:W-:Y:S01]  /*0840*/  ISETP.NE.AND P3, PT, R14, RZ, PT ;  /* 0x000000ff0e00720c */ /* 0x000fe20003f65270 */
[----:B--2---:R-:W-:Y:S01]  /*0850*/  FMUL.FTZ R17, R5, R5 ;  /* 0x0000000505117220 */ /* 0x004fe20000410000 */
[C---:B------:R-:W-:Y:S01]  /*0860*/  FADD.FTZ R15, R4.reuse, R5 ;  /* 0x00000005040f7221 */ /* 0x040fe20000010000 */
[----:B---3--:R-:W-:Y:S02]  /*0870*/  FMUL.FTZ R19, R7, R7 ;  /* 0x0000000707137220 */ /* 0x008fe40000410000 */
[----:B------:R-:W-:Y:S01]  /*0880*/  FFMA.FTZ R17, R4, R4, R17 ;  /* 0x0000000404117223 */ /* 0x000fe20000010011 */
[C---:B------:R-:W-:Y:S01]  /*0890*/  FADD.FTZ R10, R6.reuse, R7 ;  /* 0x00000007060a7221 */ /* 0x040fe20000010000 */
[----:B------:R-:W-:Y:S01]  /*08a0*/  FADD.FTZ R15, RZ, R15 ;  /* 0x0000000fff0f7221 */ /* 0x000fe20000010000 */
[----:B------:R-:W-:Y:S01]  /*08b0*/  FFMA.FTZ R8, R6, R6, R19 ;  /* 0x0000000606087223 */ /* 0x000fe20000010013 */
[----:B------:R-:W-:Y:S01]  /*08c0*/  FADD.FTZ R17, RZ, R17 ;  /* 0x00000011ff117221 */ /* 0x000fe20000010000 */
[----:B----4-:R-:W-:Y:S01]  /*08d0*/  FMUL.FTZ R11, R25, R25 ;  /* 0x00000019190b7220 */ /* 0x010fe20000410000 */
[----:B------:R-:W-:Y:S01]  /*08e0*/  FADD.FTZ R10, R15, R10 ;  /* 0x0000000a0f0a7221 */ /* 0x000fe20000010000 */
[C---:B------:R-:W-:Y:S01]  /*08f0*/  FADD.FTZ R9, R24.reuse, R25 ;  /* 0x0000001918097221 */ /* 0x040fe20000010000 */
[----:B------:R-:W-:Y:S01]  /*0900*/  FADD.FTZ R8, R17, R8 ;  /* 0x0000000811087221 */ /* 0x000fe20000010000 */
[----:B------:R-:W-:Y:S01]  /*0910*/  FFMA.FTZ R11, R24, R24, R11 ;  /* 0x00000018180b7223 */ /* 0x000fe2000001000b */
[----:B-----5:R-:W-:Y:S01]  /*0920*/  FMUL.FTZ R13, R27, R27 ;  /* 0x0000001b1b0d7220 */ /* 0x020fe20000410000 */
[----:B------:R-:W-:Y:S01]  /*0930*/  FADD.FTZ R9, R10, R9 ;  /* 0x000000090a097221 */ /* 0x000fe20000010000 */
[----:B------:R-:W-:Y:S01]  /*0940*/  FADD.FTZ R10, R26, R27 ;  /* 0x0000001b1a0a7221 */ /* 0x000fe20000010000 */
[----:B------:R-:W-:Y:S01]  /*0950*/  FADD.FTZ R11, R8, R11 ;  /* 0x0000000b080b7221 */ /* 0x000fe20000010000 */
[----:B------:R-:W-:Y:S01]  /*0960*/  FFMA.FTZ R12, R26, R26, R13 ;  /* 0x0000001a1a0c7223 */ /* 0x000fe2000001000d */
[----:B------:R-:W-:Y:S01]  /*0970*/  SHF.R.S32.HI R13, RZ, 0x1f, R2 ;  /* 0x0000001fff0d7819 */ /* 0x000fe20000011402 */
[----:B------:R-:W-:-:S02]  /*0980*/  FADD.FTZ R8, R9, R10 ;  /* 0x0000000a09087221 */ /* 0x000fc40000010000 */
[----:B------:R-:W-:Y:S01]  /*0990*/  FADD.FTZ R9, R11, R12 ;  /* 0x0000000c0b097221 */ /* 0x000fe20000010000 */
[----:B------:R-:W-:Y:S02]  /*09a0*/  LEA.HI R13, R13, R2, RZ, 0x5 ;  /* 0x000000020d0d7211 */ /* 0x000fe400078f28ff */
[----:B------:R-:W0:Y:S02]  /*09b0*/  SHFL.DOWN PT, R11, R8, 0x1, 0x1f ;  /* 0x08201f00080b7f89 */ /* 0x000e2400000e0000 */
[----:B------:R-:W-:Y:S02]  /*09c0*/  SHF.R.S32.HI R13, RZ, 0x5, R13 ;  /* 0x00000005ff0d7819 */ /* 0x000fe4000001140d */
[----:B------:R-:W1:Y:S02]  /*09d0*/  SHFL.DOWN PT, R10, R9, 0x1, 0x1f ;  /* 0x08201f00090a7f89 */ /* 0x000e6400000e0000 */
        /* <DEDUP_REMOVED lines=32> */
[----:B0-----:R-:W0:Y:S01]  /*0be0*/  LDS.128 R12, [UR5+0x40] ;  /* 0x00004005ff0c7984 */ /* 0x001e220008000c00 */
[----:B-1----:R-:W-:Y:S01]  /*0bf0*/  FADD.FTZ R33, R8, R10 ;  /* 0x0000000a08217221 */ /* 0x002fe20000010000 */
[----:B------:R-:W-:-:S03]  /*0c00*/  FADD.FTZ R8, R9, R11 ;  /* 0x0000000b09087221 */ /* 0x000fc60000010000 */
[----:B--2---:R-:W-:Y:S01]  /*0c10*/  FADD.FTZ R33, R33, R16 ;  /* 0x0000001021217221 */ /* 0x004fe20000010000 */
[----:B------:R-:W-:Y:S02]  /*0c20*/  FADD.FTZ R16, R8, R17 ;  /* 0x0000001108107221 */ /* 0x000fe40000010000 */
[----:B------:R-:W1:Y:S01]  /*0c30*/  LDS.128 R8, [UR5+0x50] ;  /* 0x00005005ff087984 */ /* 0x000e620008000c00 */
[----:B------:R-:W-:Y:S01]  /*0c40*/  FADD.FTZ R33, R33, R18 ;  /* 0x0000001221217221 */ /* 0x000fe20000010000 */
[----:B------:R-:W-:-:S03]  /*0c50*/  FADD.FTZ R16, R16, R19 ;  /* 0x0000001310107221 */ /* 0x000fc60000010000 */
[----:B---3--:R-:W-:Y:S01]  /*0c60*/  FADD.FTZ R33, R33, R20 ;  /* 0x0000001421217221 */ /* 0x008fe20000010000 */
[----:B------:R-:W-:-:S03]  /*0c70*/  FADD.FTZ R16, R16, R21 ;  /* 0x0000001510107221 */ /* 0x000fc60000010000 */
[----:B------:R-:W-:Y:S01]  /*0c80*/  FADD.FTZ R33, R33, R22 ;  /* 0x0000001621217221 */ /* 0x000fe20000010000 */
[----:B------:R-:W-:Y:S02]  /*0c90*/  FADD.FTZ R20, R16, R23 ;  /* 0x0000001710147221 */ /* 0x000fe40000010000 */
[----:B------:R-:W2:Y:S01]  /*0ca0*/  LDS.128 R16, [UR5+0x60] ;  /* 0x00006005ff107984 */ /* 0x000ea20008000c00 */
[----:B0-----:R-:W-:Y:S01]  /*0cb0*/  FADD.FTZ R33, R33, R12 ;  /* 0x0000000c21217221 */ /* 0x001fe20000010000 */
[----:B------:R-:W-:Y:S02]  /*0cc0*/  FADD.FTZ R12, R20, R13 ;  /* 0x0000000d140c7221 */ /* 0x000fe40000010000 */
[----:B------:R-:W0:Y:S01]  /*0cd0*/  LDS.128 R20, [UR5+0x70] ;  /* 0x00007005ff147984 */ /* 0x000e220008000c00 */
[----:B------:R-:W-:Y:S01]  /*0ce0*/  FADD.FTZ R33, R33, R14 ;  /* 0x0000000e21217221 */ /* 0x000fe20000010000 */
[----:B------:R-:W-:Y:S02]  /*0cf0*/  FADD.FTZ R14, R12, R15 ;  /* 0x0000000f0c0e7221 */ /* 0x000fe40000010000 */
[----:B------:R-:W3:Y:S01]  /*0d00*/  LDS.64 R12, [UR5+0x80] ;  /* 0x00008005ff0c7984 */ /* 0x000ee20008000a00 */
        /* <DEDUP_REMOVED lines=12> */
[----:B---3--:R-:W-:Y:S01]  /*0dd0*/  FADD.FTZ R8, R33, R12 ;  /* 0x0000000c21087221 */ /* 0x008fe20000010000 */
[----:B------:R-:W-:-:S07]  /*0de0*/  FADD.FTZ R9, R14, R13 ;  /* 0x0000000d0e097221 */ /* 0x000fce0000010000 */
.L_x_4460:
[----:B------:R-:W-:Y:S05]  /*0df0*/  BSYNC B0 ;  /* 0x0000000000007941 */ /* 0x000fea0003800000 */
.L_x_4459:
[----:B------:R-:W1:Y:S02]  /*0e00*/  LDC R20, c[0x0][0xc] ;  /* 0x00000300ff147b82 */ /* 0x000e640000000800 */
[----:B-1----:R-:W-:-:S13]  /*0e10*/  ISETP.GE.U32.AND P1, PT, R20, 0x2, PT ;  /* 0x000000021400780c */ /* 0x002fda0003f26070 */
[----:B------:R-:W-:Y:S05]  /*0e20*/  @!P1 BRA `(.L_x_4461) ;  /* 0x0000000800789947 */ /* 0x000fea0003800000 */
[----:B------:R-:W-:Y:S05]  /*0e30*/  @P2 BRA `(.L_x_4462) ;  /* 0x00000000007c2947 */ /* 0x000fea0003800000 */
[----:B------:R-:W1:Y:S01]  /*0e40*/  LDC R16, c[0x0][0x10] ;  /* 0x00000400ff107b82 */ /* 0x000e620000000800 */
[----:B------:R-:W2:Y:S01]  /*0e50*/  S2R R17, SR_CTAID.Y ;  /* 0x0000000000117919 */ /* 0x000ea20000002600 */
[C---:B------:R-:W-:Y:S02]  /*0e60*/  LOP3.LUT R19, R0.reuse, 0x1, RZ, 0xc0, !PT ;  /* 0x0000000100137812 */ /* 0x040fe400078ec0ff */
[----:B------:R-:W-:Y:S02]  /*0e70*/  LOP3.LUT P1, RZ, R0, 0x2, RZ, 0xc0, !PT ;  /* 0x0000000200ff7812 */ /* 0x000fe4000782c0ff */
[----:B------:R-:W-:Y:S02]  /*0e80*/  MOV R21, 0x1 ;  /* 0x0000000100157802 */ /* 0x000fe40000000f00 */
[----:B0-----:R-:W0:Y:S02]  /*0e90*/  LDC.64 R12, c[0x0][0x248] ;  /* 0x00009200ff0c7b82 */ /* 0x001e240000000a00 */
[----:B------:R-:W-:-:S06]  /*0ea0*/  SEL R21, R21, 0xffffffff, !P1 ;  /* 0xffffffff15157807 */ /* 0x000fcc0004800000 */
[----:B------:R-:W3:Y:S01]  /*0eb0*/  LDC.64 R10, c[0x0][0x240] ;  /* 0x00009000ff0a7b82 */ /* 0x000ee20000000a00 */
[----:B-1----:R-:W-:-:S04]  /*0ec0*/  IMAD R14, R19, R16, RZ ;  /* 0x00000010130e7224 */ /* 0x002fc800078e02ff */
[----:B------:R-:W-:-:S05]  /*0ed0*/  IMAD R15, R14, R20, RZ ;  /* 0x000000140e0f7224 */ /* 0x000fca00078e02ff */
[----:B------:R-:W-:Y:S02]  /*0ee0*/  SHF.L.U32 R15, R15, 0x1, RZ ;  /* 0x000000010f0f7819 */ /* 0x000fe400000006ff */
[----:B--2---:R-:W-:-:S03]  /*0ef0*/  IADD3 R23, R14, R17, RZ ;  /* 0x000000110e177210 */ /* 0x004fc60007ffe0ff */
[----:B0-----:R-:W-:-:S04]  /*0f00*/  IMAD.WIDE R12, R15, 0x4, R12 ;  /* 0x000000040f0c7825 */ /* 0x001fc800078e020c */
[----:B------:R-:W-:-:S04]  /*0f10*/  IMAD R15, R16, UR7, R17 ;  /* 0x00000007100f7c24 */ /* 0x000fc8000f8e0211 */
[----:B------:R-:W-:-:S04]  /*0f20*/  IMAD.WIDE.U32 R14, R15, 0x8, R12 ;  /* 0x000000080f0e7825 */ /* 0x000fc800078e000c */
[----:B---3--:R-:W-:Y:S01]  /*0f30*/  IMAD.WIDE.U32 R12, R23, 0x4, R10 ;  /* 0x00000004170c7825 */ /* 0x008fe200078e000a */
[----:B------:R-:W-:Y:S01]  /*0f40*/  SEL R23, R20, RZ, !P1 ;  /* 0x000000ff14177207 */ /* 0x000fe20004800000 */
[----:B------:R1:W-:Y:S03]  /*0f50*/  STG.E.64 desc[UR8][R14.64], R8 ;  /* 0x000000080e007986 */ /* 0x0003e6000c101b08 */
[----:B------:R-:W-:Y:S01]  /*0f60*/  ISETP.NE.AND P1, PT, R23, -0x1, PT ;  /* 0xffffffff1700780c */ /* 0x000fe20003f25270 */
[----:B------:R-:W-:Y:S06]  /*0f70*/  MEMBAR.ALL.GPU ;  /* 0x0000000000007992 */ /* 0x000fec000000a000 */
[----:B------:R-:W-:-:S00]  /*0f80*/  ERRBAR ;  /* 0x00000000000079ab */ /* 0x000fc00000000000 */
[----:B------:R-:W-:Y:S06]  /*0f90*/  CGAERRBAR ;  /* 0x00000000000075ab */ /* 0x000fec0000000000 */
[----:B------:R1:W-:Y:S01]  /*0fa0*/  REDG.E.ADD.S32.STRONG.GPU desc[UR8][R12.64], R21 ;  /* 0x000000150c00798e */ /* 0x0003e2000c10e388 */
[----:B------:R-:W-:Y:S05]  /*0fb0*/  @!P1 BRA `(.L_x_4462) ;  /* 0x00000000001c9947 */ /* 0x000fea0003800000 */
[----:B------:R-:W-:-:S04]  /*0fc0*/  IMAD R17, R19, R16, R17 ;  /* 0x0000001013117224 */ /* 0x000fc800078e0211 */
[----:B------:R-:W-:-:S07]  /*0fd0*/  IMAD.WIDE.U32 R10, R17, 0x4, R10 ;  /* 0x00000004110a7825 */ /* 0x000fce00078e000a */
.L_x_4463:
[----:B-1----:R-:W2:Y:S04]  /*0fe0*/  LDG.E.STRONG.GPU R12, desc[UR8][R10.64] ;  /* 0x000000080a0c7981 */ /* 0x002ea8000c1ef900 */
[----:B--2---:R-:W-:Y:S01]  /*0ff0*/  CCTL.IVALL ;  /* 0x00000000ff00798f */ /* 0x004fe20002000000 */
[----:B------:R-:W-:Y:S05]  /*1000*/  YIELD ;  /* 0x0000000000007946 */ /* 0x000fea0003800000 */
[----:B------:R-:W-:-:S13]  /*1010*/  ISETP.NE.AND P1, PT, R12, R23, PT ;  /* 0x000000170c00720c */ /* 0x000fda0003f25270 */
[----:B------:R-:W-:Y:S05]  /*1020*/  @P1 BRA `(.L_x_4463) ;  /* 0xfffffffc00ec1947 */ /* 0x000fea000383ffff */
.L_x_4462:
[----:B------:R-:W-:Y:S01]  /*1030*/  ISETP.NE.AND P1, PT, R20, RZ, PT ;  /* 0x000000ff1400720c */ /* 0x000fe20003f25270 */
[----:B------:R-:W-:Y:S05]  /*1040*/  WARPSYNC.ALL ;  /* 0x0000000000007948 */ /* 0x000fea0003800000 */
[----:B------:R-:W-:Y:S07]  /*1050*/  BAR.SYNC.DEFER_BLOCKING 0x0 ;  /* 0x0000000000007b1d */ /* 0x000fee0000010000 */
[----:B------:R-:W-:Y:S05]  /*1060*/  @!P1 BRA `(.L_x_4461) ;  /* 0x0000000400e89947 */ /* 0x000fea0003800000 */
[----:B------:R-:W-:Y:S01]  /*1070*/  IADD3 R10, R20, -0x1, RZ ;  /* 0xffffffff140a7810 */ /* 0x000fe20007ffe0ff */
[----:B-1----:R-:W-:-:S03]  /*1080*/  HFMA2.MMA R21, -RZ, RZ, 0, 0 ;  /* 0x00000000ff157435 */ /* 0x002fc600000001ff */
[----:B------:R-:W-:-:S13]  /*1090*/  ISETP.GE.U32.AND P1, PT, R10, 0x3, PT ;  /* 0x000000030a00780c */ /* 0x000fda0003f26070 */
[----:B------:R-:W-:Y:S05]  /*10a0*/  @!P1 BRA `(.L_x_4464) ;  /* 0x0000000400089947 */ /* 0x000fea0003800000 */
[----:B------:R-:W-:Y:S02]  /*10b0*/  LOP3.LUT R11, R20, 0x3, RZ, 0xc0, !PT ;  /* 0x00000003140b7812 */ /* 0x000fe400078ec0ff */
[----:B------:R-:W-:Y:S02]  /*10c0*/  MOV R21, RZ ;  /* 0x000000ff00157202 */ /* 0x000fe40000000f00 */
[----:B------:R-:W-:-:S07]  /*10d0*/  IADD3 R22, -R11, R20, RZ ;  /* 0x000000140b167210 */ /* 0x000fce0007ffe1ff */
.L_x_4465:
[C---:B------:R-:W-:Y:S02]  /*10e0*/  ISETP.EQ.OR P4, PT, R21.reuse, UR7, P2 ;  /* 0x0000000715007c0c */ /* 0x040fe40009782670 */
[C---:B------:R-:W-:Y:S02]  /*10f0*/  IADD3 R12, R21.reuse, 0x1, RZ ;  /* 0x00000001150c7810 */ /* 0x040fe40007ffe0ff */
[----:B------:R-:W-:Y:S02]  /*1100*/  IADD3 R19, R21, 0x2, RZ ;  /* 0x0000000215137810 */ /* 0x000fe40007ffe0ff */
[----:B------:R-:W-:Y:S02]  /*1110*/  ISETP.EQ.OR P5, PT, R12, UR7, P2 ;  /* 0x000000070c007c0c */ /* 0x000fe400097a2670 */
[----:B------:R-:W-:-:S05]  /*1120*/  ISETP.EQ.OR P3, PT, R19, UR7, P2 ;  /* 0x0000000713007c0c */ /* 0x000fca0009762670 */
[----:B------:R-:W1:Y:S01]  /*1130*/  @!P4 S2R R15, SR_CTAID.Y ;  /* 0x00000000000fc919 */ /* 0x000e620000002600 */
[----:B------:R-:W2:Y:S01]  /*1140*/  @!P4 LDC R14, c[0x0][0x10] ;  /* 0x00000400ff0ecb82 */ /* 0x000ea20000000800 */
[----:B0-----:R-:W-:-:S04]  /*1150*/  @!P4 LOP3.LUT R13, R0, 0x1, RZ, 0xc0, !PT ;  /* 0x00000001000dc812 */ /* 0x001fc800078ec0ff */
[----:B------:R-:W0:Y:S01]  /*1160*/  @!P5 S2R R23, SR_CTAID.Y ;  /* 0x000000000017d919 */ /* 0x000e220000002600 */
[----:B------:R-:W-:Y:S02]  /*1170*/  @!P5 LOP3.LUT R16, R0, 0x1, RZ, 0xc0, !PT ;  /* 0x000000010010d812 */ /* 0x000fe400078ec0ff */
[----:B------:R-:W0:Y:S08]  /*1180*/  @!P5 LDC R33, c[0x0][0x10] ;  /* 0x00000400ff21db82 */ /* 0x000e300000000800 */
[----:B------:R-:W3:Y:S01]  /*1190*/  @!P4 LDC.64 R10, c[0x0][0x248] ;  /* 0x00009200ff0acb82 */ /* 0x000ee20000000a00 */
[----:B--2---:R-:W-:-:S07]  /*11a0*/  @!P4 IMAD R13, R14, R13, RZ ;  /* 0x0000000d0e0dc224 */ /* 0x004fce00078e02ff */
[----:B------:R-:W2:Y:S01]  /*11b0*/  @!P3 LDC R17, c[0x0][0x10] ;  /* 0x00000400ff11bb82 */ /* 0x000ea20000000800 */
[----:B------:R-:W-:Y:S02]  /*11c0*/  @!P4 IMAD R13, R13, R20, RZ ;  /* 0x000000140d0dc224 */ /* 0x000fe400078e02ff */
[----:B-1----:R-:W-:Y:S02]  /*11d0*/  @!P4 IMAD R15, R14, R21, R15 ;  /* 0x000000150e0fc224 */ /* 0x002fe400078e020f */
[----:B------:R-:W2:Y:S01]  /*11e0*/  @!P3 S2R R14, SR_CTAID.Y ;  /* 0x00000000000eb919 */ /* 0x000ea20000002600 */
[----:B------:R-:W-:Y:S01]  /*11f0*/  @!P4 SHF.L.U32 R13, R13, 0x1, RZ ;  /* 0x000000010d0dc819 */ /* 0x000fe200000006ff */
[----:B0-----:R-:W-:Y:S02]  /*1200*/  @!P5 IMAD R23, R12, R33, R23 ;  /* 0x000000210c17d224 */ /* 0x001fe400078e0217 */
[----:B------:R-:W-:Y:S01]  /*1210*/  @!P5 IMAD R33, R33, R16, RZ ;  /* 0x000000102121d224 */ /* 0x000fe200078e02ff */
[----:B------:R-:W-:Y:S01]  /*1220*/  @!P3 LOP3.LUT R16, R0, 0x1, RZ, 0xc0, !PT ;  /* 0x000000010010b812 */ /* 0x000fe200078ec0ff */
[----:B---3--:R-:W-:-:S02]  /*1230*/  @!P4 IMAD.WIDE R10, R13, 0x4, R10 ;  /* 0x000000040d0ac825 */ /* 0x008fc400078e020a */
[----:B------:R-:W0:Y:S02]  /*1240*/  @!P5 LDC.64 R12, c[0x0][0x248] ;  /* 0x00009200ff0cdb82 */ /* 0x000e240000000a00 */
[----:B------:R-:W-:Y:S02]  /*1250*/  @!P5 IMAD R33, R33, R20, RZ ;  /* 0x000000142121d224 */ /* 0x000fe400078e02ff */
[----:B------:R-:W-:-:S03]  /*1260*/  @!P4 IMAD.WIDE.U32 R10, R15, 0x8, R10 ;  /* 0x000000080f0ac825 */ /* 0x000fc600078e000a */
[----:B------:R-:W-:-:S03]  /*1270*/  @!P5 SHF.L.U32 R33, R33, 0x1, RZ ;  /* 0x000000012121d819 */ /* 0x000fc600000006ff */
[----:B------:R-:W3:Y:S01]  /*1280*/  @!P4 LDG.E.64 R10, desc[UR8][R10.64] ;  /* 0x000000080a0ac981 */ /* 0x000ee2000c1e1b00 */
[----:B--2---:R-:W-:Y:S02]  /*1290*/  @!P3 IMAD R19, R19, R17, R14 ;  /* 0x000000111313b224 */ /* 0x004fe400078e020e */
[----:B------:R-:W-:Y:S01]  /*12a0*/  @!P3 IMAD R17, R17, R16, RZ ;  /* 0x000000101111b224 */ /* 0x000fe200078e02ff */
[----:B------:R-:W-:Y:S01]  /*12b0*/  IADD3 R16, R21, 0x3, RZ ;  /* 0x0000000315107810 */ /* 0x000fe20007ffe0ff */
[----:B------:R-:W1:Y:S01]  /*12c0*/  @!P3 LDC.64 R14, c[0x0][0x248] ;  /* 0x00009200ff0ebb82 */ /* 0x000e620000000a00 */
[----:B0-----:R-:W-:Y:S02]  /*12d0*/  @!P5 IMAD.WIDE R12, R33, 0x4, R12 ;  /* 0x00000004210cd825 */ /* 0x001fe400078e020c */
[----:B------:R-:W-:Y:S02]  /*12e0*/  ISETP.EQ.OR P1, PT, R16, UR7, P2 ;  /* 0x0000000710007c0c */ /* 0x000fe40009722670 */
[----:B------:R-:W-:-:S02]  /*12f0*/  @!P3 IMAD R18, R17, R20, RZ ;  /* 0x000000141112b224 */ /* 0x000fc400078e02ff */
[----:B------:R-:W-:-:S03]  /*1300*/  @!P5 IMAD.WIDE.U32 R12, R23, 0x8, R12 ;  /* 0x00000008170cd825 */ /* 0x000fc600078e000c */
[----:B------:R-:W-:-:S03]  /*1310*/  @!P3 SHF.L.U32 R23, R18, 0x1, RZ ;  /* 0x000000011217b819 */ /* 0x000fc600000006ff */
[----:B------:R-:W2:Y:S03]  /*1320*/  @!P5 LDG.E.64 R12, desc[UR8][R12.64] ;  /* 0x000000080c0cd981 */ /* 0x000ea6000c1e1b00 */
[----:B------:R-:W0:Y:S01]  /*1330*/  @!P1 S2R R17, SR_CTAID.Y ;  /* 0x0000000000119919 */ /* 0x000e220000002600 */
[----:B-1----:R-:W-:Y:S02]  /*1340*/  @!P3 IMAD.WIDE R14, R23, 0x4, R14 ;  /* 0x00000004170eb825 */ /* 0x002fe400078e020e */
[----:B------:R-:W0:Y:S02]  /*1350*/  @!P1 LDC R23, c[0x0][0x10] ;  /* 0x00000400ff179b82 */ /* 0x000e240000000800 */
[----:B------:R-:W-:Y:S01]  /*1360*/  @!P3 IMAD.WIDE.U32 R18, R19, 0x8, R14 ;  /* 0x000000081312b825 */ /* 0x000fe200078e000e */
[----:B------:R-:W-:-:S03]  /*1370*/  @!P1 LOP3.LUT R14, R0, 0x1, RZ, 0xc0, !PT ;  /* 0x00000001000e9812 */ /* 0x000fc600078ec0ff */
[----:B0-----:R-:W-:Y:S02]  /*1380*/  @!P1 IMAD R17, R16, R23, R17 ;  /* 0x0000001710119224 */ /* 0x001fe400078e0211 */
[----:B------:R-:W-:Y:S02]  /*1390*/  @!P1 IMAD R23, R23, R14, RZ ;  /* 0x0000000e17179224 */ /* 0x000fe400078e02ff */
[----:B------:R-:W0:Y:S02]  /*13a0*/  @!P1 LDC.64 R14, c[0x0][0x248] ;  /* 0x00009200ff0e9b82 */ /* 0x000e240000000a00 */
[----:B------:R-:W-:-:S05]  /*13b0*/  @!P1 IMAD R23, R23, R20, RZ ;  /* 0x0000001417179224 */ /* 0x000fca00078e02ff */
[----:B------:R-:W-:-:S05]  /*13c0*/  @!P1 SHF.L.U32 R23, R23, 0x1, RZ ;  /* 0x0000000117179819 */ /* 0x000fca00000006ff */
[----:B0-----:R-:W-:-:S04]  /*13d0*/  @!P1 IMAD.WIDE R14, R23, 0x4, R14 ;  /* 0x00000004170e9825 */ /* 0x001fc800078e020e */
[----:B------:R-:W-:Y:S02]  /*13e0*/  @!P1 IMAD.WIDE.U32 R16, R17, 0x8, R14 ;  /* 0x0000000811109825 */ /* 0x000fe400078e000e */
[----:B------:R-:W4:Y:S04]  /*13f0*/  @!P3 LDG.E.64 R14, desc[UR8][R18.64] ;  /* 0x00000008120eb981 */ /* 0x000f28000c1e1b00 */
[----:B------:R-:W5:Y:S01]  /*1400*/  @!P1 LDG.E.64 R16, desc[UR8][R16.64] ;  /* 0x0000000810109981 */ /* 0x000f62000c1e1b00 */
[----:B------:R-:W-:Y:S02]  /*1410*/  IADD3 R22, R22, -0x4, RZ ;  /* 0xfffffffc16167810 */ /* 0x000fe40007ffe0ff */
[----:B------:R-:W-:Y:S01]  /*1420*/  IADD3 R21, R21, 0x4, RZ ;  /* 0x0000000415157810 */ /* 0x000fe20007ffe0ff */
[----:B---3--:R-:W-:Y:S01]  /*1430*/  @!P4 FADD.FTZ R8, R8, R10 ;  /* 0x0000000a0808c221 */ /* 0x008fe20000010000 */
[----:B------:R-:W-:Y:S01]  /*1440*/  @!P4 FADD.FTZ R9, R9, R11 ;  /* 0x0000000b0909c221 */ /* 0x000fe20000010000 */
[----:B------:R-:W-:-:S02]  /*1450*/  ISETP.NE.AND P4, PT, R22, RZ, PT ;  /* 0x000000ff1600720c */ /* 0x000fc40003f85270 */
[----:B--2---:R-:W-:Y:S01]  /*1460*/  @!P5 FADD.FTZ R8, R8, R12 ;  /* 0x0000000c0808d221 */ /* 0x004fe20000010000 */
[----:B------:R-:W-:-:S03]  /*1470*/  @!P5 FADD.FTZ R9, R9, R13 ;  /* 0x0000000d0909d221 */ /* 0x000fc60000010000 */
[----:B----4-:R-:W-:Y:S01]  /*1480*/  @!P3 FADD.FTZ R8, R8, R14 ;  /* 0x0000000e0808b221 */ /* 0x010fe20000010000 */
[----:B------:R-:W-:-:S03]  /*1490*/  @!P3 FADD.FTZ R9, R9, R15 ;  /* 0x0000000f0909b221 */ /* 0x000fc60000010000 */
[----:B-----5:R-:W-:Y:S01]  /*14a0*/  @!P1 FADD.FTZ R8, R8, R16 ;  /* 0x0000001008089221 */ /* 0x020fe20000010000 */
[----:B------:R-:W-:Y:S02]  /*14b0*/  @!P1 FADD.FTZ R9, R9, R17 ;  /* 0x0000001109099221 */ /* 0x000fe40000010000 */
[----:B------:R-:W-:Y:S05]  /*14c0*/  @P4 BRA `(.L_x_4465) ;  /* 0xfffffffc00044947 */ /* 0x000fea000383ffff */
.L_x_4464:
        /* <DEDUP_REMOVED lines=8> */
[----:B0-----:R-:W-:Y:S01]  /*1550*/  LOP3.LUT R13, R0, 0x1, RZ, 0xc0, !PT ;  /* 0x00000001000d7812 */ /* 0x001fe200078ec0ff */
[----:B------:R-:W-:-:S04]  /*1560*/  ULDC UR5, c[0x0][0x10] ;  /* 0x0000040000057ab9 */ /* 0x000fc80000000800 */
[----:B------:R-:W-:-:S04]  /*1570*/  IMAD R13, R13, UR5, RZ ;  /* 0x000000050d0d7c24 */ /* 0x000fc8000f8e02ff */
[----:B------:R-:W-:-:S05]  /*1580*/  IMAD R13, R13, R20, RZ ;  /* 0x000000140d0d7224 */ /* 0x000fca00078e02ff */
[----:B------:R-:W-:-:S05]  /*1590*/  SHF.L.U32 R13, R13, 0x1, RZ ;  /* 0x000000010d0d7819 */ /* 0x000fca00000006ff */
[----:B--2---:R-:W-:-:S04]  /*15a0*/  IMAD.WIDE R10, R13, 0x4, R10 ;  /* 0x000000040d0a7825 */ /* 0x004fc800078e020a */
[----:B-1----:R-:W-:-:S04]  /*15b0*/  IMAD R13, R21, UR5, R14 ;  /* 0x00000005150d7c24 */ /* 0x002fc8000f8e020e */
[----:B------:R-:W-:-:S06]  /*15c0*/  IMAD.WIDE.U32 R10, R13, 0x8, R10 ;  /* 0x000000080d0a7825 */ /* 0x000fcc00078e000a */
[----:B------:R-:W2:Y:S02]  /*15d0*/  LDG.E.64 R10, desc[UR8][R10.64] ;  /* 0x000000080a0a7981 */ /* 0x000ea4000c1e1b00 */
[----:B--2---:R-:W-:Y:S01]  /*15e0*/  FADD.FTZ R8, R8, R10 ;  /* 0x0000000a08087221 */ /* 0x004fe20000010000 */
[----:B------:R-:W-:-:S07]  /*15f0*/  FADD.FTZ R9, R9, R11 ;  /* 0x0000000b09097221 */ /* 0x000fce0000010000 */
.L_x_4467:
[----:B------:R-:W-:Y:S05]  /*1600*/  BSYNC B0 ;  /* 0x0000000000007941 */ /* 0x000fea0003800000 */
.L_x_4466:
[----:B------:R-:W-:Y:S05]  /*1610*/  @!P3 BRA `(.L_x_4461) ;  /* 0x00000000007cb947 */ /* 0x000fea0003800000 */
[C---:B------:R-:W-:Y:S02]  /*1620*/  IADD3 R16, R21.reuse, 0x1, RZ ;  /* 0x0000000115107810 */ /* 0x040fe40007ffe0ff */
[----:B------:R-:W-:Y:S02]  /*1630*/  IADD3 R21, R21, 0x2, RZ ;  /* 0x0000000215157810 */ /* 0x000fe40007ffe0ff */
[----:B------:R-:W-:Y:S02]  /*1640*/  ISETP.EQ.OR P3, PT, R16, UR7, P2 ;  /* 0x0000000710007c0c */ /* 0x000fe40009762670 */
[----:B------:R-:W-:-:S04]  /*1650*/  ISETP.EQ.OR P1, PT, R21, UR7, P2 ;  /* 0x0000000715007c0c */ /* 0x000fc80009722670 */
[----:B------:R-:W-:-:S07]  /*1660*/  ISETP.EQ.OR P1, PT, R12, 0x2, P1 ;  /* 0x000000020c00780c */ /* 0x000fce0000f22670 */
[----:B------:R-:W1:Y:S01]  /*1670*/  @!P3 LDC R18, c[0x0][0x10] ;  /* 0x00000400ff12bb82 */ /* 0x000e620000000800 */
[----:B------:R-:W2:Y:S01]  /*1680*/  @!P3 S2R R17, SR_CTAID.Y ;  /* 0x000000000011b919 */ /* 0x000ea20000002600 */
[----:B------:R-:W-:-:S04]  /*1690*/  @!P3 LOP3.LUT R19, R0, 0x1, RZ, 0xc0, !PT ;  /* 0x000000010013b812 */ /* 0x000fc800078ec0ff */
[----:B------:R-:W3:Y:S01]  /*16a0*/  @!P1 S2R R14, SR_CTAID.Y ;  /* 0x00000000000e9919 */ /* 0x000ee20000002600 */
[----:B------:R-:W-:Y:S01]  /*16b0*/  @!P1 LOP3.LUT R22, R0, 0x1, RZ, 0xc0, !PT ;  /* 0x0000000100169812 */ /* 0x000fe200078ec0ff */
[----:B------:R-:W4:Y:S08]  /*16c0*/  @!P1 LDC R15, c[0x0][0x10] ;  /* 0x00000400ff0f9b82 */ /* 0x000f300000000800 */
[----:B0-----:R-:W0:Y:S08]  /*16d0*/  @!P3 LDC.64 R12, c[0x0][0x248] ;  /* 0x00009200ff0cbb82 */ /* 0x001e300000000a00 */
[----:B------:R-:W5:Y:S01]  /*16e0*/  @!P1 LDC.64 R10, c[0x0][0x248] ;  /* 0x00009200ff0a9b82 */ /* 0x000f620000000a00 */
[----:B-1----:R-:W-:-:S04]  /*16f0*/  @!P3 IMAD R19, R18, R19, RZ ;  /* 0x000000131213b224 */ /* 0x002fc800078e02ff */
[----:B------:R-:W-:Y:S02]  /*1700*/  @!P3 IMAD R19, R19, R20, RZ ;  /* 0x000000141313b224 */ /* 0x000fe400078e02ff */
[----:B----4-:R-:W-:-:S03]  /*1710*/  @!P1 IMAD R23, R15, R22, RZ ;  /* 0x000000160f179224 */ /* 0x010fc600078e02ff */
[----:B------:R-:W-:Y:S01]  /*1720*/  @!P3 SHF.L.U32 R19, R19, 0x1, RZ ;  /* 0x000000011313b819 */ /* 0x000fe200000006ff */
[----:B--2---:R-:W-:Y:S02]  /*1730*/  @!P3 IMAD R17, R16, R18, R17 ;  /* 0x000000121011b224 */ /* 0x004fe400078e0211 */
[----:B------:R-:W-:Y:S02]  /*1740*/  @!P1 IMAD R23, R23, R20, RZ ;  /* 0x0000001417179224 */ /* 0x000fe400078e02ff */
[----:B---3--:R-:W-:Y:S02]  /*1750*/  @!P1 IMAD R15, R21, R15, R14 ;  /* 0x0000000f150f9224 */ /* 0x008fe400078e020e */
[----:B0-----:R-:W-:Y:S01]  /*1760*/  @!P3 IMAD.WIDE R12, R19, 0x4, R12 ;  /* 0x00000004130cb825 */ /* 0x001fe200078e020c */
[----:B------:R-:W-:-:S03]  /*1770*/  @!P1 SHF.L.U32 R23, R23, 0x1, RZ ;  /* 0x0000000117179819 */ /* 0x000fc600000006ff */
[----:B------:R-:W-:-:S04]  /*1780*/  @!P3 IMAD.WIDE.U32 R12, R17, 0x8, R12 ;  /* 0x00000008110cb825 */ /* 0x000fc800078e000c */
[----:B-----5:R-:W-:Y:S02]  /*1790*/  @!P1 IMAD.WIDE R10, R23, 0x4, R10 ;  /* 0x00000004170a9825 */ /* 0x020fe400078e020a */
[----:B------:R-:W2:Y:S02]  /*17a0*/  @!P3 LDG.E.64 R12, desc[UR8][R12.64] ;  /* 0x000000080c0cb981 */ /* 0x000ea4000c1e1b00 */
[----:B------:R-:W-:-:S06]  /*17b0*/  @!P1 IMAD.WIDE.U32 R10, R15, 0x8, R10 ;  /* 0x000000080f0a9825 */ /* 0x000fcc00078e000a */
[----:B------:R-:W3:Y:S01]  /*17c0*/  @!P1 LDG.E.64 R10, desc[UR8][R10.64] ;  /* 0x000000080a0a9981 */ /* 0x000ee2000c1e1b00 */
[----:B--2---:R-:W-:Y:S01]  /*17d0*/  @!P3 FADD.FTZ R8, R8, R12 ;  /* 0x0000000c0808b221 */ /* 0x004fe20000010000 */
[----:B------:R-:W-:-:S03]  /*17e0*/  @!P3 FADD.FTZ R9, R9, R13 ;  /* 0x0000000d0909b221 */ /* 0x000fc60000010000 */
[----:B---3--:R-:W-:Y:S01]  /*17f0*/  @!P1 FADD.FTZ R8, R8, R10 ;  /* 0x0000000a08089221 */ /* 0x008fe20000010000 */
[----:B------:R-:W-:-:S07]  /*1800*/  @!P1 FADD.FTZ R9, R9, R11 ;  /* 0x0000000b09099221 */ /* 0x000fce0000010000 */
.L_x_4461:
[----:B------:R-:W-:Y:S01]  /*1810*/  ULDC.64 UR10, c[0x0][0x218] ;  /* 0x00008600000a7ab9 */ /* 0x000fe20000000a00 */
[C---:B------:R-:W-:Y:S01]  /*1820*/  LOP3.LUT P1, RZ, R2.reuse, UR7, RZ, 0xfc, !PT ;  /* 0x0000000702ff7c12 */ /* 0x040fe2000f82fcff */
[----:B------:R-:W2:Y:S01]  /*1830*/  S2UR UR6, SR_CgaCtaId ;  /* 0x00000000000679c3 */ /* 0x000ea20000008800 */
[----:B------:R-:W-:Y:S01]  /*1840*/  ISETP.EQ.U32.AND P3, PT, RZ, UR10, PT ;  /* 0x0000000aff007c0c */ /* 0x000fe2000bf62070 */
[----:B------:R-:W-:Y:S01]  /*1850*/  IMAD.WIDE.U32 R10, R2, -0x77777777, RZ ;  /* 0x88888889020a7825 */ /* 0x000fe200078e00ff */
[----:B------:R-:W-:Y:S02]  /*1860*/  UMOV UR5, 0x400 ;  /* 0x0000040000057882 */ /* 0x000fe40000000000 */
[----:B------:R-:W-:Y:S01]  /*1870*/  ISETP.EQ.OR.EX P1, PT, RZ, UR11, P1, P3 ;  /* 0x0000000bff007c0c */ /* 0x000fe20008f22730 */
[----:B------:R-:W-:Y:S01]  /*1880*/  ULDC.64 UR10, c[0x0][0x278] ;  /* 0x00009e00000a7ab9 */ /* 0x000fe20000000a00 */
[----:B------:R-:W-:Y:S01]  /*1890*/  SHF.R.U32.HI R11, RZ, 0x4, R11 ;  /* 0x00000004ff0b7819 */ /* 0x000fe2000001160b */
[----:B01----:R-:W0:Y:S04]  /*18a0*/  LDC.64 R12, c[0x0][0x228] ;  /* 0x00008a00ff0c7b82 */ /* 0x003e280000000a00 */
        /* <DEDUP_REMOVED lines=8> */
[----:B------:R-:W-:Y:S01]  /*1930*/  @!P1 FMUL.FTZ R10, R8, UR6 ;  /* 0x00000006080a9c20 */ /* 0x000fe20008410000 */
[C---:B0-----:R-:W-:Y:S02]  /*1940*/  IMAD.WIDE R12, R19.reuse, 0x4, R12 ;  /* 0x00000004130c7825 */ /* 0x041fe400078e020c */
[----:B------:R0:W-:Y:S02]  /*1950*/  @!P2 STS.64 [UR5+0x90], R8 ;  /* 0x00009008ff00a988 */ /* 0x0001e40008000a05 */
[----:B-1----:R-:W-:-:S04]  /*1960*/  IMAD.WIDE R14, R19, 0x4, R14 ;  /* 0x00000004130e7825 */ /* 0x002fc800078e020e */
[----:B---3--:R-:W-:-:S05]  /*1970*/  @!P1 IMAD.WIDE R16, R32, 0x8, R16 ;  /* 0x0000000820109825 */ /* 0x008fca00078e0210 */
[----:B------:R1:W-:Y:S01]  /*1980*/  @!P1 STG.E.64 desc[UR8][R16.64], R10 ;  /* 0x0000000a10009986 */ /* 0x0003e2000c101b08 */
[----:B------:R-:W-:Y:S06]  /*1990*/  BAR.SYNC.DEFER_BLOCKING 0x0 ;  /* 0x0000000000007b1d */ /* 0x000fec0000010000 */
[----:B------:R-:W2:Y:S04]  /*19a0*/  LDG.E.64 R12, desc[UR8][R12.64] ;  /* 0x000000080c0c7981 */ /* 0x000ea8000c1e1b00 */
[----:B------:R-:W2:Y:S01]  /*19b0*/  LDG.E.64 R14, desc[UR8][R14.64] ;  /* 0x000000080e0e7981 */ /* 0x000ea2000c1e1b00 */
[----:B0-----:R-:W-:-:S02]  /*19c0*/  MOV R8, 0x3f800000 ;  /* 0x3f80000000087802 */ /* 0x001fc40000000f00 */
[C---:B-1----:R-:W-:Y:S01]  /*19d0*/  IADD3 R16, R31.reuse, 0x20, RZ ;  /* 0x000000201f107810 */ /* 0x042fe20007ffe0ff */
[----:B------:R-:W0:Y:S01]  /*19e0*/  LDS.64 R18, [UR5+0x90] ;  /* 0x00009005ff127984 */ /* 0x000e220008000a00 */
[----:B------:R-:W-:Y:S01]  /*19f0*/  ULDC.U8 UR5, c[0x0][0x28c] ;  /* 0x0000a30000057ab9 */ /* 0x000fe20000000000 */
[----:B------:R-:W-:Y:S02]  /*1a00*/  IADD3 R17, R31, 0x30, RZ ;  /* 0x000000301f117810 */ /* 0x000fe40007ffe0ff */
[----:B------:R-:W-:Y:S02]  /*1a10*/  ISETP.NE.AND P4, PT, RZ, UR5, PT ;  /* 0x00000005ff007c0c */ /* 0x000fe4000bf85270 */
[----:B------:R-:W-:Y:S02]  /*1a20*/  ISETP.GE.U32.AND P2, PT, R30, UR10, PT ;  /* 0x0000000a1e007c0c */ /* 0x000fe4000bf46070 */
[----:B------:R-:W-:Y:S02]  /*1a30*/  ISETP.GE.U32.AND P3, PT, R16, UR10, PT ;  /* 0x0000000a10007c0c */ /* 0x000fe4000bf66070 */
[----:B------:R-:W-:-:S04]  /*1a40*/  ISETP.GE.AND.EX P2, PT, R29, UR11, PT, P2 ;  /* 0x0000000b1d007c0c */ /* 0x000fc8000bf46320 */
[----:B------:R-:W-:Y:S01]  /*1a50*/  ISETP.GT.U32.OR P2, PT, R2, 0x1df, P2 ;  /* 0x000001df0200780c */ /* 0x000fe20001744470 */
[----:B0-----:R-:W-:-:S04]  /*1a60*/  FMUL.FTZ R18, R18, UR6 ;  /* 0x0000000612127c20 */ /* 0x001fc80008410000 */
[C---:B------:R-:W-:Y:S01]  /*1a70*/  FMUL.FTZ R20, R18.reuse, R18 ;  /* 0x0000001212147220 */ /* 0x040fe20000410000 */
[C---:B------:R-:W-:Y:S01]  /*1a80*/  FADD.FTZ R9, -R18.reuse, R4 ;  /* 0x0000000412097221 */ /* 0x040fe20000010100 */
[C---:B------:R-:W-:Y:S01]  /*1a90*/  FADD.FTZ R5, -R18.reuse, R5 ;  /* 0x0000000512057221 */ /* 0x040fe20000010100 */
[C---:B------:R-:W-:Y:S01]  /*1aa0*/  FADD.FTZ R11, -R18.reuse, R6 ;  /* 0x00000006120b7221 */ /* 0x040fe20000010100 */
[----:B------:R-:W-:Y:S01]  /*1ab0*/  FFMA.FTZ R19, R19, UR6, -R20 ;  /* 0x0000000613137c23 */ /* 0x000fe20008010814 */
[C---:B------:R-:W-:Y:S01]  /*1ac0*/  FADD.FTZ R7, -R18.reuse, R7 ;  /* 0x0000000712077221 */ /* 0x040fe20000010100 */
[C---:B------:R-:W-:Y:S01]  /*1ad0*/  FADD.FTZ R21, -R18.reuse, R24 ;  /* 0x0000001812157221 */ /* 0x040fe20000010100 */
[C---:B------:R-:W-:Y:S01]  /*1ae0*/  FADD.FTZ R25, -R18.reuse, R25 ;  /* 0x0000001912197221 */ /* 0x040fe20000010100 */
[C---:B------:R-:W-:Y:S01]  /*1af0*/  FADD.FTZ R23, -R18.reuse, R26 ;  /* 0x0000001a12177221 */ /* 0x040fe20000010100 */
[----:B------:R-:W-:Y:S01]  /*1b00*/  FSETP.GTU.FTZ.AND P1, PT, R19, RZ, PT ;  /* 0x000000ff1300720b */ /* 0x000fe20003f3c000 */
[----:B------:R-:W-:Y:S01]  /*1b10*/  FADD.FTZ R27, -R18, R27 ;  /* 0x0000001b121b7221 */ /* 0x000fe20000010100 */
[----:B------:R-:W-:-:S04]  /*1b20*/  SHF.R.S32.HI R18, RZ, 0x1f, R16 ;  /* 0x0000001fff127819 */ /* 0x000fc80000011410 */
[----:B------:R-:W-:-:S04]  /*1b30*/  ISETP.GE.AND.EX P3, PT, R18, UR11, PT, P3 ;  /* 0x0000000b12007c0c */ /* 0x000fc8000bf66330 */
[----:B------:R-:W-:-:S03]  /*1b40*/  ISETP.GT.U32.OR P3, PT, R2, 0x1df, P3 ;  /* 0x000001df0200780c */ /* 0x000fc60001f64470 */
[----:B------:R-:W0:Y:S02]  /*1b50*/  @P1 LDC R20, c[0x0][0x238] ;  /* 0x00008e00ff141b82 */ /* 0x000e240000000800 */
[----:B0-----:R-:W-:-:S04]  /*1b60*/  @P1 FADD.FTZ R19, R19, R20 ;  /* 0x0000001413131221 */ /* 0x001fc80000010000 */
[----:B------:R0:W1:Y:S01]  /*1b70*/  @P1 MUFU.RSQ R8, R19 ;  /* 0x0000001300081308 */ /* 0x0000620000001400 */
[----:B------:R-:W-:Y:S02]  /*1b80*/  ISETP.GE.U32.AND P1, PT, R17, UR10, PT ;  /* 0x0000000a11007c0c */ /* 0x000fe4000bf26070 */
[----:B0-----:R-:W-:-:S04]  /*1b90*/  SHF.R.S32.HI R19, RZ, 0x1f, R17 ;  /* 0x0000001fff137819 */ /* 0x001fc80000011411 */
[----:B------:R-:W-:Y:S01]  /*1ba0*/  ISETP.GE.AND.EX P1, PT, R19, UR11, PT, P1 ;  /* 0x0000000b13007c0c */ /* 0x000fe2000bf26310 */
[-C--:B-1----:R-:W-:Y:S01]  /*1bb0*/  FMUL.FTZ R9, R9, R8.reuse ;  /* 0x0000000809097220 */ /* 0x082fe20000410000 */
[-C--:B------:R-:W-:Y:S01]  /*1bc0*/  FMUL.FTZ R11, R11, R8.reuse ;  /* 0x000000080b0b7220 */ /* 0x080fe20000410000 */
[-C--:B------:R-:W-:Y:S01]  /*1bd0*/  FMUL.FTZ R20, R5, R8.reuse ;  /* 0x0000000805147220 */ /* 0x080fe20000410000 */
[-C--:B------:R-:W-:Y:S01]  /*1be0*/  FMUL.FTZ R22, R7, R8.reuse ;  /* 0x0000000807167220 */ /* 0x080fe20000410000 */
[-C--:B------:R-:W-:Y:S01]  /*1bf0*/  FMUL.FTZ R21, R21, R8.reuse ;  /* 0x0000000815157220 */ /* 0x080fe20000410000 */
[-C--:B------:R-:W-:Y:S01]  /*1c00*/  FMUL.FTZ R24, R25, R8.reuse ;  /* 0x0000000819187220 */ /* 0x080fe20000410000 */
[-C--:B------:R-:W-:Y:S01]  /*1c10*/  FMUL.FTZ R23, R23, R8.reuse ;  /* 0x0000000817177220 */ /* 0x080fe20000410000 */
[----:B------:R-:W-:Y:S01]  /*1c20*/  FMUL.FTZ R26, R27, R8 ;  /* 0x000000081b1a7220 */ /* 0x000fe20000410000 */
[----:B------:R-:W-:Y:S01]  /*1c30*/  ISETP.GT.U32.OR P1, PT, R2, 0x1df, P1 ;  /* 0x000001df0200780c */ /* 0x000fe20000f24470 */
[C-C-:B--2---:R-:W-:Y:S01]  /*1c40*/  FFMA.FTZ R10, R12.reuse, R9, R14.reuse ;  /* 0x000000090c0a7223 */ /* 0x144fe2000001000e */
[C-C-:B------:R-:W-:Y:S01]  /*1c50*/  FFMA.FTZ R4, R12.reuse, R11, R14.reuse ;  /* 0x0000000b0c047223 */ /* 0x140fe2000001000e */
[C-C-:B------:R-:W-:Y:S01]  /*1c60*/  FFMA.FTZ R6, R12.reuse, R21, R14.reuse ;  /* 0x000000150c067223 */ /* 0x140fe2000001000e */
[----:B------:R-:W-:Y:S01]  /*1c70*/  FFMA.FTZ R8, R12, R23, R14 ;  /* 0x000000170c087223 */ /* 0x000fe2000001000e */
        /* <DEDUP_REMOVED lines=15> */
.L_x_4468:
        /* <DEDUP_REMOVED lines=10> */
[----:B------:R-:W-:-:S04]  /*1e10*/  IADD3 R15, R13, R15, RZ ;  /* 0x0000000f0d0f7210 */ /* 0x000fc80007ffe0ff */
[----:B------:R-:W-:-:S05]  /*1e20*/  LEA.HI.X R15, R12, UR11, R15, 0x2, P5 ;  /* 0x0000000b0c0f7c11 */ /* 0x000fca000a8f140f */
[----:B------:R0:W-:Y:S02]  /*1e30*/  STG.E.64 desc[UR8][R14.64], R10 ;  /* 0x0000000a0e007986 */ /* 0x0001e4000c101b08 */
.L_x_4470:
[----:B------:R-:W-:Y:S05]  /*1e40*/  BSYNC B0 ;  /* 0x0000000000007941 */ /* 0x000fea0003800000 */
.L_x_4469:
        /* <DEDUP_REMOVED lines=11> */
.L_x_4471:
[----:B------:R-:W-:Y:S04]  /*1f00*/  BSSY B0, `(.L_x_4472) ;  /* 0x000000d000007945 */ /* 0x000fe80003800000 */
[----:B------:R-:W-:Y:S05]  /*1f10*/  @P2 BRA `(.L_x_4473) ;  /* 0x00000000002c2947 */ /* 0x000fea0003800000 */
[----:B------:R-:W-:Y:S01]  /*1f20*/  ULDC.64 UR10, c[0x0][0x270] ;  /* 0x00009c00000a7ab9 */ /* 0x000fe20000000a00 */
[----:B0-----:R-:W-:Y:S01]  /*1f30*/  MOV R10, R34 ;  /* 0x00000022000a7202 */ /* 0x001fe20000000f00 */
        /* <DEDUP_REMOVED lines=9> */
.L_x_4473:
[----:B------:R-:W-:Y:S05]  /*1fd0*/  BSYNC B0 ;  /* 0x0000000000007941 */ /* 0x000fea0003800000 */
.L_x_4472:
[----:B------:R-:W-:Y:S05]  /*1fe0*/  @!P4 BRA `(.L_x_4474) ;  /* 0x000000000028c947 */ /* 0x000fea0003800000 */
        /* <DEDUP_REMOVED lines=10> */
.L_x_4474:
[----:B------:R-:W-:Y:S04]  /*2090*/  BSSY B0, `(.L_x_4475) ;  /* 0x000000d000007945 */ /* 0x000fe80003800000 */
[----:B------:R-:W-:Y:S05]  /*20a0*/  @P3 BRA `(.L_x_4476) ;  /* 0x00000000002c3947 */ /* 0x000fea0003800000 */
[----:B------:R-:W-:Y:S01]  /*20b0*/  ULDC.64 UR10, c[0x0][0x270] ;  /* 0x00009c00000a7ab9 */ /* 0x000fe20000000a00 */
[----:B-1----:R-:W-:Y:S01]  /*20c0*/  MOV R4, R34 ;  /* 0x0000002200047202 */ /* 0x002fe20000000f00 */
[----:B------:R-:W-:Y:S01]  /*20d0*/  IMAD R13, R18, UR10, RZ ;  /* 0x0000000a120d7c24 */ /* 0x000fe2000f8e02ff */
[----:B------:R-:W-:-:S03]  /*20e0*/  MOV R5, R37 ;  /* 0x0000002500057202 */ /* 0x000fc60000000f00 */
[C---:B------:R-:W-:Y:S02]  /*20f0*/  IMAD R13, R16.reuse, UR11, R13 ;  /* 0x0000000b100d7c24 */ /* 0x040fe4000f8e020d */
[----:B0-----:R-:W-:Y:S01]  /*2100*/  IMAD.WIDE.U32 R10, R16, UR10, R4 ;  /* 0x0000000a100a7c25 */ /* 0x001fe2000f8e0004 */
[----:B------:R-:W-:Y:S02]  /*2110*/  ULDC.64 UR10, c[0x0][0x210] ;  /* 0x00008400000a7ab9 */ /* 0x000fe40000000a00 */
[----:B------:R-:W-:Y:S02]  /*2120*/  LEA R4, P2, R10, UR10, 0x2 ;  /* 0x0000000a0a047c11 */ /* 0x000fe4000f8410ff */
[----:B------:R-:W-:-:S04]  /*2130*/  IADD3 R13, R11, R13, RZ ;  /* 0x0000000d0b0d7210 */ /* 0x000fc80007ffe0ff */
[----:B------:R-:W-:-:S05]  /*2140*/  LEA.HI.X R5, R10, UR11, R13, 0x2, P2 ;  /* 0x0000000b0a057c11 */ /* 0x000fca00090f140d */
[----:B------:R2:W-:Y:S02]  /*2150*/  STG.E.64 desc[UR8][R4.64], R6 ;  /* 0x0000000604007986 */ /* 0x0005e4000c101b08 */
.L_x_4476:
[----:B------:R-:W-:Y:S05]  /*2160*/  BSYNC B0 ;  /* 0x0000000000007941 */ /* 0x000fea0003800000 */
.L_x_4475:
[----:B------:R-:W-:Y:S05]  /*2170*/  @!P4 BRA `(.L_x_4477) ;  /* 0x000000000028c947 */ /* 0x000fea0003800000 */
[----:B-12---:R-:W-:Y:S01]  /*2180*/  FMUL.FTZ R4, R8, -1.4426950216293334961 ;  /* 0xbfb8aa3b08047820 */ /* 0x006fe20000410000 */
        /* <DEDUP_REMOVED lines=9> */
.L_x_4477:
[----:B------:R-:W-:Y:S04]  /*2220*/  BSSY B0, `(.L_x_4478) ;  /* 0x000000c000007945 */ /* 0x000fe80003800000 */
[----:B------:R-:W-:Y:S05]  /*2230*/  @P1 BRA `(.L_x_4479) ;  /* 0x0000000000281947 */ /* 0x000fea0003800000 */
[----:B------:R-:W-:Y:S01]  /*2240*/  ULDC.64 UR10, c[0x0][0x270] ;  /* 0x00009c00000a7ab9 */ /* 0x000fe20000000a00 */
[----:B------:R-:W-:Y:S01]  /*2250*/  MOV R35, R37 ;  /* 0x0000002500237202 */ /* 0x000fe20000000f00 */
[----:B-12---:R-:W-:Y:S02]  /*2260*/  IMAD R4, R19, UR10, RZ ;  /* 0x0000000a13047c24 */ /* 0x006fe4000f8e02ff */
[----:B------:R-:W-:-:S04]  /*2270*/  IMAD.WIDE.U32 R34, R17, UR10, R34 ;  /* 0x0000000a11227c25 */ /* 0x000fc8000f8e0022 */
[----:B------:R-:W-:Y:S01]  /*2280*/  IMAD R17, R17, UR11, R4 ;  /* 0x0000000b11117c24 */ /* 0x000fe2000f8e0204 */
[----:B------:R-:W-:Y:S02]  /*2290*/  ULDC.64 UR10, c[0x0][0x210] ;  /* 0x00008400000a7ab9 */ /* 0x000fe40000000a00 */
[----:B------:R-:W-:Y:S02]  /*22a0*/  LEA R4, P1, R34, UR10, 0x2 ;  /* 0x0000000a22047c11 */ /* 0x000fe4000f8210ff */
[----:B------:R-:W-:-:S04]  /*22b0*/  IADD3 R17, R35, R17, RZ ;  /* 0x0000001123117210 */ /* 0x000fc80007ffe0ff */
[----:B------:R-:W-:-:S05]  /*22c0*/  LEA.HI.X R5, R34, UR11, R17, 0x2, P1 ;  /* 0x0000000b22057c11 */ /* 0x000fca00088f1411 */
[----:B------:R3:W-:Y:S02]  /*22d0*/  STG.E.64 desc[UR8][R4.64], R8 ;  /* 0x0000000804007986 */ /* 0x0007e4000c101b08 */
.L_x_4479:
[----:B------:R-:W-:Y:S05]  /*22e0*/  BSYNC B0 ;  /* 0x0000000000007941 */ /* 0x000fea0003800000 */
.L_x_4478:
[----:B-123--:R-:W1:Y:S01]  /*22f0*/  LDC R5, c[0x0][0x10] ;  /* 0x00000400ff057b82 */ /* 0x00ee620000000800 */
[----:B------:R-:W-:Y:S02]  /*2300*/  IADD3 R0, R0, 0x1, RZ ;  /* 0x0000000100007810 */ /* 0x000fe40007ffe0ff */
[----:B-1----:R-:W-:-:S04]  /*2310*/  IADD3 R32, R5, R32, RZ ;  /* 0x0000002005207210 */ /* 0x002fc80007ffe0ff */
[----:B------:R-:W-:-:S13]  /*2320*/  ISETP.GE.AND P1, PT, R32, UR4, PT ;  /* 0x0000000420007c0c */ /* 0x000fda000bf26270 */
[----:B------:R-:W-:Y:S05]  /*2330*/  @!P1 BRA `(.L_x_4480) ;  /* 0xffffffdc00849947 */ /* 0x000fea000383ffff */
[----:B------:R-:W-:Y:S05]  /*2340*/  EXIT ;  /* 0x000000000000794d */ /* 0x000fea0003800000 */
.L_x_4481:
        /* <DEDUP_REMOVED lines=11> */
.L_x_5201:


//--------------------- .text._Z35group_norm_nhwc_fwd_one_pass_kernelI11Fp32IOFp32WLi128ELi60ELi480EEv26Group_norm_nhwc_fwd_params --------------------------
	.section	.text._Z35group_norm_nhwc_fwd_one_pass_kernelI11Fp32IOFp32WLi128ELi60ELi480EEv26Group_norm_nhwc_fwd_params,"ax",@progbits
	.align	128
        .global         _Z35group_norm_nhwc_fwd_one_pass_kernelI11Fp32IOFp32WLi128ELi60ELi480EEv26Group_norm_nhwc_fwd_params
        .type           _Z35group_norm_nhwc_fwd_one_pass_kernelI11Fp32IOFp32WLi128ELi60ELi480EEv26Group_norm_nhwc_fwd_params,@function
        .size           _Z35group_norm_nhwc_fwd_one_pass_kernelI11Fp32IOFp32WLi128ELi60ELi480EEv26Group_norm_nhwc_fwd_params,(.L_x_5202 - _Z35group_norm_nhwc_fwd_one_pass_kernelI11Fp32IOFp32WLi128ELi60ELi480EEv26Group_norm_nhwc_fwd_params)
        .other          _Z35group_norm_nhwc_fwd_one_pass_kernelI11Fp32IOFp32WLi128ELi60ELi480EEv26Group_norm_nhwc_fwd_params,@"STO_CUDA_ENTRY STV_DEFAULT"
_Z35group_norm_nhwc_fwd_one_pass_kernelI11Fp32IOFp32WLi128ELi60ELi480EEv26Group_norm_nhwc_fwd_params:
.text._Z35group_norm_nhwc_fwd_one_pass_kernelI11Fp32IOFp32WLi128ELi60ELi480EEv26Group_norm_nhwc_fwd_params:
        /* <DEDUP_REMOVED lines=14> */
[----:B0-----:R-:W-:Y:S01]  /*00e0*/  IMAD.WIDE.U32 R2, R0, -0x77777777, RZ ;  /* 0x8888888900027825 */ /* 0x001fe200078e00ff */
[----:B------:R-:W-:-:S02]  /*00f0*/  SHF.R.S32.HI R5, RZ, 0x1f, R0 ;  /* 0x0000001fff057819 */ /* 0x000fc40000011400 */
[----:B------:R-:W-:Y:S02]  /*0100*/  ISETP.GE.U32.AND P1, PT, R0, 0x1e0, PT ;  /* 0x000001e00000780c */ /* 0x000fe40003f26070 */
[----:B------:R-:W-:Y:S02]  /*0110*/  SHF.R.U32.HI R7, RZ, 0x4, R3 ;  /* 0x00000004ff077819 */ /* 0x000fe40000011603 */
[----:B------:R-:W0:Y:S01]  /*0120*/  LDC R2, c[0x0][0x10] ;  /* 0x00000400ff027b82 */ /* 0x000e220000000800 */
[----:B------:R-:W3:Y:S01]  /*0130*/  S2R R3, SR_LANEID ;  /* 0x0000000000037919 */ /* 0x000ee20000000000 */
[----:B------:R-:W-:Y:S01]  /*0140*/  LEA.HI R8, R5, R0, RZ, 0x5 ;  /* 0x0000000005087211 */ /* 0x000fe200078f28ff */
[----:B--2---:R-:W-:Y:S01]  /*0150*/  ULEA UR5, UR6, UR5, 0x18 ;  /* 0x0000000506057291 */ /* 0x004fe2000f8ec03f */
[----:B-1----:R-:W-:Y:S02]  /*0160*/  IMAD R25, R4, UR7, R7 ;  /* 0x0000000704197c24 */ /* 0x002fe4000f8e0207 */
[----:B------:R-:W-:Y:S01]  /*0170*/  IMAD R44, R7, -0x1e, R0 ;  /* 0xffffffe2072c7824 */ /* 0x000fe200078e0200 */
[----:B------:R-:W-:Y:S01]  /*0180*/  SHF.R.S32.HI R10, RZ, 0x5, R8 ;  /* 0x00000005ff0a7819 */ /* 0x000fe20000011408 */
[----:B------:R-:W-:Y:S01]  /*0190*/  HFMA2.MMA R8, -RZ, RZ, 0, 0 ;  /* 0x00000000ff087435 */ /* 0x000fe200000001ff */
        /* <DEDUP_REMOVED lines=11> */
[----:B------:R-:W-:Y:S02]  /*0250*/  SHF.L.U32 R44, R44, 0x1, RZ ;  /* 0x000000012c2c7819 */ /* 0x000fe400000006ff */
[----:B------:R-:W-:-:S02]  /*0260*/  LEA R10, R10, UR5, 0x3 ;  /* 0x000000050a0a7c11 */ /* 0x000fc4000f8e18ff */
[----:B------:R-:W-:Y:S02]  /*0270*/  IADD3 R12, R25, 0x70, RZ ;  /* 0x00000070190c7810 */ /* 0x000fe40007ffe0ff */
[----:B------:R-:W-:Y:S02]  /*0280*/  ISETP.LT.AND.EX P4, PT, R7, UR9, !P1, P4 ;  /* 0x0000000907007c0c */ /* 0x000fe4000cf81340 */
[----:B------:R-:W-:Y:S02]  /*0290*/  ISETP.LT.AND.EX P3, PT, R9, UR9, !P1, P3 ;  /* 0x0000000909007c0c */ /* 0x000fe4000cf61330 */
[----:B------:R-:W-:Y:S02]  /*02a0*/  ISETP.LT.AND.EX P2, PT, R11, UR9, !P1, P2 ;  /* 0x000000090b007c0c */ /* 0x000fe4000cf41320 */
[----:B------:R-:W-:Y:S01]  /*02b0*/  ISETP.LT.AND.EX P1, PT, R13, UR9, !P1, P0 ;  /* 0x000000090d007c0c */ /* 0x000fe2000cf21300 */
[----:B0--3--:R-:W-:-:S12]  /*02c0*/  ULDC.64 UR8, c[0x0][0x208] ;  /* 0x0000820000087ab9 */ /* 0x009fd80000000a00 */
.L_x_4518:
[----:B0-----:R-:W0:Y:S01]  /*02d0*/  LDC R20, c[0x0][0x288] ;  /* 0x0000a200ff147b82 */ /* 0x001e220000000800 */
[----:B------:R-:W-:Y:S01]  /*02e0*/  ULDC.64 UR14, c[0x0][0x278] ;  /* 0x00009e00000e7ab9 */ /* 0x000fe20000000a00 */
[----:B------:R-:W-:Y:S01]  /*02f0*/  SHF.R.S32.HI R22, RZ, 0x1f, R44 ;  /* 0x0000001fff167819 */ /* 0x000fe2000001142c */
[----:B------:R-:W-:-:S05]  /*0300*/  ULDC.64 UR12, c[0x0][0x280] ;  /* 0x0000a000000c7ab9 */ /* 0x000fca0000000a00 */
        /* <DEDUP_REMOVED lines=8> */
[----:B------:R3:W5:Y:S02]  /*0390*/  F2I.FTZ.U32.TRUNC.NTZ R15, R14 ;  /* 0x0000000e000f7305 */ /* 0x000764000021f000 */
[----:B---3--:R-:W-:Y:S02]  /*03a0*/  MOV R14, RZ ;  /* 0x000000ff000e7202 */ /* 0x008fe40000000f00 */
[----:B-----5:R-:W-:-:S05]  /*03b0*/  IADD3 R18, RZ, -R15, RZ ;  /* 0x8000000fff127210 */ /* 0x020fca0007ffe0ff */
[----:B------:R-:W-:Y:S01]  /*03c0*/  IMAD R19, R18, R17, RZ ;  /* 0x0000001112137224 */ /* 0x000fe200078e02ff */
[----:B------:R-:W-:-:S03]  /*03d0*/  IABS R18, R47 ;  /* 0x0000002f00127213 */ /* 0x000fc60000000000 */
[----:B------:R-:W-:Y:S01]  /*03e0*/  IMAD.HI.U32 R15, R15, R19, R14 ;  /* 0x000000130f0f7227 */ /* 0x000fe200078e000e */
[----:B------:R-:W-:-:S04]  /*03f0*/  LOP3.LUT R14, R47, R20, RZ, 0x3c, !PT ;  /* 0x000000142f0e7212 */ /* 0x000fc800078e3cff */
[----:B------:R-:W-:Y:S01]  /*0400*/  ISETP.GE.AND P5, PT, R14, RZ, PT ;  /* 0x000000ff0e00720c */ /* 0x000fe20003fa6270 */
[----:B------:R-:W-:-:S05]  /*0410*/  IMAD.HI.U32 R15, R15, R18, RZ ;  /* 0x000000120f0f7227 */ /* 0x000fca00078e00ff */
[----:B------:R-:W-:-:S05]  /*0420*/  IADD3 R16, -R15, RZ, RZ ;  /* 0x000000ff0f107210 */ /* 0x000fca0007ffe1ff */
[C---:B------:R-:W-:Y:S02]  /*0430*/  IMAD R16, R17.reuse, R16, R18 ;  /* 0x0000001011107224 */ /* 0x040fe400078e0212 */
[----:B------:R-:W3:Y:S03]  /*0440*/  @P4 LDC.64 R18, c[0x0][0x270] ;  /* 0x00009c00ff124b82 */ /* 0x000ee60000000a00 */
[----:B------:R-:W-:-:S13]  /*0450*/  ISETP.GT.U32.AND P6, PT, R17, R16, PT ;  /* 0x000000101100720c */ /* 0x000fda0003fc4070 */
[-C--:B------:R-:W-:Y:S02]  /*0460*/  @!P6 IADD3 R16, R16, -R17.reuse, RZ ;  /* 0x800000111010e210 */ /* 0x080fe40007ffe0ff */
[----:B------:R-:W-:Y:S02]  /*0470*/  @!P6 IADD3 R15, R15, 0x1, RZ ;  /* 0x000000010f0fe810 */ /* 0x000fe40007ffe0ff */
[----:B------:R-:W-:Y:S02]  /*0480*/  ISETP.GE.U32.AND P0, PT, R16, R17, PT ;  /* 0x000000111000720c */ /* 0x000fe40003f06070 */
[----:B------:R-:W-:Y:S01]  /*0490*/  ISETP.NE.AND P6, PT, R20, RZ, PT ;  /* 0x000000ff1400720c */ /* 0x000fe20003fc5270 */
[----:B------:R-:W5:Y:S10]  /*04a0*/  @P3 LDC.64 R16, c[0x0][0x270] ;  /* 0x00009c00ff103b82 */ /* 0x000f740000000a00 */
[----:B------:R-:W-:-:S04]  /*04b0*/  @P0 IADD3 R15, R15, 0x1, RZ ;  /* 0x000000010f0f0810 */ /* 0x000fc80007ffe0ff */
[----:B------:R-:W-:Y:S01]  /*04c0*/  MOV R23, R15 ;  /* 0x0000000f00177202 */ /* 0x000fe20000000f00 */
[----:B------:R-:W-:-:S03]  /*04d0*/  IMAD.WIDE.U32 R14, R0, -0x77777777, RZ ;  /* 0x88888889000e7825 */ /* 0x000fc600078e00ff */
[----:B------:R-:W-:Y:S02]  /*04e0*/  @!P5 IADD3 R23, -R23, RZ, RZ ;  /* 0x000000ff1717d210 */ /* 0x000fe40007ffe1ff */
[----:B------:R-:W-:Y:S02]  /*04f0*/  @!P6 LOP3.LUT R23, RZ, R20, RZ, 0x33, !PT ;  /* 0x00000014ff17e212 */ /* 0x000fe400078e33ff */
[----:B------:R-:W-:Y:S02]  /*0500*/  SHF.R.U32.HI R15, RZ, 0x4, R15 ;  /* 0x00000004ff0f7819 */ /* 0x000fe4000001160f */
[----:B------:R-:W-:Y:S01]  /*0510*/  IADD3 R14, -R23, RZ, RZ ;  /* 0x000000ff170e7210 */ /* 0x000fe20007ffe1ff */
[----:B-----5:R-:W-:Y:S02]  /*0520*/  @P3 IMAD R24, R9, R16, RZ ;  /* 0x0000001009183224 */ /* 0x020fe400078e02ff */
[----:B-1----:R-:W-:Y:S02]  /*0530*/  IMAD R42, R42, UR7, R15 ;  /* 0x000000072a2a7c24 */ /* 0x002fe4000f8e020f */
[----:B------:R-:W-:Y:S01]  /*0540*/  IMAD R43, R20, R14, R47 ;  /* 0x0000000e142b7224 */ /* 0x000fe200078e022f */
[----:B------:R-:W-:Y:S01]  /*0550*/  SHF.R.S32.HI R14, RZ, 0x1f, R23 ;  /* 0x0000001fff0e7819 */ /* 0x000fe20000011417 */
[----:B------:R-:W1:Y:S01]  /*0560*/  @P2 LDC.64 R20, c[0x0][0x270] ;  /* 0x00009c00ff142b82 */ /* 0x000e620000000a00 */
[C---:B------:R-:W-:Y:S01]  /*0570*/  IADD3 R30, R42.reuse, 0x40, RZ ;  /* 0x000000402a1e7810 */ /* 0x040fe20007ffe0ff */
[----:B------:R-:W-:Y:S01]  /*0580*/  IMAD R43, R43, 0x3c, RZ ;  /* 0x0000003c2b2b7824 */ /* 0x000fe200078e02ff */
[----:B------:R-:W-:Y:S01]  /*0590*/  IADD3 R28, R42, 0x50, RZ ;  /* 0x000000502a1c7810 */ /* 0x000fe20007ffe0ff */
[----:B------:R-:W-:Y:S01]  /*05a0*/  IMAD R14, R14, UR12, RZ ;  /* 0x0000000c0e0e7c24 */ /* 0x000fe2000f8e02ff */
[----:B------:R-:W-:Y:S01]  /*05b0*/  ISETP.GE.U32.AND P6, PT, R30, UR14, PT ;  /* 0x0000000e1e007c0c */ /* 0x000fe2000bfc6070 */
[----:B------:R-:W-:Y:S01]  /*05c0*/  @P3 IMAD R33, R4, R17, R24 ;  /* 0x0000001104213224 */ /* 0x000fe200078e0218 */
[----:B------:R-:W-:Y:S01]  /*05d0*/  IADD3 R48, P0, R44, R43, RZ ;  /* 0x0000002b2c307210 */ /* 0x000fe20007f1e0ff */
[----:B------:R-:W-:Y:S01]  /*05e0*/  IMAD R51, R23, UR13, R14 ;  /* 0x0000000d17337c24 */ /* 0x000fe2000f8e020e */
[----:B------:R-:W-:-:S02]  /*05f0*/  SHF.R.S32.HI R31, RZ, 0x1f, R30 ;  /* 0x0000001fff1f7819 */ /* 0x000fc4000001141e */
[----:B------:R-:W-:Y:S01]  /*0600*/  LEA.HI.X.SX32 R49, R43, R22, 0x1, P0 ;  /* 0x000000162b317211 */ /* 0x000fe200000f0eff */
[----:B---3--:R-:W-:Y:S01]  /*0610*/  @P4 IMAD R22, R7, R18, RZ ;  /* 0x0000001207164224 */ /* 0x008fe200078e02ff */
[----:B------:R-:W-:Y:S02]  /*0620*/  ISETP.GE.AND.EX P6, PT, R31, UR15, PT, P6 ;  /* 0x0000000f1f007c0c */ /* 0x000fe4000bfc6360 */
[----:B------:R-:W-:Y:S01]  /*0630*/  ISETP.GE.U32.AND P5, PT, R28, UR14, PT ;  /* 0x0000000e1c007c0c */ /* 0x000fe2000bfa6070 */
[----:B------:R-:W-:Y:S01]  /*0640*/  IMAD.WIDE.U32 R48, R23, UR12, R48 ;  /* 0x0000000c17307c25 */ /* 0x000fe2000f8e0030 */
[----:B------:R-:W-:Y:S02]  /*0650*/  ISETP.LT.U32.AND P6, PT, R0, 0x1e0, !P6 ;  /* 0x000001e00000780c */ /* 0x000fe400077c1070 */
[----:B------:R-:W-:Y:S01]  /*0660*/  SHF.R.S32.HI R29, RZ, 0x1f, R28 ;  /* 0x0000001fff1d7819 */ /* 0x000fe2000001141c */
[----:B------:R-:W-:Y:S01]  /*0670*/  @P4 IMAD R27, R25, R19, R22 ;  /* 0x00000013191b4224 */ /* 0x000fe200078e0216 */
[----:B------:R-:W-:Y:S01]  /*0680*/  IADD3 R51, R49, R51, RZ ;  /* 0x0000003331337210 */ /* 0x000fe20007ffe0ff */
[----:B------:R-:W3:Y:S01]  /*0690*/  @P1 LDC.64 R22, c[0x0][0x270] ;  /* 0x00009c00ff161b82 */ /* 0x000ee20000000a00 */
[----:B------:R-:W-:Y:S01]  /*06a0*/  @P4 MOV R50, R48 ;  /* 0x0000003000324202 */ /* 0x000fe20000000f00 */
[----:B-1----:R-:W-:Y:S01]  /*06b0*/  @P2 IMAD R32, R11, R20, RZ ;  /* 0x000000140b202224 */ /* 0x002fe200078e02ff */
[----:B------:R-:W-:-:S02]  /*06c0*/  ISETP.GE.AND.EX P5, PT, R29, UR15, PT, P5 ;  /* 0x0000000f1d007c0c */ /* 0x000fc4000bfa6350 */
[----:B------:R-:W-:Y:S01]  /*06d0*/  @P3 MOV R26, R48 ;  /* 0x00000030001a3202 */ /* 0x000fe20000000f00 */
[----:B------:R-:W-:Y:S01]  /*06e0*/  @P4 IMAD.WIDE.U32 R18, R25, R18, R50 ;  /* 0x0000001219124225 */ /* 0x000fe200078e0032 */
[----:B------:R-:W-:Y:S01]  /*06f0*/  ISETP.LT.U32.AND P5, PT, R0, 0x1e0, !P5 ;  /* 0x000001e00000780c */ /* 0x000fe20006fa1070 */
[----:B------:R-:W1:Y:S01]  /*0700*/  @P6 LDC.64 R14, c[0x0][0x270] ;  /* 0x00009c00ff0e6b82 */ /* 0x000e620000000a00 */
[----:B------:R-:W-:Y:S01]  /*0710*/  IADD3 R53, R42, 0x60, RZ ;  /* 0x000000602a357810 */ /* 0x000fe20007ffe0ff */
[----:B------:R-:W-:Y:S01]  /*0720*/  @P2 IMAD R35, R5, R21, R32 ;  /* 0x0000001505232224 */ /* 0x000fe200078e0220 */
[----:B------:R-:W-:Y:S02]  /*0730*/  @P4 IADD3 R19, R19, R27, RZ ;  /* 0x0000001b13134210 */ /* 0x000fe40007ffe0ff */
[----:B------:R-:W-:Y:S02]  /*0740*/  @P3 MOV R27, R51 ;  /* 0x00000033001b3202 */ /* 0x000fe40000000f00 */
[----:B--2---:R-:W-:Y:S01]  /*0750*/  @P4 LEA R36, P0, R18, R36, 0x2 ;  /* 0x0000002412244211 */ /* 0x004fe200078010ff */
[----:B------:R-:W2:Y:S01]  /*0760*/  @P1 LDC.64 R24, c[0x0][0x220] ;  /* 0x00008800ff181b82 */ /* 0x000ea20000000a00 */
[----:B------:R-:W-:-:S02]  /*0770*/  @P3 IMAD.WIDE.U32 R16, R4, R16, R26 ;  /* 0x0000001004103225 */ /* 0x000fc400078e001a */
[----:B------:R-:W-:Y:S02]  /*0780*/  @P4 LEA.HI.X R37, R18, R37, R19, 0x2, P0 ;  /* 0x0000002512254211 */ /* 0x000fe400000f1413 */
[----:B------:R-:W-:Y:S02]  /*0790*/  @P2 MOV R26, R48 ;  /* 0x00000030001a2202 */ /* 0x000fe40000000f00 */
[----:B------:R-:W-:Y:S01]  /*07a0*/  @P2 MOV R27, R51 ;  /* 0x00000033001b2202 */ /* 0x000fe20000000f00 */
[----:B------:R-:W5:Y:S01]  /*07b0*/  @P6 LDC.64 R18, c[0x0][0x220] ;  /* 0x00008800ff126b82 */ /* 0x000f620000000a00 */
[----:B------:R-:W-:Y:S01]  /*07c0*/  @P3 IADD3 R17, R17, R33, RZ ;  /* 0x0000002111113210 */ /* 0x000fe20007ffe0ff */
[----:B---3--:R-:W-:Y:S01]  /*07d0*/  @P1 IMAD R32, R13, R22, RZ ;  /* 0x000000160d201224 */ /* 0x008fe200078e02ff */
[----:B0-----:R-:W-:Y:S01]  /*07e0*/  @P3 LEA R40, P0, R16, R40, 0x2 ;  /* 0x0000002810283211 */ /* 0x001fe200078010ff */
[----:B------:R-:W-:Y:S01]  /*07f0*/  @P2 IMAD.WIDE.U32 R20, R5, R20, R26 ;  /* 0x0000001405142225 */ /* 0x000fe200078e001a */
[----:B------:R-:W-:-:S02]  /*0800*/  @P1 MOV R26, R48 ;  /* 0x00000030001a1202 */ /* 0x000fc40000000f00 */
[----:B------:R-:W-:Y:S01]  /*0810*/  @P3 LEA.HI.X R41, R16, R41, R17, 0x2, P0 ;  /* 0x0000002910293211 */ /* 0x000fe200000f1411 */
[----:B------:R-:W-:Y:S01]  /*0820*/  @P1 IMAD R23, R6, R23, R32 ;  /* 0x0000001706171224 */ /* 0x000fe200078e0220 */
[----:B------:R-:W-:Y:S01]  /*0830*/  @P2 IADD3 R21, R21, R35, RZ ;  /* 0x0000002315152210 */ /* 0x000fe20007ffe0ff */
[----:B------:R-:W0:Y:S01]  /*0840*/  @P5 LDC.64 R16, c[0x0][0x270] ;  /* 0x00009c00ff105b82 */ /* 0x000e220000000a00 */
[C---:B----4-:R-:W-:Y:S01]  /*0850*/  @P2 LEA R38, P0, R20.reuse, R38, 0x2 ;  /* 0x0000002614262211 */ /* 0x050fe200078010ff */
[----:B-1----:R-:W-:Y:S01]  /*0860*/  @P6 IMAD R31, R31, R14, RZ ;  /* 0x0000000e1f1f6224 */ /* 0x002fe200078e02ff */
[----:B------:R-:W-:Y:S02]  /*0870*/  @P1 MOV R27, R51 ;  /* 0x00000033001b1202 */ /* 0x000fe40000000f00 */
[----:B------:R-:W-:Y:S01]  /*0880*/  @P2 LEA.HI.X R39, R20, R39, R21, 0x2, P0 ;  /* 0x0000002714272211 */ /* 0x000fe200000f1415 */
[----:B------:R-:W-:Y:S01]  /*0890*/  @P6 IMAD R31, R30, R15, R31 ;  /* 0x0000000f1e1f6224 */ /* 0x000fe200078e021f */
[----:B------:R-:W-:Y:S01]  /*08a0*/  @P6 MOV R20, R48 ;  /* 0x0000003000146202 */ /* 0x000fe20000000f00 */
[----:B------:R-:W-:Y:S01]  /*08b0*/  @P1 IMAD.WIDE.U32 R26, R6, R22, R26 ;  /* 0x00000016061a1225 */ /* 0x000fe200078e001a */
[----:B------:R-:W-:-:S04]  /*08c0*/  @P6 MOV R21, R51 ;  /* 0x0000003300156202 */ /* 0x000fc80000000f00 */
[----:B------:R-:W-:Y:S01]  /*08d0*/  @P1 IADD3 R22, R27, R23, RZ ;  /* 0x000000171b161210 */ /* 0x000fe20007ffe0ff */
[----:B------:R-:W-:Y:S01]  /*08e0*/  @P6 IMAD.WIDE.U32 R14, R30, R14, R20 ;  /* 0x0000000e1e0e6225 */ /* 0x000fe200078e0014 */
[C---:B--2---:R-:W-:Y:S01]  /*08f0*/  @P1 LEA R24, P0, R26.reuse, R24, 0x2 ;  /* 0x000000181a181211 */ /* 0x044fe200078010ff */
[----:B------:R-:W1:Y:S03]  /*0900*/  @P5 LDC.64 R20, c[0x0][0x220] ;  /* 0x00008800ff145b82 */ /* 0x000e660000000a00 */
[----:B------:R-:W-:Y:S02]  /*0910*/  @P1 LEA.HI.X R25, R26, R25, R22, 0x2, P0 ;  /* 0x000000191a191211 */ /* 0x000fe400000f1416 */
[----:B------:R-:W-:Y:S02]  /*0920*/  @P6 IADD3 R15, R15, R31, RZ ;  /* 0x0000001f0f0f6210 */ /* 0x000fe40007ffe0ff */
[----:B-----5:R-:W-:Y:S01]  /*0930*/  @P6 LEA R22, P0, R14, R18, 0x2 ;  /* 0x000000120e166211 */ /* 0x020fe200078010ff */
[----:B0-----:R-:W-:Y:S01]  /*0940*/  @P5 IMAD R29, R29, R16, RZ ;  /* 0x000000101d1d5224 */ /* 0x001fe200078e02ff */
[----:B------:R-:W-:-:S02]  /*0950*/  SHF.R.S32.HI R31, RZ, 0x1f, R53 ;  /* 0x0000001fff1f7819 */ /* 0x000fc40000011435 */
[----:B------:R-:W-:Y:S01]  /*0960*/  @P6 LEA.HI.X R23, R14, R19, R15, 0x2, P0 ;  /* 0x000000130e176211 */ /* 0x000fe200000f140f */
[----:B------:R-:W-:Y:S01]  /*0970*/  @P5 IMAD R29, R28, R17, R29 ;  /* 0x000000111c1d5224 */ /* 0x000fe200078e021d */
[----:B------:R-:W-:Y:S02]  /*0980*/  ISETP.GE.U32.AND P0, PT, R53, UR14, PT ;  /* 0x0000000e35007c0c */ /* 0x000fe4000bf06070 */
[----:B------:R-:W-:Y:S02]  /*0990*/  @P5 MOV R18, R48 ;  /* 0x0000003000125202 */ /* 0x000fe40000000f00 */
[----:B------:R-:W-:Y:S02]  /*09a0*/  ISETP.GE.AND.EX P0, PT, R31, UR15, PT, P0 ;  /* 0x0000000f1f007c0c */ /* 0x000fe4000bf06300 */
[----:B------:R-:W-:Y:S02]  /*09b0*/  @P5 MOV R19, R51 ;  /* 0x0000003300135202 */ /* 0x000fe40000000f00 */
[----:B------:R-:W-:-:S02]  /*09c0*/  MOV R15, RZ ;  /* 0x000000ff000f7202 */ /* 0x000fc40000000f00 */
[----:B------:R-:W-:Y:S01]  /*09d0*/  MOV R14, RZ ;  /* 0x000000ff000e7202 */ /* 0x000fe20000000f00 */
[----:B------:R-:W-:Y:S01]  /*09e0*/  @P5 IMAD.WIDE.U32 R16, R28, R16, R18 ;  /* 0x000000101c105225 */ /* 0x000fe200078e0012 */
[----:B------:R-:W-:-:S04]  /*09f0*/  ISETP.LT.U32.AND P0, PT, R0, 0x1e0, !P0 ;  /* 0x000001e00000780c */ /* 0x000fc80004701070 */
[----:B------:R0:W2:Y:S01]  /*0a00*/  @P6 LDG.E.64 R14, desc[UR8][R22.64] ;  /* 0x00000008160e6981 */ /* 0x0000a2000c1e1b00 */
[----:B------:R-:W-:Y:S02]  /*0a10*/  @P5 IADD3 R17, R17, R29, RZ ;  /* 0x0000001d11115210 */ /* 0x000fe40007ffe0ff */
[----:B------:R-:W-:Y:S02]  /*0a20*/  CS2R R28, SRZ ;  /* 0x00000000001c7805 */ /* 0x000fe4000001ff00 */
[C---:B-1----:R-:W-:Y:S02]  /*0a30*/  @P5 LEA R18, P6, R16.reuse, R20, 0x2 ;  /* 0x0000001410125211 */ /* 0x042fe400078c10ff */
[----:B------:R-:W-:Y:S02]  /*0a40*/  SHF.R.S32.HI R45, RZ, 0x1f, R12 ;  /* 0x0000001fff2d7819 */ /* 0x000fe4000001140c */
[----:B------:R-:W-:Y:S01]  /*0a50*/  @P5 LEA.HI.X R19, R16, R21, R17, 0x2, P6 ;  /* 0x0000001510135211 */ /* 0x000fe200030f1411 */
[----:B------:R1:W3:Y:S01]  /*0a60*/  @P4 LDG.E.64 R28, desc[UR8][R36.64] ;  /* 0x00000008241c4981 */ /* 0x0002e2000c1e1b00 */
[----:B------:R-:W-:Y:S01]  /*0a70*/  ISETP.GE.U32.AND P6, PT, R12, UR14, PT ;  /* 0x0000000e0c007c0c */ /* 0x000fe2000bfc6070 */
[----:B------:R-:W4:Y:S03]  /*0a80*/  @P0 LDC.64 R26, c[0x0][0x270] ;  /* 0x00009c00ff1a0b82 */ /* 0x000f260000000a00 */
[----:B------:R-:W-:-:S04]  /*0a90*/  ISETP.GE.AND.EX P6, PT, R45, UR15, PT, P6 ;  /* 0x0000000f2d007c0c */ /* 0x000fc8000bfc6360 */
[----:B------:R-:W-:Y:S01]  /*0aa0*/  ISETP.GT.U32.OR P6, PT, R0, 0x1df, P6 ;  /* 0x000001df0000780c */ /* 0x000fe200037c4470 */
[----:B0-----:R-:W0:Y:S01]  /*0ab0*/  @P0 LDC.64 R22, c[0x0][0x220] ;  /* 0x00008800ff160b82 */ /* 0x001e220000000a00 */
[----:B------:R-:W-:-:S11]  /*0ac0*/  @P0 MOV R34, R48 ;  /* 0x0000003000220202 */ /* 0x000fd60000000f00 */
[----:B------:R-:W5:Y:S01]  /*0ad0*/  @!P6 LDC.64 R20, c[0x0][0x270] ;  /* 0x00009c00ff14eb82 */ /* 0x000f620000000a00 */
[----:B----4-:R-:W-:Y:S01]  /*0ae0*/  @P0 IMAD R16, R31, R26, RZ ;  /* 0x0000001a1f100224 */ /* 0x010fe200078e02ff */
[----:B------:R-:W-:Y:S02]  /*0af0*/  CS2R R30, SRZ ;  /* 0x00000000001e7805 */ /* 0x000fe4000001ff00 */
[----:B------:R-:W-:Y:S01]  /*0b00*/  @P0 MOV R35, R51 ;  /* 0x0000003300230202 */ /* 0x000fe20000000f00 */
[----:B------:R-:W-:-:S03]  /*0b10*/  @P0 IMAD R55, R53, R27, R16 ;  /* 0x0000001b35370224 */ /* 0x000fc600078e0210 */
[----:B------:R-:W4:Y:S01]  /*0b20*/  @!P6 LDC.64 R16, c[0x0][0x220] ;  /* 0x00008800ff10eb82 */ /* 0x000f220000000a00 */
[----:B------:R-:W-:Y:S01]  /*0b30*/  CS2R R32, SRZ ;  /* 0x0000000000207805 */ /* 0x000fe2000001ff00 */
[----:B------:R0:W2:Y:S01]  /*0b40*/  @P3 LDG.E.64 R30, desc[UR8][R40.64] ;  /* 0x00000008281e3981 */ /* 0x0000a2000c1e1b00 */
[----:B------:R-:W-:Y:S01]  /*0b50*/  @P0 IMAD.WIDE.U32 R26, R53, R26, R34 ;  /* 0x0000001a351a0225 */ /* 0x000fe200078e0022 */
[----:B------:R-:W-:Y:S02]  /*0b60*/  CS2R R34, SRZ ;  /* 0x0000000000227805 */ /* 0x000fe4000001ff00 */
[----:B-1----:R-:W-:Y:S01]  /*0b70*/  CS2R R36, SRZ ;  /* 0x0000000000247805 */ /* 0x002fe2000001ff00 */
[----:B------:R-:W2:Y:S04]  /*0b80*/  @P2 LDG.E.64 R32, desc[UR8][R38.64] ;  /* 0x0000000826202981 */ /* 0x000ea8000c1e1b00 */
[----:B------:R-:W2:Y:S01]  /*0b90*/  @P1 LDG.E.64 R34, desc[UR8][R24.64] ;  /* 0x0000000818221981 */ /* 0x000ea2000c1e1b00 */
[----:B-----5:R-:W-:-:S03]  /*0ba0*/  @!P6 IMAD R46, R45, R20, RZ ;  /* 0x000000142d2ee224 */ /* 0x020fc600078e02ff */
[----:B------:R1:W5:Y:S01]  /*0bb0*/  @P5 LDG.E.64 R36, desc[UR8][R18.64] ;  /* 0x0000000812245981 */ /* 0x000362000c1e1b00 */
[----:B------:R-:W-:Y:S01]  /*0bc0*/  @P0 IADD3 R27, R27, R55, RZ ;  /* 0x000000371b1b0210 */ /* 0x000fe20007ffe0ff */
[----:B0-----:R-:W-:Y:S01]  /*0bd0*/  @!P6 IMAD R41, R12, R21, R46 ;  /* 0x000000150c29e224 */ /* 0x001fe200078e022e */
[----:B------:R-:W-:Y:S02]  /*0be0*/  @P0 LEA R22, P5, R26, R22, 0x2 ;  /* 0x000000161a160211 */ /* 0x000fe400078a10ff */
[----:B-1----:R-:W-:Y:S02]  /*0bf0*/  @!P6 MOV R18, R48 ;  /* 0x000000300012e202 */ /* 0x002fe40000000f00 */
[----:B------:R-:W-:Y:S02]  /*0c00*/  @!P6 MOV R19, R51 ;  /* 0x000000330013e202 */ /* 0x000fe40000000f00 */
[----:B------:R-:W-:Y:S01]  /*0c10*/  CS2R R38, SRZ ;  /* 0x0000000000267805 */ /* 0x000fe2000001ff00 */
[----:B------:R-:W-:Y:S01]  /*0c20*/  @!P6 IMAD.WIDE.U32 R20, R12, R20, R18 ;  /* 0x000000140c14e225 */ /* 0x000fe200078e0012 */
[----:B------:R-:W-:-:S04]  /*0c30*/  @P0 LEA.HI.X R23, R26, R23, R27, 0x2, P5 ;  /* 0x000000171a170211 */ /* 0x000fc800028f141b */
[----:B------:R-:W-:Y:S02]  /*0c40*/  @!P6 IADD3 R21, R21, R41, RZ ;  /* 0x000000291515e210 */ /* 0x000fe40007ffe0ff */
[C---:B----4-:R-:W-:Y:S02]  /*0c50*/  @!P6 LEA R16, P5, R20.reuse, R16, 0x2 ;  /* 0x000000101410e211 */ /* 0x050fe400078a10ff */
[----:B------:R-:W-:Y:S01]  /*0c60*/  CS2R R40, SRZ ;  /* 0x0000000000287805 */ /* 0x000fe2000001ff00 */
[----:B------:R-:W4:Y:S01]  /*0c70*/  @P0 LDG.E.64 R38, desc[UR8][R22.64] ;  /* 0x0000000816260981 */ /* 0x000f22000c1e1b00 */
[----:B------:R-:W-:-:S05]  /*0c80*/  @!P6 LEA.HI.X R17, R20, R17, R21, 0x2, P5 ;  /* 0x000000111411e211 */ /* 0x000fca00028f1415 */
[----:B------:R0:W4:Y:S01]  /*0c90*/  @!P6 LDG.E.64 R40, desc[UR8][R16.64] ;  /* 0x000000081028e981 */ /* 0x000122000c1e1b00 */
[C---:B------:R-:W-:Y:S02]  /*0ca0*/  ISETP.GT.AND P0, PT, R3.reuse, 0x1e, PT ;  /* 0x0000001e0300780c */ /* 0x040fe40003f04270 */
[----:B------:R-:W-:Y:S02]  /*0cb0*/  ISETP.NE.AND P6, PT, R3, RZ, PT ;  /* 0x000000ff0300720c */ /* 0x000fe40003fc5270 */
[----:B------:R-:W-:Y:S01]  /*0cc0*/  ISETP.NE.AND P5, PT, R0, RZ, PT ;  /* 0x000000ff0000720c */ /* 0x000fe20003fa5270 */
[----:B------:R-:W-:Y:S01]  /*0cd0*/  BSSY B0, `(.L_x_4482) ;  /* 0x000006c000007945 */ /* 0x000fe20003800000 */
[----:B---3--:R-:W-:Y:S01]  /*0ce0*/  FADD.FTZ R18, R28, R29 ;  /* 0x0000001d1c127221 */ /* 0x008fe20000010000 */
[----:B------:R-:W-:-:S03]  /*0cf0*/  FMUL.FTZ R19, R29, R29 ;  /* 0x0000001d1d137220 */ /* 0x000fc60000410000 */
[----:B------:R-:W-:Y:S01]  /*0d00*/  FADD.FTZ R18, RZ, R18 ;  /* 0x00000012ff127221 */ /* 0x000fe20000010000 */
[----:B------:R-:W-:-:S04]  /*0d10*/  FFMA.FTZ R19, R28, R28, R19 ;  /* 0x0000001c1c137223 */ /* 0x000fc80000010013 */
[----:B------:R-:W-:Y:S01]  /*0d20*/  FADD.FTZ R19, RZ, R19 ;  /* 0x00000013ff137221 */ /* 0x000fe20000010000 */
[----:B--2---:R-:W-:Y:S01]  /*0d30*/  FADD.FTZ R21, R30, R31 ;  /* 0x0000001f1e157221 */ /* 0x004fe20000010000 */
[----:B------:R-:W-:-:S03]  /*0d40*/  FMUL.FTZ R25, R31, R31 ;  /* 0x0000001f1f197220 */ /* 0x000fc60000410000 */
[----:B------:R-:W-:Y:S01]  /*0d50*/  FADD.FTZ R18, R18, R21 ;  /* 0x0000001512127221 */ /* 0x000fe20000010000 */
[----:B0-----:R-:W-:Y:S01]  /*0d60*/  FADD.FTZ R17, R32, R33 ;  /* 0x0000002120117221 */ /* 0x001fe20000010000 */
[----:B------:R-:W-:Y:S01]  /*0d70*/  FFMA.FTZ R20, R30, R30, R25 ;  /* 0x0000001e1e147223 */ /* 0x000fe20000010019 */
[----:B------:R-:W-:Y:S02]  /*0d80*/  FMUL.FTZ R23, R33, R33 ;  /* 0x0000002121177220 */ /* 0x000fe40000410000 */
[----:B------:R-:W-:Y:S01]  /*0d90*/  FADD.FTZ R17, R18, R17 ;  /* 0x0000001112117221 */ /* 0x000fe20000010000 */
[----:B------:R-:W-:Y:S01]  /*0da0*/  FADD.FTZ R18, R34, R35 ;  /* 0x0000002322127221 */ /* 0x000fe20000010000 */
[----:B------:R-:W-:Y:S01]  /*0db0*/  FADD.FTZ R19, R19, R20 ;  /* 0x0000001413137221 */ /* 0x000fe20000010000 */
[----:B------:R-:W-:Y:S01]  /*0dc0*/  FFMA.FTZ R16, R32, R32, R23 ;  /* 0x0000002020107223 */ /* 0x000fe20000010017 */
[----:B------:R-:W-:Y:S01]  /*0dd0*/  FMUL.FTZ R21, R35, R35 ;  /* 0x0000002323157220 */ /* 0x000fe20000410000 */
[----:B------:R-:W-:Y:S01]  /*0de0*/  FADD.FTZ R17, R17, R18 ;  /* 0x0000001211117221 */ /* 0x000fe20000010000 */
[----:B------:R-:W-:Y:S01]  /*0df0*/  FADD.FTZ R18, R14, R15 ;  /* 0x0000000f0e127221 */ /* 0x000fe20000010000 */
[----:B------:R-:W-:Y:S01]  /*0e00*/  FADD.FTZ R16, R19, R16 ;  /* 0x0000001013107221 */ /* 0x000fe20000010000 */
[----:B------:R-:W-:Y:S01]  /*0e10*/  FFMA.FTZ R21, R34, R34, R21 ;  /* 0x0000002222157223 */ /* 0x000fe20000010015 */
[----:B------:R-:W-:Y:S01]  /*0e20*/  FMUL.FTZ R19, R15, R15 ;  /* 0x0000000f0f137220 */ /* 0x000fe20000410000 */
[----:B------:R-:W-:Y:S01]  /*0e30*/  FADD.FTZ R17, R17, R18 ;  /* 0x0000001211117221 */ /* 0x000fe20000010000 */
[----:B-----5:R-:W-:Y:S01]  /*0e40*/  FADD.FTZ R18, R36, R37 ;  /* 0x0000002524127221 */ /* 0x020fe20000010000 */
[----:B------:R-:W-:Y:S01]  /*0e50*/  FADD.FTZ R16, R16, R21 ;  /* 0x0000001510107221 */ /* 0x000fe20000010000 */
[----:B------:R-:W-:Y:S01]  /*0e60*/  FFMA.FTZ R19, R14, R14, R19 ;  /* 0x0000000e0e137223 */ /* 0x000fe20000010013 */
[----:B------:R-:W-:Y:S01]  /*0e70*/  FMUL.FTZ R21, R37, R37 ;  /* 0x0000002525157220 */ /* 0x000fe20000410000 */
[----:B------:R-:W-:-:S02]  /*0e80*/  FADD.FTZ R17, R17, R18 ;  /* 0x0000001211117221 */ /* 0x000fc40000010000 */
[----:B------:R-:W-:Y:S01]  /*0e90*/  FADD.FTZ R16, R16, R19 ;  /* 0x0000001310107221 */ /* 0x000fe20000010000 */
[----:B------:R-:W-:-:S04]  /*0ea0*/  FFMA.FTZ R21, R36, R36, R21 ;  /* 0x0000002424157223 */ /* 0x000fc80000010015 */
[----:B------:R-:W-:Y:S01]  /*0eb0*/  FADD.FTZ R16, R16, R21 ;  /* 0x0000001510107221 */ /* 0x000fe20000010000 */
[----:B----4-:R-:W-:Y:S01]  /*0ec0*/  FADD.FTZ R18, R38, R39 ;  /* 0x0000002726127221 */ /* 0x010fe20000010000 */
[----:B------:R-:W-:-:S03]  /*0ed0*/  FMUL.FTZ R19, R39, R39 ;  /* 0x0000002727137220 */ /* 0x000fc60000410000 */
[----:B------:R-:W-:Y:S01]  /*0ee0*/  FADD.FTZ R17, R17, R18 ;  /* 0x0000001211117221 */ /* 0x000fe20000010000 */
[----:B------:R-:W-:Y:S01]  /*0ef0*/  FFMA.FTZ R19, R38, R38, R19 ;  /* 0x0000002626137223 */ /* 0x000fe20000010013 */
[----:B------:R-:W-:Y:S01]  /*0f00*/  FMUL.FTZ R21, R41, R41 ;  /* 0x0000002929157220 */ /* 0x000fe20000410000 */
[----:B------:R-:W-:Y:S02]  /*0f10*/  FADD.FTZ R18, R40, R41 ;  /* 0x0000002928127221 */ /* 0x000fe40000010000 */
[----:B------:R-:W-:Y:S01]  /*0f20*/  FADD.FTZ R16, R16, R19 ;  /* 0x0000001310107221 */ /* 0x000fe20000010000 */
[----:B------:R-:W-:Y:S01]  /*0f30*/  FFMA.FTZ R21, R40, R40, R21 ;  /* 0x0000002828157223 */ /* 0x000fe20000010015 */
[----:B------:R-:W-:-:S03]  /*0f40*/  FADD.FTZ R18, R17, R18 ;  /* 0x0000001211127221 */ /* 0x000fc60000010000 */
[----:B------:R-:W-:Y:S02]  /*0f50*/  FADD.FTZ R17, R16, R21 ;  /* 0x0000001510117221 */ /* 0x000fe40000010000 */
        /* <DEDUP_REMOVED lines=24> */
[----:B------:R-:W-:-:S05]  /*10e0*/  MOV R16, R18 ;  /* 0x0000001200107202 */ /* 0x000fca0000000f00 */
        /* <DEDUP_REMOVED lines=17> */
[----:B---3--:R-:W-:Y:S01]  /*1200*/  FADD.FTZ R53, R53, R20 ;  /* 0x0000001435357221 */ /* 0x008fe20000010000 */
[----:B------:R-:W-:-:S03]  /*1210*/  FADD.FTZ R46, R46, R21 ;  /* 0x000000152e2e7221 */ /* 0x000fc60000010000 */
[----:B------:R-:W-:Y:S01]  /*1220*/  FADD.FTZ R53, R53, R22 ;  /* 0x0000001635357221 */ /* 0x000fe20000010000 */
[----:B------:R-:W-:Y:S02]  /*1230*/  FADD.FTZ R46, R46, R23 ;  /* 0x000000172e2e7221 */ /* 0x000fe40000010000 */
[----:B------:R-:W-:Y:S01]  /*1240*/  LDS.128 R20, [UR5+0x70] ;  /* 0x00007005ff147984 */ /* 0x000fe20008000c00 */
        /* <DEDUP_REMOVED lines=19> */
[----:B------:R-:W-:-:S07]  /*1380*/  FADD.FTZ R17, R46, R25 ;  /* 0x000000192e117221 */ /* 0x000fce0000010000 */
.L_x_4483:
[----:B------:R-:W-:Y:S05]  /*1390*/  BSYNC B0 ;  /* 0x0000000000007941 */ /* 0x000fea0003800000 */
.L_x_4482:
[----:B------:R-:W1:Y:S02]  /*13a0*/  LDC R18, c[0x0][0xc] ;  /* 0x00000300ff127b82 */ /* 0x000e640000000800 */
[----:B-1----:R-:W-:-:S13]  /*13b0*/  ISETP.GE.U32.AND P0, PT, R18, 0x2, PT ;  /* 0x000000021200780c */ /* 0x002fda0003f06070 */
[----:B------:R-:W-:Y:S05]  /*13c0*/  @!P0 BRA `(.L_x_4484) ;  /* 0x00000010006c8947 */ /* 0x000fea0003800000 */
[----:B------:R-:W1:Y:S01]  /*13d0*/  S2R R19, SR_CTAID.Y ;  /* 0x0000000000137919 */ /* 0x000e620000002600 */
[----:B------:R-:W2:Y:S01]  /*13e0*/  LDC.64 R20, c[0x0][0x240] ;  /* 0x00009000ff147b82 */ /* 0x000ea20000000a00 */
[----:B------:R-:W-:-:S05]  /*13f0*/  LOP3.LUT R23, R8, 0x1, RZ, 0xc0, !PT ;  /* 0x0000000108177812 */ /* 0x000fca00078ec0ff */
[----:B------:R-:W-:Y:S02]  /*1400*/  IMAD R23, R23, R2, RZ ;  /* 0x0000000217177224 */ /* 0x000fe400078e02ff */
[----:B------:R-:W3:Y:S02]  /*1410*/  LDC.64 R26, c[0x0][0x248] ;  /* 0x00009200ff1a7b82 */ /* 0x000ee40000000a00 */
[----:B------:R-:W-:-:S05]  /*1420*/  IMAD R22, R23, R18, RZ ;  /* 0x0000001217167224 */ /* 0x000fca00078e02ff */
[----:B------:R-:W-:Y:S02]  /*1430*/  SHF.L.U32 R25, R22, 0x1, RZ ;  /* 0x0000000116197819 */ /* 0x000fe400000006ff */
[----:B-1----:R-:W-:-:S03]  /*1440*/  IADD3 R23, R23, R19, RZ ;  /* 0x0000001317177210 */ /* 0x002fc60007ffe0ff */
[----:B---3--:R-:W-:-:S04]  /*1450*/  IMAD.WIDE R26, R25, 0x4, R26 ;  /* 0x00000004191a7825 */ /* 0x008fc800078e021a */
[----:B--2---:R-:W-:Y:S01]  /*1460*/  IMAD.WIDE.U32 R20, R23, 0x4, R20 ;  /* 0x0000000417147825 */ /* 0x004fe200078e0014 */
        /* <DEDUP_REMOVED lines=14> */
.L_x_4486:
[----:B-1----:R-:W2:Y:S04]  /*1550*/  LDG.E.STRONG.GPU R22, desc[UR8][R20.64] ;  /* 0x0000000814167981 */ /* 0x002ea8000c1ef900 */
[----:B--2---:R-:W-:Y:S01]  /*1560*/  CCTL.IVALL ;  /* 0x00000000ff00798f */ /* 0x004fe20002000000 */
[----:B------:R-:W-:Y:S05]  /*1570*/  YIELD ;  /* 0x0000000000007946 */ /* 0x000fea0003800000 */
[----:B------:R-:W-:-:S13]  /*1580*/  ISETP.NE.AND P0, PT, R22, R53, PT ;  /* 0x000000351600720c */ /* 0x000fda0003f05270 */
[----:B------:R-:W-:Y:S05]  /*1590*/  @P0 BRA `(.L_x_4486) ;  /* 0xfffffffc00ec0947 */ /* 0x000fea000383ffff */
.L_x_4485:
        /* <DEDUP_REMOVED lines=17> */
.L_x_4490:
        /* <DEDUP_REMOVED lines=115> */
.L_x_4489:
        /* <DEDUP_REMOVED lines=61> */
.L_x_4491:
[----:B------:R-:W-:-:S13]  /*21b0*/  ISETP.NE.OR P0, PT, R24, RZ, P0 ;  /* 0x000000ff1800720c */ /* 0x000fda0000705670 */
[----:B------:R-:W-:Y:S05]  /*21c0*/  @!P0 BRA `(.L_x_4487) ;  /* 0x00000000007c8947 */ /* 0x000fea0003800000 */
.L_x_4488:
        /* <DEDUP_REMOVED lines=31> */
.L_x_4487:
        /* <DEDUP_REMOVED lines=11> */
.L_x_4493:
[----:B------:R-:W-:Y:S05]  /*2470*/  BSYNC B0 ;  /* 0x0000000000007941 */ /* 0x000fea0003800000 */
.L_x_4492:
        /* <DEDUP_REMOVED lines=16> */
.L_x_4484:
        /* <DEDUP_REMOVED lines=15> */
[C---:B-1----:R-:W-:Y:S01]  /*2670*/  IMAD.WIDE R22, R43.reuse, 0x4, R22 ;  /* 0x000000042b167825 */ /* 0x042fe200078e0216 */
[----:B------:R-:W1:Y:S01]  /*2680*/  LDC R53, c[0x0][0x294] ;  /* 0x0000a500ff357b82 */ /* 0x000e620000000800 */
[----:B------:R-:W-:Y:S02]  /*2690*/  @!P5 STS.64 [UR5+0x90], R16 ;  /* 0x00009010ff00d988 */ /* 0x000fe40008000a05 */
[----:B---3--:R-:W-:-:S04]  /*26a0*/  IMAD.WIDE R18, R43, 0x4, R18 ;  /* 0x000000042b127825 */ /* 0x008fc800078e0212 */
[----:B----4-:R-:W-:-:S05]  /*26b0*/  @!P0 IMAD.WIDE R24, R47, 0x8, R24 ;  /* 0x000000082f188825 */ /* 0x010fca00078e0218 */
[----:B------:R2:W-:Y:S01]  /*26c0*/  @!P0 STG.E.64 desc[UR8][R24.64], R20 ;  /* 0x0000001418008986 */ /* 0x0005e2000c101b08 */
[----:B------:R-:W-:Y:S06]  /*26d0*/  BAR.SYNC.DEFER_BLOCKING 0x0 ;  /* 0x0000000000007b1d */ /* 0x000fec0000010000 */
[----:B------:R-:W3:Y:S04]  /*26e0*/  LDG.E.64 R22, desc[UR8][R22.64] ;  /* 0x0000000816167981 */ /* 0x000ee8000c1e1b00 */
[----:B------:R-:W3:Y:S01]  /*26f0*/  LDG.E.64 R18, desc[UR8][R18.64] ;  /* 0x0000000812127981 */ /* 0x000ee2000c1e1b00 */
[----:B--2---:R-:W-:Y:S01]  /*2700*/  HFMA2.MMA R24, -RZ, RZ, 1.875, 0 ;  /* 0x3f800000ff187435 */ /* 0x004fe200000001ff */
[----:B0-----:R-:W-:Y:S01]  /*2710*/  IMAD.WIDE.U32 R16, R0, -0x77777777, RZ ;  /* 0x8888888900107825 */ /* 0x001fe200078e00ff */
[----:B------:R-:W-:Y:S01]  /*2720*/  ISETP.NE.AND P6, PT, RZ, UR10, PT ;  /* 0x0000000aff007c0c */ /* 0x000fe2000bfc5270 */
[----:B------:R-:W0:Y:S03]  /*2730*/  LDS.64 R26, [UR5+0x90] ;  /* 0x00009005ff1a7984 */ /* 0x000e260008000a00 */
[----:B------:R-:W-:-:S05]  /*2740*/  SHF.R.U32.HI R16, RZ, 0x4, R17 ;  /* 0x00000004ff107819 */ /* 0x000fca0000011611 */
[----:B-1----:R-:W-:-:S05]  /*2750*/  IMAD R25, R53, UR7, R16 ;  /* 0x0000000735197c24 */ /* 0x002fca000f8e0210 */
[----:B------:R-:W-:Y:S01]  /*2760*/  IADD3 R46, R25, 0x40, RZ ;  /* 0x00000040192e7810 */ /* 0x000fe20007ffe0ff */
[----:B0-----:R-:W-:-:S04]  /*2770*/  FMUL.FTZ R43, R26, UR6 ;  /* 0x000000061a2b7c20 */ /* 0x001fc80008410000 */
[C---:B------:R-:W-:Y:S01]  /*2780*/  FMUL.FTZ R26, R43.reuse, R43 ;  /* 0x0000002b2b1a7220 */ /* 0x040fe20000410000 */
[C---:B------:R-:W-:Y:S01]  /*2790*/  FADD.FTZ R17, -R43.reuse, R28 ;  /* 0x0000001c2b117221 */ /* 0x040fe20000010100 */
[C---:B------:R-:W-:Y:S01]  /*27a0*/  FADD.FTZ R29, -R43.reuse, R29 ;  /* 0x0000001d2b1d7221 */ /* 0x040fe20000010100 */
[----:B------:R-:W-:Y:S01]  /*27b0*/  FADD.FTZ R31, -R43, R31 ;  /* 0x0000001f2b1f7221 */ /* 0x000fe20000010100 */
[----:B------:R-:W-:-:S05]  /*27c0*/  FFMA.FTZ R26, R27, UR6, -R26 ;  /* 0x000000061b1a7c23 */ /* 0x000fca000801081a */
[----:B------:R-:W-:-:S13]  /*27d0*/  FSETP.GTU.FTZ.AND P0, PT, R26, RZ, PT ;  /* 0x000000ff1a00720b */ /* 0x000fda0003f1c000 */
[----:B------:R-:W0:Y:S02]  /*27e0*/  @P0 LDC R27, c[0x0][0x238] ;  /* 0x00008e00ff1b0b82 */ /* 0x000e240000000800 */
[----:B0-----:R-:W-:-:S04]  /*27f0*/  @P0 FADD.FTZ R26, R26, R27 ;  /* 0x0000001b1a1a0221 */ /* 0x001fc80000010000 */
[----:B------:R-:W0:Y:S01]  /*2800*/  @P0 MUFU.RSQ R24, R26 ;  /* 0x0000001a00180308 */ /* 0x000e220000001400 */
[----:B------:R-:W-:Y:S01]  /*2810*/  ISETP.GE.U32.AND P0, PT, R46, UR14, PT ;  /* 0x0000000e2e007c0c */ /* 0x000fe2000bf06070 */
[-C--:B0-----:R-:W-:Y:S01]  /*2820*/  FMUL.FTZ R17, R17, R24.reuse ;  /* 0x0000001811117220 */ /* 0x081fe20000410000 */
[----:B------:R-:W-:Y:S01]  /*2830*/  FMUL.FTZ R20, R29, R24 ;  /* 0x000000181d147220 */ /* 0x000fe20000410000 */
[----:B------:R-:W-:Y:S02]  /*2840*/  FADD.FTZ R29, -R43, R30 ;  /* 0x0000001e2b1d7221 */ /* 0x000fe40000010100 */
[----:B---3--:R-:W-:Y:S01]  /*2850*/  FFMA.FTZ R16, R22, R17, R18 ;  /* 0x0000001116107223 */ /* 0x008fe20000010012 */
        /* <DEDUP_REMOVED lines=12> */
.L_x_4494:
        /* <DEDUP_REMOVED lines=12> */
[----:B------:R0:W-:Y:S04]  /*29e0*/  STG.E.64 desc[UR8][R26.64], R16 ;  /* 0x000000101a007986 */ /* 0x0001e8000c101b08 */
.L_x_4496:
[----:B------:R-:W-:Y:S05]  /*29f0*/  BSYNC B0 ;  /* 0x0000000000007941 */ /* 0x000fea0003800000 */
.L_x_4495:
[-C--:B0-----:R-:W-:Y:S01]  /*2a00*/  FMUL.FTZ R17, R29, R24.reuse ;  /* 0x000000181d117220 */ /* 0x081fe20000410000 */
[----:B------:R-:W-:Y:S01]  /*2a10*/  FMUL.FTZ R20, R31, R24 ;  /* 0x000000181f147220 */ /* 0x000fe20000410000 */
[C---:B------:R-:W-:Y:S01]  /*2a20*/  FADD.FTZ R29, -R43.reuse, R32 ;  /* 0x000000202b1d7221 */ /* 0x040fe20000010100 */
[----:B------:R-:W-:Y:S01]  /*2a30*/  FADD.FTZ R33, -R43, R33 ;  /* 0x000000212b217221 */ /* 0x000fe20000010100 */
        /* <DEDUP_REMOVED lines=13> */
.L_x_4497:
        /* <DEDUP_REMOVED lines=13> */
.L_x_4499:
[----:B------:R-:W-:Y:S05]  /*2be0*/  BSYNC B0 ;  /* 0x0000000000007941 */ /* 0x000fea0003800000 */
.L_x_4498:
[-C--:B------:R-:W-:Y:S01]  /*2bf0*/  FMUL.FTZ R29, R29, R24.reuse ;  /* 0x000000181d1d7220 */ /* 0x080fe20000410000 */
[----:B------:R-:W-:Y:S01]  /*2c00*/  FMUL.FTZ R20, R33, R24 ;  /* 0x0000001821147220 */ /* 0x000fe20000410000 */
[C---:B------:R-:W-:Y:S01]  /*2c10*/  FADD.FTZ R31, -R43.reuse, R34 ;  /* 0x000000222b1f7221 */ /* 0x040fe20000010100 */
[----:B------:R-:W-:Y:S01]  /*2c20*/  FADD.FTZ R35, -R43, R35 ;  /* 0x000000232b237221 */ /* 0x000fe20000010100 */
        /* <DEDUP_REMOVED lines=13> */
.L_x_4500:
        /* <DEDUP_REMOVED lines=13> */
.L_x_4502:
[----:B------:R-:W-:Y:S05]  /*2dd0*/  BSYNC B0 ;  /* 0x0000000000007941 */ /* 0x000fea0003800000 */
.L_x_4501:
[-C--:B------:R-:W-:Y:S01]  /*2de0*/  FMUL.FTZ R31, R31, R24.reuse ;  /* 0x000000181f1f7220 */ /* 0x080fe20000410000 */
[----:B------:R-:W-:Y:S01]  /*2df0*/  FMUL.FTZ R20, R35, R24 ;  /* 0x0000001823147220 */ /* 0x000fe20000410000 */
[----:B------:R-:W-:Y:S02]  /*2e00*/  IADD3 R28, R25, 0x50, RZ ;  /* 0x00000050191c7810 */ /* 0x000fe40007ffe0ff */
[----:B------:R-:W-:Y:S01]  /*2e10*/  SHF.R.S32.HI R29, RZ, 0x1f, R46 ;  /* 0x0000001fff1d7819 */ /* 0x000fe2000001142e */
        /* <DEDUP_REMOVED lines=13> */
.L_x_4503:
        /* <DEDUP_REMOVED lines=13> */
.L_x_4505:
[----:B------:R-:W-:Y:S05]  /*2fc0*/  BSYNC B0 ;  /* 0x0000000000007941 */ /* 0x000fea0003800000 */
.L_x_4504:
[C---:B0-----:R-:W-:Y:S01]  /*2fd0*/  FADD.FTZ R17, -R43.reuse, R14 ;  /* 0x0000000e2b117221 */ /* 0x041fe20000010100 */
[C---:B------:R-:W-:Y:S01]  /*2fe0*/  FADD.FTZ R15, -R43.reuse, R15 ;  /* 0x0000000f2b0f7221 */ /* 0x040fe20000010100 */
[----:B------:R-:W-:Y:S01]  /*2ff0*/  ISETP.GE.U32.AND P5, PT, R28, UR14, PT ;  /* 0x0000000e1c007c0c */ /* 0x000fe2000bfa6070 */
[----:B------:R-:W-:Y:S01]  /*3000*/  FADD.FTZ R27, -R43, R36 ;  /* 0x000000242b1b7221 */ /* 0x000fe20000010100 */
[----:B------:R-:W-:Y:S01]  /*3010*/  SHF.R.S32.HI R26, RZ, 0x1f, R28 ;  /* 0x0000001fff1a7819 */ /* 0x000fe2000001141c */
[-C--:B------:R-:W-:Y:S01]  /*3020*/  FMUL.FTZ R17, R17, R24.reuse ;  /* 0x0000001811117220 */ /* 0x080fe20000410000 */
[----:B------:R-:W-:Y:S01]  /*3030*/  ISETP.GE.AND.EX P0, PT, R29, UR15, PT, P0 ;  /* 0x0000000f1d007c0c */ /* 0x000fe2000bf06300 */
[----:B------:R-:W-:Y:S01]  /*3040*/  FMUL.FTZ R16, R15, R24 ;  /* 0x000000180f107220 */ /* 0x000fe20000410000 */
[----:B------:R-:W-:Y:S01]  /*3050*/  ISETP.GE.AND.EX P5, PT, R26, UR15, PT, P5 ;  /* 0x0000000f1a007c0c */ /* 0x000fe2000bfa6350 */
        /* <DEDUP_REMOVED lines=14> */
.L_x_4506:
        /* <DEDUP_REMOVED lines=13> */
.L_x_4508:
[----:B------:R-:W-:Y:S05]  /*3210*/  BSYNC B0 ;  /* 0x0000000000007941 */ /* 0x000fea0003800000 */
.L_x_4507:
[----:B------:R-:W-:Y:S01]  /*3220*/  FADD.FTZ R37, -R43, R37 ;  /* 0x000000252b257221 */ /* 0x000fe20000010100 */
[-C--:B------:R-:W-:Y:S01]  /*3230*/  FMUL.FTZ R27, R27, R24.reuse ;  /* 0x000000181b1b7220 */ /* 0x080fe20000410000 */
[----:B------:R-:W-:Y:S02]  /*3240*/  ISETP.GE.U32.AND P0, PT, R12, UR14, PT ;  /* 0x0000000e0c007c0c */ /* 0x000fe4000bf06070 */
[----:B0-----:R-:W-:Y:S01]  /*3250*/  FMUL.FTZ R20, R37, R24 ;  /* 0x0000001825147220 */ /* 0x001fe20000410000 */
[----:B------:R-:W-:Y:S01]  /*3260*/  ISETP.LT.U32.AND P5, PT, R0, 0x1e0, !P5 ;  /* 0x000001e00000780c */ /* 0x000fe20006fa1070 */
[----:B------:R-:W-:Y:S01]  /*3270*/  FFMA.FTZ R14, R22, R27, R18 ;  /* 0x0000001b160e7223 */ /* 0x000fe20000010012 */
[----:B------:R-:W-:Y:S01]  /*3280*/  IADD3 R16, R25, 0x60, RZ ;  /* 0x0000006019107810 */ /* 0x000fe20007ffe0ff */
        /* <DEDUP_REMOVED lines=12> */
.L_x_4509:
        /* <DEDUP_REMOVED lines=13> */
.L_x_4511:
[----:B------:R-:W-:Y:S05]  /*3420*/  BSYNC B0 ;  /* 0x0000000000007941 */ /* 0x000fea0003800000 */
.L_x_4510:
[C---:B0-----:R-:W-:Y:S01]  /*3430*/  FADD.FTZ R15, -R43.reuse, R38 ;  /* 0x000000262b0f7221 */ /* 0x041fe20000010100 */
[C---:B------:R-:W-:Y:S01]  /*3440*/  FADD.FTZ R17, -R43.reuse, R40 ;  /* 0x000000282b117221 */ /* 0x040fe20000010100 */
[C---:B------:R-:W-:Y:S01]  /*3450*/  FADD.FTZ R41, -R43.reuse, R41 ;  /* 0x000000292b297221 */ /* 0x040fe20000010100 */
        /* <DEDUP_REMOVED lines=10> */
[----:B------:R-:W-:Y:S01]  /*3500*/  ISETP.GT.U32.OR P0, PT, R0, 0x1df, P0 ;  /* 0x000001df0000780c */ /* 0x000fe20000704470 */
        /* <DEDUP_REMOVED lines=15> */
.L_x_4512:
        /* <DEDUP_REMOVED lines=13> */
.L_x_4514:
[----:B------:R-:W-:Y:S05]  /*36d0*/  BSYNC B0 ;  /* 0x0000000000007941 */ /* 0x000fea0003800000 */
.L_x_4513:
        /* <DEDUP_REMOVED lines=11> */
.L_x_4515:
[----:B------:R-:W-:Y:S04]  /*3790*/  BSSY B0, `(.L_x_4516) ;  /* 0x000000c000007945 */ /* 0x000fe80003800000 */
[----:B------:R-:W-:Y:S05]  /*37a0*/  @P0 BRA `(.L_x_4517) ;  /* 0x0000000000280947 */ /* 0x000fea0003800000 */
[----:B------:R-:W-:Y:S01]  /*37b0*/  ULDC.64 UR12, c[0x0][0x270] ;  /* 0x00009c00000c7ab9 */ /* 0x000fe20000000a00 */
[----:B------:R-:W-:Y:S01]  /*37c0*/  MOV R49, R51 ;  /* 0x0000003300317202 */ /* 0x000fe20000000f00 */
[----:B------:R-:W-:Y:S02]  /*37d0*/  IMAD R45, R45, UR12, RZ ;  /* 0x0000000c2d2d7c24 */ /* 0x000fe4000f8e02ff */
[----:B------:R-:W-:-:S04]  /*37e0*/  IMAD.WIDE.U32 R48, R12, UR12, R48 ;  /* 0x0000000c0c307c25 */ /* 0x000fc8000f8e0030 */
[----:B------:R-:W-:Y:S01]  /*37f0*/  IMAD R45, R12, UR13, R45 ;  /* 0x0000000d0c2d7c24 */ /* 0x000fe2000f8e022d */
[----:B------:R-:W-:Y:S02]  /*3800*/  ULDC.64 UR12, c[0x0][0x210] ;  /* 0x00008400000c7ab9 */ /* 0x000fe40000000a00 */
[----:B0-----:R-:W-:Y:S02]  /*3810*/  LEA R16, P0, R48, UR12, 0x2 ;  /* 0x0000000c30107c11 */ /* 0x001fe4000f8010ff */
[----:B------:R-:W-:-:S04]  /*3820*/  IADD3 R45, R49, R45, RZ ;  /* 0x0000002d312d7210 */ /* 0x000fc80007ffe0ff */
[----:B------:R-:W-:-:S05]  /*3830*/  LEA.HI.X R17, R48, UR13, R45, 0x2, P0 ;  /* 0x0000000d30117c11 */ /* 0x000fca00080f142d */
[----:B------:R1:W-:Y:S02]  /*3840*/  STG.E.64 desc[UR8][R16.64], R14 ;  /* 0x0000000e10007986 */ /* 0x0003e4000c101b08 */
.L_x_4517:
[----:B------:R-:W-:Y:S05]  /*3850*/  BSYNC B0 ;  /* 0x0000000000007941 */ /* 0x000fea0003800000 */
.L_x_4516:
[----:B------:R-:W-:Y:S02]  /*3860*/  IADD3 R47, R2, R47, RZ ;  /* 0x0000002f022f7210 */ /* 0x000fe40007ffe0ff */
[----:B------:R-:W-:Y:S02]  /*3870*/  IADD3 R8, R8, 0x1, RZ ;  /* 0x0000000108087810 */ /* 0x000fe40007ffe0ff */
[----:B------:R-:W-:-:S13]  /*3880*/  ISETP.GE.AND P0, PT, R47, UR4, PT ;  /* 0x000000042f007c0c */ /* 0x000fda000bf06270 */
[----:B------:R-:W-:Y:S05]  /*3890*/  @!P0 BRA `(.L_x_4518) ;  /* 0xffffffc8008c8947 */ /* 0x000fea000383ffff */
[----:B------:R-:W-:Y:S05]  /*38a0*/  EXIT ;  /* 0x000000000000794d */ /* 0x000fea0003800000 */
.L_x_4519:
        /* <DEDUP_REMOVED lines=13> */
.L_x_5202:


//--------------------- .text._Z35group_norm_nhwc_fwd_one_pass_kernelI11Fp32IOFp32WLi256ELi60ELi480EEv26Group_norm_nhwc_fwd_params --------------------------
	.section	.text._Z35group_norm_nhwc_fwd_one_pass_kernelI11Fp32IOFp32WLi256ELi60ELi480EEv26Group_norm_nhwc_fwd_params,"ax",@progbits
	.align	128
        .global         _Z35group_norm_nhwc_fwd_one_pass_kernelI11Fp32IOFp32WLi256ELi60ELi480EEv26Group_norm_nhwc_fwd_params
        .type           _Z35group_norm_nhwc_fwd_one_pass_kernelI11Fp32IOFp32WLi256ELi60ELi480EEv26Group_norm_nhwc_fwd_params,@function
        .size           _Z35group_norm_nhwc_fwd_one_pass_kernelI11Fp32IOFp32WLi256ELi60ELi480EEv26Group_norm_nhwc_fwd_params,(.L_x_5203 - _Z35group_norm_nhwc_fwd_one_pass_kernelI11Fp32IOFp32WLi256ELi60ELi480EEv26Group_norm_nhwc_fwd_params)
        .other          _Z35group_norm_nhwc_fwd_one_pass_kernelI11Fp32IOFp32WLi256ELi60ELi480EEv26Group_norm_nhwc_fwd_params,@"STO_CUDA_ENTRY STV_DEFAULT"
_Z35group_norm_nhwc_fwd_one_pass_kernelI11Fp32IOFp32WLi256ELi60ELi480EEv26Group_norm_nhwc_fwd_params:
.text._Z35group_norm_nhwc_fwd_one_pass_kernelI11Fp32IOFp32WLi256ELi60ELi480EEv26Group_norm_nhwc_fwd_params:
        /* <DEDUP_REMOVED lines=11> */
[----:B------:R-:W1:Y:S01]  /*00b0*/  S2R R74, SR_LANEID ;  /* 0x00000000004a7919 */ /* 0x000e620000000000 */
[----:B------:R-:W-:Y:S01]  /*00c0*/  HFMA2.MMA R76, -RZ, RZ, 0, 0 ;  /* 0x00000000ff4c7435 */ /* 0x000fe200000001ff */
[----:B------:R-:W-:-:S03]  /*00d0*/  ULDC.U8 UR10, c[0x0][0x28c] ;  /* 0x0000a300000a7ab9 */ /* 0x000fc60000000000 */
[----:B------:R-:W2:Y:S08]  /*00e0*/  LDC R4, c[0x0][0x294] ;  /* 0x0000a500ff047b82 */ /* 0x000eb00000000800 */
[----:B------:R-:W3:Y:S01]  /*00f0*/  S2UR UR6, SR_CgaCtaId ;  /* 0x00000000000679c3 */ /* 0x000ee20000008800 */
[----:B0-----:R-:W-:-:S05]  /*0100*/  IMAD.WIDE.U32 R2, R0, -0x77777777, RZ ;  /* 0x8888888900027825 */ /* 0x001fca00078e00ff */
[----:B------:R-:W-:Y:S02]  /*0110*/  SHF.R.U32.HI R5, RZ, 0x4, R3 ;  /* 0x00000004ff057819 */ /* 0x000fe40000011603 */
[--C-:B------:R-:W-:Y:S01]  /*0120*/  SHF.R.S32.HI R3, RZ, 0x1f, R0.reuse ;  /* 0x0000001fff037819 */ /* 0x100fe20000011400 */
[----:B---3--:R-:W-:Y:S02]  /*0130*/  ULEA UR5, UR6, UR5, 0x18 ;  /* 0x0000000506057291 */ /* 0x008fe4000f8ec03f */
[----:B--2---:R-:W-:Y:S01]  /*0140*/  IMAD R55, R4, UR7, R5 ;  /* 0x0000000704377c24 */ /* 0x004fe2000f8e0205 */
[----:B------:R-:W-:Y:S01]  /*0150*/  LEA.HI R3, R3, R0, RZ, 0x5 ;  /* 0x0000000003037211 */ /* 0x000fe200078f28ff */
[----:B------:R-:W-:-:S03]  /*0160*/  IMAD R56, R5, -0x1e, R0 ;  /* 0xffffffe205387824 */ /* 0x000fc600078e0200 */
[----:B------:R-:W-:Y:S02]  /*0170*/  ISETP.GE.U32.AND P0, PT, R55, UR8, PT ;  /* 0x0000000837007c0c */ /* 0x000fe4000bf06070 */
[----:B------:R-:W-:Y:S02]  /*0180*/  SHF.R.S32.HI R57, RZ, 0x1f, R55 ;  /* 0x0000001fff397819 */ /* 0x000fe40000011437 */
[----:B------:R-:W-:Y:S02]  /*0190*/  SHF.R.S32.HI R3, RZ, 0x5, R3 ;  /* 0x00000005ff037819 */ /* 0x000fe40000011403 */
[----:B------:R-:W-:Y:S01]  /*01a0*/  ISETP.GE.AND.EX P0, PT, R57, UR9, PT, P0 ;  /* 0x0000000939007c0c */ /* 0x000fe2000bf06300 */
[----:B------:R-:W-:Y:S01]  /*01b0*/  ULDC.64 UR8, c[0x0][0x208] ;  /* 0x0000820000087ab9 */ /* 0x000fe20000000a00 */
[----:B------:R-:W-:Y:S02]  /*01c0*/  SHF.L.U32 R56, R56, 0x1, RZ ;  /* 0x0000000138387819 */ /* 0x000fe400000006ff */
[----:B------:R-:W-:-:S02]  /*01d0*/  LEA R58, R3, UR5, 0x3 ;  /* 0x00000005033a7c11 */ /* 0x000fc4000f8e18ff */
[C---:B------:R-:W-:Y:S02]  /*01e0*/  IADD3 R59, R55.reuse, 0x10, RZ ;  /* 0x00000010373b7810 */ /* 0x040fe40007ffe0ff */
        /* <DEDUP_REMOVED lines=8> */
[----:B------:R-:W-:Y:S02]  /*0270*/  ISETP.LT.U32.AND P0, PT, R0, 0x1e0, !P0 ;  /* 0x000001e00000780c */ /* 0x000fe40004701070 */
[C---:B------:R-:W-:Y:S02]  /*0280*/  IADD3 R68, R55.reuse, 0xa0, RZ ;  /* 0x000000a037447810 */ /* 0x040fe40007ffe0ff */
[----:B------:R-:W-:-:S02]  /*0290*/  IADD3 R69, R55, 0xb0, RZ ;  /* 0x000000b037457810 */ /* 0x000fc40007ffe0ff */
[C---:B------:R-:W-:Y:S02]  /*02a0*/  IADD3 R70, R55.reuse, 0xc0, RZ ;  /* 0x000000c037467810 */ /* 0x040fe40007ffe0ff */
[C---:B------:R-:W-:Y:S02]  /*02b0*/  IADD3 R71, R55.reuse, 0xd0, RZ ;  /* 0x000000d037477810 */ /* 0x040fe40007ffe0ff */
[C---:B------:R-:W-:Y:S02]  /*02c0*/  IADD3 R72, R55.reuse, 0xe0, RZ ;  /* 0x000000e037487810 */ /* 0x040fe40007ffe0ff */
[----:B-1----:R-:W-:-:S07]  /*02d0*/  IADD3 R73, R55, 0xf0, RZ ;  /* 0x000000f037497810 */ /* 0x002fce0007ffe0ff */
.L_x_4577:
[----:B0-----:R-:W0:Y:S01]  /*02e0*/  LDC R9, c[0x0][0x288] ;  /* 0x0000a200ff097b82 */ /* 0x001e220000000800 */
[----:B------:R-:W-:Y:S01]  /*02f0*/  ULDC.64 UR14, c[0x0][0x278] ;  /* 0x00009e00000e7ab9 */ /* 0x000fe20000000a00 */
[----:B------:R-:W-:Y:S01]  /*0300*/  SHF.R.S32.HI R75, RZ, 0x1f, R59 ;  /* 0x0000001fff4b7819 */ /* 0x000fe2000001143b */
[----:B------:R-:W-:Y:S01]  /*0310*/  ULDC.64 UR12, c[0x0][0x280] ;  /* 0x0000a000000c7ab9 */ /* 0x000fe20000000a00 */
[----:B------:R-:W-:Y:S02]  /*0320*/  SHF.R.S32.HI R77, RZ, 0x1f, R60 ;  /* 0x0000001fff4d7819 */ /* 0x000fe4000001143c */
[----:B------:R-:W-:Y:S02]  /*0330*/  SHF.R.S32.HI R81, RZ, 0x1f, R61 ;  /* 0x0000001fff517819 */ /* 0x000fe4000001143d */
[----:B------:R-:W-:Y:S01]  /*0340*/  ISETP.GE.U32.AND P4, PT, R61, UR14, PT ;  /* 0x0000000e3d007c0c */ /* 0x000fe2000bf86070 */
[----:B-1----:R-:W1:Y:S01]  /*0350*/  @P0 LDC.64 R10, c[0x0][0x220] ;  /* 0x00008800ff0a0b82 */ /* 0x002e620000000a00 */
[----:B------:R-:W-:-:S02]  /*0360*/  SHF.R.S32.HI R83, RZ, 0x1f, R62 ;  /* 0x0000001fff537819 */ /* 0x000fc4000001143e */
[----:B------:R-:W-:Y:S02]  /*0370*/  ISETP.GE.AND.EX P4, PT, R81, UR15, PT, P4 ;  /* 0x0000000f51007c0c */ /* 0x000fe4000bf86340 */
[----:B------:R-:W-:Y:S02]  /*0380*/  SHF.R.S32.HI R85, RZ, 0x1f, R63 ;  /* 0x0000001fff557819 */ /* 0x000fe4000001143f */
[----:B------:R-:W-:Y:S02]  /*0390*/  ISETP.GT.U32.OR P4, PT, R0, 0x1df, P4 ;  /* 0x000001df0000780c */ /* 0x000fe40002784470 */
[----:B0-----:R-:W-:-:S04]  /*03a0*/  IABS R5, R9 ;  /* 0x0000000900057213 */ /* 0x001fc80000000000 */
[----:B------:R-:W0:Y:S07]  /*03b0*/  I2F.RP R4, R5 ;  /* 0x0000000500047306 */ /* 0x000e2e0000209400 */
[----:B--2---:R-:W2:Y:S08]  /*03c0*/  @!P4 LDC.64 R18, c[0x0][0x270] ;  /* 0x00009c00ff12cb82 */ /* 0x004eb00000000a00 */
[----:B---3--:R-:W3:Y:S01]  /*03d0*/  @!P4 LDC.64 R26, c[0x0][0x220] ;  /* 0x00008800ff1acb82 */ /* 0x008ee20000000a00 */
[----:B0-----:R-:W0:Y:S02]  /*03e0*/  MUFU.RCP R4, R4 ;  /* 0x0000000400047308 */ /* 0x001e240000001000 */
[----:B0-----:R-:W-:-:S06]  /*03f0*/  IADD3 R2, R4, 0xffffffe, RZ ;  /* 0x0ffffffe04027810 */ /* 0x001fcc0007ffe0ff */
[----:B------:R0:W4:Y:S02]  /*0400*/  F2I.FTZ.U32.TRUNC.NTZ R3, R2 ;  /* 0x0000000200037305 */ /* 0x000124000021f000 */
[----:B0-----:R-:W-:Y:S02]  /*0410*/  MOV R2, RZ ;  /* 0x000000ff00027202 */ /* 0x001fe40000000f00 */
[----:B----4-:R-:W-:-:S05]  /*0420*/  IADD3 R6, RZ, -R3, RZ ;  /* 0x80000003ff067210 */ /* 0x010fca0007ffe0ff */
        /* <DEDUP_REMOVED lines=8> */
[----:B------:R-:W0:Y:S03]  /*04b0*/  @P0 LDC.64 R6, c[0x0][0x270] ;  /* 0x00009c00ff060b82 */ /* 0x000e260000000a00 */
[----:B------:R-:W-:-:S13]  /*04c0*/  ISETP.GT.U32.AND P2, PT, R5, R4, PT ;  /* 0x000000040500720c */ /* 0x000fda0003f44070 */
[-C--:B------:R-:W-:Y:S02]  /*04d0*/  @!P2 IADD3 R4, R4, -R5.reuse, RZ ;  /* 0x800000050404a210 */ /* 0x080fe40007ffe0ff */
[----:B------:R-:W-:Y:S02]  /*04e0*/  @!P2 IADD3 R3, R3, 0x1, RZ ;  /* 0x000000010303a810 */ /* 0x000fe40007ffe0ff */
[----:B------:R-:W-:Y:S02]  /*04f0*/  ISETP.GE.U32.AND P1, PT, R4, R5, PT ;  /* 0x000000050400720c */ /* 0x000fe40003f26070 */
[----:B------:R-:W-:Y:S02]  /*0500*/  ISETP.NE.AND P2, PT, R9, RZ, PT ;  /* 0x000000ff0900720c */ /* 0x000fe40003f45270 */
[----:B------:R-:W-:-:S09]  /*0510*/  SHF.R.S32.HI R4, RZ, 0x1f, R56 ;  /* 0x0000001fff047819 */ /* 0x000fd20000011438 */
[----:B------:R-:W-:-:S04]  /*0520*/  @P1 IADD3 R3, R3, 0x1, RZ ;  /* 0x0000000103031810 */ /* 0x000fc80007ffe0ff */
[----:B------:R-:W-:Y:S02]  /*0530*/  @!P3 IADD3 R3, -R3, RZ, RZ ;  /* 0x000000ff0303b210 */ /* 0x000fe40007ffe1ff */
[----:B------:R-:W-:Y:S02]  /*0540*/  @!P2 LOP3.LUT R3, RZ, R9, RZ, 0x33, !PT ;  /* 0x00000009ff03a212 */ /* 0x000fe400078e33ff */
[----:B------:R-:W-:Y:S02]  /*0550*/  ISETP.GE.U32.AND P2, PT, R59, UR14, PT ;  /* 0x0000000e3b007c0c */ /* 0x000fe4000bf46070 */
[----:B------:R-:W-:Y:S02]  /*0560*/  IADD3 R79, -R3, RZ, RZ ;  /* 0x000000ff034f7210 */ /* 0x000fe40007ffe1ff */
[----:B------:R-:W-:Y:S02]  /*0570*/  ISETP.GE.AND.EX P2, PT, R75, UR15, PT, P2 ;  /* 0x0000000f4b007c0c */ /* 0x000fe4000bf46320 */
[----:B------:R-:W-:Y:S01]  /*0580*/  ISETP.GE.U32.AND P3, PT, R60, UR14, PT ;  /* 0x0000000e3c007c0c */ /* 0x000fe2000bf66070 */
[----:B------:R-:W-:Y:S01]  /*0590*/  IMAD R79, R9, R79, R54 ;  /* 0x0000004f094f7224 */ /* 0x000fe200078e0236 */
[----:B------:R-:W-:-:S02]  /*05a0*/  ISETP.GT.U32.OR P2, PT, R0, 0x1df, P2 ;  /* 0x000001df0000780c */ /* 0x000fc40001744470 */
[----:B------:R-:W-:Y:S01]  /*05b0*/  ISETP.GE.AND.EX P3, PT, R77, UR15, PT, P3 ;  /* 0x0000000f4d007c0c */ /* 0x000fe2000bf66330 */
[----:B------:R-:W-:Y:S01]  /*05c0*/  IMAD R79, R79, 0x3c, RZ ;  /* 0x0000003c4f4f7824 */ /* 0x000fe200078e02ff */
[----:B------:R-:W-:Y:S02]  /*05d0*/  SHF.R.S32.HI R2, RZ, 0x1f, R3 ;  /* 0x0000001fff027819 */ /* 0x000fe40000011403 */
[----:B------:R-:W-:Y:S02]  /*05e0*/  ISETP.GT.U32.OR P3, PT, R0, 0x1df, P3 ;  /* 0x000001df0000780c */ /* 0x000fe40001f64470 */
[----:B------:R-:W-:Y:S01]  /*05f0*/  IADD3 R20, P1, R56, R79, RZ ;  /* 0x0000004f38147210 */ /* 0x000fe20007f3e0ff */
[----:B------:R-:W-:-:S03]  /*0600*/  IMAD R2, R2, UR12, RZ ;  /* 0x0000000c02027c24 */ /* 0x000fc6000f8e02ff */
[----:B------:R-:W-:Y:S01]  /*0610*/  LEA.HI.X.SX32 R21, R79, R4, 0x1, P1 ;  /* 0x000000044f157211 */ /* 0x000fe200008f0eff */
[----:B------:R-:W4:Y:S01]  /*0620*/  @!P2 LDC.64 R12, c[0x0][0x270] ;  /* 0x00009c00ff0cab82 */ /* 0x000f220000000a00 */
[----:B------:R-:W-:Y:S01]  /*0630*/  ISETP.GE.U32.AND P1, PT, R62, UR14, PT ;  /* 0x0000000e3e007c0c */ /* 0x000fe2000bf26070 */
[C---:B------:R-:W-:Y:S02]  /*0640*/  IMAD R5, R3.reuse, UR13, R2 ;  /* 0x0000000d03057c24 */ /* 0x040fe4000f8e0202 */
[----:B------:R-:W-:Y:S01]  /*0650*/  IMAD.WIDE.U32 R20, R3, UR12, R20 ;  /* 0x0000000c03147c25 */ /* 0x000fe2000f8e0014 */
[----:B------:R-:W-:-:S03]  /*0660*/  ISETP.GE.AND.EX P1, PT, R83, UR15, PT, P1 ;  /* 0x0000000f53007c0c */ /* 0x000fc6000bf26310 */
[----:B0-----:R-:W-:Y:S01]  /*0670*/  @P0 IMAD R2, R57, R6, RZ ;  /* 0x0000000639020224 */ /* 0x001fe200078e02ff */
[----:B------:R-:W0:Y:S01]  /*0680*/  @!P3 LDC.64 R14, c[0x0][0x270] ;  /* 0x00009c00ff0ebb82 */ /* 0x000e220000000a00 */
[----:B------:R-:W-:Y:S02]  /*0690*/  IADD3 R3, R21, R5, RZ ;  /* 0x0000000515037210 */ /* 0x000fe40007ffe0ff */
[C---:B------:R-:W-:Y:S01]  /*06a0*/  @P0 IMAD R7, R55.reuse, R7, R2 ;  /* 0x0000000737070224 */ /* 0x040fe200078e0202 */
[----:B------:R-:W-:Y:S02]  /*06b0*/  ISETP.GT.U32.OR P1, PT, R0, 0x1df, P1 ;  /* 0x000001df0000780c */ /* 0x000fe40000f24470 */
[----:B------:R-:W-:Y:S02]  /*06c0*/  @P0 MOV R2, R20 ;  /* 0x0000001400020202 */ /* 0x000fe40000000f00 */
[----:B------:R-:W5:Y:S03]  /*06d0*/  @!P2 LDC.64 R16, c[0x0][0x220] ;  /* 0x00008800ff10ab82 */ /* 0x000f660000000a00 */
[----:B------:R-:W-:-:S05]  /*06e0*/  @P0 IMAD.WIDE.U32 R8, R55, R6, R2 ;  /* 0x0000000637080225 */ /* 0x000fca00078e0002 */
[----:B------:R-:W-:Y:S01]  /*06f0*/  @P0 IADD3 R7, R9, R7, RZ ;  /* 0x0000000709070210 */ /* 0x000fe20007ffe0ff */
[----:B------:R-:W3:Y:S01]  /*0700*/  @!P3 LDC.64 R22, c[0x0][0x220] ;  /* 0x00008800ff16bb82 */ /* 0x000ee20000000a00 */
[C---:B-1----:R-:W-:Y:S01]  /*0710*/  @P0 LEA R6, P5, R8.reuse, R10, 0x2 ;  /* 0x0000000a08060211 */ /* 0x042fe200078a10ff */
[----:B----4-:R-:W-:Y:S01]  /*0720*/  @!P2 IMAD R10, R75, R12, RZ ;  /* 0x0000000c4b0aa224 */ /* 0x010fe200078e02ff */
[----:B------:R-:W-:Y:S02]  /*0730*/  @!P2 MOV R9, R3 ;  /* 0x000000030009a202 */ /* 0x000fe40000000f00 */
[----:B------:R-:W-:Y:S01]  /*0740*/  @P0 LEA.HI.X R7, R8, R11, R7, 0x2, P5 ;  /* 0x0000000b08070211 */ /* 0x000fe200028f1407 */
[----:B------:R-:W-:Y:S01]  /*0750*/  @!P2 IMAD R11, R59, R13, R10 ;  /* 0x0000000d3b0ba224 */ /* 0x000fe200078e020a */
[----:B------:R-:W-:Y:S01]  /*0760*/  @!P2 MOV R8, R20 ;  /* 0x000000140008a202 */ /* 0x000fe20000000f00 */
[----:B------:R-:W1:Y:S01]  /*0770*/  @!P1 LDC.64 R4, c[0x0][0x270] ;  /* 0x00009c00ff049b82 */ /* 0x000e620000000a00 */
[----:B0-----:R-:W-:Y:S01]  /*0780*/  @!P3 IMAD R10, R77, R14, RZ ;  /* 0x0000000e4d0ab224 */ /* 0x001fe200078e02ff */
[----:B------:R-:W-:-:S02]  /*0790*/  @!P3 MOV R13, R3 ;  /* 0x00000003000db202 */ /* 0x000fc40000000f00 */
[----:B------:R-:W-:Y:S01]  /*07a0*/  @!P2 IMAD.WIDE.U32 R8, R59, R12, R8 ;  /* 0x0000000c3b08a225 */ /* 0x000fe200078e0008 */
[----:B------:R-:W-:Y:S02]  /*07b0*/  @!P3 MOV R12, R20 ;  /* 0x00000014000cb202 */ /* 0x000fe40000000f00 */
[----:B------:R-:W-:Y:S01]  /*07c0*/  ISETP.GE.U32.AND P5, PT, R63, UR14, PT ;  /* 0x0000000e3f007c0c */ /* 0x000fe2000bfa6070 */
[----:B------:R-:W0:Y:S01]  /*07d0*/  @!P1 LDC.64 R28, c[0x0][0x220] ;  /* 0x00008800ff1c9b82 */ /* 0x000e220000000a00 */
[C---:B------:R-:W-:Y:S01]  /*07e0*/  @!P3 IMAD R15, R60.reuse, R15, R10 ;  /* 0x0000000f3c0fb224 */ /* 0x040fe200078e020a */
[----:B------:R-:W-:Y:S01]  /*07f0*/  @!P2 IADD3 R9, R9, R11, RZ ;  /* 0x0000000b0909a210 */ /* 0x000fe20007ffe0ff */
[----:B------:R-:W-:Y:S01]  /*0800*/  @!P3 IMAD.WIDE.U32 R12, R60, R14, R12 ;  /* 0x0000000e3c0cb225 */ /* 0x000fe200078e000c */
[C---:B-----5:R-:W-:Y:S02]  /*0810*/  @!P2 LEA R10, P6, R8.reuse, R16, 0x2 ;  /* 0x00000010080aa211 */ /* 0x060fe400078c10ff */
[----:B------:R-:W-:Y:S01]  /*0820*/  ISETP.GE.AND.EX P5, PT, R85, UR15, PT, P5 ;  /* 0x0000000f55007c0c */ /* 0x000fe2000bfa6350 */
[----:B--2---:R-:W-:Y:S01]  /*0830*/  @!P4 IMAD R14, R81, R18, RZ ;  /* 0x00000012510ec224 */ /* 0x004fe200078e02ff */
[----:B------:R-:W-:-:S02]  /*0840*/  @!P2 LEA.HI.X R11, R8, R17, R9, 0x2, P6 ;  /* 0x00000011080ba211 */ /* 0x000fc400030f1409 */
[----:B------:R-:W-:Y:S01]  /*0850*/  @!P3 IADD3 R9, R13, R15, RZ ;  /* 0x0000000f0d09b210 */ /* 0x000fe20007ffe0ff */
[----:B------:R-:W-:Y:S01]  /*0860*/  @!P4 IMAD R19, R61, R19, R14 ;  /* 0x000000133d13c224 */ /* 0x000fe200078e020e */
[----:B------:R-:W-:Y:S02]  /*0870*/  @!P4 MOV R14, R20 ;  /* 0x00000014000ec202 */ /* 0x000fe40000000f00 */
[----:B------:R-:W-:Y:S02]  /*0880*/  @!P4 MOV R15, R3 ;  /* 0x00000003000fc202 */ /* 0x000fe40000000f00 */
[----:B------:R-:W-:Y:S01]  /*0890*/  ISETP.GT.U32.OR P5, PT, R0, 0x1df, P5 ;  /* 0x000001df0000780c */ /* 0x000fe20002fa4470 */
[----:B-1----:R-:W-:Y:S01]  /*08a0*/  @!P1 IMAD R13, R83, R4, RZ ;  /* 0x00000004530d9224 */ /* 0x002fe200078e02ff */
[----:B---3--:R-:W-:Y:S01]  /*08b0*/  @!P3 LEA R8, P6, R12, R22, 0x2 ;  /* 0x000000160c08b211 */ /* 0x008fe200078c10ff */
[----:B------:R-:W-:Y:S01]  /*08c0*/  @!P4 IMAD.WIDE.U32 R14, R61, R18, R14 ;  /* 0x000000123d0ec225 */ /* 0x000fe200078e000e */
[----:B------:R-:W-:-:S02]  /*08d0*/  @!P1 MOV R16, R20 ;  /* 0x0000001400109202 */ /* 0x000fc40000000f00 */
[----:B------:R-:W-:Y:S01]  /*08e0*/  @!P1 MOV R17, R3 ;  /* 0x0000000300119202 */ /* 0x000fe20000000f00 */
[----:B------:R-:W-:Y:S01]  /*08f0*/  @!P1 IMAD R25, R62, R5, R13 ;  /* 0x000000053e199224 */ /* 0x000fe200078e020d */
[----:B------:R-:W-:Y:S02]  /*0900*/  @!P3 LEA.HI.X R9, R12, R23, R9, 0x2, P6 ;  /* 0x000000170c09b211 */ /* 0x000fe400030f1409 */
[----:B------:R-:W-:Y:S02]  /*0910*/  CS2R R22, SRZ ;  /* 0x0000000000167805 */ /* 0x000fe4000001ff00 */
[----:B------:R-:W-:Y:S01]  /*0920*/  @!P4 IADD3 R13, R15, R19, RZ ;  /* 0x000000130f0dc210 */ /* 0x000fe20007ffe0ff */
[----:B------:R-:W-:Y:S01]  /*0930*/  @!P1 IMAD.WIDE.U32 R4, R62, R4, R16 ;  /* 0x000000043e049225 */ /* 0x000fe200078e0010 */
[C---:B------:R-:W-:Y:S01]  /*0940*/  @!P4 LEA R12, P6, R14.reuse, R26, 0x2 ;  /* 0x0000001a0e0cc211 */ /* 0x040fe200078c10ff */
[----:B------:R-:W1:Y:S01]  /*0950*/  @!P5 LDC.64 R30, c[0x0][0x270] ;  /* 0x00009c00ff1edb82 */ /* 0x000e620000000a00 */
[----:B------:R-:W-:Y:S01]  /*0960*/  SHF.R.S32.HI R87, RZ, 0x1f, R64 ;  /* 0x0000001fff577819 */ /* 0x000fe20000011440 */
[----:B------:R2:W3:Y:S01]  /*0970*/  @!P2 LDG.E.64 R22, desc[UR8][R10.64] ;  /* 0x000000080a16a981 */ /* 0x0004e2000c1e1b00 */
[----:B------:R-:W-:-:S02]  /*0980*/  @!P4 LEA.HI.X R13, R14, R27, R13, 0x2, P6 ;  /* 0x0000001b0e0dc211 */ /* 0x000fc400030f140d */
[----:B------:R-:W-:Y:S02]  /*0990*/  @!P1 IADD3 R5, R5, R25, RZ ;  /* 0x0000001905059210 */ /* 0x000fe40007ffe0ff */
[----:B------:R-:W-:Y:S02]  /*09a0*/  CS2R R24, SRZ ;  /* 0x0000000000187805 */ /* 0x000fe4000001ff00 */
[C---:B0-----:R-:W-:Y:S01]  /*09b0*/  @!P1 LEA R14, P6, R4.reuse, R28, 0x2 ;  /* 0x0000001c040e9211 */ /* 0x041fe200078c10ff */
[----:B------:R-:W0:Y:S03]  /*09c0*/  @!P5 LDC.64 R34, c[0x0][0x220] ;  /* 0x00008800ff22db82 */ /* 0x000e260000000a00 */
[----:B------:R-:W-:Y:S02]  /*09d0*/  @!P1 LEA.HI.X R15, R4, R29, R5, 0x2, P6 ;  /* 0x0000001d040f9211 */ /* 0x000fe400030f1405 */
[----:B------:R-:W-:-:S02]  /*09e0*/  CS2R R26, SRZ ;  /* 0x00000000001a7805 */ /* 0x000fc4000001ff00 */
[----:B------:R-:W-:Y:S01]  /*09f0*/  ISETP.GE.U32.AND P6, PT, R64, UR14, PT ;  /* 0x0000000e40007c0c */ /* 0x000fe2000bfc6070 */
[----:B------:R4:W5:Y:S01]  /*0a00*/  @!P3 LDG.E.64 R24, desc[UR8][R8.64] ;  /* 0x000000080818b981 */ /* 0x000962000c1e1b00 */
[----:B------:R-:W-:Y:S02]  /*0a10*/  SHF.R.S32.HI R89, RZ, 0x1f, R65 ;  /* 0x0000001fff597819 */ /* 0x000fe40000011441 */
[----:B------:R-:W-:Y:S01]  /*0a20*/  ISETP.GE.AND.EX P6, PT, R87, UR15, PT, P6 ;  /* 0x0000000f57007c0c */ /* 0x000fe2000bfc6360 */
[----:B------:R4:W5:Y:S01]  /*0a30*/  @!P4 LDG.E.64 R26, desc[UR8][R12.64] ;  /* 0x000000080c1ac981 */ /* 0x000962000c1e1b00 */
[----:B------:R-:W-:Y:S02]  /*0a40*/  ISETP.GE.U32.AND P2, PT, R65, UR14, PT ;  /* 0x0000000e41007c0c */ /* 0x000fe4000bf46070 */
[----:B------:R-:W-:Y:S02]  /*0a50*/  ISETP.GT.U32.OR P6, PT, R0, 0x1df, P6 ;  /* 0x000001df0000780c */ /* 0x000fe400037c4470 */
[----:B------:R-:W-:-:S02]  /*0a60*/  ISETP.GE.AND.EX P2, PT, R89, UR15, PT, P2 ;  /* 0x0000000f59007c0c */ /* 0x000fc4000bf46320 */
[----:B------:R-:W-:Y:S02]  /*0a70*/  SHF.R.S32.HI R91, RZ, 0x1f, R66 ;  /* 0x0000001fff5b7819 */ /* 0x000fe40000011442 */
[----:B------:R-:W-:Y:S02]  /*0a80*/  ISETP.GE.U32.AND P3, PT, R66, UR14, PT ;  /* 0x0000000e42007c0c */ /* 0x000fe4000bf66070 */
[C---:B------:R-:W-:Y:S02]  /*0a90*/  ISETP.GT.U32.OR P4, PT, R0.reuse, 0x1df, P2 ;  /* 0x000001df0000780c */ /* 0x040fe40001784470 */
[----:B------:R-:W-:Y:S01]  /*0aa0*/  ISETP.GE.AND.EX P3, PT, R91, UR15, PT, P3 ;  /* 0x0000000f5b007c0c */ /* 0x000fe2000bf66330 */
[----:B-1----:R-:W-:Y:S01]  /*0ab0*/  @!P5 IMAD R4, R85, R30, RZ ;  /* 0x0000001e5504d224 */ /* 0x002fe200078e02ff */
[----:B------:R-:W-:Y:S01]  /*0ac0*/  SHF.R.S32.HI R93, RZ, 0x1f, R67 ;  /* 0x0000001fff5d7819 */ /* 0x000fe20000011443 */
[----:B------:R-:W1:Y:S01]  /*0ad0*/  @!P6 LDC.64 R38, c[0x0][0x270] ;  /* 0x00009c00ff26eb82 */ /* 0x000e620000000a00 */
[----:B------:R-:W-:-:S02]  /*0ae0*/  ISETP.GT.U32.OR P3, PT, R0, 0x1df, P3 ;  /* 0x000001df0000780c */ /* 0x000fc40001f64470 */
[----:B------:R-:W-:Y:S01]  /*0af0*/  ISETP.GE.U32.AND P2, PT, R67, UR14, PT ;  /* 0x0000000e43007c0c */ /* 0x000fe2000bf46070 */
[----:B--2---:R-:W-:Y:S01]  /*0b00*/  @!P5 IMAD R11, R63, R31, R4 ;  /* 0x0000001f3f0bd224 */ /* 0x004fe200078e0204 */
[----:B------:R-:W-:Y:S02]  /*0b10*/  @!P5 MOV R4, R20 ;  /* 0x000000140004d202 */ /* 0x000fe40000000f00 */
[----:B------:R-:W-:Y:S01]  /*0b20*/  @!P5 MOV R5, R3 ;  /* 0x000000030005d202 */ /* 0x000fe20000000f00 */
[----:B------:R-:W2:Y:S01]  /*0b30*/  @!P4 LDC.64 R40, c[0x0][0x270] ;  /* 0x00009c00ff28cb82 */ /* 0x000ea20000000a00 */
[----:B------:R-:W-:Y:S02]  /*0b40*/  ISETP.GE.AND.EX P2, PT, R93, UR15, PT, P2 ;  /* 0x0000000f5d007c0c */ /* 0x000fe4000bf46320 */
[----:B------:R-:W-:Y:S01]  /*0b50*/  CS2R R28, SRZ ;  /* 0x00000000001c7805 */ /* 0x000fe2000001ff00 */
[----:B------:R-:W-:Y:S01]  /*0b60*/  @!P5 IMAD.WIDE.U32 R4, R63, R30, R4 ;  /* 0x0000001e3f04d225 */ /* 0x000fe200078e0004 */
[----:B------:R-:W-:-:S03]  /*0b70*/  ISETP.GT.U32.OR P2, PT, R0, 0x1df, P2 ;  /* 0x000001df0000780c */ /* 0x000fc60001744470 */
[----:B------:R-:W2:Y:S01]  /*0b80*/  @!P6 LDC.64 R18, c[0x0][0x220] ;  /* 0x00008800ff12eb82 */ /* 0x000ea20000000a00 */
[----:B------:R1:W5:Y:S01]  /*0b90*/  @!P1 LDG.E.64 R28, desc[UR8][R14.64] ;  /* 0x000000080e1c9981 */ /* 0x000362000c1e1b00 */
[----:B------:R-:W-:Y:S02]  /*0ba0*/  @!P5 IADD3 R5, R5, R11, RZ ;  /* 0x0000000b0505d210 */ /* 0x000fe40007ffe0ff */
[----:B0-----:R-:W-:-:S04]  /*0bb0*/  @!P5 LEA R34, P1, R4, R34, 0x2 ;  /* 0x000000220422d211 */ /* 0x001fc800078210ff */
[----:B------:R-:W0:Y:S01]  /*0bc0*/  @!P3 LDC.64 R16, c[0x0][0x270] ;  /* 0x00009c00ff10bb82 */ /* 0x000e220000000a00 */
[----:B------:R-:W-:Y:S02]  /*0bd0*/  @!P5 LEA.HI.X R35, R4, R35, R5, 0x2, P1 ;  /* 0x000000230423d211 */ /* 0x000fe400008f1405 */
[----:B------:R-:W-:-:S05]  /*0be0*/  SHF.R.S32.HI R95, RZ, 0x1f, R68 ;  /* 0x0000001fff5f7819 */ /* 0x000fca0000011444 */
[----:B----4-:R-:W4:Y:S01]  /*0bf0*/  @!P4 LDC.64 R8, c[0x0][0x220] ;  /* 0x00008800ff08cb82 */ /* 0x010f220000000a00 */
[----:B------:R-:W-:Y:S01]  /*0c00*/  ISETP.GE.U32.AND P1, PT, R68, UR14, PT ;  /* 0x0000000e44007c0c */ /* 0x000fe2000bf26070 */
[----:B-1----:R-:W-:Y:S01]  /*0c10*/  @!P6 IMAD R4, R87, R38, RZ ;  /* 0x000000265704e224 */ /* 0x002fe200078e02ff */
[----:B------:R-:W-:Y:S02]  /*0c20*/  @!P6 MOV R36, R20 ;  /* 0x000000140024e202 */ /* 0x000fe40000000f00 */
[----:B------:R-:W-:-:S03]  /*0c30*/  ISETP.GE.AND.EX P1, PT, R95, UR15, PT, P1 ;  /* 0x0000000f5f007c0c */ /* 0x000fc6000bf26310 */
[----:B------:R-:W1:Y:S01]  /*0c40*/  @!P3 LDC.64 R12, c[0x0][0x220] ;  /* 0x00008800ff0cbb82 */ /* 0x000e620000000a00 */
[----:B------:R-:W-:Y:S02]  /*0c50*/  @!P6 MOV R37, R3 ;  /* 0x000000030025e202 */ /* 0x000fe40000000f00 */
[----:B------:R-:W-:Y:S02]  /*0c60*/  CS2R R30, SRZ ;  /* 0x00000000001e7805 */ /* 0x000fe4000001ff00 */
[----:B------:R-:W-:-:S03]  /*0c70*/  ISETP.GT.U32.OR P1, PT, R0, 0x1df, P1 ;  /* 0x000001df0000780c */ /* 0x000fc60000f24470 */
[----:B------:R-:W1:Y:S01]  /*0c80*/  @!P2 LDC.64 R14, c[0x0][0x270] ;  /* 0x00009c00ff0eab82 */ /* 0x000e620000000a00 */
[C---:B------:R-:W-:Y:S01]  /*0c90*/  @!P6 IMAD R39, R64.reuse, R39, R4 ;  /* 0x000000274027e224 */ /* 0x040fe200078e0204 */
[----:B------:R-:W-:Y:S01]  /*0ca0*/  @!P4 MOV R32, R20 ;  /* 0x000000140020c202 */ /* 0x000fe20000000f00 */
[----:B------:R-:W-:Y:S01]  /*0cb0*/  @!P6 IMAD.WIDE.U32 R36, R64, R38, R36 ;  /* 0x000000264024e225 */ /* 0x000fe200078e0024 */
[----:B------:R-:W-:Y:S01]  /*0cc0*/  @!P4 MOV R33, R3 ;  /* 0x000000030021c202 */ /* 0x000fe20000000f00 */
[----:B------:R0:W5:Y:S02]  /*0cd0*/  @!P5 LDG.E.64 R30, desc[UR8][R34.64] ;  /* 0x00000008221ed981 */ /* 0x000164000c1e1b00 */
[-C--:B--2---:R-:W-:Y:S01]  /*0ce0*/  @!P4 IMAD R10, R89, R40.reuse, RZ ;  /* 0x00000028590ac224 */ /* 0x084fe200078e02ff */
[----:B------:R-:W-:Y:S01]  /*0cf0*/  @!P6 IADD3 R37, R37, R39, RZ ;  /* 0x000000272525e210 */ /* 0x000fe20007ffe0ff */
[C---:B------:R-:W-:Y:S01]  /*0d00*/  @!P4 IMAD.WIDE.U32 R32, R65.reuse, R40, R32 ;  /* 0x000000284120c225 */ /* 0x040fe200078e0020 */
[----:B------:R-:W-:Y:S01]  /*0d10*/  @!P6 LEA R18, P5, R36, R18, 0x2 ;  /* 0x000000122412e211 */ /* 0x000fe200078a10ff */
[----:B------:R-:W2:Y:S02]  /*0d20*/  @!P1 LDC.64 R4, c[0x0][0x270] ;  /* 0x00009c00ff049b82 */ /* 0x000ea40000000a00 */
[----:B------:R-:W-:-:S02]  /*0d30*/  @!P4 IMAD R41, R65, R41, R10 ;  /* 0x000000294129c224 */ /* 0x000fc400078e020a */
[----:B0-----:R-:W-:Y:S01]  /*0d40*/  @!P3 IMAD R38, R91, R16, RZ ;  /* 0x000000105b26b224 */ /* 0x001fe200078e02ff */
[----:B------:R-:W-:Y:S02]  /*0d50*/  @!P3 MOV R34, R20 ;  /* 0x000000140022b202 */ /* 0x000fe40000000f00 */
[----:B------:R-:W-:Y:S01]  /*0d60*/  @!P3 MOV R35, R3 ;  /* 0x000000030023b202 */ /* 0x000fe20000000f00 */
[----:B------:R-:W0:Y:S01]  /*0d70*/  @!P2 LDC.64 R10, c[0x0][0x220] ;  /* 0x00008800ff0aab82 */ /* 0x000e220000000a00 */
[----:B------:R-:W-:Y:S01]  /*0d80*/  @!P6 LEA.HI.X R19, R36, R19, R37, 0x2, P5 ;  /* 0x000000132413e211 */ /* 0x000fe200028f1425 */
[C---:B------:R-:W-:Y:S01]  /*0d90*/  @!P3 IMAD R37, R66.reuse, R17, R38 ;  /* 0x000000114225b224 */ /* 0x040fe200078e0226 */
[----:B------:R-:W-:Y:S01]  /*0da0*/  @!P4 IADD3 R17, R33, R41, RZ ;  /* 0x000000292111c210 */ /* 0x000fe20007ffe0ff */
[----:B------:R-:W-:Y:S01]  /*0db0*/  @!P3 IMAD.WIDE.U32 R34, R66, R16, R34 ;  /* 0x000000104222b225 */ /* 0x000fe200078e0022 */
[C---:B----4-:R-:W-:Y:S02]  /*0dc0*/  @!P4 LEA R8, P5, R32.reuse, R8, 0x2 ;  /* 0x000000082008c211 */ /* 0x050fe400078a10ff */
[----:B------:R-:W-:Y:S01]  /*0dd0*/  SHF.R.S32.HI R97, RZ, 0x1f, R69 ;  /* 0x0000001fff617819 */ /* 0x000fe20000011445 */
[----:B------:R-:W4:Y:S01]  /*0de0*/  @!P1 LDC.64 R44, c[0x0][0x220] ;  /* 0x00008800ff2c9b82 */ /* 0x000f220000000a00 */
[----:B------:R-:W-:-:S02]  /*0df0*/  @!P4 LEA.HI.X R9, R32, R9, R17, 0x2, P5 ;  /* 0x000000092009c211 */ /* 0x000fc400028f1411 */
[----:B------:R-:W-:Y:S02]  /*0e00*/  @!P3 IADD3 R17, R35, R37, RZ ;  /* 0x000000252311b210 */ /* 0x000fe40007ffe0ff */
[----:B-1----:R-:W-:Y:S01]  /*0e10*/  @!P3 LEA R16, P5, R34, R12, 0x2 ;  /* 0x0000000c2210b211 */ /* 0x002fe200078a10ff */
[----:B------:R-:W-:-:S03]  /*0e20*/  @!P2 IMAD R36, R93, R14, RZ ;  /* 0x0000000e5d24a224 */ /* 0x000fc600078e02ff */
[----:B------:R-:W-:Y:S01]  /*0e30*/  @!P3 LEA.HI.X R17, R34, R13, R17, 0x2, P5 ;  /* 0x0000000d2211b211 */ /* 0x000fe200028f1411 */
[----:B------:R-:W-:Y:S01]  /*0e40*/  @!P2 IMAD R39, R67, R15, R36 ;  /* 0x0000000f4327a224 */ /* 0x000fe200078e0224 */
[----:B------:R-:W-:Y:S02]  /*0e50*/  ISETP.GE.U32.AND P5, PT, R69, UR14, PT ;  /* 0x0000000e45007c0c */ /* 0x000fe4000bfa6070 */
[----:B------:R-:W-:Y:S02]  /*0e60*/  @!P2 MOV R36, R20 ;  /* 0x000000140024a202 */ /* 0x000fe40000000f00 */
[----:B------:R-:W-:Y:S02]  /*0e70*/  @!P2 MOV R37, R3 ;  /* 0x000000030025a202 */ /* 0x000fe40000000f00 */
[----:B------:R-:W-:Y:S02]  /*0e80*/  ISETP.GE.AND.EX P5, PT, R97, UR15, PT, P5 ;  /* 0x0000000f61007c0c */ /* 0x000fe4000bfa6350 */
[----:B------:R-:W-:Y:S01]  /*0e90*/  CS2R R32, SRZ ;  /* 0x0000000000207805 */ /* 0x000fe2000001ff00 */
[----:B------:R-:W-:Y:S01]  /*0ea0*/  @!P2 IMAD.WIDE.U32 R14, R67, R14, R36 ;  /* 0x0000000e430ea225 */ /* 0x000fe200078e0024 */
[----:B------:R-:W-:-:S02]  /*0eb0*/  CS2R R36, SRZ ;  /* 0x0000000000247805 */ /* 0x000fc4000001ff00 */
[----:B------:R-:W-:Y:S02]  /*0ec0*/  ISETP.GT.U32.OR P5, PT, R0, 0x1df, P5 ;  /* 0x000001df0000780c */ /* 0x000fe40002fa4470 */
[----:B------:R-:W5:Y:S01]  /*0ed0*/  @!P6 LDG.E.64 R32, desc[UR8][R18.64] ;  /* 0x000000081220e981 */ /* 0x000f62000c1e1b00 */
[----:B------:R-:W-:Y:S01]  /*0ee0*/  @!P2 IADD3 R12, R15, R39, RZ ;  /* 0x000000270f0ca210 */ /* 0x000fe20007ffe0ff */
[----:B--2---:R-:W-:Y:S01]  /*0ef0*/  @!P1 IMAD R13, R95, R4, RZ ;  /* 0x000000045f0d9224 */ /* 0x004fe200078e02ff */
[----:B------:R-:W-:Y:S01]  /*0f00*/  SHF.R.S32.HI R99, RZ, 0x1f, R70 ;  /* 0x0000001fff637819 */ /* 0x000fe20000011446 */
[----:B------:R1:W2:Y:S01]  /*0f10*/  @!P3 LDG.E.64 R36, desc[UR8][R16.64] ;  /* 0x000000081024b981 */ /* 0x0002a2000c1e1b00 */
[----:B------:R-:W-:Y:S02]  /*0f20*/  ISETP.GE.U32.AND P3, PT, R70, UR14, PT ;  /* 0x0000000e46007c0c */ /* 0x000fe4000bf66070 */
[----:B0-----:R-:W-:Y:S02]  /*0f30*/  @!P2 LEA R10, P6, R14, R10, 0x2 ;  /* 0x0000000a0e0aa211 */ /* 0x001fe400078c10ff */
[----:B------:R-:W-:-:S02]  /*0f40*/  CS2R R34, SRZ ;  /* 0x0000000000227805 */ /* 0x000fc4000001ff00 */
[----:B------:R-:W-:Y:S01]  /*0f50*/  ISETP.GE.AND.EX P3, PT, R99, UR15, PT, P3 ;  /* 0x0000000f63007c0c */ /* 0x000fe2000bf66330 */
[----:B------:R-:W-:Y:S01]  /*0f60*/  @!P1 IMAD R5, R68, R5, R13 ;  /* 0x0000000544059224 */ /* 0x000fe200078e020d */
[----:B------:R-:W-:Y:S02]  /*0f70*/  @!P2 LEA.HI.X R11, R14, R11, R12, 0x2, P6 ;  /* 0x0000000b0e0ba211 */ /* 0x000fe400030f140c */
[----:B------:R-:W0:Y:S01]  /*0f80*/  @!P5 LDC.64 R12, c[0x0][0x270] ;  /* 0x00009c00ff0cdb82 */ /* 0x000e220000000a00 */
[----:B------:R-:W-:Y:S01]  /*0f90*/  ISETP.GT.U32.OR P3, PT, R0, 0x1df, P3 ;  /* 0x000001df0000780c */ /* 0x000fe20001f64470 */
[----:B------:R4:W2:Y:S01]  /*0fa0*/  @!P4 LDG.E.64 R34, desc[UR8][R8.64] ;  /* 0x000000080822c981 */ /* 0x0008a2000c1e1b00 */
[----:B------:R-:W-:Y:S02]  /*0fb0*/  @!P1 MOV R14, R20 ;  /* 0x00000014000e9202 */ /* 0x000fe40000000f00 */
[----:B------:R-:W-:Y:S02]  /*0fc0*/  @!P1 MOV R15, R3 ;  /* 0x00000003000f9202 */ /* 0x000fe40000000f00 */
[----:B------:R-:W-:-:S02]  /*0fd0*/  SHF.R.S32.HI R101, RZ, 0x1f, R71 ;  /* 0x0000001fff657819 */ /* 0x000fc40000011447 */
[----:B------:R-:W-:Y:S02]  /*0fe0*/  SHF.R.S32.HI R103, RZ, 0x1f, R72 ;  /* 0x0000001fff677819 */ /* 0x000fe40000011448 */
[----:B------:R-:W-:Y:S02]  /*0ff0*/  CS2R R38, SRZ ;  /* 0x0000000000267805 */ /* 0x000fe4000001ff00 */
[----:B------:R-:W-:Y:S01]  /*1000*/  ISETP.GE.U32.AND P4, PT, R71, UR14, PT ;  /* 0x0000000e47007c0c */ /* 0x000fe2000bf86070 */
[----:B------:R-:W-:Y:S01]  /*1010*/  @!P1 IMAD.WIDE.U32 R14, R68, R4, R14 ;  /* 0x00000004440e9225 */ /* 0x000fe200078e000e */
[----:B------:R-:W-:Y:S01]  /*1020*/  ISETP.GE.U32.AND P6, PT, R72, UR14, PT ;  /* 0x0000000e48007c0c */ /* 0x000fe2000bfc6070 */
[----:B-1----:R-:W1:Y:S01]  /*1030*/  @!P5 LDC.64 R16, c[0x0][0x220] ;  /* 0x00008800ff10db82 */ /* 0x002e620000000a00 */
[----:B------:R-:W-:Y:S02]  /*1040*/  ISETP.GE.AND.EX P4, PT, R101, UR15, PT, P4 ;  /* 0x0000000f65007c0c */ /* 0x000fe4000bf86340 */
[----:B------:R-:W-:-:S02]  /*1050*/  CS2R R40, SRZ ;  /* 0x0000000000287805 */ /* 0x000fc4000001ff00 */
[----:B------:R-:W-:Y:S01]  /*1060*/  ISETP.GE.AND.EX P6, PT, R103, UR15, PT, P6 ;  /* 0x0000000f67007c0c */ /* 0x000fe2000bfc6360 */
[----:B------:R0:W2:Y:S01]  /*1070*/  @P0 LDG.E.64 R38, desc[UR8][R6.64] ;  /* 0x0000000806260981 */ /* 0x0000a2000c1e1b00 */
[C---:B------:R-:W-:Y:S02]  /*1080*/  ISETP.GT.U32.OR P4, PT, R0.reuse, 0x1df, P4 ;  /* 0x000001df0000780c */ /* 0x040fe40002784470 */
[----:B----4-:R-:W-:Y:S01]  /*1090*/  @!P1 IADD3 R8, R15, R5, RZ ;  /* 0x000000050f089210 */ /* 0x010fe20007ffe0ff */
[----:B------:R4:W2:Y:S01]  /*10a0*/  @!P2 LDG.E.64 R40, desc[UR8][R10.64] ;  /* 0x000000080a28a981 */ /* 0x0008a2000c1e1b00 */
[----:B------:R-:W1:Y:S01]  /*10b0*/  @!P3 LDC.64 R4, c[0x0][0x270] ;  /* 0x00009c00ff04bb82 */ /* 0x000e620000000a00 */
[----:B------:R-:W-:Y:S02]  /*10c0*/  ISETP.GT.U32.OR P6, PT, R0, 0x1df, P6 ;  /* 0x000001df0000780c */ /* 0x000fe400037c4470 */
[----:B------:R-:W-:Y:S01]  /*10d0*/  @!P1 LEA R44, P2, R14, R44, 0x2 ;  /* 0x0000002c0e2c9211 */ /* 0x000fe200078410ff */
[----:B0-----:R-:W-:-:S05]  /*10e0*/  @!P5 IMAD R6, R97, R12, RZ ;  /* 0x0000000c6106d224 */ /* 0x001fca00078e02ff */
[----:B------:R-:W0:Y:S01]  /*10f0*/  @!P4 LDC.64 R18, c[0x0][0x270] ;  /* 0x00009c00ff12cb82 */ /* 0x000e220000000a00 */
[----:B------:R-:W-:Y:S01]  /*1100*/  @!P1 LEA.HI.X R45, R14, R45, R8, 0x2, P2 ;  /* 0x0000002d0e2d9211 */ /* 0x000fe200010f1408 */
[----:B------:R-:W-:Y:S01]  /*1110*/  @!P5 IMAD R9, R69, R13, R6 ;  /* 0x0000000d4509d224 */ /* 0x000fe200078e0206 */
[----:B------:R-:W-:-:S05]  /*1120*/  SHF.R.S32.HI R105, RZ, 0x1f, R73 ;  /* 0x0000001fff697819 */ /* 0x000fca0000011449 */
[----:B----4-:R-:W4:Y:S01]  /*1130*/  @!P3 LDC.64 R10, c[0x0][0x220] ;  /* 0x00008800ff0abb82 */ /* 0x010f220000000a00 */
[----:B------:R-:W-:Y:S02]  /*1140*/  ISETP.GE.U32.AND P2, PT, R73, UR14, PT ;  /* 0x0000000e49007c0c */ /* 0x000fe4000bf46070 */
[----:B------:R-:W-:Y:S02]  /*1150*/  @!P5 MOV R6, R20 ;  /* 0x000000140006d202 */ /* 0x000fe40000000f00 */
[----:B------:R-:W-:Y:S02]  /*1160*/  @!P5 MOV R7, R3 ;  /* 0x000000030007d202 */ /* 0x000fe40000000f00 */
[----:B------:R-:W-:Y:S01]  /*1170*/  CS2R R42, SRZ ;  /* 0x00000000002a7805 */ /* 0x000fe2000001ff00 */
[----:B------:R-:W3:Y:S01]  /*1180*/  @!P6 LDC.64 R14, c[0x0][0x270] ;  /* 0x00009c00ff0eeb82 */ /* 0x000ee20000000a00 */
[----:B------:R-:W-:Y:S01]  /*1190*/  ISETP.GE.AND.EX P2, PT, R105, UR15, PT, P2 ;  /* 0x0000000f69007c0c */ /* 0x000fe2000bf46320 */
[----:B------:R-:W-:-:S03]  /*11a0*/  @!P5 IMAD.WIDE.U32 R6, R69, R12, R6 ;  /* 0x0000000c4506d225 */ /* 0x000fc600078e0006 */
[----:B------:R1:W2:Y:S01]  /*11b0*/  @!P1 LDG.E.64 R42, desc[UR8][R44.64] ;  /* 0x000000082c2a9981 */ /* 0x0002a2000c1e1b00 */
[----:B------:R-:W-:Y:S01]  /*11c0*/  ISETP.GT.U32.OR P2, PT, R0, 0x1df, P2 ;  /* 0x000001df0000780c */ /* 0x000fe20001744470 */
[----:B-1----:R-:W-:Y:S01]  /*11d0*/  @!P3 IMAD R8, R99, R4, RZ ;  /* 0x000000046308b224 */ /* 0x002fe200078e02ff */
[----:B------:R-:W-:Y:S01]  /*11e0*/  @!P5 IADD3 R7, R7, R9, RZ ;  /* 0x000000090707d210 */ /* 0x000fe20007ffe0ff */
[----:B------:R-:W1:Y:S01]  /*11f0*/  @!P4 LDC.64 R12, c[0x0][0x220] ;  /* 0x00008800ff0ccb82 */ /* 0x000e620000000a00 */
[----:B------:R-:W-:Y:S01]  /*1200*/  @!P5 LEA R16, P1, R6, R16, 0x2 ;  /* 0x000000100610d211 */ /* 0x000fe200078210ff */
[----:B------:R-:W-:Y:S01]  /*1210*/  @!P3 IMAD R47, R70, R5, R8 ;  /* 0x00000005462fb224 */ /* 0x000fe200078e0208 */
[----:B------:R-:W-:Y:S02]  /*1220*/  @!P3 MOV R44, R20 ;  /* 0x00000014002cb202 */ /* 0x000fe40000000f00 */
[----:B------:R-:W-:Y:S02]  /*1230*/  @!P3 MOV R45, R3 ;  /* 0x00000003002db202 */ /* 0x000fe40000000f00 */
[----:B------:R-:W-:Y:S01]  /*1240*/  @!P5 LEA.HI.X R17, R6, R17, R7, 0x2, P1 ;  /* 0x000000110611d211 */ /* 0x000fe200008f1407 */
[----:B0-----:R-:W-:Y:S01]  /*1250*/  @!P4 IMAD R46, R101, R18, RZ ;  /* 0x00000012652ec224 */ /* 0x001fe200078e02ff */
[----:B------:R-:W0:Y:S01]  /*1260*/  @!P6 LDC.64 R6, c[0x0][0x220] ;  /* 0x00008800ff06eb82 */ /* 0x000e220000000a00 */
[----:B------:R-:W-:-:S05]  /*1270*/  @!P3 IMAD.WIDE.U32 R4, R70, R4, R44 ;  /* 0x000000044604b225 */ /* 0x000fca00078e002c */
[----:B------:R-:W-:Y:S02]  /*1280*/  @!P3 IADD3 R5, R5, R47, RZ ;  /* 0x0000002f0505b210 */ /* 0x000fe40007ffe0ff */
[C---:B----4-:R-:W-:Y:S01]  /*1290*/  @!P3 LEA R10, P1, R4.reuse, R10, 0x2 ;  /* 0x0000000a040ab211 */ /* 0x050fe200078210ff */
[----:B------:R-:W4:Y:S01]  /*12a0*/  @!P2 LDC.64 R8, c[0x0][0x270] ;  /* 0x00009c00ff08ab82 */ /* 0x000f220000000a00 */
[----:B------:R-:W-:Y:S01]  /*12b0*/  @!P4 IMAD R49, R71, R19, R46 ;  /* 0x000000134731c224 */ /* 0x000fe200078e022e */
[----:B------:R-:W-:Y:S01]  /*12c0*/  @!P4 MOV R44, R20 ;  /* 0x00000014002cc202 */ /* 0x000fe20000000f00 */
[----:B---3--:R-:W-:Y:S01]  /*12d0*/  @!P6 IMAD R46, R103, R14, RZ ;  /* 0x0000000e672ee224 */ /* 0x008fe200078e02ff */
[----:B------:R-:W-:Y:S02]  /*12e0*/  @!P3 LEA.HI.X R11, R4, R11, R5, 0x2, P1 ;  /* 0x0000000b040bb211 */ /* 0x000fe400008f1405 */
[----:B------:R-:W-:Y:S02]  /*12f0*/  @!P4 MOV R45, R3 ;  /* 0x00000003002dc202 */ /* 0x000fe40000000f00 */
[----:B------:R-:W-:-:S02]  /*1300*/  @!P6 MOV R4, R20 ;  /* 0x000000140004e202 */ /* 0x000fc40000000f00 */
[----:B------:R-:W-:Y:S01]  /*1310*/  @!P6 MOV R5, R3 ;  /* 0x000000030005e202 */ /* 0x000fe20000000f00 */
[----:B------:R-:W-:Y:S02]  /*1320*/  @!P6 IMAD R47, R72, R15, R46 ;  /* 0x0000000f482fe224 */ /* 0x000fe400078e022e */
[----:B------:R-:W-:-:S04]  /*1330*/  @!P4 IMAD.WIDE.U32 R18, R71, R18, R44 ;  /* 0x000000124712c225 */ /* 0x000fc800078e002c */
[----:B------:R-:W-:Y:S02]  /*1340*/  @!P6 IMAD.WIDE.U32 R14, R72, R14, R4 ;  /* 0x0000000e480ee225 */ /* 0x000fe400078e0004 */
[----:B------:R-:W3:Y:S01]  /*1350*/  @!P2 LDC.64 R4, c[0x0][0x220] ;  /* 0x00008800ff04ab82 */ /* 0x000ee20000000a00 */
[----:B------:R-:W-:Y:S02]  /*1360*/  @!P4 IADD3 R19, R19, R49, RZ ;  /* 0x000000311313c210 */ /* 0x000fe40007ffe0ff */
[C---:B-1----:R-:W-:Y:S02]  /*1370*/  @!P4 LEA R12, P1, R18.reuse, R12, 0x2 ;  /* 0x0000000c120cc211 */ /* 0x042fe400078210ff */
[----:B------:R-:W-:Y:S02]  /*1380*/  CS2R R44, SRZ ;  /* 0x00000000002c7805 */ /* 0x000fe4000001ff00 */
[----:B------:R-:W-:Y:S02]  /*1390*/  @!P6 IADD3 R15, R15, R47, RZ ;  /* 0x0000002f0f0fe210 */ /* 0x000fe40007ffe0ff */
[----:B------:R-:W-:-:S02]  /*13a0*/  @!P4 LEA.HI.X R13, R18, R13, R19, 0x2, P1 ;  /* 0x0000000d120dc211 */ /* 0x000fc400008f1413 */
[C---:B0-----:R-:W-:Y:S02]  /*13b0*/  @!P6 LEA R6, P1, R14.reuse, R6, 0x2 ;  /* 0x000000060e06e211 */ /* 0x041fe400078210ff */
[----:B------:R-:W-:Y:S01]  /*13c0*/  CS2R R46, SRZ ;  /* 0x00000000002e7805 */ /* 0x000fe2000001ff00 */
[----:B----4-:R-:W-:Y:S01]  /*13d0*/  @!P2 IMAD R18, R105, R8, RZ ;  /* 0x000000086912a224 */ /* 0x010fe200078e02ff */
[----:B------:R-:W4:Y:S01]  /*13e0*/  @!P5 LDG.E.64 R44, desc[UR8][R16.64] ;  /* 0x00000008102cd981 */ /* 0x000f22000c1e1b00 */
[----:B------:R-:W-:Y:S02]  /*13f0*/  @!P6 LEA.HI.X R7, R14, R7, R15, 0x2, P1 ;  /* 0x000000070e07e211 */ /* 0x000fe400008f140f */
[----:B------:R-:W-:Y:S02]  /*1400*/  @!P2 MOV R14, R20 ;  /* 0x00000014000ea202 */ /* 0x000fe40000000f00 */
[----:B------:R-:W-:Y:S02]  /*1410*/  CS2R R48, SRZ ;  /* 0x0000000000307805 */ /* 0x000fe4000001ff00 */
[----:B------:R-:W-:Y:S01]  /*1420*/  @!P2 MOV R15, R3 ;  /* 0x00000003000fa202 */ /* 0x000fe20000000f00 */
[C---:B------:R-:W-:Y:S01]  /*1430*/  @!P2 IMAD R19, R73.reuse, R9, R18 ;  /* 0x000000094913a224 */ /* 0x040fe200078e0212 */
[----:B------:R0:W4:Y:S01]  /*1440*/  @!P3 LDG.E.64 R46, desc[UR8][R10.64] ;  /* 0x000000080a2eb981 */ /* 0x000122000c1e1b00 */
[----:B------:R-:W-:Y:S01]  /*1450*/  @!P2 IMAD.WIDE.U32 R8, R73, R8, R14 ;  /* 0x000000084908a225 */ /* 0x000fe200078e000e */
[----:B------:R-:W-:-:S02]  /*1460*/  CS2R R50, SRZ ;  /* 0x0000000000327805 */ /* 0x000fc4000001ff00 */
[----:B------:R1:W4:Y:S02]  /*1470*/  @!P4 LDG.E.64 R48, desc[UR8][R12.64] ;  /* 0x000000080c30c981 */ /* 0x000324000c1e1b00 */
[----:B------:R-:W-:Y:S02]  /*1480*/  @!P2 IADD3 R9, R9, R19, RZ ;  /* 0x000000130909a210 */ /* 0x000fe40007ffe0ff */
[C---:B---3--:R-:W-:Y:S02]  /*1490*/  @!P2 LEA R4, P1, R8.reuse, R4, 0x2 ;  /* 0x000000040804a211 */ /* 0x048fe400078210ff */
[----:B------:R-:W-:Y:S01]  /*14a0*/  CS2R R52, SRZ ;  /* 0x0000000000347805 */ /* 0x000fe2000001ff00 */
[----:B------:R-:W3:Y:S01]  /*14b0*/  @!P6 LDG.E.64 R50, desc[UR8][R6.64] ;  /* 0x000000080632e981 */ /* 0x000ee2000c1e1b00 */
[----:B------:R-:W-:-:S05]  /*14c0*/  @!P2 LEA.HI.X R5, R8, R5, R9, 0x2, P1 ;  /* 0x000000050805a211 */ /* 0x000fca00008f1409 */
[----:B------:R5:W3:Y:S01]  /*14d0*/  @!P2 LDG.E.64 R52, desc[UR8][R4.64] ;  /* 0x000000080434a981 */ /* 0x000ae2000c1e1b00 */
[----:B0-----:R-:W-:Y:S01]  /*14e0*/  FADD.FTZ R11, R22, R23 ;  /* 0x00000017160b7221 */ /* 0x001fe20000010000 */
[----:B-1----:R-:W-:-:S04]  /*14f0*/  FMUL.FTZ R13, R23, R23 ;  /* 0x00000017170d7220 */ /* 0x002fc80000410000 */
[----:B------:R-:W-:Y:S01]  /*1500*/  FFMA.FTZ R10, R22, R22, R13 ;  /* 0x00000016160a7223 */ /* 0x000fe2000001000d */
[----:B-----5:R-:W-:Y:S01]  /*1510*/  FADD.FTZ R5, R24, R25 ;  /* 0x0000001918057221 */ /* 0x020fe20000010000 */
[----:B------:R-:W-:Y:S01]  /*1520*/  FMUL.FTZ R7, R25, R25 ;  /* 0x0000001919077220 */ /* 0x000fe20000410000 */
[----:B------:R-:W-:-:S03]  /*1530*/  FADD.FTZ R6, R26, R27 ;  /* 0x0000001b1a067221 */ /* 0x000fc60000010000 */
[----:B------:R-:W-:Y:S01]  /*1540*/  FFMA.FTZ R4, R24, R24, R7 ;  /* 0x0000001818047223 */ /* 0x000fe20000010007 */
[----:B------:R-:W-:-:S04]  /*1550*/  FMUL.FTZ R7, R27, R27 ;  /* 0x0000001b1b077220 */ /* 0x000fc80000410000 */
[----:B------:R-:W-:Y:S01]  /*1560*/  FFMA.FTZ R7, R26, R26, R7 ;  /* 0x0000001a1a077223 */ /* 0x000fe20000010007 */
[----:B------:R-:W-:Y:S01]  /*1570*/  ISETP.GT.AND P1, PT, R74, 0x1e, PT ;  /* 0x0000001e4a00780c */ /* 0x000fe20003f24270 */
[----:B--2---:R-:W-:Y:S01]  /*1580*/  FADD.FTZ R8, R38, R39 ;  /* 0x0000002726087221 */ /* 0x004fe20000010000 */
[----:B------:R-:W-:-:S03]  /*1590*/  FMUL.FTZ R9, R39, R39 ;  /* 0x0000002727097220 */ /* 0x000fc60000410000 */
[----:B------:R-:W-:Y:S01]  /*15a0*/  FADD.FTZ R8, RZ, R8 ;  /* 0x00000008ff087221 */ /* 0x000fe20000010000 */
[----:B------:R-:W-:-:S03]  /*15b0*/  FFMA.FTZ R9, R38, R38, R9 ;  /* 0x0000002626097223 */ /* 0x000fc60000010009 */
[----:B------:R-:W-:Y:S01]  /*15c0*/  FADD.FTZ R8, R8, R11 ;  /* 0x0000000b08087221 */ /* 0x000fe20000010000 */
[----:B------:R-:W-:-:S03]  /*15d0*/  FADD.FTZ R9, RZ, R9 ;  /* 0x00000009ff097221 */ /* 0x000fc60000010000 */
[----:B------:R-:W-:Y:S01]  /*15e0*/  FADD.FTZ R5, R8, R5 ;  /* 0x0000000508057221 */ /* 0x000fe20000010000 */
[----:B------:R-:W-:-:S03]  /*15f0*/  FADD.FTZ R9, R9, R10 ;  /* 0x0000000a09097221 */ /* 0x000fc60000010000 */
[----:B------:R-:W-:Y:S01]  /*1600*/  FADD.FTZ R5, R5, R6 ;  /* 0x0000000605057221 */ /* 0x000fe20000010000 */
[----:B------:R-:W-:Y:S01]  /*1610*/  FADD.FTZ R6, R28, R29 ;  /* 0x0000001d1c067221 */ /* 0x000fe20000010000 */
[----:B------:R-:W-:Y:S01]  /*1620*/  FADD.FTZ R4, R9, R4 ;  /* 0x0000000409047221 */ /* 0x000fe20000010000 */
        /* <DEDUP_REMOVED lines=39> */
[----:B------:R-:W-:Y:S01]  /*18a0*/  FADD.FTZ R6, R46, R47 ;  /* 0x0000002f2e067221 */ /* 0x000fe20000010000 */
[----:B------:R-:W-:Y:S02]  /*18b0*/  FMUL.FTZ R9, R47, R47 ;  /* 0x0000002f2f097220 */ /* 0x000fe40000410000 */
[----:B------:R-:W-:Y:S01]  /*18c0*/  FADD.FTZ R4, R4, R7 ;  /* 0x0000000704047221 */ /* 0x000fe20000010000 */
[----:B------:R-:W-:Y:S01]  /*18d0*/  FADD.FTZ R5, R5, R6 ;  /* 0x0000000605057221 */ /* 0x000fe20000010000 */
[----:B------:R-:W-:Y:S01]  /*18e0*/  FFMA.FTZ R9, R46, R46, R9 ;  /* 0x0000002e2e097223 */ /* 0x000fe20000010009 */
[----:B------:R-:W-:Y:S01]  /*18f0*/  FMUL.FTZ R7, R49, R49 ;  /* 0x0000003131077220 */ /* 0x000fe20000410000 */
[----:B------:R-:W-:Y:S02]  /*1900*/  FADD.FTZ R6, R48, R49 ;  /* 0x0000003130067221 */ /* 0x000fe40000010000 */
[----:B------:R-:W-:Y:S01]  /*1910*/  FADD.FTZ R4, R4, R9 ;  /* 0x0000000904047221 */ /* 0x000fe20000010000 */
[----:B------:R-:W-:Y:S01]  /*1920*/  FFMA.FTZ R7, R48, R48, R7 ;  /* 0x0000003030077223 */ /* 0x000fe20000010007 */
[----:B------:R-:W-:Y:S01]  /*1930*/  FADD.FTZ R5, R5, R6 ;  /* 0x0000000605057221 */ /* 0x000fe20000010000 */
[----:B---3--:R-:W-:Y:S01]  /*1940*/  FADD.FTZ R6, R50, R51 ;  /* 0x0000003332067221 */ /* 0x008fe20000010000 */
[----:B------:R-:W-:Y:S01]  /*1950*/  FMUL.FTZ R9, R51, R51 ;  /* 0x0000003333097220 */ /* 0x000fe20000410000 */
[----:B------:R-:W-:-:S02]  /*1960*/  FADD.FTZ R4, R4, R7 ;  /* 0x0000000704047221 */ /* 0x000fc40000010000 */
        /* <DEDUP_REMOVED lines=48> */
[----:B------:R-:W-:Y:S01]  /*1c70*/  FADD.FTZ R8, R4, R9 ;  /* 0x0000000904087221 */ /* 0x000fe20000010000 */
[----:B------:R-:W0:Y:S02]  /*1c80*/  LDS.128 R16, [UR5+0x40] ;  /* 0x00004005ff107984 */ /* 0x000e240008000c00 */
[----:B------:R-:W-:Y:S01]  /*1c90*/  FADD.FTZ R9, R5, R10 ;  /* 0x0000000a05097221 */ /* 0x000fe20000010000 */
[----:B------:R-:W-:Y:S01]  /*1ca0*/  FADD.FTZ R8, R8, R11 ;  /* 0x0000000b08087221 */ /* 0x000fe20000010000 */
[----:B------:R-:W1:Y:S02]  /*1cb0*/  LDS.128 R4, [UR5+0x50] ;  /* 0x00005005ff047984 */ /* 0x000e640008000c00 */
[----:B---3--:R-:W-:Y:S01]  /*1cc0*/  FADD.FTZ R9, R9, R12 ;  /* 0x0000000c09097221 */ /* 0x008fe20000010000 */
[----:B------:R-:W-:-:S03]  /*1cd0*/  FADD.FTZ R8, R8, R13 ;  /* 0x0000000d08087221 */ /* 0x000fc60000010000 */
[----:B------:R-:W-:Y:S01]  /*1ce0*/  FADD.FTZ R9, R9, R14 ;  /* 0x0000000e09097221 */ /* 0x000fe20000010000 */
[----:B------:R-:W-:-:S03]  /*1cf0*/  FADD.FTZ R8, R8, R15 ;  /* 0x0000000f08087221 */ /* 0x000fc60000010000 */
[----:B0-----:R-:W-:Y:S01]  /*1d00*/  FADD.FTZ R9, R9, R16 ;  /* 0x0000001009097221 */ /* 0x001fe20000010000 */
[----:B------:R-:W-:Y:S02]  /*1d10*/  FADD.FTZ R12, R8, R17 ;  /* 0x00000011080c7221 */ /* 0x000fe40000010000 */
[----:B------:R-:W-:Y:S01]  /*1d20*/  LDS.64 R16, [UR5+0x80] ;  /* 0x00008005ff107984 */ /* 0x000fe20008000a00 */
[----:B------:R-:W-:Y:S01]  /*1d30*/  FADD.FTZ R13, R9, R18 ;  /* 0x00000012090d7221 */ /* 0x000fe20000010000 */
[----:B------:R-:W-:Y:S02]  /*1d40*/  FADD.FTZ R18, R12, R19 ;  /* 0x000000130c127221 */ /* 0x000fe40000010000 */
[----:B------:R-:W0:Y:S01]  /*1d50*/  LDS.128 R8, [UR5+0x60] ;  /* 0x00006005ff087984 */ /* 0x000e220008000c00 */
[----:B-1----:R-:W-:Y:S01]  /*1d60*/  FADD.FTZ R19, R13, R4 ;  /* 0x000000040d137221 */ /* 0x002fe20000010000 */
[----:B------:R-:W-:Y:S02]  /*1d70*/  FADD.FTZ R18, R18, R5 ;  /* 0x0000000512127221 */ /* 0x000fe40000010000 */
[----:B------:R-:W1:Y:S01]  /*1d80*/  LDS.128 R12, [UR5+0x70] ;  /* 0x00007005ff0c7984 */ /* 0x000e620008000c00 */
        /* <DEDUP_REMOVED lines=12> */
.L_x_4521:
[----:B------:R-:W-:Y:S05]  /*1e50*/  BSYNC B0 ;  /* 0x0000000000007941 */ /* 0x000fea0003800000 */
.L_x_4520:
        /* <DEDUP_REMOVED lines=12> */
[----:B------:R-:W-:Y:S02]  /*1f20*/  SHF.L.U32 R13, R10, 0x1, RZ ;  /* 0x000000010a0d7819 */ /* 0x000fe400000006ff */
[----:B--2---:R-:W-:Y:S02]  /*1f30*/  IADD3 R11, R11, R12, RZ ;  /* 0x0000000c0b0b7210 */ /* 0x004fe40007ffe0ff */
[----:B------:R-:W-:Y:S01]  /*1f40*/  MOV R10, 0xffffffff ;  /* 0xffffffff000a7802 */ /* 0x000fe20000000f00 */
[----:B---3--:R-:W-:-:S04]  /*1f50*/  IMAD.WIDE R8, R13, 0x4, R8 ;  /* 0x000000040d087825 */ /* 0x008fc800078e0208 */
[----:B------:R-:W-:Y:S02]  /*1f60*/  IMAD R13, R15, UR7, R12 ;  /* 0x000000070f0d7c24 */ /* 0x000fe4000f8e020c */
        /* <DEDUP_REMOVED lines=11> */
.L_x_4524:
[----:B-1----:R-:W2:Y:S04]  /*2020*/  LDG.E.STRONG.GPU R8, desc[UR8][R6.64] ;  /* 0x0000000806087981 */ /* 0x002ea8000c1ef900 */
[----:B--2---:R-:W-:Y:S01]  /*2030*/  CCTL.IVALL ;  /* 0x00000000ff00798f */ /* 0x004fe20002000000 */
[----:B------:R-:W-:Y:S05]  /*2040*/  YIELD ;  /* 0x0000000000007946 */ /* 0x000fea0003800000 */
[----:B------:R-:W-:-:S13]  /*2050*/  ISETP.NE.AND P1, PT, R8, R11, PT ;  /* 0x0000000b0800720c */ /* 0x000fda0003f25270 */
[----:B------:R-:W-:Y:S05]  /*2060*/  @P1 BRA `(.L_x_4524) ;  /* 0xfffffffc00ec1947 */ /* 0x000fea000383ffff */
.L_x_4523:
        /* <DEDUP_REMOVED lines=11> */
.L_x_4526:
[C---:B------:R-:W-:Y:S02]  /*2120*/  IADD3 R10, R15.reuse, 0x1, RZ ;  /* 0x000000010f0a7810 */ /* 0x040fe40007ffe0ff */
[C---:B------:R-:W-:Y:S02]  /*2130*/  ISETP.EQ.OR P1, PT, R15.reuse, UR7, P3 ;  /* 0x000000070f007c0c */ /* 0x040fe40009f22670 */
[----:B------:R-:W-:Y:S02]  /*2140*/  ISETP.EQ.OR P2, PT, R10, UR7, P3 ;  /* 0x000000070a007c0c */ /* 0x000fe40009f42670 */
[----:B------:R-:W-:-:S04]  /*2150*/  IADD3 R19, R15, 0x2, RZ ;  /* 0x000000020f137810 */ /* 0x000fc80007ffe0ff */
[----:B------:R-:W-:-:S05]  /*2160*/  ISETP.EQ.OR P4, PT, R19, UR7, P3 ;  /* 0x0000000713007c0c */ /* 0x000fca0009f82670 */
[----:B------:R-:W1:Y:S01]  /*2170*/  @!P1 LDC R6, c[0x0][0x10] ;  /* 0x00000400ff069b82 */ /* 0x000e620000000800 */
[----:B------:R-:W2:Y:S01]  /*2180*/  @!P1 S2R R11, SR_CTAID.Y ;  /* 0x00000000000b9919 */ /* 0x000ea20000002600 */
[----:B------:R-:W-:Y:S01]  /*2190*/  @!P1 LOP3.LUT R7, R76, 0x1, RZ, 0xc0, !PT ;  /* 0x000000014c079812 */ /* 0x000fe200078ec0ff */
[----:B------:R-:W3:Y:S05]  /*21a0*/  @!P2 S2R R17, SR_CTAID.Y ;  /* 0x000000000011a919 */ /* 0x000eea0000002600 */
[----:B------:R-:W3:Y:S01]  /*21b0*/  @!P2 LDC R13, c[0x0][0x10] ;  /* 0x00000400ff0dab82 */ /* 0x000ee20000000800 */
[----:B------:R-:W4:Y:S07]  /*21c0*/  @!P4 S2R R12, SR_CTAID.Y ;  /* 0x00000000000cc919 */ /* 0x000f2e0000002600 */
[----:B------:R-:W5:Y:S01]  /*21d0*/  @!P1 LDC.64 R8, c[0x0][0x248] ;  /* 0x00009200ff089b82 */ /* 0x000f620000000a00 */
[----:B-1----:R-:W-:-:S04]  /*21e0*/  @!P1 IMAD R7, R7, R6, RZ ;  /* 0x0000000607079224 */ /* 0x002fc800078e02ff */
[----:B------:R-:W-:-:S05]  /*21f0*/  @!P1 IMAD R7, R7, R14, RZ ;  /* 0x0000000e07079224 */ /* 0x000fca00078e02ff */
[----:B------:R-:W-:Y:S01]  /*2200*/  @!P1 SHF.L.U32 R7, R7, 0x1, RZ ;  /* 0x0000000107079819 */ /* 0x000fe200000006ff */
[----:B--2---:R-:W-:Y:S01]  /*2210*/  @!P1 IMAD R11, R6, R15, R11 ;  /* 0x0000000f060b9224 */ /* 0x004fe200078e020b */
[----:B------:R-:W-:Y:S01]  /*2220*/  @!P2 LOP3.LUT R6, R76, 0x1, RZ, 0xc0, !PT ;  /* 0x000000014c06a812 */ /* 0x000fe200078ec0ff */
[----:B---3--:R-:W-:Y:S02]  /*2230*/  @!P2 IMAD R17, R10, R13, R17 ;  /* 0x0000000d0a11a224 */ /* 0x008fe400078e0211 */
[----:B------:R-:W4:Y:S01]  /*2240*/  @!P4 LDC R10, c[0x0][0x10] ;  /* 0x00000400ff0acb82 */ /* 0x000f220000000800 */
[----:B-----5:R-:W-:-:S04]  /*2250*/  @!P1 IMAD.WIDE R8, R7, 0x4, R8 ;  /* 0x0000000407089825 */ /* 0x020fc800078e0208 */
[----:B------:R-:W-:Y:S02]  /*2260*/  @!P2 IMAD R13, R6, R13, RZ ;  /* 0x0000000d060da224 */ /* 0x000fe400078e02ff */
[----:B------:R-:W-:Y:S01]  /*2270*/  @!P1 IMAD.WIDE.U32 R8, R11, 0x8, R8 ;  /* 0x000000080b089825 */ /* 0x000fe200078e0008 */
[----:B------:R-:W1:Y:S01]  /*2280*/  @!P2 LDC.64 R6, c[0x0][0x248] ;  /* 0x00009200ff06ab82 */ /* 0x000e620000000a00 */
[----:B------:R-:W-:Y:S02]  /*2290*/  @!P4 LOP3.LUT R11, R76, 0x1, RZ, 0xc0, !PT ;  /* 0x000000014c0bc812 */ /* 0x000fe400078ec0ff */
[----:B------:R-:W-:Y:S02]  /*22a0*/  @!P2 IMAD R13, R13, R14, RZ ;  /* 0x0000000e0d0da224 */ /* 0x000fe400078e02ff */
[----:B------:R-:W0:Y:S03]  /*22b0*/  @!P1 LDG.E.64 R8, desc[UR8][R8.64] ;  /* 0x0000000808089981 */ /* 0x000e26000c1e1b00 */
[----:B------:R-:W-:Y:S01]  /*22c0*/  @!P2 SHF.L.U32 R13, R13, 0x1, RZ ;  /* 0x000000010d0da819 */ /* 0x000fe200000006ff */
[----:B----4-:R-:W-:-:S02]  /*22d0*/  @!P4 IMAD R19, R19, R10, R12 ;  /* 0x0000000a1313c224 */ /* 0x010fc400078e020c */
[----:B------:R-:W-:Y:S01]  /*22e0*/  @!P4 IMAD R11, R11, R10, RZ ;  /* 0x0000000a0b0bc224 */ /* 0x000fe200078e02ff */
[----:B------:R-:W-:-:S03]  /*22f0*/  IADD3 R10, R15, 0x3, RZ ;  /* 0x000000030f0a7810 */ /* 0x000fc60007ffe0ff */
[----:B------:R-:W-:Y:S01]  /*2300*/  @!P4 IMAD R11, R11, R14, RZ ;  /* 0x0000000e0b0bc224 */ /* 0x000fe200078e02ff */
[----:B------:R-:W-:Y:S01]  /*2310*/  ISETP.EQ.OR P5, PT, R10, UR7, P3 ;  /* 0x000000070a007c0c */ /* 0x000fe20009fa2670 */
[----:B-1----:R-:W-:Y:S02]  /*2320*/  @!P2 IMAD.WIDE R12, R13, 0x4, R6 ;  /* 0x000000040d0ca825 */ /* 0x002fe400078e0206 */
[----:B------:R-:W1:Y:S01]  /*2330*/  @!P4 LDC.64 R6, c[0x0][0x248] ;  /* 0x00009200ff06cb82 */ /* 0x000e620000000a00 */
[----:B------:R-:W-:Y:S01]  /*2340*/  @!P4 SHF.L.U32 R11, R11, 0x1, RZ ;  /* 0x000000010b0bc819 */ /* 0x000fe200000006ff */
[----:B------:R-:W-:-:S08]  /*2350*/  @!P2 IMAD.WIDE.U32 R12, R17, 0x8, R12 ;  /* 0x00000008110ca825 */ /* 0x000fd000078e000c */
[----:B------:R-:W2:Y:S01]  /*2360*/  @!P5 S2R R78, SR_CTAID.Y ;  /* 0x00000000004ed919 */ /* 0x000ea20000002600 */
[----:B------:R-:W2:Y:S01]  /*2370*/  @!P5 LDC R17, c[0x0][0x10] ;  /* 0x00000400ff11db82 */ /* 0x000ea20000000800 */
[----:B------:R-:W-:Y:S01]  /*2380*/  @!P5 LOP3.LUT R18, R76, 0x1, RZ, 0xc0, !PT ;  /* 0x000000014c12d812 */ /* 0x000fe200078ec0ff */
[----:B------:R-:W3:Y:S01]  /*2390*/  @!P2 LDG.E.64 R12, desc[UR8][R12.64] ;  /* 0x000000080c0ca981 */ /* 0x000ee2000c1e1b00 */
[----:B-1----:R-:W-:-:S04]  /*23a0*/  @!P4 IMAD.WIDE R6, R11, 0x4, R6 ;  /* 0x000000040b06c825 */ /* 0x002fc800078e0206 */
[----:B------:R-:W-:-:S06]  /*23b0*/  @!P4 IMAD.WIDE.U32 R6, R19, 0x8, R6 ;  /* 0x000000081306c825 */ /* 0x000fcc00078e0006 */
[----:B------:R-:W4:Y:S01]  /*23c0*/  @!P4 LDG.E.64 R6, desc[UR8][R6.64] ;  /* 0x000000080606c981 */ /* 0x000f22000c1e1b00 */
[-C--:B--2---:R-:W-:Y:S02]  /*23d0*/  @!P5 IMAD R19, R10, R17.reuse, R78 ;  /* 0x000000110a13d224 */ /* 0x084fe400078e024e */
[----:B------:R-:W1:Y:S01]  /*23e0*/  @!P5 LDC.64 R10, c[0x0][0x248] ;  /* 0x00009200ff0adb82 */ /* 0x000e620000000a00 */
[----:B------:R-:W-:-:S04]  /*23f0*/  @!P5 IMAD R17, R18, R17, RZ ;  /* 0x000000111211d224 */ /* 0x000fc800078e02ff */
[----:B------:R-:W-:-:S05]  /*2400*/  @!P5 IMAD R17, R17, R14, RZ ;  /* 0x0000000e1111d224 */ /* 0x000fca00078e02ff */
[----:B------:R-:W-:-:S05]  /*2410*/  @!P5 SHF.L.U32 R17, R17, 0x1, RZ ;  /* 0x000000011111d819 */ /* 0x000fca00000006ff */
[----:B-1----:R-:W-:-:S04]  /*2420*/  @!P5 IMAD.WIDE R10, R17, 0x4, R10 ;  /* 0x00000004110ad825 */ /* 0x002fc800078e020a */
[----:B------:R-:W-:-:S06]  /*2430*/  @!P5 IMAD.WIDE.U32 R10, R19, 0x8, R10 ;  /* 0x00000008130ad825 */ /* 0x000fcc00078e000a */
[----:B------:R-:W2:Y:S01]  /*2440*/  @!P5 LDG.E.64 R10, desc[UR8][R10.64] ;  /* 0x000000080a0ad981 */ /* 0x000ea2000c1e1b00 */
[----:B------:R-:W-:Y:S02]  /*2450*/  IADD3 R16, R16, -0x4, RZ ;  /* 0xfffffffc10107810 */ /* 0x000fe40007ffe0ff */
[----:B------:R-:W-:Y:S01]  /*2460*/  IADD3 R15, R15, 0x4, RZ ;  /* 0x000000040f0f7810 */ /* 0x000fe20007ffe0ff */
[----:B0-----:R-:W-:Y:S01]  /*2470*/  @!P1 FADD.FTZ R4, R4, R8 ;  /* 0x0000000804049221 */ /* 0x001fe20000010000 */
[----:B------:R-:W-:Y:S01]  /*2480*/  @!P1 FADD.FTZ R5, R5, R9 ;  /* 0x0000000905059221 */ /* 0x000fe20000010000 */
[----:B------:R-:W-:Y:S02]  /*2490*/  ISETP.NE.AND P1, PT, R16, RZ, PT ;  /* 0x000000ff1000720c */ /* 0x000fe40003f25270 */
[----:B---3--:R-:W-:Y:S01]  /*24a0*/  @!P2 FADD.FTZ R4, R4, R12 ;  /* 0x0000000c0404a221 */ /* 0x008fe20000010000 */
[----:B------:R-:W-:-:S03]  /*24b0*/  @!P2 FADD.FTZ R5, R5, R13 ;  /* 0x0000000d0505a221 */ /* 0x000fc60000010000 */
[----:B----4-:R-:W-:Y:S01]  /*24c0*/  @!P4 FADD.FTZ R4, R4, R6 ;  /* 0x000000060404c221 */ /* 0x010fe20000010000 */
[----:B------:R-:W-:-:S03]  /*24d0*/  @!P4 FADD.FTZ R5, R5, R7 ;  /* 0x000000070505c221 */ /* 0x000fc60000010000 */
[----:B--2---:R-:W-:Y:S01]  /*24e0*/  @!P5 FADD.FTZ R4, R4, R10 ;  /* 0x0000000a0404d221 */ /* 0x004fe20000010000 */
[----:B------:R-:W-:Y:S02]  /*24f0*/  @!P5 FADD.FTZ R5, R5, R11 ;  /* 0x0000000b0505d221 */ /* 0x000fe40000010000 */
[----:B------:R-:W-:Y:S05]  /*2500*/  @P1 BRA `(.L_x_4526) ;  /* 0xfffffffc00041947 */ /* 0x000fea000383ffff */
.L_x_4525:
        /* <DEDUP_REMOVED lines=19> */
.L_x_4528:
[----:B------:R-:W-:Y:S05]  /*2640*/  BSYNC B0 ;  /* 0x0000000000007941 */ /* 0x000fea0003800000 */
.L_x_4527:
[----:B------:R-:W-:Y:S05]  /*2650*/  @!P2 BRA `(.L_x_4522) ;  /* 0x00000000007ca947 */ /* 0x000fea0003800000 */
[C---:B------:R-:W-:Y:S02]  /*2660*/  IADD3 R6, R15.reuse, 0x1, RZ ;  /* 0x000000010f067810 */ /* 0x040fe40007ffe0ff */
[----:B------:R-:W-:Y:S02]  /*2670*/  IADD3 R17, R15, 0x2, RZ ;  /* 0x000000020f117810 */ /* 0x000fe40007ffe0ff */
[----:B------:R-:W-:Y:S02]  /*2680*/  ISETP.EQ.OR P2, PT, R6, UR7, P3 ;  /* 0x0000000706007c0c */ /* 0x000fe40009f42670 */
[----:B------:R-:W-:-:S04]  /*2690*/  ISETP.EQ.OR P1, PT, R17, UR7, P3 ;  /* 0x0000000711007c0c */ /* 0x000fc80009f22670 */
[----:B------:R-:W-:-:S07]  /*26a0*/  ISETP.EQ.OR P1, PT, R10, 0x2, P1 ;  /* 0x000000020a00780c */ /* 0x000fce0000f22670 */
[----:B------:R-:W1:Y:S01]  /*26b0*/  @!P2 S2R R13, SR_CTAID.Y ;  /* 0x00000000000da919 */ /* 0x000e620000002600 */
[----:B------:R-:W1:Y:S05]  /*26c0*/  @!P2 LDC R11, c[0x0][0x10] ;  /* 0x00000400ff0bab82 */ /* 0x000e6a0000000800 */
[----:B------:R-:W2:Y:S01]  /*26d0*/  @!P1 S2R R12, SR_CTAID.Y ;  /* 0x00000000000c9919 */ /* 0x000ea20000002600 */
[----:B------:R-:W-:Y:S02]  /*26e0*/  @!P1 LOP3.LUT R15, R76, 0x1, RZ, 0xc0, !PT ;  /* 0x000000014c0f9812 */ /* 0x000fe400078ec0ff */
[----:B------:R-:W3:Y:S08]  /*26f0*/  @!P1 LDC R10, c[0x0][0x10] ;  /* 0x00000400ff0a9b82 */ /* 0x000ef00000000800 */
[----:B------:R-:W4:Y:S01]  /*2700*/  @!P2 LDC.64 R8, c[0x0][0x248] ;  /* 0x00009200ff08ab82 */ /* 0x000f220000000a00 */
[----:B-1----:R-:W-:Y:S01]  /*2710*/  @!P2 IMAD R13, R6, R11, R13 ;  /* 0x0000000b060da224 */ /* 0x002fe200078e020d */
[----:B------:R-:W-:Y:S01]  /*2720*/  @!P2 LOP3.LUT R6, R76, 0x1, RZ, 0xc0, !PT ;  /* 0x000000014c06a812 */ /* 0x000fe200078ec0ff */
[----:B---3--:R-:W-:-:S04]  /*2730*/  @!P1 IMAD R15, R15, R10, RZ ;  /* 0x0000000a0f0f9224 */ /* 0x008fc800078e02ff */
[----:B------:R-:W-:Y:S02]  /*2740*/  @!P2 IMAD R11, R6, R11, RZ ;  /* 0x0000000b060ba224 */ /* 0x000fe400078e02ff */
[----:B------:R-:W1:Y:S01]  /*2750*/  @!P1 LDC.64 R6, c[0x0][0x248] ;  /* 0x00009200ff069b82 */ /* 0x000e620000000a00 */
[-C--:B------:R-:W-:Y:S02]  /*2760*/  @!P1 IMAD R15, R15, R14.reuse, RZ ;  /* 0x0000000e0f0f9224 */ /* 0x080fe400078e02ff */
[----:B------:R-:W-:-:S03]  /*2770*/  @!P2 IMAD R11, R11, R14, RZ ;  /* 0x0000000e0b0ba224 */ /* 0x000fc600078e02ff */
[----:B------:R-:W-:Y:S02]  /*2780*/  @!P1 SHF.L.U32 R15, R15, 0x1, RZ ;  /* 0x000000010f0f9819 */ /* 0x000fe400000006ff */
[----:B------:R-:W-:-:S05]  /*2790*/  @!P2 SHF.L.U32 R11, R11, 0x1, RZ ;  /* 0x000000010b0ba819 */ /* 0x000fca00000006ff */
[----:B----4-:R-:W-:-:S04]  /*27a0*/  @!P2 IMAD.WIDE R8, R11, 0x4, R8 ;  /* 0x000000040b08a825 */ /* 0x010fc800078e0208 */
[----:B--2---:R-:W-:Y:S02]  /*27b0*/  @!P1 IMAD R11, R17, R10, R12 ;  /* 0x0000000a110b9224 */ /* 0x004fe400078e020c */
[----:B------:R-:W-:-:S04]  /*27c0*/  @!P2 IMAD.WIDE.U32 R8, R13, 0x8, R8 ;  /* 0x000000080d08a825 */ /* 0x000fc800078e0008 */
[----:B-1----:R-:W-:Y:S02]  /*27d0*/  @!P1 IMAD.WIDE R6, R15, 0x4, R6 ;  /* 0x000000040f069825 */ /* 0x002fe400078e0206 */
[----:B------:R-:W0:Y:S02]  /*27e0*/  @!P2 LDG.E.64 R8, desc[UR8][R8.64] ;  /* 0x000000080808a981 */ /* 0x000e24000c1e1b00 */
[----:B------:R-:W-:-:S06]  /*27f0*/  @!P1 IMAD.WIDE.U32 R6, R11, 0x8, R6 ;  /* 0x000000080b069825 */ /* 0x000fcc00078e0006 */
[----:B------:R-:W2:Y:S01]  /*2800*/  @!P1 LDG.E.64 R6, desc[UR8][R6.64] ;  /* 0x0000000806069981 */ /* 0x000ea2000c1e1b00 */
[----:B0-----:R-:W-:Y:S01]  /*2810*/  @!P2 FADD.FTZ R4, R4, R8 ;  /* 0x000000080404a221 */ /* 0x001fe20000010000 */
[----:B------:R-:W-:-:S03]  /*2820*/  @!P2 FADD.FTZ R5, R5, R9 ;  /* 0x000000090505a221 */ /* 0x000fc60000010000 */
[----:B--2---:R-:W-:Y:S01]  /*2830*/  @!P1 FADD.FTZ R4, R4, R6 ;  /* 0x0000000604049221 */ /* 0x004fe20000010000 */
[----:B------:R-:W-:-:S07]  /*2840*/  @!P1 FADD.FTZ R5, R5, R7 ;  /* 0x0000000705059221 */ /* 0x000fce0000010000 */
.L_x_4522:
        /* <DEDUP_REMOVED lines=18> */
[----:B------:R-:W-:Y:S01]  /*2970*/  @!P1 STG.E.64 desc[UR8][R12.64], R10 ;  /* 0x0000000a0c009986 */ /* 0x000fe2000c101b08 */
[----:B------:R-:W-:Y:S06]  /*2980*/  BAR.SYNC.DEFER_BLOCKING 0x0 ;  /* 0x0000000000007b1d */ /* 0x000fec0000010000 */
[----:B------:R-:W2:Y:S04]  /*2990*/  LDG.E.64 R6, desc[UR8][R6.64] ;  /* 0x0000000806067981 */ /* 0x000ea8000c1e1b00 */
[----:B------:R-:W2:Y:S01]  /*29a0*/  LDG.E.64 R8, desc[UR8][R8.64] ;  /* 0x0000000808087981 */ /* 0x000ea2000c1e1b00 */
[----:B0-----:R-:W-:-:S02]  /*29b0*/  MOV R4, 0x3f800000 ;  /* 0x3f80000000047802 */ /* 0x001fc40000000f00 */
[----:B------:R-:W-:Y:S01]  /*29c0*/  ISETP.NE.AND P5, PT, RZ, UR10, PT ;  /* 0x0000000aff007c0c */ /* 0x000fe2000bfa5270 */
[----:B------:R-:W0:Y:S02]  /*29d0*/  LDS.64 R16, [UR5+0x90] ;  /* 0x00009005ff107984 */ /* 0x000e240008000a00 */
[----:B0-----:R-:W-:-:S04]  /*29e0*/  FMUL.FTZ R16, R16, UR6 ;  /* 0x0000000610107c20 */ /* 0x001fc80008410000 */
[C---:B------:R-:W-:Y:S01]  /*29f0*/  FMUL.FTZ R14, R16.reuse, R16 ;  /* 0x00000010100e7220 */ /* 0x040fe20000410000 */
[C---:B------:R-:W-:Y:S01]  /*2a00*/  FADD.FTZ R5, -R16.reuse, R38 ;  /* 0x0000002610057221 */ /* 0x040fe20000010100 */
[C---:B------:R-:W-:Y:S01]  /*2a10*/  FADD.FTZ R39, -R16.reuse, R39 ;  /* 0x0000002710277221 */ /* 0x040fe20000010100 */
[C---:B------:R-:W-:Y:S01]  /*2a20*/  FADD.FTZ R79, -R16.reuse, R22 ;  /* 0x00000016104f7221 */ /* 0x040fe20000010100 */
[----:B------:R-:W-:Y:S01]  /*2a30*/  FFMA.FTZ R14, R17, UR6, -R14 ;  /* 0x00000006110e7c23 */ /* 0x000fe2000801080e */
[----:B------:R-:W-:-:S04]  /*2a40*/  FADD.FTZ R115, -R16, R23 ;  /* 0x0000001710737221 */ /* 0x000fc80000010100 */
[----:B------:R-:W-:-:S13]  /*2a50*/  FSETP.GTU.FTZ.AND P1, PT, R14, RZ, PT ;  /* 0x000000ff0e00720b */ /* 0x000fda0003f3c000 */
[----:B------:R-:W0:Y:S02]  /*2a60*/  @P1 LDC R15, c[0x0][0x238] ;  /* 0x00008e00ff0f1b82 */ /* 0x000e240000000800 */
[----:B0-----:R-:W-:-:S04]  /*2a70*/  @P1 FADD.FTZ R14, R14, R15 ;  /* 0x0000000f0e0e1221 */ /* 0x001fc80000010000 */
[----:B------:R-:W0:Y:S02]  /*2a80*/  @P1 MUFU.RSQ R4, R14 ;  /* 0x0000000e00041308 */ /* 0x000e240000001400 */
        /* <DEDUP_REMOVED lines=15> */
.L_x_4529:
        /* <DEDUP_REMOVED lines=13> */
.L_x_4531:
[----:B------:R-:W-:Y:S05]  /*2c50*/  BSYNC B0 ;  /* 0x0000000000007941 */ /* 0x000fea0003800000 */
.L_x_4530:
[----:B------:R-:W-:Y:S01]  /*2c60*/  ULDC.64 UR12, c[0x0][0x278] ;  /* 0x00009e00000c7ab9 */ /* 0x000fe20000000a00 */
[-C--:B0-----:R-:W-:Y:S01]  /*2c70*/  FMUL.FTZ R11, R79, R4.reuse ;  /* 0x000000044f0b7220 */ /* 0x081fe20000410000 */
[----:B------:R-:W-:Y:S01]  /*2c80*/  ISETP.GE.U32.AND P6, PT, R59, UR12, PT ;  /* 0x0000000c3b007c0c */ /* 0x000fe2000bfc6070 */
[----:B------:R-:W-:Y:S01]  /*2c90*/  FMUL.FTZ R12, R115, R4 ;  /* 0x00000004730c7220 */ /* 0x000fe20000410000 */
[----:B------:R-:W-:Y:S01]  /*2ca0*/  ISETP.GE.U32.AND P1, PT, R60, UR12, PT ;  /* 0x0000000c3c007c0c */ /* 0x000fe2000bf26070 */
[C---:B------:R-:W-:Y:S01]  /*2cb0*/  FADD.FTZ R119, -R16.reuse, R25 ;  /* 0x0000001910777221 */ /* 0x040fe20000010100 */
[----:B------:R-:W-:Y:S01]  /*2cc0*/  ISETP.GE.U32.AND P2, PT, R61, UR12, PT ;  /* 0x0000000c3d007c0c */ /* 0x000fe2000bf46070 */
[----:B------:R-:W-:Y:S01]  /*2cd0*/  FADD.FTZ R123, -R16, R27 ;  /* 0x0000001b107b7221 */ /* 0x000fe20000010100 */
[----:B------:R-:W-:Y:S01]  /*2ce0*/  ISETP.GE.U32.AND P3, PT, R62, UR12, PT ;  /* 0x0000000c3e007c0c */ /* 0x000fe2000bf66070 */
[C---:B------:R-:W-:Y:S01]  /*2cf0*/  FADD.FTZ R109, -R16.reuse, R29 ;  /* 0x0000001d106d7221 */ /* 0x040fe20000010100 */
[----:B------:R-:W-:Y:S01]  /*2d00*/  ISETP.GE.U32.AND P4, PT, R63, UR12, PT ;  /* 0x0000000c3f007c0c */ /* 0x000fe2000bf86070 */
[----:B------:R-:W-:Y:S01]  /*2d10*/  FADD.FTZ R113, -R16, R31 ;  /* 0x0000001f10717221 */ /* 0x000fe20000010100 */
[----:B------:R-:W-:Y:S01]  /*2d20*/  ISETP.GE.AND.EX P6, PT, R75, UR13, PT, P6 ;  /* 0x0000000d4b007c0c */ /* 0x000fe2000bfc6360 */
[----:B------:R-:W-:Y:S01]  /*2d30*/  FFMA.FTZ R10, R6, R11, R8 ;  /* 0x0000000b060a7223 */ /* 0x000fe20000010008 */
[----:B------:R-:W-:Y:S01]  /*2d40*/  ISETP.GE.AND.EX P1, PT, R77, UR13, PT, P1 ;  /* 0x0000000d4d007c0c */ /* 0x000fe2000bf26310 */
[C---:B------:R-:W-:Y:S01]  /*2d50*/  FADD.FTZ R117, -R16.reuse, R24 ;  /* 0x0000001810757221 */ /* 0x040fe20000010100 */
[----:B------:R-:W-:Y:S01]  /*2d60*/  ISETP.GE.AND.EX P2, PT, R81, UR13, PT, P2 ;  /* 0x0000000d51007c0c */ /* 0x000fe2000bf46320 */
[C---:B------:R-:W-:Y:S01]  /*2d70*/  FADD.FTZ R121, -R16.reuse, R26 ;  /* 0x0000001a10797221 */ /* 0x040fe20000010100 */
[----:B------:R-:W-:Y:S01]  /*2d80*/  ISETP.GE.AND.EX P3, PT, R83, UR13, PT, P3 ;  /* 0x0000000d53007c0c */ /* 0x000fe2000bf66330 */
[C---:B------:R-:W-:Y:S01]  /*2d90*/  FADD.FTZ R107, -R16.reuse, R28 ;  /* 0x0000001c106b7221 */ /* 0x040fe20000010100 */
[----:B------:R-:W-:Y:S01]  /*2da0*/  ISETP.GE.AND.EX P4, PT, R85, UR13, PT, P4 ;  /* 0x0000000d55007c0c */ /* 0x000fe2000bf86340 */
        /* <DEDUP_REMOVED lines=17> */
[----:B------:R-:W-:Y:S01]  /*2ec0*/  ISETP.GT.U32.OR P6, PT, R0, 0x1df, P6 ;  /* 0x000001df0000780c */ /* 0x000fe200037c4470 */
        /* <DEDUP_REMOVED lines=20> */
.L_x_4532:
        /* <DEDUP_REMOVED lines=13> */
.L_x_4534:
[----:B------:R-:W-:Y:S05]  /*30e0*/  BSYNC B0 ;  /* 0x0000000000007941 */ /* 0x000fea0003800000 */
.L_x_4533:
[-C--:B------:R-:W-:Y:S01]  /*30f0*/  FMUL.FTZ R117, R117, R4.reuse ;  /* 0x0000000475757220 */ /* 0x080fe20000410000 */
[-C--:B------:R-:W-:Y:S01]  /*3100*/  FMUL.FTZ R12, R119, R4.reuse ;  /* 0x00000004770c7220 */ /* 0x080fe20000410000 */
[-C--:B------:R-:W-:Y:S01]  /*3110*/  FMUL.FTZ R121, R121, R4.reuse ;  /* 0x0000000479797220 */ /* 0x080fe20000410000 */
[----:B------:R-:W-:Y:S01]  /*3120*/  FMUL.FTZ R18, R123, R4 ;  /* 0x000000047b127220 */ /* 0x000fe20000410000 */
        /* <DEDUP_REMOVED lines=13> */
.L_x_4535:
        /* <DEDUP_REMOVED lines=13> */
.L_x_4537:
[----:B------:R-:W-:Y:S05]  /*32d0*/  BSYNC B0 ;  /* 0x0000000000007941 */ /* 0x000fea0003800000 */
.L_x_4536:
        /* <DEDUP_REMOVED lines=13> */
.L_x_4538:
        /* <DEDUP_REMOVED lines=13> */
.L_x_4540:
[----:B------:R-:W-:Y:S05]  /*3480*/  BSYNC B0 ;  /* 0x0000000000007941 */ /* 0x000fea0003800000 */
.L_x_4539:
        /* <DEDUP_REMOVED lines=17> */
.L_x_4541:
        /* <DEDUP_REMOVED lines=13> */
.L_x_4543:
[----:B------:R-:W-:Y:S05]  /*3670*/  BSYNC B0 ;  /* 0x0000000000007941 */ /* 0x000fea0003800000 */
.L_x_4542:
        /* <DEDUP_REMOVED lines=13> */
.L_x_4544:
        /* <DEDUP_REMOVED lines=13> */
.L_x_4546:
[----:B------:R-:W-:Y:S05]  /*3820*/  BSYNC B0 ;  /* 0x0000000000007941 */ /* 0x000fea0003800000 */
.L_x_4545:
        /* <DEDUP_REMOVED lines=21> */
[-C--:B0-----:R-:W-:Y:S01]  /*3980*/  FMUL.FTZ R10, R45, R4.reuse ;  /* 0x000000042d0a7220 */ /* 0x081fe20000410000 */
        /* <DEDUP_REMOVED lines=9> */
[C---:B------:R-:W-:Y:S01]  /*3a20*/  ISETP.GT.U32.OR P6, PT, R0.reuse, 0x1df, P6 ;  /* 0x000001df0000780c */ /* 0x040fe200037c4470 */
[----:B------:R-:W-:Y:S01]  /*3a30*/  FFMA.FTZ R5, R7, R26, R9 ;  /* 0x0000001a07057223 */ /* 0x000fe20000010009 */
[----:B------:R-:W-:-:S02]  /*3a40*/  ISETP.GT.U32.OR P1, PT, R0, 0x1df, P1 ;  /* 0x000001df0000780c */ /* 0x000fc40000f24470 */
        /* <DEDUP_REMOVED lines=14> */
.L_x_4547:
        /* <DEDUP_REMOVED lines=13> */
.L_x_4549:
[----:B------:R-:W-:Y:S05]  /*3c00*/  BSYNC B0 ;  /* 0x0000000000007941 */ /* 0x000fea0003800000 */
.L_x_4548:
        /* <DEDUP_REMOVED lines=13> */
.L_x_4550:
        /* <DEDUP_REMOVED lines=13> */
.L_x_4552:
[----:B------:R-:W-:Y:S05]  /*3db0*/  BSYNC B0 ;  /* 0x0000000000007941 */ /* 0x000fea0003800000 */
.L_x_4551:
        /* <DEDUP_REMOVED lines=13> */
.L_x_4553:
        /* <DEDUP_REMOVED lines=13> */
.L_x_4555:
[----:B------:R-:W-:Y:S05]  /*3f60*/  BSYNC B0 ;  /* 0x0000000000007941 */ /* 0x000fea0003800000 */
.L_x_4554:
        /* <DEDUP_REMOVED lines=13> */
.L_x_4556:
[----:B------:R-:W-:Y:S04]  /*4040*/  BSSY B0, `(.L_x_4557) ;  /* 0x000000d000007945 */ /* 0x000fe80003800000 */
[----:B------:R-:W-:Y:S05]  /*4050*/  @P3 BRA `(.L_x_4558) ;  /* 0x00000000002c3947 */ /* 0x000fea0003800000 */
[----:B------:R-:W-:Y:S01]  /*4060*/  ULDC.64 UR14, c[0x0][0x270] ;  /* 0x00009c00000e7ab9 */ /* 0x000fe20000000a00 */
[----:B0-----:R-:W-:Y:S01]  /*4070*/  MOV R4, R20 ;  /* 0x0000001400047202 */ /* 0x001fe20000000f00 */
[----:B------:R-:W-:Y:S01]  /*4080*/  IMAD R24, R93, UR14, RZ ;  /* 0x0000000e5d187c24 */ /* 0x000fe2000f8e02ff */
[----:B------:R-:W-:-:S03]  /*4090*/  MOV R5, R3 ;  /* 0x0000000300057202 */ /* 0x000fc60000000f00 */
[----:B------:R-:W-:-:S04]  /*40a0*/  IMAD.WIDE.U32 R32, R67, UR14, R4 ;  /* 0x0000000e43207c25 */ /* 0x000fc8000f8e0004 */
[----:B------:R-:W-:Y:S01]  /*40b0*/  IMAD R5, R67, UR15, R24 ;  /* 0x0000000f43057c24 */ /* 0x000fe2000f8e0218 */
[----:B------:R-:W-:Y:S02]  /*40c0*/  ULDC.64 UR14, c[0x0][0x210] ;  /* 0x00008400000e7ab9 */ /* 0x000fe40000000a00 */
[----:B------:R-:W-:Y:S02]  /*40d0*/  LEA R4, P1, R32, UR14, 0x2 ;  /* 0x0000000e20047c11 */ /* 0x000fe4000f8210ff */
[----:B------:R-:W-:-:S04]  /*40e0*/  IADD3 R5, R33, R5, RZ ;  /* 0x0000000521057210 */ /* 0x000fc80007ffe0ff */
[----:B------:R-:W-:-:S05]  /*40f0*/  LEA.HI.X R5, R32, UR15, R5, 0x2, P1 ;  /* 0x0000000f20057c11 */ /* 0x000fca00088f1405 */
[----:B------:R1:W-:Y:S02]  /*4100*/  STG.E.64 desc[UR8][R4.64], R34 ;  /* 0x0000002204007986 */ /* 0x0003e4000c101b08 */
.L_x_4558:
[----:B------:R-:W-:Y:S05]  /*4110*/  BSYNC B0 ;  /* 0x0000000000007941 */ /* 0x000fea0003800000 */
.L_x_4557:
[----:B------:R-:W-:Y:S01]  /*4120*/  FFMA.FTZ R24, R6, R25, R8 ;  /* 0x0000001906187223 */ /* 0x000fe20000010008 */
[----:B------:R-:W-:Y:S01]  /*4130*/  FFMA.FTZ R25, R7, R22, R9 ;  /* 0x0000001607197223 */ /* 0x000fe20000010009 */
[----:B------:R-:W-:Y:S06]  /*4140*/  @!P5 BRA `(.L_x_4559) ;  /* 0x000000000028d947 */ /* 0x000fec0003800000 */
        /* <DEDUP_REMOVED lines=10> */
.L_x_4559:
[----:B------:R-:W-:Y:S04]  /*41f0*/  BSSY B0, `(.L_x_4560) ;  /* 0x000000d000007945 */ /* 0x000fe80003800000 */
[----:B------:R-:W-:Y:S05]  /*4200*/  @P4 BRA `(.L_x_4561) ;  /* 0x00000000002c4947 */ /* 0x000fea0003800000 */
[----:B------:R-:W-:Y:S01]  /*4210*/  ULDC.64 UR14, c[0x0][0x270] ;  /* 0x00009c00000e7ab9 */ /* 0x000fe20000000a00 */
[----:B01----:R-:W-:Y:S01]  /*4220*/  MOV R4, R20 ;  /* 0x0000001400047202 */ /* 0x003fe20000000f00 */
        /* <DEDUP_REMOVED lines=9> */
.L_x_4561:
[----:B------:R-:W-:Y:S05]  /*42c0*/  BSYNC B0 ;  /* 0x0000000000007941 */ /* 0x000fea0003800000 */
.L_x_4560:
[----:B------:R-:W-:Y:S01]  /*42d0*/  ISETP.GE.U32.AND P6, PT, R69, UR12, PT ;  /* 0x0000000c45007c0c */ /* 0x000fe2000bfc6070 */
[--C-:B------:R-:W-:Y:S01]  /*42e0*/  FFMA.FTZ R28, R6, R27, R8.reuse ;  /* 0x0000001b061c7223 */ /* 0x100fe20000010008 */
[----:B------:R-:W-:Y:S01]  /*42f0*/  ISETP.GE.U32.AND P1, PT, R70, UR12, PT ;  /* 0x0000000c46007c0c */ /* 0x000fe2000bf26070 */
[C-C-:B------:R-:W-:Y:S01]  /*4300*/  FFMA.FTZ R26, R6.reuse, R29, R8.reuse ;  /* 0x0000001d061a7223 */ /* 0x140fe20000010008 */
[----:B------:R-:W-:Y:S01]  /*4310*/  ISETP.GE.U32.AND P2, PT, R71, UR12, PT ;  /* 0x0000000c47007c0c */ /* 0x000fe2000bf46070 */
[--C-:B--2---:R-:W-:Y:S01]  /*4320*/  FFMA.FTZ R24, R6, R31, R8.reuse ;  /* 0x0000001f06187223 */ /* 0x104fe20000010008 */
[----:B------:R-:W-:Y:S01]  /*4330*/  ISETP.GE.U32.AND P3, PT, R72, UR12, PT ;  /* 0x0000000c48007c0c */ /* 0x000fe2000bf66070 */
[C-C-:B------:R-:W-:Y:S01]  /*4340*/  FFMA.FTZ R22, R6.reuse, R39, R8.reuse ;  /* 0x0000002706167223 */ /* 0x140fe20000010008 */
[----:B------:R-:W-:Y:S01]  /*4350*/  ISETP.GE.U32.AND P4, PT, R73, UR12, PT ;  /* 0x0000000c49007c0c */ /* 0x000fe2000bf86070 */
[----:B01----:R-:W-:Y:S01]  /*4360*/  FFMA.FTZ R4, R6, R79, R8 ;  /* 0x0000004f06047223 */ /* 0x003fe20000010008 */
[----:B------:R-:W-:Y:S01]  /*4370*/  ISETP.GE.AND.EX P6, PT, R97, UR13, PT, P6 ;  /* 0x0000000d61007c0c */ /* 0x000fe2000bfc6360 */
[--C-:B------:R-:W-:Y:S01]  /*4380*/  FFMA.FTZ R27, R7, R12, R9.reuse ;  /* 0x0000000c071b7223 */ /* 0x100fe20000010009 */
[----:B------:R-:W-:Y:S01]  /*4390*/  ISETP.GE.AND.EX P1, PT, R99, UR13, PT, P1 ;  /* 0x0000000d63007c0c */ /* 0x000fe2000bf26310 */
[--C-:B------:R-:W-:Y:S01]  /*43a0*/  FFMA.FTZ R25, R7, R14, R9.reuse ;  /* 0x0000000e07197223 */ /* 0x100fe20000010009 */
        /* <DEDUP_REMOVED lines=22> */
.L_x_4562:
[----:B------:R-:W-:Y:S04]  /*4510*/  BSSY B0, `(.L_x_4563) ;  /* 0x000000d000007945 */ /* 0x000fe80003800000 */
[----:B------:R-:W-:Y:S05]  /*4520*/  @P6 BRA `(.L_x_4564) ;  /* 0x00000000002c6947 */ /* 0x000fea0003800000 */
        /* <DEDUP_REMOVED lines=11> */
.L_x_4564:
[----:B------:R-:W-:Y:S05]  /*45e0*/  BSYNC B0 ;  /* 0x0000000000007941 */ /* 0x000fea0003800000 */
.L_x_4563:
        /* <DEDUP_REMOVED lines=11> */
.L_x_4565:
        /* <DEDUP_REMOVED lines=13> */
.L_x_4567:
[----:B------:R-:W-:Y:S05]  /*4770*/  BSYNC B0 ;  /* 0x0000000000007941 */ /* 0x000fea0003800000 */
.L_x_4566:
        /* <DEDUP_REMOVED lines=11> */
.L_x_4568:
[----:B------:R-:W-:Y:S04]  /*4830*/  BSSY B0, `(.L_x_4569) ;  /* 0x000000d000007945 */ /* 0x000fe80003800000 */
[----:B------:R-:W-:Y:S05]  /*4840*/  @P2 BRA `(.L_x_4570) ;  /* 0x00000000002c2947 */ /* 0x000fea0003800000 */
[----:B------:R-:W-:Y:S01]  /*4850*/  ULDC.64 UR12, c[0x0][0x270] ;  /* 0x00009c00000c7ab9 */ /* 0x000fe20000000a00 */
[----:B01----:R-:W-:Y:S01]  /*4860*/  MOV R6, R20 ;  /* 0x0000001400067202 */ /* 0x003fe20000000f00 */
        /* <DEDUP_REMOVED lines=9> */
.L_x_4570:
[----:B------:R-:W-:Y:S05]  /*4900*/  BSYNC B0 ;  /* 0x0000000000007941 */ /* 0x000fea0003800000 */
.L_x_4569:
[----:B------:R-:W-:Y:S05]  /*4910*/  @!P5 BRA `(.L_x_4571) ;  /* 0x000000000028d947 */ /* 0x000fea0003800000 */
        /* <DEDUP_REMOVED lines=10> */
.L_x_4571:
[----:B------:R-:W-:Y:S04]  /*49c0*/  BSSY B0, `(.L_x_4572) ;  /* 0x000000d000007945 */ /* 0x000fe80003800000 */
[----:B------:R-:W-:Y:S05]  /*49d0*/  @P3 BRA `(.L_x_4573) ;  /* 0x00000000002c3947 */ /* 0x000fea0003800000 */
[----:B------:R-:W-:Y:S01]  /*49e0*/  ULDC.64 UR12, c[0x0][0x270] ;  /* 0x00009c00000c7ab9 */ /* 0x000fe20000000a00 */
[----:B012---:R-:W-:Y:S01]  /*49f0*/  MOV R6, R20 ;  /* 0x0000001400067202 */ /* 0x007fe20000000f00 */
        /* <DEDUP_REMOVED lines=9> */
.L_x_4573:
[----:B------:R-:W-:Y:S05]  /*4a90*/  BSYNC B0 ;  /* 0x0000000000007941 */ /* 0x000fea0003800000 */
.L_x_4572:
[----:B------:R-:W-:Y:S05]  /*4aa0*/  @!P5 BRA `(.L_x_4574) ;  /* 0x000000000028d947 */ /* 0x000fea0003800000 */
        /* <DEDUP_REMOVED lines=10> */
.L_x_4574:
[----:B------:R-:W-:Y:S04]  /*4b50*/  BSSY B0, `(.L_x_4575) ;  /* 0x000000c000007945 */ /* 0x000fe80003800000 */
[----:B------:R-:W-:Y:S05]  /*4b60*/  @P4 BRA `(.L_x_4576) ;  /* 0x0000000000284947 */ /* 0x000fea0003800000 */
[----:B------:R-:W-:Y:S01]  /*4b70*/  ULDC.64 UR12, c[0x0][0x270] ;  /* 0x00009c00000c7ab9 */ /* 0x000fe20000000a00 */
[----:B------:R-:W-:Y:S01]  /*4b80*/  MOV R2, R20 ;  /* 0x0000001400027202 */ /* 0x000fe20000000f00 */
[----:B------:R-:W-:-:S04]  /*4b90*/  IMAD R8, R105, UR12, RZ ;  /* 0x0000000c69087c24 */ /* 0x000fc8000f8e02ff */
[----:B0123--:R-:W-:-:S04]  /*4ba0*/  IMAD.WIDE.U32 R6, R73, UR12, R2 ;  /* 0x0000000c49067c25 */ /* 0x00ffc8000f8e0002 */
[----:B------:R-:W-:Y:S01]  /*4bb0*/  IMAD R3, R73, UR13, R8 ;  /* 0x0000000d49037c24 */ /* 0x000fe2000f8e0208 */
[----:B------:R-:W-:Y:S02]  /*4bc0*/  ULDC.64 UR12, c[0x0][0x210] ;  /* 0x00008400000c7ab9 */ /* 0x000fe40000000a00 */
[----:B------:R-:W-:Y:S02]  /*4bd0*/  LEA R2, P1, R6, UR12, 0x2 ;  /* 0x0000000c06027c11 */ /* 0x000fe4000f8210ff */
[----:B------:R-:W-:-:S04]  /*4be0*/  IADD3 R3, R7, R3, RZ ;  /* 0x0000000307037210 */ /* 0x000fc80007ffe0ff */
[----:B------:R-:W-:-:S05]  /*4bf0*/  LEA.HI.X R3, R6, UR13, R3, 0x2, P1 ;  /* 0x0000000d06037c11 */ /* 0x000fca00088f1403 */
[----:B------:R4:W-:Y:S02]  /*4c00*/  STG.E.64 desc[UR8][R2.64], R4 ;  /* 0x0000000402007986 */ /* 0x0009e4000c101b08 */
.L_x_4576:
[----:B------:R-:W-:Y:S05]  /*4c10*/  BSYNC B0 ;  /* 0x0000000000007941 */ /* 0x000fea0003800000 */
.L_x_4575:
[----:B----4-:R-:W4:Y:S01]  /*4c20*/  LDC R3, c[0x0][0x10] ;  /* 0x00000400ff037b82 */ /* 0x010f220000000800 */
[----:B------:R-:W-:Y:S02]  /*4c30*/  IADD3 R76, R76, 0x1, RZ ;  /* 0x000000014c4c7810 */ /* 0x000fe40007ffe0ff */
[----:B----4-:R-:W-:-:S04]  /*4c40*/  IADD3 R54, R3, R54, RZ ;  /* 0x0000003603367210 */ /* 0x010fc80007ffe0ff */
[----:B------:R-:W-:-:S13]  /*4c50*/  ISETP.GE.AND P1, PT, R54, UR4, PT ;  /* 0x0000000436007c0c */ /* 0x000fda000bf26270 */
[----:B------:R-:W-:Y:S05]  /*4c60*/  @!P1 BRA `(.L_x_4577) ;  /* 0xffffffb4009c9947 */ /* 0x000fea000383ffff */
[----:B------:R-:W-:Y:S05]  /*4c70*/  EXIT ;  /* 0x000000000000794d */ /* 0x000fea0003800000 */
.L_x_4578:
        /* <DEDUP_REMOVED lines=16> */
.L_x_5203:


//--------------------- .text._Z35group_norm_nhwc_fwd_one_pass_kernelI11Fp32IOFp32WLi512ELi60ELi480EEv26Group_norm_nhwc_fwd_params --------------------------
	.section	.text._Z35group_norm_nhwc_fwd_one_pass_kernelI11Fp32IOFp32WLi512ELi60ELi480EEv26Group_norm_nhwc_fwd_params,"ax",@progbits
	.align	128
        .global         _Z35group_norm_nhwc_fwd_one_pass_kernelI11Fp32IOFp32WLi512ELi60ELi480EEv26Group_norm_nhwc_fwd_params
        .type           _Z35group_norm_nhwc_fwd_one_pass_kernelI11Fp32IOFp32WLi512ELi60ELi480EEv26Group_norm_nhwc_fwd_params,@function
        .size           _Z35group_norm_nhwc_fwd_one_pass_kernelI11Fp32IOFp32WLi512ELi60ELi480EEv26Group_norm_nhwc_fwd_params,(.L_x_5204 - _Z35group_norm_nhwc_fwd_one_pass_kernelI11Fp32IOFp32WLi512ELi60ELi480EEv26Group_norm_nhwc_fwd_params)
        .other          _Z35group_norm_nhwc_fwd_one_pass_kernelI11Fp32IOFp32WLi512ELi60ELi480EEv26Group_norm_nhwc_fwd_params,@"STO_CUDA_ENTRY STV_DEFAULT"
_Z35group_norm_nhwc_fwd_one_pass_kernelI11Fp32IOFp32WLi512ELi60ELi480EEv26Group_norm_nhwc_fwd_params:
.text._Z35group_norm_nhwc_fwd_one_pass_kernelI11Fp32IOFp32WLi512ELi60ELi480EEv26Group_norm_nhwc_fwd_params:
        /* <DEDUP_REMOVED lines=16> */
[----:B-1----:R-:W-:Y:S02]  /*0100*/  IMAD R2, R4, UR7, R13 ;  /* 0x0000000704027c24 */ /* 0x002fe4000f8e020d */
[----:B------:R-:W-:-:S03]  /*0110*/  IMAD R13, R13, -0x1e, R0 ;  /* 0xffffffe20d0d7824 */ /* 0x000fc600078e0200 */
[C---:B------:R-:W-:Y:S02]  /*0120*/  ISETP.LT.U32.AND P2, PT, R2.reuse, UR8, PT ;  /* 0x0000000802007c0c */ /* 0x040fe4000bf41070 */
[----:B------:R-:W-:Y:S02]  /*0130*/  SHF.R.S32.HI R12, RZ, 0x1f, R2 ;  /* 0x0000001fff0c7819 */ /* 0x000fe40000011402 */
[----:B------:R-:W-:Y:S02]  /*0140*/  IADD3 R112, R2, 0x10, RZ ;  /* 0x0000001002707810 */ /* 0x000fe40007ffe0ff */
[----:B------:R-:W-:Y:S02]  /*0150*/  ISETP.LT.AND.EX P2, PT, R12, UR9, !P4, P2 ;  /* 0x000000090c007c0c */ /* 0x000fe4000e741320 */
[----:B------:R-:W-:Y:S02]  /*0160*/  ISETP.LT.U32.AND P5, PT, R112, UR8, PT ;  /* 0x0000000870007c0c */ /* 0x000fe4000bfa1070 */
[----:B------:R-:W-:-:S02]  /*0170*/  SHF.R.S32.HI R21, RZ, 0x1f, R112 ;  /* 0x0000001fff157819 */ /* 0x000fc40000011470 */
[----:B------:R-:W-:Y:S02]  /*0180*/  IADD3 R111, R2, 0x20, RZ ;  /* 0x00000020026f7810 */ /* 0x000fe40007ffe0ff */
[----:B------:R-:W-:Y:S02]  /*0190*/  ISETP.LT.AND.EX P6, PT, R21, UR9, !P4, P5 ;  /* 0x0000000915007c0c */ /* 0x000fe4000e7c1350 */
        /* <DEDUP_REMOVED lines=40> */
[----:B------:R-:W-:Y:S01]  /*0420*/  ISETP.LT.AND.EX P5, PT, R12, UR9, !P4, P2 ;  /* 0x000000090c007c0c */ /* 0x000fe2000e7a1320 */
[----:B------:R-:W-:Y:S01]  /*0430*/  HFMA2.MMA R12, -RZ, RZ, 0, 0 ;  /* 0x00000000ff0c7435 */ /* 0x000fe200000001ff */
        /* <DEDUP_REMOVED lines=17> */
[----:B------:R-:W-:Y:S02]  /*0550*/  IADD3 R100, R2, 0xc0, RZ ;  /* 0x000000c002647810 */ /* 0x000fe40007ffe0ff */
[----:B------:R-:W-:Y:S02]  /*0560*/  ISETP.LT.AND.EX P3, PT, R122, UR9, !P4, P2 ;  /* 0x000000097a007c0c */ /* 0x000fe4000e761320 */
[----:B------:R-:W-:Y:S02]  /*0570*/  LOP3.LUT R14, R14, 0xffff7fff, RZ, 0xc0, !PT ;  /* 0xffff7fff0e0e7812 */ /* 0x000fe400078ec0ff */
[----:B------:R-:W-:Y:S02]  /*0580*/  ISETP.LT.U32.AND P0, PT, R3, UR8, PT ;  /* 0x0000000803007c0c */ /* 0x000fe4000bf01070 */
[----:B------:R-:W-:Y:S02]  /*0590*/  SHF.R.S32.HI R3, RZ, 0x1f, R3 ;  /* 0x0000001fff037819 */ /* 0x000fe40000011403 */
[----:B------:R-:W-:-:S02]  /*05a0*/  SHF.R.S32.HI R121, RZ, 0x1f, R100 ;  /* 0x0000001fff797819 */ /* 0x000fc40000011464 */
[----:B------:R-:W-:Y:S02]  /*05b0*/  ISETP.LT.U32.AND P2, PT, R100, UR8, PT ;  /* 0x0000000864007c0c */ /* 0x000fe4000bf41070 */
[----:B------:R-:W-:Y:S02]  /*05c0*/  @P5 LOP3.LUT R14, R14, 0x8000, RZ, 0xfc, !PT ;  /* 0x000080000e0e5812 */ /* 0x000fe400078efcff */
[C---:B------:R-:W-:Y:S02]  /*05d0*/  IADD3 R4, R2.reuse, 0x160, RZ ;  /* 0x0000016002047810 */ /* 0x040fe40007ffe0ff */
[----:B------:R-:W-:Y:S02]  /*05e0*/  ISETP.LT.AND.EX P0, PT, R3, UR9, !P4, P0 ;  /* 0x0000000903007c0c */ /* 0x000fe4000e701300 */
[----:B------:R-:W-:Y:S02]  /*05f0*/  IADD3 R3, R2, 0xd0, RZ ;  /* 0x000000d002037810 */ /* 0x000fe40007ffe0ff */
[----:B------:R-:W-:-:S02]  /*0600*/  ISETP.LT.AND.EX P5, PT, R121, UR9, !P4, P2 ;  /* 0x0000000979007c0c */ /* 0x000fc4000e7a1320 */
[----:B------:R-:W-:Y:S02]  /*0610*/  LOP3.LUT R14, R14, 0xffffbfff, RZ, 0xc0, !PT ;  /* 0xffffbfff0e0e7812 */ /* 0x000fe400078ec0ff */
[----:B------:R-:W-:Y:S02]  /*0620*/  ISETP.LT.U32.AND P1, PT, R4, UR8, PT ;  /* 0x0000000804007c0c */ /* 0x000fe4000bf21070 */
[----:B------:R-:W-:Y:S02]  /*0630*/  SHF.R.S32.HI R4, RZ, 0x1f, R4 ;  /* 0x0000001fff047819 */ /* 0x000fe40000011404 */
[----:B------:R-:W-:Y:S02]  /*0640*/  SHF.R.S32.HI R120, RZ, 0x1f, R3 ;  /* 0x0000001fff787819 */ /* 0x000fe40000011403 */
[----:B------:R-:W-:Y:S02]  /*0650*/  ISETP.LT.U32.AND P2, PT, R3, UR8, PT ;  /* 0x0000000803007c0c */ /* 0x000fe4000bf41070 */
[----:B------:R-:W-:-:S02]  /*0660*/  @P3 LOP3.LUT R14, R14, 0x4000, RZ, 0xfc, !PT ;  /* 0x000040000e0e3812 */ /* 0x000fc400078efcff */
[----:B------:R-:W-:Y:S02]  /*0670*/  ISETP.LT.AND.EX P1, PT, R4, UR9, !P4, P1 ;  /* 0x0000000904007c0c */ /* 0x000fe4000e721310 */
[----:B------:R-:W-:Y:S02]  /*0680*/  IADD3 R4, R2, 0xe0, RZ ;  /* 0x000000e002047810 */ /* 0x000fe40007ffe0ff */
[----:B------:R-:W-:Y:S02]  /*0690*/  ISETP.LT.AND.EX P3, PT, R120, UR9, !P4, P2 ;  /* 0x0000000978007c0c */ /* 0x000fe4000e761320 */
[----:B------:R-:W-:Y:S02]  /*06a0*/  LOP3.LUT R14, R14, 0xffffdfff, RZ, 0xc0, !PT ;  /* 0xffffdfff0e0e7812 */ /* 0x000fe400078ec0ff */
[----:B------:R-:W-:Y:S02]  /*06b0*/  SHF.R.S32.HI R119, RZ, 0x1f, R4 ;  /* 0x0000001fff777819 */ /* 0x000fe40000011404 */
[----:B------:R-:W-:-:S02]  /*06c0*/  ISETP.LT.U32.AND P2, PT, R4, UR8, PT ;  /* 0x0000000804007c0c */ /* 0x000fc4000bf41070 */
[----:B------:R-:W-:Y:S02]  /*06d0*/  @P5 LOP3.LUT R14, R14, 0x2000, RZ, 0xfc, !PT ;  /* 0x000020000e0e5812 */ /* 0x000fe400078efcff */
        /* <DEDUP_REMOVED lines=18> */
[----:B------:R-:W-:Y:S02]  /*0800*/  ISETP.LT.AND.EX P3, PT, R116, UR9, !P4, P2 ;  /* 0x0000000974007c0c */ /* 0x000fe4000e761320 */
[----:B------:R-:W-:Y:S02]  /*0810*/  LOP3.LUT R14, R14, 0xfffffdff, RZ, 0xc0, !PT ;  /* 0xfffffdff0e0e7812 */ /* 0x000fe400078ec0ff */
[----:B------:R-:W-:Y:S02]  /*0820*/  IADD3 R8, R2, 0x120, RZ ;  /* 0x0000012002087810 */ /* 0x000fe40007ffe0ff */
[----:B------:R-:W-:Y:S02]  /*0830*/  @P5 LOP3.LUT R14, R14, 0x200, RZ, 0xfc, !PT ;  /* 0x000002000e0e5812 */ /* 0x000fe400078efcff */
[----:B------:R-:W-:-:S02]  /*0840*/  IADD3 R9, R2, 0x130, RZ ;  /* 0x0000013002097810 */ /* 0x000fc40007ffe0ff */
[----:B------:R-:W-:Y:S02]  /*0850*/  LOP3.LUT R14, R14, 0xffffff7f, RZ, 0xc0, !PT ;  /* 0xffffff7f0e0e7812 */ /* 0x000fe400078ec0ff */
[----:B------:R-:W-:Y:S02]  /*0860*/  IADD3 R10, R2, 0x140, RZ ;  /* 0x00000140020a7810 */ /* 0x000fe40007ffe0ff */
[----:B------:R-:W-:Y:S02]  /*0870*/  @P3 LOP3.LUT R14, R14, 0x80, RZ, 0xfc, !PT ;  /* 0x000000800e0e3812 */ /* 0x000fe400078efcff */
[----:B------:R-:W-:Y:S02]  /*0880*/  SHF.R.S32.HI R115, RZ, 0x1f, R8 ;  /* 0x0000001fff737819 */ /* 0x000fe40000011408 */
[----:B------:R-:W-:Y:S02]  /*0890*/  SHF.R.S32.HI R114, RZ, 0x1f, R9 ;  /* 0x0000001fff727819 */ /* 0x000fe40000011409 */
[----:B------:R-:W-:-:S02]  /*08a0*/  ISETP.LT.U32.AND P2, PT, R8, UR8, PT ;  /* 0x0000000808007c0c */ /* 0x000fc4000bf41070 */
[----:B------:R-:W-:Y:S02]  /*08b0*/  ISETP.LT.U32.AND P3, PT, R9, UR8, PT ;  /* 0x0000000809007c0c */ /* 0x000fe4000bf61070 */
[----:B------:R-:W-:Y:S02]  /*08c0*/  SHF.R.S32.HI R113, RZ, 0x1f, R10 ;  /* 0x0000001fff717819 */ /* 0x000fe4000001140a */
[----:B------:R-:W-:Y:S02]  /*08d0*/  ISETP.LT.U32.AND P5, PT, R10, UR8, PT ;  /* 0x000000080a007c0c */ /* 0x000fe4000bfa1070 */
[----:B------:R-:W-:Y:S02]  /*08e0*/  SHF.L.U32 R13, R13, 0x1, RZ ;  /* 0x000000010d0d7819 */ /* 0x000fe400000006ff */
[----:B------:R-:W-:Y:S02]  /*08f0*/  ISETP.LT.AND.EX P2, PT, R115, UR9, !P4, P2 ;  /* 0x0000000973007c0c */ /* 0x000fe4000e741320 */
[----:B------:R-:W-:-:S02]  /*0900*/  ISETP.LT.AND.EX P3, PT, R114, UR9, !P4, P3 ;  /* 0x0000000972007c0c */ /* 0x000fc4000e761330 */
[----:B------:R-:W-:Y:S01]  /*0910*/  ISETP.LT.AND.EX P4, PT, R113, UR9, !P4, P5 ;  /* 0x0000000971007c0c */ /* 0x000fe2000e781350 */
[----:B------:R-:W-:-:S12]  /*0920*/  ULDC.64 UR8, c[0x0][0x208] ;  /* 0x0000820000087ab9 */ /* 0x000fd80000000a00 */
.L_x_4684:
[----:B------:R-:W0:Y:S01]  /*0930*/  LDC R20, c[0x0][0x288] ;  /* 0x0000a200ff147b82 */ /* 0x000e220000000800 */
[----:B------:R-:W-:Y:S01]  /*0940*/  IABS R21, R11 ;  /* 0x0000000b00157213 */ /* 0x000fe20000000000 */
[----:B------:R-:W-:Y:S01]  /*0950*/  ULDC.64 UR12, c[0x0][0x280] ;  /* 0x0000a000000c7ab9 */ /* 0x000fe20000000a00 */
[----:B------:R-:W-:Y:S02]  /*0960*/  P2R R25, PR, RZ, 0x1 ;  /* 0x00000001ff197803 */ /* 0x000fe40000000000 */
[C---:B------:R-:W-:Y:S02]  /*0970*/  LOP3.LUT P0, RZ, R14.reuse, 0x2000000, RZ, 0xc0, !PT ;  /* 0x020000000eff7812 */ /* 0x040fe4000780c0ff */
[----:B------:R-:W-:Y:S01]  /*0980*/  SHF.R.S32.HI R26, RZ, 0x1f, R2 ;  /* 0x0000001fff1a7819 */ /* 0x000fe20000011402 */
[----:B------:R-:W1:Y:S01]  /*0990*/  @P2 LDC.64 R82, c[0x0][0x220] ;  /* 0x00008800ff522b82 */ /* 0x000e620000000a00 */
[----:B------:R-:W-:Y:S02]  /*09a0*/  P2R R24, PR, RZ, 0x2 ;  /* 0x00000002ff187803 */ /* 0x000fe40000000000 */
[----:B------:R-:W-:-:S02]  /*09b0*/  LOP3.LUT P1, RZ, R14, 0x1000000, RZ, 0xc0, !PT ;  /* 0x010000000eff7812 */ /* 0x000fc4000782c0ff */
[----:B------:R-:W-:Y:S02]  /*09c0*/  LOP3.LUT P6, RZ, R14, 0x800000, RZ, 0xc0, !PT ;  /* 0x008000000eff7812 */ /* 0x000fe400078cc0ff */
[C---:B------:R-:W-:Y:S01]  /*09d0*/  IADD3 R31, R2.reuse, 0x180, RZ ;  /* 0x00000180021f7810 */ /* 0x040fe20007ffe0ff */
[----:B------:R-:W2:Y:S01]  /*09e0*/  @P3 LDC.64 R84, c[0x0][0x220] ;  /* 0x00008800ff543b82 */ /* 0x000ea20000000a00 */
[C---:B------:R-:W-:Y:S02]  /*09f0*/  IADD3 R33, R2.reuse, 0x190, RZ ;  /* 0x0000019002217810 */ /* 0x040fe40007ffe0ff */
[C---:B------:R-:W-:Y:S02]  /*0a00*/  IADD3 R35, R2.reuse, 0x1a0, RZ ;  /* 0x000001a002237810 */ /* 0x040fe40007ffe0ff */
[----:B------:R-:W-:Y:S02]  /*0a10*/  IADD3 R37, R2, 0x1b0, RZ ;  /* 0x000001b002257810 */ /* 0x000fe40007ffe0ff */
[----:B------:R-:W-:Y:S01]  /*0a20*/  SHF.R.S32.HI R90, RZ, 0x1f, R35 ;  /* 0x0000001fff5a7819 */ /* 0x000fe20000011423 */
[----:B------:R-:W3:Y:S01]  /*0a30*/  @P0 LDC.64 R22, c[0x0][0x270] ;  /* 0x00009c00ff160b82 */ /* 0x000ee20000000a00 */
[----:B0-----:R-:W-:-:S02]  /*0a40*/  IABS R18, R20 ;  /* 0x0000001400127213 */ /* 0x001fc40000000000 */
[----:B------:R-:W-:Y:S02]  /*0a50*/  SHF.R.S32.HI R91, RZ, 0x1f, R37 ;  /* 0x0000001fff5b7819 */ /* 0x000fe40000011425 */
[----:B------:R-:W0:Y:S01]  /*0a60*/  I2F.RP R15, R18 ;  /* 0x00000012000f7306 */ /* 0x000e220000209400 */
[----:B------:R-:W-:Y:S02]  /*0a70*/  LOP3.LUT R44, R44, 0xffffffdf, RZ, 0xc0, !PT ;  /* 0xffffffdf2c2c7812 */ /* 0x000fe400078ec0ff */
[----:B------:R-:W4:Y:S01]  /*0a80*/  @P0 LDC.64 R42, c[0x0][0x220] ;  /* 0x00008800ff2a0b82 */ /* 0x000f220000000a00 */
[C---:B------:R-:W-:Y:S02]  /*0a90*/  IADD3 R39, R2.reuse, 0x1c0, RZ ;  /* 0x000001c002277810 */ /* 0x040fe40007ffe0ff */
[----:B------:R-:W-:Y:S02]  /*0aa0*/  IADD3 R41, R2, 0x1d0, RZ ;  /* 0x000001d002297810 */ /* 0x000fe40007ffe0ff */
[----:B------:R-:W-:-:S02]  /*0ab0*/  SHF.R.S32.HI R92, RZ, 0x1f, R39 ;  /* 0x0000001fff5c7819 */ /* 0x000fc40000011427 */
[----:B------:R-:W-:Y:S01]  /*0ac0*/  SHF.R.S32.HI R93, RZ, 0x1f, R41 ;  /* 0x0000001fff5d7819 */ /* 0x000fe20000011429 */
[----:B------:R-:W5:Y:S01]  /*0ad0*/  @P1 LDC.64 R48, c[0x0][0x220] ;  /* 0x00008800ff301b82 */ /* 0x000f620000000a00 */
[----:B------:R-:W-:Y:S01]  /*0ae0*/  IADD3 R45, R2, 0x1e0, RZ ;  /* 0x000001e0022d7810 */ /* 0x000fe20007ffe0ff */
[----:B0-----:R-:W0:Y:S03]  /*0af0*/  MUFU.RCP R15, R15 ;  /* 0x0000000f000f7308 */ /* 0x001e260000001000 */
[----:B------:R-:W-:-:S03]  /*0b00*/  SHF.R.S32.HI R94, RZ, 0x1f, R45 ;  /* 0x0000001fff5e7819 */ /* 0x000fc6000001142d */
[----:B------:R-:W1:Y:S08]  /*0b10*/  @P6 LDC.64 R50, c[0x0][0x220] ;  /* 0x00008800ff326b82 */ /* 0x000e700000000a00 */
[----:B------:R-:W2:Y:S01]  /*0b20*/  @P4 LDC.64 R86, c[0x0][0x220] ;  /* 0x00008800ff564b82 */ /* 0x000ea20000000a00 */
[----:B0-----:R-:W-:-:S04]  /*0b30*/  IADD3 R16, R15, 0xffffffe, RZ ;  /* 0x0ffffffe0f107810 */ /* 0x001fc80007ffe0ff */
[----:B------:R0:W3:Y:S02]  /*0b40*/  F2I.FTZ.U32.TRUNC.NTZ R17, R16 ;  /* 0x0000001000117305 */ /* 0x0000e4000021f000 */
[----:B0-----:R-:W-:Y:S02]  /*0b50*/  MOV R16, RZ ;  /* 0x000000ff00107202 */ /* 0x001fe40000000f00 */
[----:B---3--:R-:W-:-:S05]  /*0b60*/  IADD3 R19, RZ, -R17, RZ ;  /* 0x80000011ff137210 */ /* 0x008fca0007ffe0ff */
[----:B------:R-:W-:-:S04]  /*0b70*/  IMAD R19, R19, R18, RZ ;  /* 0x0000001213137224 */ /* 0x000fc800078e02ff */
[----:B------:R-:W-:Y:S01]  /*0b80*/  IMAD.HI.U32 R17, R17, R19, R16 ;  /* 0x0000001311117227 */ /* 0x000fe200078e0010 */
[----:B------:R-:W-:-:S05]  /*0b90*/  MOV R19, R21 ;  /* 0x0000001500137202 */ /* 0x000fca0000000f00 */
        /* <DEDUP_REMOVED lines=8> */
[----:B------:R-:W-:Y:S02]  /*0c20*/  @P5 IADD3 R17, R17, 0x1, RZ ;  /* 0x0000000111115810 */ /* 0x000fe40007ffe0ff */
[----:B------:R-:W-:-:S13]  /*0c30*/  ISETP.GE.AND P5, PT, R15, RZ, PT ;  /* 0x000000ff0f00720c */ /* 0x000fda0003fa6270 */
[----:B------:R-:W-:Y:S02]  /*0c40*/  @!P5 IADD3 R17, -R17, RZ, RZ ;  /* 0x000000ff1111d210 */ /* 0x000fe40007ffe1ff */
[----:B------:R-:W-:-:S13]  /*0c50*/  ISETP.NE.AND P5, PT, R20, RZ, PT ;  /* 0x000000ff1400720c */ /* 0x000fda0003fa5270 */
[----:B------:R-:W-:-:S04]  /*0c60*/  @!P5 LOP3.LUT R17, RZ, R20, RZ, 0x33, !PT ;  /* 0x00000014ff11d212 */ /* 0x000fc800078e33ff */
[----:B------:R-:W-:-:S05]  /*0c70*/  IADD3 R16, -R17, RZ, RZ ;  /* 0x000000ff11107210 */ /* 0x000fca0007ffe1ff */
[----:B------:R-:W-:Y:S01]  /*0c80*/  IMAD R15, R20, R16, R11 ;  /* 0x00000010140f7224 */ /* 0x000fe200078e020b */
[----:B------:R-:W-:-:S03]  /*0c90*/  SHF.R.S32.HI R16, RZ, 0x1f, R13 ;  /* 0x0000001fff107819 */ /* 0x000fc6000001140d */
[----:B------:R-:W-:-:S05]  /*0ca0*/  IMAD R15, R15, 0x3c, RZ ;  /* 0x0000003c0f0f7824 */ /* 0x000fca00078e02ff */
        /* <DEDUP_REMOVED lines=8> */
[-C--:B------:R-:W-:Y:S01]  /*0d30*/  @P0 IMAD R16, R26, R22.reuse, RZ ;  /* 0x000000161a100224 */ /* 0x080fe200078e02ff */
[----:B------:R-:W-:Y:S02]  /*0d40*/  SHF.R.S32.HI R26, RZ, 0x1f, R112 ;  /* 0x0000001fff1a7819 */ /* 0x000fe40000011470 */
[----:B------:R-:W-:Y:S01]  /*0d50*/  IADD3 R19, R21, R19, RZ ;  /* 0x0000001315137210 */ /* 0x000fe20007ffe0ff */
[C---:B------:R-:W-:Y:S02]  /*0d60*/  @P0 IMAD R23, R2.reuse, R23, R16 ;  /* 0x0000001702170224 */ /* 0x040fe400078e0210 */
[----:B------:R-:W-:-:S05]  /*0d70*/  @P0 IMAD.WIDE.U32 R16, R2, R22, R18 ;  /* 0x0000001602100225 */ /* 0x000fca00078e0012 */
[----:B------:R-:W-:Y:S02]  /*0d80*/  @P0 IADD3 R17, R17, R23, RZ ;  /* 0x0000001711110210 */ /* 0x000fe40007ffe0ff */
[----:B------:R-:W0:Y:S01]  /*0d90*/  @P1 LDC.64 R22, c[0x0][0x270] ;  /* 0x00009c00ff161b82 */ /* 0x000e220000000a00 */
[----:B----4-:R-:W-:-:S04]  /*0da0*/  @P0 LEA R42, P5, R16, R42, 0x2 ;  /* 0x0000002a102a0211 */ /* 0x010fc800078a10ff */
[----:B------:R-:W-:Y:S02]  /*0db0*/  @P0 LEA.HI.X R43, R16, R43, R17, 0x2, P5 ;  /* 0x0000002b102b0211 */ /* 0x000fe400028f1411 */
[----:B------:R-:W-:Y:S02]  /*0dc0*/  @P1 MOV R17, R19 ;  /* 0x0000001300111202 */ /* 0x000fe40000000f00 */
        /* <DEDUP_REMOVED lines=9> */
[----:B-----5:R-:W-:-:S04]  /*0e60*/  @P1 LEA R48, P5, R16, R48, 0x2 ;  /* 0x0000003010301211 */ /* 0x020fc800078a10ff */
[----:B------:R-:W-:Y:S02]  /*0e70*/  @P1 LEA.HI.X R49, R16, R49, R17, 0x2, P5 ;  /* 0x0000003110311211 */ /* 0x000fe400028f1411 */
[----:B------:R-:W-:Y:S02]  /*0e80*/  @P6 MOV R17, R19 ;  /* 0x0000001300116202 */ /* 0x000fe40000000f00 */
[----:B------:R-:W-:-:S13]  /*0e90*/  LOP3.LUT P1, RZ, R14, 0x200000, RZ, 0xc0, !PT ;  /* 0x002000000eff7812 */ /* 0x000fda000782c0ff */
        /* <DEDUP_REMOVED lines=8> */
[----:B-1----:R-:W-:-:S04]  /*0f20*/  @P6 LEA R50, P5, R16, R50, 0x2 ;  /* 0x0000003210326211 */ /* 0x002fc800078a10ff */
[----:B------:R-:W-:Y:S02]  /*0f30*/  @P6 LEA.HI.X R51, R16, R51, R17, 0x2, P5 ;  /* 0x0000003310336211 */ /* 0x000fe400028f1411 */
[----:B------:R-:W-:Y:S02]  /*0f40*/  @P0 MOV R17, R19 ;  /* 0x0000001300110202 */ /* 0x000fe40000000f00 */
        /* <DEDUP_REMOVED lines=8> */
[----:B------:R-:W0:Y:S01]  /*0fd0*/  @P1 LDC.64 R22, c[0x0][0x270] ;  /* 0x00009c00ff161b82 */ /* 0x000e220000000a00 */
[----:B---3--:R-:W-:-:S04]  /*0fe0*/  @P0 LEA R52, P5, R16, R52, 0x2 ;  /* 0x0000003410340211 */ /* 0x008fc800078a10ff */
        /* <DEDUP_REMOVED lines=16> */
[----:B0-----:R-:W-:Y:S01]  /*10f0*/  @P6 IMAD R22, R26, R16, RZ ;  /* 0x000000101a166224 */ /* 0x001fe200078e02ff */
[----:B------:R-:W-:-:S03]  /*1100*/  SHF.R.S32.HI R26, RZ, 0x1f, R107 ;  /* 0x0000001fff1a7819 */ /* 0x000fc6000001146b */
[----:B------:R-:W-:Y:S01]  /*1110*/  @P6 IMAD R27, R108, R17, R22 ;  /* 0x000000116c1b6224 */ /* 0x000fe200078e0216 */
[----:B------:R-:W-:-:S05]  /*1120*/  @P6 MOV R22, R20 ;  /* 0x0000001400166202 */ /* 0x000fca0000000f00 */
[----:B------:R-:W-:Y:S01]  /*1130*/  @P6 IMAD.WIDE.U32 R16, R108, R16, R22 ;  /* 0x000000106c106225 */ /* 0x000fe200078e0016 */
[----:B------:R-:W-:-:S04]  /*1140*/  @P0 MOV R23, R19 ;  /* 0x0000001300170202 */ /* 0x000fc80000000f00 */
[----:B------:R-:W-:Y:S02]  /*1150*/  @P6 IADD3 R17, R17, R27, RZ ;  /* 0x0000001b11116210 */ /* 0x000fe40007ffe0ff */
[----:B-1----:R-:W-:-:S04]  /*1160*/  @P6 LEA R56, P5, R16, R56, 0x2 ;  /* 0x0000003810386211 */ /* 0x002fc800078a10ff */
        /* <DEDUP_REMOVED lines=8> */
[----:B------:R-:W-:Y:S01]  /*11f0*/  @P0 IMAD.WIDE.U32 R16, R107, R16, R22 ;  /* 0x000000106b100225 */ /* 0x000fe200078e0016 */
[----:B------:R-:W-:-:S04]  /*1200*/  @P1 MOV R23, R19 ;  /* 0x0000001300171202 */ /* 0x000fc80000000f00 */
[----:B------:R-:W-:Y:S02]  /*1210*/  @P0 IADD3 R17, R17, R27, RZ ;  /* 0x0000001b11110210 */ /* 0x000fe40007ffe0ff */
[----:B---3--:R-:W-:Y:S02]  /*1220*/  @P0 LEA R58, P5, R16, R58, 0x2 ;  /* 0x0000003a103a0211 */ /* 0x008fe400078a10ff */
[----:B------:R-:W-:Y:S02]  /*1230*/  IADD3 R27, R2, 0x170, RZ ;  /* 0x00000170021b7810 */ /* 0x000fe40007ffe0ff */
[----:B------:R-:W-:Y:S02]  /*1240*/  @P0 LEA.HI.X R59, R16, R59, R17, 0x2, P5 ;  /* 0x0000003b103b0211 */ /* 0x000fe400028f1411 */
        /* <DEDUP_REMOVED lines=31> */
[C---:B---3--:R-:W-:Y:S02]  /*1440*/  @P0 LEA R64, P5, R22.reuse, R64, 0x2 ;  /* 0x0000004016400211 */ /* 0x048fe400078a10ff */
[----:B------:R-:W-:Y:S02]  /*1450*/  @P1 MOV R23, R19 ;  /* 0x0000001300171202 */ /* 0x000fe40000000f00 */
[----:B------:R-:W-:Y:S02]  /*1460*/  @P0 LEA.HI.X R65, R22, R65, R16, 0x2, P5 ;  /* 0x0000004116410211 */ /* 0x000fe400028f1410 */
        /* <DEDUP_REMOVED lines=56> */
[C---:B------:R-:W-:Y:S02]  /*17f0*/  LOP3.LUT P6, RZ, R14.reuse, 0x80, RZ, 0xc0, !PT ;  /* 0x000000800eff7812 */ /* 0x040fe400078cc0ff */
[----:B------:R-:W-:-:S04]  /*1800*/  LOP3.LUT R14, R14, 0xfbffffff, RZ, 0xc0, !PT ;  /* 0xfbffffff0e0e7812 */ /* 0x000fc800078ec0ff */
[----:B------:R-:W-:-:S04]  /*1810*/  @P2 LOP3.LUT R14, R14, 0x4000000, RZ, 0xfc, !PT ;  /* 0x040000000e0e2812 */ /* 0x000fc800078efcff */
[----:B------:R-:W-:-:S03]  /*1820*/  LOP3.LUT R14, R14, 0xf7ffffff, RZ, 0xc0, !PT ;  /* 0xf7ffffff0e0e7812 */ /* 0x000fc600078ec0ff */
[----:B------:R-:W1:Y:S01]  /*1830*/  @P6 LDC.64 R80, c[0x0][0x220] ;  /* 0x00008800ff506b82 */ /* 0x000e620000000a00 */
[----:B------:R-:W-:-:S04]  /*1840*/  @P3 LOP3.LUT R14, R14, 0x8000000, RZ, 0xfc, !PT ;  /* 0x080000000e0e3812 */ /* 0x000fc800078efcff */
[----:B------:R-:W-:-:S04]  /*1850*/  LOP3.LUT R14, R14, 0xefffffff, RZ, 0xc0, !PT ;  /* 0xefffffff0e0e7812 */ /* 0x000fc800078ec0ff */
[----:B------:R-:W-:Y:S01]  /*1860*/  @P4 LOP3.LUT R14, R14, 0x10000000, RZ, 0xfc, !PT ;  /* 0x100000000e0e4812 */ /* 0x000fe200078efcff */
[----:B0-----:R-:W-:-:S03]  /*1870*/  @P0 IMAD R22, R118, R16, RZ ;  /* 0x0000001076160224 */ /* 0x001fc600078e02ff */
[----:B------:R-:W-:Y:S01]  /*1880*/  LOP3.LUT R14, R14, 0xdfffffff, RZ, 0xc0, !PT ;  /* 0xdfffffff0e0e7812 */ /* 0x000fe200078ec0ff */
        /* <DEDUP_REMOVED lines=8> */
[----:B------:R-:W-:Y:S02]  /*1910*/  ISETP.NE.AND P0, PT, R25, RZ, PT ;  /* 0x000000ff1900720c */ /* 0x000fe40003f05270 */
[----:B------:R-:W-:-:S11]  /*1920*/  IADD3 R25, R2, 0x150, RZ ;  /* 0x0000015002197810 */ /* 0x000fd60007ffe0ff */
[----:B------:R-:W3:Y:S01]  /*1930*/  @P0 LDC.64 R88, c[0x0][0x220] ;  /* 0x00008800ff580b82 */ /* 0x000ee20000000a00 */
[----:B------:R-:W-:-:S04]  /*1940*/  @P0 LOP3.LUT R14, R14, 0x20000000, RZ, 0xfc, !PT ;  /* 0x200000000e0e0812 */ /* 0x000fc800078efcff */
[----:B------:R-:W-:Y:S01]  /*1950*/  LOP3.LUT R14, R14, 0xbfffffff, RZ, 0xc0, !PT ;  /* 0xbfffffff0e0e7812 */ /* 0x000fe200078ec0ff */
        /* <DEDUP_REMOVED lines=9> */
[----:B------:R-:W-:-:S13]  /*19f0*/  ISETP.NE.AND P1, PT, R24, RZ, PT ;  /* 0x000000ff1800720c */ /* 0x000fda0003f25270 */
[----:B------:R-:W4:Y:S01]  /*1a00*/  @P1 LDC.64 R46, c[0x0][0x220] ;  /* 0x00008800ff2e1b82 */ /* 0x000f220000000a00 */
[----:B------:R-:W-:-:S04]  /*1a10*/  @P1 LOP3.LUT R14, R14, 0x40000000, RZ, 0xfc, !PT ;  /* 0x400000000e0e1812 */ /* 0x000fc800078efcff */
[----:B------:R-:W-:Y:S01]  /*1a20*/  LOP3.LUT R14, R14, 0xfffffff7, RZ, 0xc0, !PT ;  /* 0xfffffff70e0e7812 */ /* 0x000fe200078ec0ff */
        /* <DEDUP_REMOVED lines=8> */
[----:B------:R-:W0:Y:S02]  /*1ab0*/  @P2 LDC.64 R16, c[0x0][0x270] ;  /* 0x00009c00ff102b82 */ /* 0x000e240000000a00 */
[----:B0-----:R-:W-:-:S04]  /*1ac0*/  @P2 IMAD R22, R115, R16, RZ ;  /* 0x0000001073162224 */ /* 0x001fc800078e02ff */
[----:B------:R-:W-:Y:S01]  /*1ad0*/  @P2 IMAD R17, R8, R17, R22 ;  /* 0x0000001108112224 */ /* 0x000fe200078e0216 */
[----:B------:R-:W-:-:S05]  /*1ae0*/  @P2 MOV R22, R20 ;  /* 0x0000001400162202 */ /* 0x000fca0000000f00 */
[----:B------:R-:W-:-:S05]  /*1af0*/  @P2 IMAD.WIDE.U32 R22, R8, R16, R22 ;  /* 0x0000001008162225 */ /* 0x000fca00078e0016 */
[----:B------:R-:W-:Y:S02]  /*1b00*/  @P2 IADD3 R16, R23, R17, RZ ;  /* 0x0000001117102210 */ /* 0x000fe40007ffe0ff */
[C---:B------:R-:W-:Y:S02]  /*1b10*/  @P2 LEA R82, P5, R22.reuse, R82, 0x2 ;  /* 0x0000005216522211 */ /* 0x040fe400078a10ff */
        /* <DEDUP_REMOVED lines=18> */
[----:B------:R-:W-:Y:S02]  /*1c40*/  SHF.R.S32.HI R23, RZ, 0x1f, R25 ;  /* 0x0000001fff177819 */ /* 0x000fe40000011419 */
[----:B------:R-:W-:Y:S02]  /*1c50*/  @P4 LEA.HI.X R87, R22, R87, R16, 0x2, P5 ;  /* 0x0000005716574211 */ /* 0x000fe400028f1410 */
        /* <DEDUP_REMOVED lines=8> */
[C---:B---3--:R-:W-:Y:S02]  /*1ce0*/  @P0 LEA R88, P5, R22.reuse, R88, 0x2 ;  /* 0x0000005816580211 */ /* 0x048fe400078a10ff */
[----:B------:R-:W-:Y:S02]  /*1cf0*/  SHF.R.S32.HI R23, RZ, 0x1f, R25 ;  /* 0x0000001fff177819 */ /* 0x000fe40000011419 */
[----:B------:R-:W-:Y:S02]  /*1d00*/  @P0 LEA.HI.X R89, R22, R89, R16, 0x2, P5 ;  /* 0x0000005916590211 */ /* 0x000fe400028f1410 */
[----:B------:R-:W0:Y:S02]  /*1d10*/  @P1 LDC.64 R16, c[0x0][0x270] ;  /* 0x00009c00ff101b82 */ /* 0x000e240000000a00 */
[----:B0-----:R-:W-:Y:S01]  /*1d20*/  @P1 IMAD R22, R23, R16, RZ ;  /* 0x0000001017161224 */ /* 0x001fe200078e02ff */
[----:B------:R-:W-:-:S03]  /*1d30*/  @P1 MOV R23, R19 ;  /* 0x0000001300171202 */ /* 0x000fc60000000f00 */
[----:B------:R-:W-:Y:S01]  /*1d40*/  @P1 IMAD R17, R25, R17, R22 ;  /* 0x0000001119111224 */ /* 0x000fe200078e0216 */
[----:B------:R-:W-:-:S05]  /*1d50*/  @P1 MOV R22, R20 ;  /* 0x0000001400161202 */ /* 0x000fca0000000f00 */
[----:B------:R-:W-:-:S05]  /*1d60*/  @P1 IMAD.WIDE.U32 R22, R25, R16, R22 ;  /* 0x0000001019161225 */ /* 0x000fca00078e0016 */
[----:B------:R-:W-:Y:S02]  /*1d70*/  @P1 IADD3 R16, R23, R17, RZ ;  /* 0x0000001117101210 */ /* 0x000fe40007ffe0ff */
[C---:B----4-:R-:W-:Y:S02]  /*1d80*/  @P1 LEA R46, P5, R22.reuse, R46, 0x2 ;  /* 0x0000002e162e1211 */ /* 0x050fe400078a10ff */
[----:B------:R-:W-:Y:S02]  /*1d90*/  SHF.R.S32.HI R23, RZ, 0x1f, R27 ;  /* 0x0000001fff177819 */ /* 0x000fe4000001141b */
[----:B------:R-:W-:Y:S02]  /*1da0*/  @P1 LEA.HI.X R47, R22, R47, R16, 0x2, P5 ;  /* 0x0000002f162f1211 */ /* 0x000fe400028f1410 */
[----:B------:R-:W-:-:S04]  /*1db0*/  ISETP.GE.U32.AND P5, PT, R27, UR12, PT ;  /* 0x0000000c1b007c0c */ /* 0x000fc8000bfa6070 */
[----:B------:R-:W-:-:S04]  /*1dc0*/  ISETP.GE.AND.EX P5, PT, R23, UR13, PT, P5 ;  /* 0x0000000d17007c0c */ /* 0x000fc8000bfa6350 */
[----:B------:R-:W-:-:S13]  /*1dd0*/  ISETP.LT.U32.AND P2, PT, R0, 0x1e0, !P5 ;  /* 0x000001e00000780c */ /* 0x000fda0006f41070 */
[----:B------:R-:W0:Y:S01]  /*1de0*/  @P2 LDC.64 R16, c[0x0][0x270] ;  /* 0x00009c00ff102b82 */ /* 0x000e220000000a00 */
[----:B------:R-:W-:-:S04]  /*1df0*/  @P2 LOP3.LUT R44, R44, 0x20, RZ, 0xfc, !PT ;  /* 0x000000202c2c2812 */ /* 0x000fc800078efcff */
[----:B------:R-:W-:-:S03]  /*1e00*/  LOP3.LUT R44, R44, 0xfffffff7, RZ, 0xc0, !PT ;  /* 0xfffffff72c2c7812 */ /* 0x000fc600078ec0ff */
[----:B------:R-:W1:Y:S01]  /*1e10*/  @P2 LDC.64 R24, c[0x0][0x220] ;  /* 0x00008800ff182b82 */ /* 0x000e620000000a00 */
[----:B0-----:R-:W-:Y:S01]  /*1e20*/  @P2 IMAD R22, R23, R16, RZ ;  /* 0x0000001017162224 */ /* 0x001fe200078e02ff */
[----:B------:R-:W-:-:S03]  /*1e30*/  @P2 MOV R23, R19 ;  /* 0x0000001300172202 */ /* 0x000fc60000000f00 */
[----:B------:R-:W-:Y:S01]  /*1e40*/  @P2 IMAD R17, R27, R17, R22 ;  /* 0x000000111b112224 */ /* 0x000fe200078e0216 */
[----:B------:R-:W-:-:S05]  /*1e50*/  @P2 MOV R22, R20 ;  /* 0x0000001400162202 */ /* 0x000fca0000000f00 */
[----:B------:R-:W-:-:S05]  /*1e60*/  @P2 IMAD.WIDE.U32 R22, R27, R16, R22 ;  /* 0x000000101b162225 */ /* 0x000fca00078e0016 */
[----:B------:R-:W-:Y:S02]  /*1e70*/  @P2 IADD3 R16, R23, R17, RZ ;  /* 0x0000001117102210 */ /* 0x000fe40007ffe0ff */
[----:B-1----:R-:W-:-:S04]  /*1e80*/  @P2 LEA R24, P5, R22, R24, 0x2 ;  /* 0x0000001816182211 */ /* 0x002fc800078a10ff */
[----:B------:R-:W-:Y:S02]  /*1e90*/  @P2 LEA.HI.X R25, R22, R25, R16, 0x2, P5 ;  /* 0x0000001916192211 */ /* 0x000fe400028f1410 */
[----:B------:R-:W-:Y:S02]  /*1ea0*/  SHF.R.S32.HI R16, RZ, 0x1f, R31 ;  /* 0x0000001fff107819 */ /* 0x000fe4000001141f */
[----:B------:R-:W-:-:S04]  /*1eb0*/  ISETP.GE.U32.AND P5, PT, R31, UR12, PT ;  /* 0x0000000c1f007c0c */ /* 0x000fc8000bfa6070 */
[----:B------:R-:W-:-:S04]  /*1ec0*/  ISETP.GE.AND.EX P5, PT, R16, UR13, PT, P5 ;  /* 0x0000000d10007c0c */ /* 0x000fc8000bfa6350 */
[----:B------:R-:W-:-:S13]  /*1ed0*/  ISETP.GT.U32.OR P1, PT, R0, 0x1df, P5 ;  /* 0x000001df0000780c */ /* 0x000fda0002f24470 */
[----:B------:R-:W0:Y:S01]  /*1ee0*/  @!P1 LDC.64 R22, c[0x0][0x270] ;  /* 0x00009c00ff169b82 */ /* 0x000e220000000a00 */
[----:B------:R-:W-:-:S07]  /*1ef0*/  @!P1 MOV R29, R19 ;  /* 0x00000013001d9202 */ /* 0x000fce0000000f00 */
[----:B------:R-:W1:Y:S01]  /*1f00*/  @!P1 LDC.64 R26, c[0x0][0x220] ;  /* 0x00008800ff1a9b82 */ /* 0x000e620000000a00 */
[----:B0-----:R-:W-:-:S04]  /*1f10*/  @!P1 IMAD R28, R16, R22, RZ ;  /* 0x00000016101c9224 */ /* 0x001fc800078e02ff */
[----:B------:R-:W-:Y:S01]  /*1f20*/  @!P1 IMAD R17, R31, R23, R28 ;  /* 0x000000171f119224 */ /* 0x000fe200078e021c */
[----:B------:R-:W-:-:S05]  /*1f30*/  @!P1 MOV R28, R20 ;  /* 0x00000014001c9202 */ /* 0x000fca0000000f00 */
[----:B------:R-:W-:-:S05]  /*1f40*/  @!P1 IMAD.WIDE.U32 R28, R31, R22, R28 ;  /* 0x000000161f1c9225 */ /* 0x000fca00078e001c */
[----:B------:R-:W-:Y:S02]  /*1f50*/  @!P1 IADD3 R17, R29, R17, RZ ;  /* 0x000000111d119210 */ /* 0x000fe40007ffe0ff */
[----:B-1----:R-:W-:-:S04]  /*1f60*/  @!P1 LEA R26, P5, R28, R26, 0x2 ;  /* 0x0000001a1c1a9211 */ /* 0x002fc800078a10ff */
[----:B------:R-:W-:Y:S02]  /*1f70*/  @!P1 LEA.HI.X R27, R28, R27, R17, 0x2, P5 ;  /* 0x0000001b1c1b9211 */ /* 0x000fe400028f1411 */
        /* <DEDUP_REMOVED lines=14> */
[----:B------:R-:W-:-:S04]  /*2060*/  ISETP.GE.U32.AND P5, PT, R35, UR12, PT ;  /* 0x0000000c23007c0c */ /* 0x000fc8000bfa6070 */
[----:B------:R-:W-:-:S04]  /*2070*/  ISETP.GE.AND.EX P5, PT, R90, UR13, PT, P5 ;  /* 0x0000000d5a007c0c */ /* 0x000fc8000bfa6350 */
[----:B------:R-:W-:-:S13]  /*2080*/  ISETP.GT.U32.OR P6, PT, R0, 0x1df, P5 ;  /* 0x000001df0000780c */ /* 0x000fda0002fc4470 */
[----:B------:R-:W0:Y:S01]  /*2090*/  @!P6 LDC.64 R22, c[0x0][0x270] ;  /* 0x00009c00ff16eb82 */ /* 0x000e220000000a00 */
[----:B------:R-:W-:Y:S02]  /*20a0*/  @!P6 MOV R33, R19 ;  /* 0x000000130021e202 */ /* 0x000fe40000000f00 */
[----:B------:R-:W-:-:S04]  /*20b0*/  @P6 LOP3.LUT R14, R14, 0x8, RZ, 0xfc, !PT ;  /* 0x000000080e0e6812 */ /* 0x000fc800078efcff */
[----:B------:R-:W-:Y:S01]  /*20c0*/  LOP3.LUT R14, R14, 0xfffffffb, RZ, 0xc0, !PT ;  /* 0xfffffffb0e0e7812 */ /* 0x000fe200078ec0ff */
        /* <DEDUP_REMOVED lines=13> */
[----:B------:R-:W-:-:S05]  /*21a0*/  @P2 LOP3.LUT R14, R14, 0x4, RZ, 0xfc, !PT ;  /* 0x000000040e0e2812 */ /* 0x000fca00078efcff */
        /* <DEDUP_REMOVED lines=23> */
[----:B------:R-:W-:Y:S02]  /*2320*/  ISETP.GE.U32.AND P5, PT, R41, UR12, PT ;  /* 0x0000000c29007c0c */ /* 0x000fe4000bfa6070 */
[----:B------:R-:W-:Y:S02]  /*2330*/  LOP3.LUT P4, RZ, R14, 0x4, RZ, 0xc0, !PT ;  /* 0x000000040eff7812 */ /* 0x000fe4000788c0ff */
[----:B------:R-:W-:-:S04]  /*2340*/  ISETP.GE.AND.EX P5, PT, R93, UR13, PT, P5 ;  /* 0x0000000d5d007c0c */ /* 0x000fc8000bfa6350 */
[----:B------:R-:W-:-:S07]  /*2350*/  ISETP.GT.U32.OR P3, PT, R0, 0x1df, P5 ;  /* 0x000001df0000780c */ /* 0x000fce0002f64470 */
[----:B------:R-:W-:Y:S02]  /*2360*/  @P4 LOP3.LUT R44, R44, 0x10, RZ, 0xfc, !PT ;  /* 0x000000102c2c4812 */ /* 0x000fe400078efcff */
[----:B------:R-:W-:-:S04]  /*2370*/  LOP3.LUT P4, RZ, R14, 0x8, RZ, 0xc0, !PT ;  /* 0x000000080eff7812 */ /* 0x000fc8000788c0ff */
        /* <DEDUP_REMOVED lines=19> */
[----:B------:R-:W-:Y:S01]  /*24b0*/  @!P5 IMAD.WIDE.U32 R40, R45, R22, R40 ;  /* 0x000000162d28d225 */ /* 0x000fe200078e0028 */
[----:B------:R-:W-:-:S04]  /*24c0*/  IADD3 R45, R2, 0x1f0, RZ ;  /* 0x000001f0022d7810 */ /* 0x000fc80007ffe0ff */
[----:B------:R-:W-:Y:S02]  /*24d0*/  @!P5 IADD3 R23, R41, R23, RZ ;  /* 0x000000172917d210 */ /* 0x000fe40007ffe0ff */
[C---:B-1----:R-:W-:Y:S02]  /*24e0*/  @!P5 LEA R38, P6, R40.reuse, R38, 0x2 ;  /* 0x000000262826d211 */ /* 0x042fe400078c10ff */
[----:B------:R-:W-:Y:S02]  /*24f0*/  SHF.R.S32.HI R95, RZ, 0x1f, R45 ;  /* 0x0000001fff5f7819 */ /* 0x000fe4000001142d */
        /* <DEDUP_REMOVED lines=14> */
[----:B------:R-:W-:Y:S02]  /*25e0*/  CS2R R22, SRZ ;  /* 0x0000000000167805 */ /* 0x000fe4000001ff00 */
[----:B------:R-:W-:-:S13]  /*25f0*/  LOP3.LUT P2, RZ, R44, 0x20, RZ, 0xc0, !PT ;  /* 0x000000202cff7812 */ /* 0x000fda000784c0ff */
[----:B------:R0:W2:Y:S01]  /*2600*/  @P2 LDG.E.64 R22, desc[UR8][R24.64] ;  /* 0x0000000818162981 */ /* 0x0000a2000c1e1b00 */
[----:B------:R-:W-:Y:S02]  /*2610*/  LOP3.LUT P2, RZ, R14, 0x2000000, RZ, 0xc0, !PT ;  /* 0x020000000eff7812 */ /* 0x000fe4000784c0ff */
[----:B0-----:R-:W-:-:S06]  /*2620*/  CS2R R24, SRZ ;  /* 0x0000000000187805 */ /* 0x001fcc000001ff00 */
[----:B------:R0:W3:Y:S01]  /*2630*/  @!P1 LDG.E.64 R24, desc[UR8][R26.64] ;  /* 0x000000081a189981 */ /* 0x0000e2000c1e1b00 */
[----:B------:R-:W-:Y:S02]  /*2640*/  LOP3.LUT P1, RZ, R14, 0x1000000, RZ, 0xc0, !PT ;  /* 0x010000000eff7812 */ /* 0x000fe4000782c0ff */
[----:B0-----:R-:W-:-:S06]  /*2650*/  CS2R R26, SRZ ;  /* 0x00000000001a7805 */ /* 0x001fcc000001ff00 */
[----:B------:R0:W4:Y:S01]  /*2660*/  @!P0 LDG.E.64 R26, desc[UR8][R28.64] ;  /* 0x000000081c1a8981 */ /* 0x000122000c1e1b00 */
[----:B------:R-:W-:Y:S02]  /*2670*/  LOP3.LUT P0, RZ, R14, 0x800000, RZ, 0xc0, !PT ;  /* 0x008000000eff7812 */ /* 0x000fe4000780c0ff */
[----:B0-----:R-:W-:-:S06]  /*2680*/  CS2R R28, SRZ ;  /* 0x00000000001c7805 */ /* 0x001fcc000001ff00 */
[----:B------:R0:W5:Y:S01]  /*2690*/  @!P4 LDG.E.64 R28, desc[UR8][R30.64] ;  /* 0x000000081e1cc981 */ /* 0x000162000c1e1b00 */
[----:B------:R-:W-:Y:S02]  /*26a0*/  LOP3.LUT P4, RZ, R44, 0x10, RZ, 0xc0, !PT ;  /* 0x000000102cff7812 */ /* 0x000fe4000788c0ff */
[----:B0-----:R-:W-:-:S11]  /*26b0*/  CS2R R30, SRZ ;  /* 0x00000000001e7805 */ /* 0x001fd6000001ff00 */
[----:B------:R0:W5:Y:S01]  /*26c0*/  @!P4 LDG.E.64 R30, desc[UR8][R32.64] ;  /* 0x00000008201ec981 */ /* 0x000162000c1e1b00 */
[----:B------:R-:W-:Y:S02]  /*26d0*/  LOP3.LUT P4, RZ, R44, 0x8, RZ, 0xc0, !PT ;  /* 0x000000082cff7812 */ /* 0x000fe4000788c0ff */
[----:B0-----:R-:W-:-:S11]  /*26e0*/  CS2R R32, SRZ ;  /* 0x0000000000207805 */ /* 0x001fd6000001ff00 */
[----:B------:R0:W5:Y:S02]  /*26f0*/  @!P4 LDG.E.64 R32, desc[UR8][R34.64] ;  /* 0x000000082220c981 */ /* 0x000164000c1e1b00 */
[----:B0-----:R-:W-:-:S06]  /*2700*/  CS2R R34, SRZ ;  /* 0x0000000000227805 */ /* 0x001fcc000001ff00 */
[----:B------:R0:W5:Y:S01]  /*2710*/  @!P3 LDG.E.64 R34, desc[UR8][R36.64] ;  /* 0x000000082422b981 */ /* 0x000162000c1e1b00 */
[C---:B------:R-:W-:Y:S02]  /*2720*/  LOP3.LUT P4, RZ, R14.reuse, 0x400000, RZ, 0xc0, !PT ;  /* 0x004000000eff7812 */ /* 0x040fe4000788c0ff */
[----:B------:R-:W-:Y:S02]  /*2730*/  LOP3.LUT P3, RZ, R14, 0x200000, RZ, 0xc0, !PT ;  /* 0x002000000eff7812 */ /* 0x000fe4000786c0ff */
[----:B0-----:R-:W-:-:S06]  /*2740*/  CS2R R36, SRZ ;  /* 0x0000000000247805 */ /* 0x001fcc000001ff00 */
[----:B------:R0:W5:Y:S02]  /*2750*/  @!P5 LDG.E.64 R36, desc[UR8][R38.64] ;  /* 0x000000082624d981 */ /* 0x000164000c1e1b00 */
[----:B0-----:R-:W-:-:S06]  /*2760*/  CS2R R38, SRZ ;  /* 0x0000000000267805 */ /* 0x001fcc000001ff00 */
[----:B------:R0:W5:Y:S02]  /*2770*/  @!P6 LDG.E.64 R38, desc[UR8][R40.64] ;  /* 0x000000082826e981 */ /* 0x000164000c1e1b00 */
[----:B0-----:R-:W-:-:S06]  /*2780*/  CS2R R40, SRZ ;  /* 0x0000000000287805 */ /* 0x001fcc000001ff00 */
[----:B------:R0:W2:Y:S01]  /*2790*/  @P2 LDG.E.64 R40, desc[UR8][R42.64] ;  /* 0x000000082a282981 */ /* 0x0000a2000c1e1b00 */
[----:B------:R-:W-:Y:S02]  /*27a0*/  LOP3.LUT P2, RZ, R14, 0x100000, RZ, 0xc0, !PT ;  /* 0x001000000eff7812 */ /* 0x000fe4000784c0ff */
[----:B0-----:R-:W-:-:S06]  /*27b0*/  CS2R R42, SRZ ;  /* 0x00000000002a7805 */ /* 0x001fcc000001ff00 */
[----:B------:R0:W3:Y:S01]  /*27c0*/  @P1 LDG.E.64 R42, desc[UR8][R48.64] ;  /* 0x00000008302a1981 */ /* 0x0000e2000c1e1b00 */
[C---:B------:R-:W-:Y:S02]  /*27d0*/  LOP3.LUT P1, RZ, R14.reuse, 0x4000, RZ, 0xc0, !PT ;  /* 0x000040000eff7812 */ /* 0x040fe4000782c0ff */
[C---:B------:R-:W-:Y:S02]  /*27e0*/  LOP3.LUT P5, RZ, R14.reuse, 0x80000, RZ, 0xc0, !PT ;  /* 0x000800000eff7812 */ /* 0x040fe400078ac0ff */
[----:B------:R-:W-:Y:S02]  /*27f0*/  LOP3.LUT R14, R14, 0x7fffffff, RZ, 0xc0, !PT ;  /* 0x7fffffff0e0e7812 */ /* 0x000fe400078ec0ff */
[----:B------:R-:W-:Y:S02]  /*2800*/  LOP3.LUT R44, R44, 0xfffffffe, RZ, 0xc0, !PT ;  /* 0xfffffffe2c2c7812 */ /* 0x000fe400078ec0ff */
[----:B0-----:R-:W-:-:S05]  /*2810*/  CS2R R48, SRZ ;  /* 0x0000000000307805 */ /* 0x001fca000001ff00 */
[----:B------:R-:W-:Y:S01]  /*2820*/  @P1 LOP3.LUT R14, R14, 0x80000000, RZ, 0xfc, !PT ;  /* 0x800000000e0e1812 */ /* 0x000fe200078efcff */
[----:B------:R0:W4:Y:S03]  /*2830*/  @P0 LDG.E.64 R48, desc[UR8][R50.64] ;  /* 0x0000000832300981 */ /* 0x000126000c1e1b00 */
[----:B------:R-:W-:Y:S02]  /*2840*/  LOP3.LUT P1, RZ, R14, 0x8000, RZ, 0xc0, !PT ;  /* 0x000080000eff7812 */ /* 0x000fe4000782c0ff */
[----:B0-----:R-:W-:-:S11]  /*2850*/  CS2R R50, SRZ ;  /* 0x0000000000327805 */ /* 0x001fd6000001ff00 */
[----:B------:R-:W-:Y:S01]  /*2860*/  @P1 LOP3.LUT R44, R44, 0x1, RZ, 0xfc, !PT ;  /* 0x000000012c2c1812 */ /* 0x000fe200078efcff */
[----:B------:R0:W5:Y:S01]  /*2870*/  @P4 LDG.E.64 R50, desc[UR8][R52.64] ;  /* 0x0000000834324981 */ /* 0x000162000c1e1b00 */
[----:B------:R-:W-:Y:S02]  /*2880*/  LOP3.LUT P1, RZ, R14, 0x10000, RZ, 0xc0, !PT ;  /* 0x000100000eff7812 */ /* 0x000fe4000782c0ff */
[----:B------:R-:W-:Y:S02]  /*2890*/  LOP3.LUT R44, R44, 0xfffffffd, RZ, 0xc0, !PT ;  /* 0xfffffffd2c2c7812 */ /* 0x000fe400078ec0ff */
[----:B0-----:R-:W-:-:S09]  /*28a0*/  CS2R R52, SRZ ;  /* 0x0000000000347805 */ /* 0x001fd2000001ff00 */
[----:B------:R-:W-:Y:S02]  /*28b0*/  @P1 LOP3.LUT R44, R44, 0x2, RZ, 0xfc, !PT ;  /* 0x000000022c2c1812 */ /* 0x000fe400078efcff */
[----:B------:R-:W-:Y:S01]  /*28c0*/  LOP3.LUT P1, RZ, R14, 0x20000, RZ, 0xc0, !PT ;  /* 0x000200000eff7812 */ /* 0x000fe2000782c0ff */
[----:B------:R0:W5:Y:S01]  /*28d0*/  @P3 LDG.E.64 R52, desc[UR8][R54.64] ;  /* 0x0000000836343981 */ /* 0x000162000c1e1b00 */
[----:B------:R-:W-:Y:S02]  /*28e0*/  LOP3.LUT R44, R44, 0xfffffffb, RZ, 0xc0, !PT ;  /* 0xfffffffb2c2c7812 */ /* 0x000fe400078ec0ff */
[----:B0-----:R-:W-:-:S09]  /*28f0*/  CS2R R54, SRZ ;  /* 0x0000000000367805 */ /* 0x001fd2000001ff00 */
[----:B------:R-:W-:Y:S02]  /*2900*/  @P1 LOP3.LUT R44, R44, 0x4, RZ, 0xfc, !PT ;  /* 0x000000042c2c1812 */ /* 0x000fe400078efcff */
[----:B------:R-:W-:Y:S01]  /*2910*/  LOP3.LUT P1, RZ, R14, 0x40000, RZ, 0xc0, !PT ;  /* 0x000400000eff7812 */ /* 0x000fe2000782c0ff */
[----:B------:R0:W5:Y:S02]  /*2920*/  @P2 LDG.E.64 R54, desc[UR8][R56.64] ;  /* 0x0000000838362981 */ /* 0x000164000c1e1b00 */
[----:B0-----:R-:W-:-:S06]  /*2930*/  CS2R R56, SRZ ;  /* 0x0000000000387805 */ /* 0x001fcc000001ff00 */
[----:B------:R0:W5:Y:S02]  /*2940*/  @P5 LDG.E.64 R56, desc[UR8][R58.64] ;  /* 0x000000083a385981 */ /* 0x000164000c1e1b00 */
[----:B0-----:R-:W-:-:S06]  /*2950*/  CS2R R58, SRZ ;  /* 0x00000000003a7805 */ /* 0x001fcc000001ff00 */
[----:B------:R0:W5:Y:S01]  /*2960*/  @P1 LDG.E.64 R58, desc[UR8][R60.64] ;  /* 0x000000083c3a1981 */ /* 0x000162000c1e1b00 */
[----:B------:R-:W-:Y:S02]  /*2970*/  LOP3.LUT P1, RZ, R44, 0x4, RZ, 0xc0, !PT ;  /* 0x000000042cff7812 */ /* 0x000fe4000782c0ff */
[----:B0-----:R-:W-:-:S11]  /*2980*/  CS2R R60, SRZ ;  /* 0x00000000003c7805 */ /* 0x001fd6000001ff00 */
[----:B------:R0:W5:Y:S01]  /*2990*/  @P1 LDG.E.64 R60, desc[UR8][R62.64] ;  /* 0x000000083e3c1981 */ /* 0x000162000c1e1b00 */
[----:B------:R-:W-:Y:S02]  /*29a0*/  LOP3.LUT P1, RZ, R44, 0x2, RZ, 0xc0, !PT ;  /* 0x000000022cff7812 */ /* 0x000fe4000782c0ff */
[----:B0-----:R-:W-:-:S11]  /*29b0*/  CS2R R62, SRZ ;  /* 0x00000000003e7805 */ /* 0x001fd6000001ff00 */
[----:B------:R0:W5:Y:S01]  /*29c0*/  @P1 LDG.E.64 R62, desc[UR8][R64.64] ;  /* 0x00000008403e1981 */ /* 0x000162000c1e1b00 */
[----:B------:R-:W-:Y:S02]  /*29d0*/  LOP3.LUT P1, RZ, R44, 0x1, RZ, 0xc0, !PT ;  /* 0x000000012cff7812 */ /* 0x000fe4000782c0ff */
[----:B0-----:R-:W-:-:S11]  /*29e0*/  CS2R R64, SRZ ;  /* 0x0000000000407805 */ /* 0x001fd6000001ff00 */
[----:B------:R0:W5:Y:S01]  /*29f0*/  @P1 LDG.E.64 R64, desc[UR8][R66.64] ;  /* 0x0000000842401981 */ /* 0x000162000c1e1b00 */
[C---:B------:R-:W-:Y:S02]  /*2a00*/  LOP3.LUT P1, RZ, R14.reuse, 0x80000000, RZ, 0xc0, !PT ;  /* 0x800000000eff7812 */ /* 0x040fe4000782c0ff */
[C---:B------:R-:W-:Y:S02]  /*2a10*/  LOP3.LUT P0, RZ, R14.reuse, 0x2000, RZ, 0xc0, !PT ;  /* 0x000020000eff7812 */ /* 0x040fe4000780c0ff */
[----:B0-----:R-:W-:Y:S02]  /*2a20*/  CS2R R66, SRZ ;  /* 0x0000000000427805 */ /* 0x001fe4000001ff00 */
[----:B------:R-:W-:-:S07]  /*2a30*/  LOP3.LUT P4, RZ, R14, 0x1000, RZ, 0xc0, !PT ;  /* 0x000010000eff7812 */ /* 0x000fce000788c0ff */
[----:B------:R0:W5:Y:S01]  /*2a40*/  @P1 LDG.E.64 R66, desc[UR8][R68.64] ;  /* 0x0000000844421981 */ /* 0x000162000c1e1b00 */
[----:B------:R-:W-:Y:S02]  /*2a50*/  LOP3.LUT P3, RZ, R14, 0x800, RZ, 0xc0, !PT ;  /* 0x000008000eff7812 */ /* 0x000fe4000786c0ff */
[----:B0-----:R-:W-:-:S06]  /*2a60*/  CS2R R68, SRZ ;  /* 0x0000000000447805 */ /* 0x001fcc000001ff00 */
        /* <DEDUP_REMOVED lines=24> */
[----:B------:R0:W5:Y:S02]  /*2bf0*/  @P4 LDG.E.64 R84, desc[UR8][R86.64] ;  /* 0x0000000856544981 */ /* 0x000164000c1e1b00 */
[----:B0-----:R-:W-:-:S06]  /*2c00*/  CS2R R86, SRZ ;  /* 0x0000000000567805 */ /* 0x001fcc000001ff00 */
[----:B------:R0:W5:Y:S02]  /*2c10*/  @P0 LDG.E.64 R86, desc[UR8][R88.64] ;  /* 0x0000000858560981 */ /* 0x000164000c1e1b00 */
[----:B0-----:R-:W-:-:S06]  /*2c20*/  CS2R R88, SRZ ;  /* 0x0000000000587805 */ /* 0x001fcc000001ff00 */
[----:B------:R2:W5:Y:S01]  /*2c30*/  @P1 LDG.E.64 R88, desc[UR8][R46.64] ;  /* 0x000000082e581981 */ /* 0x000562000c1e1b00 */
[----:B---3--:R-:W-:Y:S01]  /*2c40*/  FMUL.FTZ R45, R43, R43 ;  /* 0x0000002b2b2d7220 */ /* 0x008fe20000410000 */
[----:B--2---:R-:W-:-:S04]  /*2c50*/  FMUL.FTZ R46, R41, R41 ;  /* 0x00000029292e7220 */ /* 0x004fc80000410000 */
[----:B------:R-:W-:Y:S01]  /*2c60*/  FFMA.FTZ R46, R40, R40, R46 ;  /* 0x00000028282e7223 */ /* 0x000fe2000001002e */
[----:B------:R-:W-:Y:S01]  /*2c70*/  FFMA.FTZ R45, R42, R42, R45 ;  /* 0x0000002a2a2d7223 */ /* 0x000fe2000001002d */
[----:B----4-:R-:W-:Y:S02]  /*2c80*/  FMUL.FTZ R44, R49, R49 ;  /* 0x00000031312c7220 */ /* 0x010fe40000410000 */
[----:B------:R-:W-:-:S04]  /*2c90*/  FADD.FTZ R46, RZ, R46 ;  /* 0x0000002eff2e7221 */ /* 0x000fc80000010000 */
[----:B------:R-:W-:Y:S01]  /*2ca0*/  FADD.FTZ R45, R46, R45 ;  /* 0x0000002d2e2d7221 */ /* 0x000fe20000010000 */
[----:B------:R-:W-:Y:S01]  /*2cb0*/  FFMA.FTZ R46, R48, R48, R44 ;  /* 0x00000030302e7223 */ /* 0x000fe2000001002c */
[----:B-----5:R-:W-:-:S03]  /*2cc0*/  FMUL.FTZ R44, R51, R51 ;  /* 0x00000033332c7220 */ /* 0x020fc60000410000 */
[----:B------:R-:W-:Y:S01]  /*2cd0*/  FADD.FTZ R45, R45, R46 ;  /* 0x0000002e2d2d7221 */ /* 0x000fe20000010000 */
[----:B------:R-:W-:Y:S01]  /*2ce0*/  FFMA.FTZ R46, R50, R50, R44 ;  /* 0x00000032322e7223 */ /* 0x000fe2000001002c */
[----:B------:R-:W-:-:S03]  /*2cf0*/  FMUL.FTZ R44, R53, R53 ;  /* 0x00000035352c7220 */ /* 0x000fc60000410000 */
[----:B------:R-:W-:Y:S01]  /*2d00*/  FADD.FTZ R45, R45, R46 ;  /* 0x0000002e2d2d7221 */ /* 0x000fe20000010000 */
[----:B------:R-:W-:Y:S01]  /*2d10*/  FFMA.FTZ R46, R52, R52, R44 ;  /* 0x00000034342e7223 */ /* 0x000fe2000001002c */
[----:B------:R-:W-:-:S03]  /*2d20*/  FMUL.FTZ R44, R55, R55 ;  /* 0x00000037372c7220 */ /* 0x000fc60000410000 */
[----:B------:R-:W-:Y:S01]  /*2d30*/  FADD.FTZ R45, R45, R46 ;  /* 0x0000002e2d2d7221 */ /* 0x000fe20000010000 */
[----:B------:R-:W-:Y:S01]  /*2d40*/  FFMA.FTZ R46, R54, R54, R44 ;  /* 0x00000036362e7223 */ /* 0x000fe2000001002c */
[----:B------:R-:W-:-:S03]  /*2d50*/  FMUL.FTZ R44, R57, R57 ;  /* 0x00000039392c7220 */ /* 0x000fc60000410000 */
[----:B------:R-:W-:Y:S01]  /*2d60*/  FADD.FTZ R45, R45, R46 ;  /* 0x0000002e2d2d7221 */ /* 0x000fe20000010000 */
[----:B------:R-:W-:-:S04]  /*2d70*/  FFMA.FTZ R46, R56, R56, R44 ;  /* 0x00000038382e7223 */ /* 0x000fc8000001002c */
[----:B------:R-:W-:Y:S01]  /*2d80*/  FADD.FTZ R45, R45, R46 ;  /* 0x0000002e2d2d7221 */ /* 0x000fe20000010000 */
[----:B------:R-:W-:-:S04]  /*2d90*/  FMUL.FTZ R44, R59, R59 ;  /* 0x0000003b3b2c7220 */ /* 0x000fc80000410000 */
        /* <DEDUP_REMOVED lines=70> */
[----:B------:R-:W-:-:S03]  /*3200*/  FADD.FTZ R44, R40, R41 ;  /* 0x00000029282c7221 */ /* 0x000fc60000010000 */
[----:B------:R-:W-:Y:S01]  /*3210*/  FADD.FTZ R45, R45, R46 ;  /* 0x0000002e2d2d7221 */ /* 0x000fe20000010000 */
[----:B------:R-:W-:Y:S01]  /*3220*/  FADD.FTZ R44, RZ, R44 ;  /* 0x0000002cff2c7221 */ /* 0x000fe20000010000 */
[----:B------:R-:W-:-:S04]  /*3230*/  FADD.FTZ R46, R42, R43 ;  /* 0x0000002b2a2e7221 */ /* 0x000fc80000010000 */
[----:B------:R-:W-:Y:S01]  /*3240*/  FADD.FTZ R44, R44, R46 ;  /* 0x0000002e2c2c7221 */ /* 0x000fe20000010000 */
        /* <DEDUP_REMOVED lines=52> */
[----:B------:R-:W-:Y:S01]  /*3590*/  FADD.FTZ R46, R32, R33 ;  /* 0x00000021202e7221 */ /* 0x000fe20000010000 */
[----:B------:R-:W-:-:S03]  /*35a0*/  FADD.FTZ R96, R34, R35 ;  /* 0x0000002322607221 */ /* 0x000fc60000010000 */
[----:B------:R-:W-:-:S04]  /*35b0*/  FADD.FTZ R44, R44, R46 ;  /* 0x0000002e2c2c7221 */ /* 0x000fc80000010000 */
[----:B------:R-:W-:Y:S02]  /*35c0*/  FADD.FTZ R96, R44, R96 ;  /* 0x000000602c607221 */ /* 0x000fe40000010000 */
[----:B------:R-:W0:Y:S01]  /*35d0*/  S2R R44, SR_LANEID ;  /* 0x00000000002c7919 */ /* 0x000e220000000000 */
[----:B------:R-:W-:Y:S01]  /*35e0*/  FADD.FTZ R46, R36, R37 ;  /* 0x00000025242e7221 */ /* 0x000fe20000010000 */
[----:B------:R-:W-:-:S03]  /*35f0*/  FMUL.FTZ R97, R39, R39 ;  /* 0x0000002727617220 */ /* 0x000fc60000410000 */
        /* <DEDUP_REMOVED lines=82> */
.L_x_4580:
[----:B------:R-:W-:Y:S05]  /*3b20*/  BSYNC B0 ;  /* 0x0000000000007941 */ /* 0x000fea0003800000 */
.L_x_4579:
[----:B------:R-:W0:Y:S02]  /*3b30*/  LDC R44, c[0x0][0xc] ;  /* 0x00000300ff2c7b82 */ /* 0x000e240000000800 */
[----:B0-----:R-:W-:-:S13]  /*3b40*/  ISETP.GE.U32.AND P6, PT, R44, 0x2, PT ;  /* 0x000000022c00780c */ /* 0x001fda0003fc6070 */
[----:B------:R-:W-:Y:S05]  /*3b50*/  @!P6 BRA `(.L_x_4581) ;  /* 0x000000080070e947 */ /* 0x000fea0003800000 */
[----:B------:R-:W-:Y:S05]  /*3b60*/  @P5 BRA `(.L_x_4582) ;  /* 0x0000000000745947 */ /* 0x000fea0003800000 */
[----:B------:R-:W0:Y:S01]  /*3b70*/  S2R R45, SR_CTAID.Y ;  /* 0x00000000002d7919 */ /* 0x000e220000002600 */
[----:B------:R-:W1:Y:S01]  /*3b80*/  LDC R98, c[0x0][0x10] ;  /* 0x00000400ff627b82 */ /* 0x000e620000000800 */
[C---:B------:R-:W-:Y:S02]  /*3b90*/  LOP3.LUT R99, R12.reuse, 0x1, RZ, 0xc0, !PT ;  /* 0x000000010c637812 */ /* 0x040fe400078ec0ff */
[----:B------:R-:W-:-:S05]  /*3ba0*/  LOP3.LUT P6, RZ, R12, 0x2, RZ, 0xc0, !PT ;  /* 0x000000020cff7812 */ /* 0x000fca00078cc0ff */
[----:B------:R-:W2:Y:S01]  /*3bb0*/  LDC.64 R46, c[0x0][0x248] ;  /* 0x00009200ff2e7b82 */ /* 0x000ea20000000a00 */
[----:B-1----:R-:W-:Y:S02]  /*3bc0*/  IMAD R99, R99, R98, RZ ;  /* 0x0000006263637224 */ /* 0x002fe400078e02ff */
[----:B0-----:R-:W-:-:S03]  /*3bd0*/  IMAD R98, R98, UR7, R45 ;  /* 0x0000000762627c24 */ /* 0x001fc6000f8e022d */
[C---:B------:R-:W-:Y:S01]  /*3be0*/  IADD3 R45, R99.reuse, R45, RZ ;  /* 0x0000002d632d7210 */ /* 0x040fe20007ffe0ff */
[----:B------:R-:W-:-:S05]  /*3bf0*/  IMAD R99, R99, R44, RZ ;  /* 0x0000002c63637224 */ /* 0x000fca00078e02ff */
[----:B------:R-:W-:-:S05]  /*3c00*/  SHF.L.U32 R99, R99, 0x1, RZ ;  /* 0x0000000163637819 */ /* 0x000fca00000006ff */
[----:B--2---:R-:W-:-:S04]  /*3c10*/  IMAD.WIDE R46, R99, 0x4, R46 ;  /* 0x00000004632e7825 */ /* 0x004fc800078e022e */
[----:B------:R-:W-:Y:S01]  /*3c20*/  IMAD.WIDE.U32 R46, R98, 0x8, R46 ;  /* 0x00000008622e7825 */ /* 0x000fe200078e002e */
[----:B------:R-:W-:-:S04]  /*3c30*/  MOV R98, 0xffffffff ;  /* 0xffffffff00627802 */ /* 0x000fc80000000f00 */
[----:B------:R0:W-:Y:S01]  /*3c40*/  STG.E.64 desc[UR8][R46.64], R96 ;  /* 0x000000602e007986 */ /* 0x0001e2000c101b08 */
[----:B------:R-:W-:Y:S01]  /*3c50*/  SEL R98, R98, 0x1, P6 ;  /* 0x0000000162627807 */ /* 0x000fe20003000000 */
[----:B0-----:R-:W0:Y:S02]  /*3c60*/  LDC.64 R46, c[0x0][0x240] ;  /* 0x00009000ff2e7b82 */ /* 0x001e240000000a00 */
[----:B0-----:R-:W-:Y:S01]  /*3c70*/  IMAD.WIDE.U32 R46, R45, 0x4, R46 ;  /* 0x000000042d2e7825 */ /* 0x001fe200078e002e */
[----:B------:R-:W-:-:S04]  /*3c80*/  SEL R45, R44, RZ, !P6 ;  /* 0x000000ff2c2d7207 */ /* 0x000fc80007000000 */
[----:B------:R-:W-:Y:S01]  /*3c90*/  ISETP.NE.AND P6, PT, R45, -0x1, PT ;  /* 0xffffffff2d00780c */ /* 0x000fe20003fc5270 */
[----:B------:R-:W-:Y:S06]  /*3ca0*/  MEMBAR.ALL.GPU ;  /* 0x0000000000007992 */ /* 0x000fec000000a000 */
[----:B------:R-:W-:-:S00]  /*3cb0*/  ERRBAR ;  /* 0x00000000000079ab */ /* 0x000fc00000000000 */
[----:B------:R-:W-:Y:S06]  /*3cc0*/  CGAERRBAR ;  /* 0x00000000000075ab */ /* 0x000fec0000000000 */
[----:B------:R0:W-:Y:S01]  /*3cd0*/  REDG.E.ADD.S32.STRONG.GPU desc[UR8][R46.64], R98 ;  /* 0x000000622e00798e */ /* 0x0001e2000c10e388 */
[----:B------:R-:W-:Y:S05]  /*3ce0*/  @!P6 BRA `(.L_x_4582) ;  /* 0x000000000014e947 */ /* 0x000fea0003800000 */
.L_x_4583:
[----:B0-----:R-:W2:Y:S04]  /*3cf0*/  LDG.E.STRONG.GPU R98, desc[UR8][R46.64] ;  /* 0x000000082e627981 */ /* 0x001ea8000c1ef900 */
[----:B--2---:R-:W-:Y:S01]  /*3d00*/  CCTL.IVALL ;  /* 0x00000000ff00798f */ /* 0x004fe20002000000 */
[----:B------:R-:W-:Y:S05]  /*3d10*/  YIELD ;  /* 0x0000000000007946 */ /* 0x000fea0003800000 */
[----:B------:R-:W-:-:S13]  /*3d20*/  ISETP.NE.AND P6, PT, R98, R45, PT ;  /* 0x0000002d6200720c */ /* 0x000fda0003fc5270 */
[----:B------:R-:W-:Y:S05]  /*3d30*/  @P6 BRA `(.L_x_4583) ;  /* 0xfffffffc00ec6947 */ /* 0x000fea000383ffff */
.L_x_4582:
[----:B------:R-:W-:Y:S01]  /*3d40*/  ISETP.NE.AND P6, PT, R44, RZ, PT ;  /* 0x000000ff2c00720c */ /* 0x000fe20003fc5270 */
[----:B------:R-:W-:Y:S05]  /*3d50*/  WARPSYNC.ALL ;  /* 0x0000000000007948 */ /* 0x000fea0003800000 */
[----:B------:R-:W-:Y:S07]  /*3d60*/  BAR.SYNC.DEFER_BLOCKING 0x0 ;  /* 0x0000000000007b1d */ /* 0x000fee0000010000 */
[----:B------:R-:W-:Y:S05]  /*3d70*/  @!P6 BRA `(.L_x_4581) ;  /* 0x0000000400e8e947 */ /* 0x000fea0003800000 */
[----:B------:R-:W-:-:S04]  /*3d80*/  IADD3 R45, R44, -0x1, RZ ;  /* 0xffffffff2c2d7810 */ /* 0x000fc80007ffe0ff */
[----:B------:R-:W-:Y:S01]  /*3d90*/  ISETP.GE.U32.AND P6, PT, R45, 0x3, PT ;  /* 0x000000032d00780c */ /* 0x000fe20003fc6070 */
[----:B------:R-:W-:-:S12]  /*3da0*/  HFMA2.MMA R45, -RZ, RZ, 0, 0 ;  /* 0x00000000ff2d7435 */ /* 0x000fd800000001ff */
[----:B------:R-:W-:Y:S05]  /*3db0*/  @!P6 BRA `(.L_x_4584) ;  /* 0x000000040008e947 */ /* 0x000fea0003800000 */
[----:B0-----:R-:W-:Y:S02]  /*3dc0*/  LOP3.LUT R46, R44, 0x3, RZ, 0xc0, !PT ;  /* 0x000000032c2e7812 */ /* 0x001fe400078ec0ff */
[----:B------:R-:W-:Y:S02]  /*3dd0*/  MOV R45, RZ ;  /* 0x000000ff002d7202 */ /* 0x000fe40000000f00 */
[----:B------:R-:W-:-:S07]  /*3de0*/  IADD3 R46, -R46, R44, RZ ;  /* 0x0000002c2e2e7210 */ /* 0x000fce0007ffe1ff */
.L_x_4585:
        /* <DEDUP_REMOVED lines=63> */
.L_x_4584:
[----:B0-----:R-:W-:-:S13]  /*41e0*/  LOP3.LUT P6, R98, R44, 0x3, RZ, 0xc0, !PT ;  /* 0x000000032c627812 */ /* 0x001fda00078cc0ff */
[----:B------:R-:W-:Y:S05]  /*41f0*/  @!P6 BRA `(.L_x_4581) ;  /* 0x0000000000c8e947 */ /* 0x000fea0003800000 */
[----:B------:R-:W-:Y:S01]  /*4200*/  ISETP.EQ.OR P6, PT, R45, UR7, P5 ;  /* 0x000000072d007c0c */ /* 0x000fe2000afc2670 */
[----:B------:R-:W-:-:S12]  /*4210*/  BSSY B0, `(.L_x_4586) ;  /* 0x000000f000007945 */ /* 0x000fd80003800000 */
[----:B------:R-:W-:Y:S05]  /*4220*/  @P6 BRA `(.L_x_4587) ;  /* 0x0000000000346947 */ /* 0x000fea0003800000 */
[----:B------:R-:W0:Y:S01]  /*4230*/  LDC.64 R46, c[0x0][0x248] ;  /* 0x00009200ff2e7b82 */ /* 0x000e220000000a00 */
[----:B------:R-:W-:Y:S01]  /*4240*/  LOP3.LUT R99, R12, 0x1, RZ, 0xc0, !PT ;  /* 0x000000010c637812 */ /* 0x000fe200078ec0ff */
[----:B------:R-:W-:-:S04]  /*4250*/  ULDC UR5, c[0x0][0x10] ;  /* 0x0000040000057ab9 */ /* 0x000fc80000000800 */
[----:B------:R-:W-:-:S04]  /*4260*/  IMAD R99, R99, UR5, RZ ;  /* 0x0000000563637c24 */ /* 0x000fc8000f8e02ff */
[----:B------:R-:W-:-:S05]  /*4270*/  IMAD R99, R99, R44, RZ ;  /* 0x0000002c63637224 */ /* 0x000fca00078e02ff */
[----:B------:R-:W-:-:S05]  /*4280*/  SHF.L.U32 R99, R99, 0x1, RZ ;  /* 0x0000000163637819 */ /* 0x000fca00000006ff */
[----:B0-----:R-:W-:Y:S02]  /*4290*/  IMAD.WIDE R46, R99, 0x4, R46 ;  /* 0x00000004632e7825 */ /* 0x001fe400078e022e */
[----:B------:R-:W0:Y:S02]  /*42a0*/  S2R R99, SR_CTAID.Y ;  /* 0x0000000000637919 */ /* 0x000e240000002600 */
[----:B0-----:R-:W-:-:S04]  /*42b0*/  IMAD R99, R45, UR5, R99 ;  /* 0x000000052d637c24 */ /* 0x001fc8000f8e0263 */
[----:B------:R-:W-:-:S06]  /*42c0*/  IMAD.WIDE.U32 R46, R99, 0x8, R46 ;  /* 0x00000008632e7825 */ /* 0x000fcc00078e002e */
[----:B------:R-:W2:Y:S02]  /*42d0*/  LDG.E.64 R46, desc[UR8][R46.64] ;  /* 0x000000082e2e7981 */ /* 0x000ea4000c1e1b00 */
[----:B--2---:R-:W-:Y:S01]  /*42e0*/  FADD.FTZ R96, R96, R46 ;  /* 0x0000002e60607221 */ /* 0x004fe20000010000 */
[----:B------:R-:W-:-:S07]  /*42f0*/  FADD.FTZ R97, R97, R47 ;  /* 0x0000002f61617221 */ /* 0x000fce0000010000 */
.L_x_4587:
[----:B------:R-:W-:Y:S05]  /*4300*/  BSYNC B0 ;  /* 0x0000000000007941 */ /* 0x000fea0003800000 */
.L_x_4586:
        /* <DEDUP_REMOVED lines=21> */
[----:B------:R-:W-:-:S05]  /*4460*/  @!P6 LOP3.LUT R47, R12, 0x1, RZ, 0xc0, !PT ;  /* 0x000000010c2fe812 */ /* 0x000fca00078ec0ff */
[----:B0-----:R-:W-:-:S04]  /*4470*/  @!P6 IMAD R47, R47, R46, RZ ;  /* 0x0000002e2f2fe224 */ /* 0x001fc800078e02ff */
[----:B------:R-:W-:Y:S02]  /*4480*/  @!P6 IMAD R47, R47, R44, RZ ;  /* 0x0000002c2f2fe224 */ /* 0x000fe400078e02ff */
[----:B------:R-:W0:Y:S03]  /*4490*/  @!P6 S2R R44, SR_CTAID.Y ;  /* 0x00000000002ce919 */ /* 0x000e260000002600 */
[----:B------:R-:W-:Y:S01]  /*44a0*/  @!P6 SHF.L.U32 R47, R47, 0x1, RZ ;  /* 0x000000012f2fe819 */ /* 0x000fe200000006ff */
[----:B0-----:R-:W-:Y:S02]  /*44b0*/  @!P6 IMAD R46, R45, R46, R44 ;  /* 0x0000002e2d2ee224 */ /* 0x001fe400078e022c */
[----:B------:R-:W0:Y:S02]  /*44c0*/  @!P6 LDC.64 R44, c[0x0][0x248] ;  /* 0x00009200ff2ceb82 */ /* 0x000e240000000a00 */
[----:B0-----:R-:W-:-:S04]  /*44d0*/  @!P6 IMAD.WIDE R44, R47, 0x4, R44 ;  /* 0x000000042f2ce825 */ /* 0x001fc800078e022c */
[----:B------:R-:W-:-:S06]  /*44e0*/  @!P6 IMAD.WIDE.U32 R44, R46, 0x8, R44 ;  /* 0x000000082e2ce825 */ /* 0x000fcc00078e002c */
[----:B------:R-:W2:Y:S02]  /*44f0*/  @!P6 LDG.E.64 R44, desc[UR8][R44.64] ;  /* 0x000000082c2ce981 */ /* 0x000ea4000c1e1b00 */
[----:B--2---:R-:W-:Y:S01]  /*4500*/  @!P6 FADD.FTZ R96, R96, R44 ;  /* 0x0000002c6060e221 */ /* 0x004fe20000010000 */
[----:B------:R-:W-:-:S07]  /*4510*/  @!P6 FADD.FTZ R97, R97, R45 ;  /* 0x0000002d6161e221 */ /* 0x000fce0000010000 */
.L_x_4581:
[----:B------:R-:W-:Y:S01]  /*4520*/  LOP3.LUT R14, R14, 0xfbffffff, RZ, 0xc0, !PT ;  /* 0xfbffffff0e0e7812 */ /* 0x000fe200078ec0ff */
[----:B------:R-:W-:Y:S01]  /*4530*/  ULDC.64 UR12, c[0x0][0x218] ;  /* 0x00008600000c7ab9 */ /* 0x000fe20000000a00 */
[----:B------:R-:W1:Y:S01]  /*4540*/  S2UR UR6, SR_CgaCtaId ;  /* 0x00000000000679c3 */ /* 0x000e620000008800 */
[----:B------:R-:W-:Y:S01]  /*4550*/  ISETP.EQ.U32.AND P6, PT, RZ, UR12, PT ;  /* 0x0000000cff007c0c */ /* 0x000fe2000bfc2070 */
[----:B------:R-:W-:Y:S01]  /*4560*/  UMOV UR5, 0x400 ;  /* 0x0000040000057882 */ /* 0x000fe20000000000 */
[----:B------:R-:W-:Y:S02]  /*4570*/  @P0 LOP3.LUT R14, R14, 0x4000000, RZ, 0xfc, !PT ;  /* 0x040000000e0e0812 */ /* 0x000fe400078efcff */
[----:B------:R-:W-:Y:S02]  /*4580*/  LOP3.LUT P0, RZ, R0, UR7, RZ, 0xfc, !PT ;  /* 0x0000000700ff7c12 */ /* 0x000fe4000f80fcff */
[----:B------:R-:W-:Y:S01]  /*4590*/  IADD3 R15, R13, R15, RZ ;  /* 0x0000000f0d0f7210 */ /* 0x000fe20007ffe0ff */
[----:B0-----:R-:W0:Y:S01]  /*45a0*/  LDC.64 R46, c[0x0][0x230] ;  /* 0x00008c00ff2e7b82 */ /* 0x001e220000000a00 */
[----:B------:R-:W-:-:S02]  /*45b0*/  ISETP.EQ.OR.EX P6, PT, RZ, UR13, P0, P6 ;  /* 0x0000000dff007c0c */ /* 0x000fc400087c2760 */
[----:B------:R-:W-:Y:S02]  /*45c0*/  MOV R103, 0x3f800000 ;  /* 0x3f80000000677802 */ /* 0x000fe40000000f00 */
[----:B------:R-:W-:-:S09]  /*45d0*/  LOP3.LUT P0, RZ, R14, 0x4000000, RZ, 0xc0, !PT ;  /* 0x040000000eff7812 */ /* 0x000fd2000780c0ff */
[----:B------:R-:W2:Y:S01]  /*45e0*/  @!P6 LDC.64 R44, c[0x0][0x218] ;  /* 0x00008600ff2ceb82 */ /* 0x000ea20000000a00 */
[----:B-1----:R-:W-:-:S03]  /*45f0*/  ULEA UR5, UR6, UR5, 0x18 ;  /* 0x0000000506057291 */ /* 0x002fc6000f8ec03f */
[----:B------:R-:W-:Y:S01]  /*4600*/  ULDC UR6, c[0x0][0x2a4] ;  /* 0x0000a90000067ab9 */ /* 0x000fe20000000800 */
[----:B0-----:R-:W-:-:S05]  /*4610*/  IMAD.WIDE R46, R15, 0x4, R46 ;  /* 0x000000040f2e7825 */ /* 0x001fca00078e022e */
[----:B------:R0:W-:Y:S02]  /*4620*/  @!P5 STS.64 [UR5+0x90], R96 ;  /* 0x00009060ff00d988 */ /* 0x0001e40008000a05 */
[----:B0-----:R-:W-:Y:S01]  /*4630*/  @!P6 FMUL.FTZ R97, R97, UR6 ;  /* 0x000000066161ec20 */ /* 0x001fe20008410000 */
[----:B------:R-:W-:Y:S01]  /*4640*/  @!P6 FMUL.FTZ R96, R96, UR6 ;  /* 0x000000066060ec20 */ /* 0x000fe20008410000 */
[----:B--2---:R-:W-:-:S05]  /*4650*/  @!P6 IMAD.WIDE R44, R11, 0x8, R44 ;  /* 0x000000080b2ce825 */ /* 0x004fca00078e022c */
[----:B------:R0:W-:Y:S01]  /*4660*/  @!P6 STG.E.64 desc[UR8][R44.64], R96 ;  /* 0x000000602c00e986 */ /* 0x0001e2000c101b08 */
[----:B------:R-:W-:Y:S08]  /*4670*/  BAR.SYNC.DEFER_BLOCKING 0x0 ;  /* 0x0000000000007b1d */ /* 0x000ff00000010000 */
[----:B0-----:R-:W0:Y:S01]  /*4680*/  LDC.64 R44, c[0x0][0x228] ;  /* 0x00008a00ff2c7b82 */ /* 0x001e220000000a00 */
[----:B------:R-:W2:Y:S04]  /*4690*/  LDG.E.64 R46, desc[UR8][R46.64] ;  /* 0x000000082e2e7981 */ /* 0x000ea8000c1e1b00 */
[----:B------:R-:W1:Y:S01]  /*46a0*/  LDS.64 R96, [UR5+0x90] ;  /* 0x00009005ff607984 */ /* 0x000e620008000a00 */
[----:B0-----:R-:W-:-:S06]  /*46b0*/  IMAD.WIDE R44, R15, 0x4, R44 ;  /* 0x000000040f2c7825 */ /* 0x001fcc00078e022c */
[----:B------:R-:W2:Y:S01]  /*46c0*/  LDG.E.64 R44, desc[UR8][R44.64] ;  /* 0x000000082c2c7981 */ /* 0x000ea2000c1e1b00 */
[----:B-1----:R-:W-:-:S04]  /*46d0*/  FMUL.FTZ R15, R96, UR6 ;  /* 0x00000006600f7c20 */ /* 0x002fc80008410000 */
[----:B------:R-:W-:-:S04]  /*46e0*/  FMUL.FTZ R96, R15, R15 ;  /* 0x0000000f0f607220 */ /* 0x000fc80000410000 */
[----:B------:R-:W-:-:S05]  /*46f0*/  FFMA.FTZ R96, R97, UR6, -R96 ;  /* 0x0000000661607c23 */ /* 0x000fca0008010860 */
[----:B------:R-:W-:-:S13]  /*4700*/  FSETP.GTU.FTZ.AND P5, PT, R96, RZ, PT ;  /* 0x000000ff6000720b */ /* 0x000fda0003fbc000 */
[----:B------:R-:W0:Y:S01]  /*4710*/  @P5 LDC R97, c[0x0][0x238] ;  /* 0x00008e00ff615b82 */ /* 0x000e220000000800 */
[----:B------:R-:W-:Y:S01]  /*4720*/  ISETP.NE.AND P6, PT, RZ, UR10, PT ;  /* 0x0000000aff007c0c */ /* 0x000fe2000bfc5270 */
[C---:B------:R-:W-:Y:S01]  /*4730*/  FADD.FTZ R40, -R15.reuse, R40 ;  /* 0x000000280f287221 */ /* 0x040fe20000010100 */
[----:B------:R-:W-:Y:S01]  /*4740*/  FADD.FTZ R41, -R15, R41 ;  /* 0x000000290f297221 */ /* 0x000fe20000010100 */
[----:B0-----:R-:W-:-:S04]  /*4750*/  @P5 FADD.FTZ R97, R96, R97 ;  /* 0x0000006160615221 */ /* 0x001fc80000010000 */
[----:B------:R-:W0:Y:S02]  /*4760*/  @P5 MUFU.RSQ R103, R97 ;  /* 0x0000006100675308 */ /* 0x000e240000001400 */
[-C--:B0-----:R-:W-:Y:S01]  /*4770*/  FMUL.FTZ R40, R40, R103.reuse ;  /* 0x0000006728287220 */ /* 0x081fe20000410000 */
[----:B------:R-:W-:-:S03]  /*4780*/  FMUL.FTZ R41, R41, R103 ;  /* 0x0000006729297220 */ /* 0x000fc60000410000 */
[----:B--2---:R-:W-:Y:S01]  /*4790*/  FFMA.FTZ R40, R44, R40, R46 ;  /* 0x000000282c287223 */ /* 0x004fe2000001002e */
[----:B------:R-:W-:Y:S01]  /*47a0*/  FFMA.FTZ R41, R45, R41, R47 ;  /* 0x000000292d297223 */ /* 0x000fe2000001002f */
[----:B------:R-:W-:Y:S06]  /*47b0*/  @!P6 BRA `(.L_x_4588) ;  /* 0x000000000028e947 */ /* 0x000fec0003800000 */
[----:B------:R-:W-:-:S06]  /*47c0*/  FMUL.FTZ R96, R40, -1.4426950216293334961 ;  /* 0xbfb8aa3b28607820 */ /* 0x000fcc0000410000 */
[----:B------:R-:W0:Y:S02]  /*47d0*/  MUFU.EX2 R96, R96 ;  /* 0x0000006000607308 */ /* 0x000e240000000800 */
[----:B0-----:R-:W-:-:S06]  /*47e0*/  FADD.FTZ R96, R96, 1 ;  /* 0x3f80000060607421 */ /* 0x001fcc0000010000 */
[----:B------:R-:W0:Y:S02]  /*47f0*/  MUFU.RCP R96, R96 ;  /* 0x0000006000607308 */ /* 0x000e240000001000 */
[----:B0-----:R-:W-:Y:S01]  /*4800*/  FMUL.FTZ R40, R40, R96 ;  /* 0x0000006028287220 */ /* 0x001fe20000410000 */
[----:B------:R-:W-:-:S06]  /*4810*/  FMUL.FTZ R96, R41, -1.4426950216293334961 ;  /* 0xbfb8aa3b29607820 */ /* 0x000fcc0000410000 */
[----:B------:R-:W0:Y:S02]  /*4820*/  MUFU.EX2 R96, R96 ;  /* 0x0000006000607308 */ /* 0x000e240000000800 */
[----:B0-----:R-:W-:-:S06]  /*4830*/  FADD.FTZ R96, R96, 1 ;  /* 0x3f80000060607421 */ /* 0x001fcc0000010000 */
[----:B------:R-:W0:Y:S02]  /*4840*/  MUFU.RCP R96, R96 ;  /* 0x0000006000607308 */ /* 0x000e240000001000 */
[----:B0-----:R-:W-:-:S07]  /*4850*/  FMUL.FTZ R41, R41, R96 ;  /* 0x0000006029297220 */ /* 0x001fce0000410000 */
.L_x_4588:
        /* <DEDUP_REMOVED lines=15> */
.L_x_4590:
[----:B------:R-:W-:Y:S05]  /*4950*/  BSYNC B0 ;  /* 0x0000000000007941 */ /* 0x000fea0003800000 */
.L_x_4589:
[C---:B------:R-:W-:Y:S01]  /*4960*/  FADD.FTZ R42, -R15.reuse, R42 ;  /* 0x0000002a0f2a7221 */ /* 0x040fe20000010100 */
[----:B------:R-:W-:-:S03]  /*4970*/  FADD.FTZ R43, -R15, R43 ;  /* 0x0000002b0f2b7221 */ /* 0x000fc60000010100 */
[-C--:B------:R-:W-:Y:S01]  /*4980*/  FMUL.FTZ R42, R42, R103.reuse ;  /* 0x000000672a2a7220 */ /* 0x080fe20000410000 */
[----:B------:R-:W-:-:S03]  /*4990*/  FMUL.FTZ R43, R43, R103 ;  /* 0x000000672b2b7220 */ /* 0x000fc60000410000 */
[----:B0-----:R-:W-:Y:S01]  /*49a0*/  FFMA.FTZ R40, R44, R42, R46 ;  /* 0x0000002a2c287223 */ /* 0x001fe2000001002e */
        /* <DEDUP_REMOVED lines=12> */
.L_x_4591:
        /* <DEDUP_REMOVED lines=15> */
.L_x_4593:
[----:B------:R-:W-:Y:S05]  /*4b60*/  BSYNC B0 ;  /* 0x0000000000007941 */ /* 0x000fea0003800000 */
.L_x_4592:
        /* <DEDUP_REMOVED lines=17> */
.L_x_4594:
        /* <DEDUP_REMOVED lines=15> */
.L_x_4596:
[----:B------:R-:W-:Y:S05]  /*4d70*/  BSYNC B0 ;  /* 0x0000000000007941 */ /* 0x000fea0003800000 */
.L_x_4595:
[C---:B------:R-:W-:Y:S01]  /*4d80*/  FADD.FTZ R50, -R15.reuse, R50 ;  /* 0x000000320f327221 */ /* 0x040fe20000010100 */
[----:B0-----:R-:W-:-:S03]  /*4d90*/  FADD.FTZ R40, -R15, R51 ;  /* 0x000000330f287221 */ /* 0x001fc60000010100 */
[-C--:B------:R-:W-:Y:S01]  /*4da0*/  FMUL.FTZ R41, R50, R103.reuse ;  /* 0x0000006732297220 */ /* 0x080fe20000410000 */
[----:B------:R-:W-:-:S03]  /*4db0*/  FMUL.FTZ R42, R40, R103 ;  /* 0x00000067282a7220 */ /* 0x000fc60000410000 */
        /* <DEDUP_REMOVED lines=13> */
.L_x_4597:
        /* <DEDUP_REMOVED lines=15> */
.L_x_4599:
[----:B------:R-:W-:Y:S05]  /*4f80*/  BSYNC B0 ;  /* 0x0000000000007941 */ /* 0x000fea0003800000 */
.L_x_4598:
        /* <DEDUP_REMOVED lines=17> */
.L_x_4600:
        /* <DEDUP_REMOVED lines=15> */
.L_x_4602:
[----:B------:R-:W-:Y:S05]  /*5190*/  BSYNC B0 ;  /* 0x0000000000007941 */ /* 0x000fea0003800000 */
.L_x_4601:
[C---:B------:R-:W-:Y:S01]  /*51a0*/  FADD.FTZ R54, -R15.reuse, R54 ;  /* 0x000000360f367221 */ /* 0x040fe20000010100 */
[C---:B0-----:R-:W-:Y:S01]  /*51b0*/  FADD.FTZ R40, -R15.reuse, R55 ;  /* 0x000000370f287221 */ /* 0x041fe20000010100 */
[C---:B------:R-:W-:Y:S01]  /*51c0*/  FADD.FTZ R56, -R15.reuse, R56 ;  /* 0x000000380f387221 */ /* 0x040fe20000010100 */
[----:B------:R-:W-:Y:S01]  /*51d0*/  FADD.FTZ R50, -R15, R57 ;  /* 0x000000390f327221 */ /* 0x000fe20000010100 */
        /* <DEDUP_REMOVED lines=17> */
.L_x_4603:
        /* <DEDUP_REMOVED lines=15> */
.L_x_4605:
[----:B------:R-:W-:Y:S05]  /*53e0*/  BSYNC B0 ;  /* 0x0000000000007941 */ /* 0x000fea0003800000 */
.L_x_4604:
        /* <DEDUP_REMOVED lines=15> */
.L_x_4606:
        /* <DEDUP_REMOVED lines=15> */
.L_x_4608:
[----:B------:R-:W-:Y:S05]  /*55d0*/  BSYNC B0 ;  /* 0x0000000000007941 */ /* 0x000fea0003800000 */
.L_x_4607:
[-C--:B0-----:R-:W-:Y:S01]  /*55e0*/  FMUL.FTZ R41, R58, R103.reuse ;  /* 0x000000673a297220 */ /* 0x081fe20000410000 */
[C---:B------:R-:W-:Y:S01]  /*55f0*/  FADD.FTZ R60, -R15.reuse, R60 ;  /* 0x0000003c0f3c7221 */ /* 0x040fe20000010100 */
[----:B------:R-:W-:Y:S01]  /*5600*/  FADD.FTZ R50, -R15, R61 ;  /* 0x0000003d0f327221 */ /* 0x000fe20000010100 */
[----:B------:R-:W-:Y:S01]  /*5610*/  FMUL.FTZ R52, R52, R103 ;  /* 0x0000006734347220 */ /* 0x000fe20000410000 */
[----:B------:R-:W-:Y:S01]  /*5620*/  FFMA.FTZ R40, R44, R41, R46 ;  /* 0x000000292c287223 */ /* 0x000fe2000001002e */
[-C--:B------:R-:W-:Y:S01]  /*5630*/  FMUL.FTZ R51, R60, R103.reuse ;  /* 0x000000673c337220 */ /* 0x080fe20000410000 */
        /* <DEDUP_REMOVED lines=13> */
.L_x_4609:
        /* <DEDUP_REMOVED lines=15> */
.L_x_4611:
[----:B------:R-:W-:Y:S05]  /*5800*/  BSYNC B0 ;  /* 0x0000000000007941 */ /* 0x000fea0003800000 */
.L_x_4610:
        /* <DEDUP_REMOVED lines=15> */
.L_x_4612:
        /* <DEDUP_REMOVED lines=15> */
.L_x_4614:
[----:B------:R-:W-:Y:S05]  /*59f0*/  BSYNC B0 ;  /* 0x0000000000007941 */ /* 0x000fea0003800000 */
.L_x_4613:
        /* <DEDUP_REMOVED lines=19> */
.L_x_4615:
        /* <DEDUP_REMOVED lines=14> */
.L_x_4617:
[----:B------:R-:W-:Y:S05]  /*5c10*/  BSYNC B0 ;  /* 0x0000000000007941 */ /* 0x000fea0003800000 */
.L_x_4616:
        /* <DEDUP_REMOVED lines=15> */
.L_x_4618:
        /* <DEDUP_REMOVED lines=14> */
.L_x_4620:
[----:B------:R-:W-:Y:S05]  /*5df0*/  BSYNC B0 ;  /* 0x0000000000007941 */ /* 0x000fea0003800000 */
.L_x_4619:
        /* <DEDUP_REMOVED lines=19> */
.L_x_4621:
        /* <DEDUP_REMOVED lines=14> */
.L_x_4623:
[----:B------:R-:W-:Y:S05]  /*6010*/  BSYNC B0 ;  /* 0x0000000000007941 */ /* 0x000fea0003800000 */
.L_x_4622:
        /* <DEDUP_REMOVED lines=15> */
.L_x_4624:
        /* <DEDUP_REMOVED lines=14> */
.L_x_4626:
[----:B------:R-:W-:Y:S05]  /*61f0*/  BSYNC B0 ;  /* 0x0000000000007941 */ /* 0x000fea0003800000 */
.L_x_4625:
[C---:B0-----:R-:W-:Y:S01]  /*6200*/  FADD.FTZ R40, -R15.reuse, R73 ;  /* 0x000000490f287221 */ /* 0x041fe20000010100 */
[-C--:B------:R-:W-:Y:S01]  /*6210*/  FMUL.FTZ R41, R70, R103.reuse ;  /* 0x0000006746297220 */ /* 0x080fe20000410000 */
[----:B------:R-:W-:Y:S01]  /*6220*/  FADD.FTZ R72, -R15, R72 ;  /* 0x000000480f487221 */ /* 0x000fe20000010100 */
        /* <DEDUP_REMOVED lines=16> */
.L_x_4627:
        /* <DEDUP_REMOVED lines=14> */
.L_x_4629:
[----:B------:R-:W-:Y:S05]  /*6410*/  BSYNC B0 ;  /* 0x0000000000007941 */ /* 0x000fea0003800000 */
.L_x_4628:
        /* <DEDUP_REMOVED lines=15> */
.L_x_4630:
        /* <DEDUP_REMOVED lines=14> */
.L_x_4632:
[----:B------:R-:W-:Y:S05]  /*65f0*/  BSYNC B0 ;  /* 0x0000000000007941 */ /* 0x000fea0003800000 */
.L_x_4631:
        /* <DEDUP_REMOVED lines=19> */
.L_x_4633:
        /* <DEDUP_REMOVED lines=14> */
.L_x_4635:
[----:B------:R-:W-:Y:S05]  /*6810*/  BSYNC B0 ;  /* 0x0000000000007941 */ /* 0x000fea0003800000 */
.L_x_4634:
        /* <DEDUP_REMOVED lines=15> */
.L_x_4636:
        /* <DEDUP_REMOVED lines=14> */
.L_x_4638:
[----:B------:R-:W-:Y:S05]  /*69f0*/  BSYNC B0 ;  /* 0x0000000000007941 */ /* 0x000fea0003800000 */
.L_x_4637:
        /* <DEDUP_REMOVED lines=19> */
.L_x_4639:
        /* <DEDUP_REMOVED lines=14> */
.L_x_4641:
[----:B------:R-:W-:Y:S05]  /*6c10*/  BSYNC B0 ;  /* 0x0000000000007941 */ /* 0x000fea0003800000 */
.L_x_4640:
        /* <DEDUP_REMOVED lines=15> */
.L_x_4642:
        /* <DEDUP_REMOVED lines=13> */
.L_x_4644:
[----:B------:R-:W-:Y:S05]  /*6de0*/  BSYNC B0 ;  /* 0x0000000000007941 */ /* 0x000fea0003800000 */
.L_x_4643:
        /* <DEDUP_REMOVED lines=19> */
.L_x_4645:
        /* <DEDUP_REMOVED lines=13> */
.L_x_4647:
[----:B------:R-:W-:Y:S05]  /*6ff0*/  BSYNC B0 ;  /* 0x0000000000007941 */ /* 0x000fea0003800000 */
.L_x_4646:
        /* <DEDUP_REMOVED lines=15> */
.L_x_4648:
        /* <DEDUP_REMOVED lines=13> */
.L_x_4650:
[----:B------:R-:W-:Y:S05]  /*71c0*/  BSYNC B0 ;  /* 0x0000000000007941 */ /* 0x000fea0003800000 */
.L_x_4649:
        /* <DEDUP_REMOVED lines=19> */
.L_x_4651:
        /* <DEDUP_REMOVED lines=13> */
[----:B------:R-:W-:-:S05]  /*73d0*/  LEA.HI.X R49, R42, UR13, R49, 0x2, P5 ;  /* 0x0000000d2a317c11 */ /* 0x000fca000a8f1431 */
[----:B------:R0:W-:Y:S02]  /*73e0*/  STG.E.64 desc[UR8][R48.64], R40 ;  /* 0x0000002830007986 */ /* 0x0001e4000c101b08 */
.L_x_4653:
[----:B------:R-:W-:Y:S05]  /*73f0*/  BSYNC B0 ;  /* 0x0000000000007941 */ /* 0x000fea0003800000 */
.L_x_4652:
[C---:B------:R-:W-:Y:S01]  /*7400*/  FADD.FTZ R50, -R15.reuse, R22 ;  /* 0x000000160f327221 */ /* 0x040fe20000010100 */
[----:B------:R-:W-:Y:S01]  /*7410*/  FADD.FTZ R52, -R15, R23 ;  /* 0x000000170f347221 */ /* 0x000fe20000010100 */
        /* <DEDUP_REMOVED lines=13> */
.L_x_4654:
[----:B------:R-:W-:Y:S04]  /*74f0*/  BSSY B0, `(.L_x_4655) ;  /* 0x000000f000007945 */ /* 0x000fe80003800000 */
[----:B------:R-:W-:Y:S05]  /*7500*/  @!P1 BRA `(.L_x_4656) ;  /* 0x0000000000349947 */ /* 0x000fea0003800000 */
[----:B------:R-:W-:Y:S01]  /*7510*/  IADD3 R43, R2, 0x160, RZ ;  /* 0x00000160022b7810 */ /* 0x000fe20007ffe0ff */
[----:B------:R-:W-:Y:S01]  /*7520*/  ULDC.64 UR12, c[0x0][0x270] ;  /* 0x00009c00000c7ab9 */ /* 0x000fe20000000a00 */
[----:B0-----:R-:W-:Y:S02]  /*7530*/  MOV R40, R20 ;  /* 0x0000001400287202 */ /* 0x001fe40000000f00 */
        /* <DEDUP_REMOVED lines=10> */
.L_x_4656:
[----:B------:R-:W-:Y:S05]  /*75e0*/  BSYNC B0 ;  /* 0x0000000000007941 */ /* 0x000fea0003800000 */
.L_x_4655:
[-C--:B-1----:R-:W-:Y:S01]  /*75f0*/  FMUL.FTZ R23, R50, R103.reuse ;  /* 0x0000006732177220 */ /* 0x082fe20000410000 */
[----:B0-----:R-:W-:Y:S01]  /*7600*/  IADD3 R49, R2, 0x170, RZ ;  /* 0x0000017002317810 */ /* 0x001fe20007ffe0ff */
[----:B------:R-:W-:Y:S01]  /*7610*/  FMUL.FTZ R52, R52, R103 ;  /* 0x0000006734347220 */ /* 0x000fe20000410000 */
[----:B------:R-:W-:Y:S01]  /*7620*/  ULDC.64 UR12, c[0x0][0x278] ;  /* 0x00009e00000c7ab9 */ /* 0x000fe20000000a00 */
[----:B------:R-:W-:Y:S01]  /*7630*/  FFMA.FTZ R22, R44, R23, R46 ;  /* 0x000000172c167223 */ /* 0x000fe2000001002e */
[----:B------:R-:W-:Y:S01]  /*7640*/  SHF.R.S32.HI R50, RZ, 0x1f, R49 ;  /* 0x0000001fff327819 */ /* 0x000fe20000011431 */
        /* <DEDUP_REMOVED lines=12> */
.L_x_4657:
[----:B------:R-:W-:Y:S01]  /*7710*/  ISETP.GE.U32.AND P5, PT, R49, UR12, PT ;  /* 0x0000000c31007c0c */ /* 0x000fe2000bfa6070 */
[C---:B------:R-:W-:Y:S01]  /*7720*/  FADD.FTZ R24, -R15.reuse, R24 ;  /* 0x000000180f187221 */ /* 0x040fe20000010100 */
[----:B------:R-:W-:Y:S01]  /*7730*/  FADD.FTZ R40, -R15, R25 ;  /* 0x000000190f287221 */ /* 0x000fe20000010100 */
[----:B------:R-:W-:Y:S01]  /*7740*/  BSSY B0, `(.L_x_4658) ;  /* 0x0000011000007945 */ /* 0x000fe20003800000 */
[----:B------:R-:W-:Y:S01]  /*7750*/  ISETP.GE.AND.EX P5, PT, R50, UR13, PT, P5 ;  /* 0x0000000d32007c0c */ /* 0x000fe2000bfa6350 */
[-C--:B------:R-:W-:Y:S01]  /*7760*/  FMUL.FTZ R43, R24, R103.reuse ;  /* 0x00000067182b7220 */ /* 0x080fe20000410000 */
[----:B------:R-:W-:Y:S02]  /*7770*/  FMUL.FTZ R42, R40, R103 ;  /* 0x00000067282a7220 */ /* 0x000fe40000410000 */
        /* <DEDUP_REMOVED lines=13> */
.L_x_4659:
[----:B------:R-:W-:Y:S05]  /*7850*/  BSYNC B0 ;  /* 0x0000000000007941 */ /* 0x000fea0003800000 */
.L_x_4658:
        /* <DEDUP_REMOVED lines=14> */
.L_x_4660:
[----:B------:R-:W-:Y:S01]  /*7940*/  ISETP.GE.U32.AND P5, PT, R49, UR12, PT ;  /* 0x0000000c31007c0c */ /* 0x000fe2000bfa6070 */
[C---:B------:R-:W-:Y:S01]  /*7950*/  FADD.FTZ R26, -R15.reuse, R26 ;  /* 0x0000001a0f1a7221 */ /* 0x040fe20000010100 */
[----:B------:R-:W-:Y:S01]  /*7960*/  FADD.FTZ R24, -R15, R27 ;  /* 0x0000001b0f187221 */ /* 0x000fe20000010100 */
[----:B------:R-:W-:Y:S01]  /*7970*/  BSSY B0, `(.L_x_4661) ;  /* 0x0000011000007945 */ /* 0x000fe20003800000 */
[----:B------:R-:W-:Y:S01]  /*7980*/  ISETP.GE.AND.EX P5, PT, R16, UR13, PT, P5 ;  /* 0x0000000d10007c0c */ /* 0x000fe2000bfa6350 */
[-C--:B------:R-:W-:Y:S01]  /*7990*/  FMUL.FTZ R41, R26, R103.reuse ;  /* 0x000000671a297220 */ /* 0x080fe20000410000 */
[----:B------:R-:W-:Y:S02]  /*79a0*/  FMUL.FTZ R40, R24, R103 ;  /* 0x0000006718287220 */ /* 0x000fe40000410000 */
[----:B------:R-:W-:-:S13]  /*79b0*/  ISETP.GT.U32.OR P5, PT, R0, 0x1df, P5 ;  /* 0x000001df0000780c */ /* 0x000fda0002fa4470 */
[----:B------:R-:W-:Y:S05]  /*79c0*/  @P5 BRA `(.L_x_4662) ;  /* 0x00000000002c5947 */ /* 0x000fea0003800000 */
        /* <DEDUP_REMOVED lines=11> */
.L_x_4662:
[----:B------:R-:W-:Y:S05]  /*7a80*/  BSYNC B0 ;  /* 0x0000000000007941 */ /* 0x000fea0003800000 */
.L_x_4661:
        /* <DEDUP_REMOVED lines=14> */
.L_x_4663:
        /* <DEDUP_REMOVED lines=20> */
.L_x_4665:
[----:B------:R-:W-:Y:S05]  /*7cb0*/  BSYNC B0 ;  /* 0x0000000000007941 */ /* 0x000fea0003800000 */
.L_x_4664:
        /* <DEDUP_REMOVED lines=14> */
.L_x_4666:
[----:B------:R-:W-:Y:S01]  /*7da0*/  ISETP.GE.U32.AND P5, PT, R29, UR12, PT ;  /* 0x0000000c1d007c0c */ /* 0x000fe2000bfa6070 */
[C---:B------:R-:W-:Y:S01]  /*7db0*/  FADD.FTZ R30, -R15.reuse, R30 ;  /* 0x0000001e0f1e7221 */ /* 0x040fe20000010100 */
[----:B0-----:R-:W-:Y:S01]  /*7dc0*/  FADD.FTZ R22, -R15, R31 ;  /* 0x0000001f0f167221 */ /* 0x001fe20000010100 */
        /* <DEDUP_REMOVED lines=17> */
.L_x_4668:
[----:B------:R-:W-:Y:S05]  /*7ee0*/  BSYNC B0 ;  /* 0x0000000000007941 */ /* 0x000fea0003800000 */
.L_x_4667:
        /* <DEDUP_REMOVED lines=14> */
.L_x_4669:
        /* <DEDUP_REMOVED lines=20> */
.L_x_4671:
[----:B------:R-:W-:Y:S05]  /*8110*/  BSYNC B0 ;  /* 0x0000000000007941 */ /* 0x000fea0003800000 */
.L_x_4670:
        /* <DEDUP_REMOVED lines=14> */
.L_x_4672:
        /* <DEDUP_REMOVED lines=20> */
.L_x_4674:
[----:B------:R-:W-:Y:S05]  /*8340*/  BSYNC B0 ;  /* 0x0000000000007941 */ /* 0x000fea0003800000 */
.L_x_4673:
        /* <DEDUP_REMOVED lines=14> */
.L_x_4675:
        /* <DEDUP_REMOVED lines=20> */
.L_x_4677:
[----:B------:R-:W-:Y:S05]  /*8570*/  BSYNC B0 ;  /* 0x0000000000007941 */ /* 0x000fea0003800000 */
.L_x_4676:
        /* <DEDUP_REMOVED lines=14> */
.L_x_4678:
[----:B------:R-:W-:Y:S01]  /*8660*/  ISETP.GE.U32.AND P5, PT, R29, UR12, PT ;  /* 0x0000000c1d007c0c */ /* 0x000fe2000bfa6070 */
[C---:B------:R-:W-:Y:S01]  /*8670*/  FADD.FTZ R38, -R15.reuse, R38 ;  /* 0x000000260f267221 */ /* 0x040fe20000010100 */
[----:B------:R-:W-:Y:S01]  /*8680*/  FADD.FTZ R22, -R15, R39 ;  /* 0x000000270f167221 */ /* 0x000fe20000010100 */
[----:B------:R-:W-:Y:S01]  /*8690*/  BSSY B0, `(.L_x_4679) ;  /* 0x0000014000007945 */ /* 0x000fe20003800000 */
[----:B------:R-:W-:Y:S01]  /*86a0*/  ISETP.GE.AND.EX P5, PT, R94, UR13, PT, P5 ;  /* 0x0000000d5e007c0c */ /* 0x000fe2000bfa6350 */
[-C--:B------:R-:W-:Y:S01]  /*86b0*/  FMUL.FTZ R15, R38, R103.reuse ;  /* 0x00000067260f7220 */ /* 0x080fe20000410000 */
[----:B------:R-:W-:Y:S01]  /*86c0*/  FMUL.FTZ R22, R22, R103 ;  /* 0x0000006716167220 */ /* 0x000fe20000410000 */
[----:B------:R-:W-:Y:S02]  /*86d0*/  IADD3 R26, R2, 0x1f0, RZ ;  /* 0x000001f0021a7810 */ /* 0x000fe40007ffe0ff */
[----:B------:R-:W-:Y:S01]  /*86e0*/  ISETP.GT.U32.OR P5, PT, R0, 0x1df, P5 ;  /* 0x000001df0000780c */ /* 0x000fe20002fa4470 */
[----:B------:R-:W-:Y:S01]  /*86f0*/  FFMA.FTZ R44, R44, R15, R46 ;  /* 0x0000000f2c2c7223 */ /* 0x000fe2000001002e */
[----:B------:R-:W-:-:S11]  /*8700*/  FFMA.FTZ R45, R45, R22, R47 ;  /* 0x000000162d2d7223 */ /* 0x000fd6000001002f */
        /* <DEDUP_REMOVED lines=12> */
.L_x_4680:
[----:B------:R-:W-:Y:S05]  /*87d0*/  BSYNC B0 ;  /* 0x0000000000007941 */ /* 0x000fea0003800000 */
.L_x_4679:
        /* <DEDUP_REMOVED lines=11> */
.L_x_4681:
[----:B------:R-:W-:Y:S01]  /*8890*/  ISETP.GE.U32.AND P5, PT, R26, UR12, PT ;  /* 0x0000000c1a007c0c */ /* 0x000fe2000bfa6070 */
[----:B------:R-:W-:Y:S03]  /*88a0*/  BSSY B0, `(.L_x_4682) ;  /* 0x000000e000007945 */ /* 0x000fe60003800000 */
[----:B------:R-:W-:-:S04]  /*88b0*/  ISETP.GE.AND.EX P5, PT, R95, UR13, PT, P5 ;  /* 0x0000000d5f007c0c */ /* 0x000fc8000bfa6350 */
[----:B------:R-:W-:-:S13]  /*88c0*/  ISETP.GT.U32.OR P5, PT, R0, 0x1df, P5 ;  /* 0x000001df0000780c */ /* 0x000fda0002fa4470 */
[----:B------:R-:W-:Y:S05]  /*88d0*/  @P5 BRA `(.L_x_4683) ;  /* 0x0000000000285947 */ /* 0x000fea0003800000 */
[----:B------:R-:W-:Y:S01]  /*88e0*/  ULDC.64 UR12, c[0x0][0x270] ;  /* 0x00009c00000c7ab9 */ /* 0x000fe20000000a00 */
[----:B------:R-:W-:Y:S01]  /*88f0*/  MOV R18, R20 ;  /* 0x0000001400127202 */ /* 0x000fe20000000f00 */
[----:B------:R-:W-:-:S04]  /*8900*/  IMAD R95, R95, UR12, RZ ;  /* 0x0000000c5f5f7c24 */ /* 0x000fc8000f8e02ff */
[----:B------:R-:W-:-:S04]  /*8910*/  IMAD.WIDE.U32 R18, R26, UR12, R18 ;  /* 0x0000000c1a127c25 */ /* 0x000fc8000f8e0012 */
[----:B------:R-:W-:Y:S01]  /*8920*/  IMAD R95, R26, UR13, R95 ;  /* 0x0000000d1a5f7c24 */ /* 0x000fe2000f8e025f */
[----:B------:R-:W-:Y:S02]  /*8930*/  ULDC.64 UR12, c[0x0][0x210] ;  /* 0x00008400000c7ab9 */ /* 0x000fe40000000a00 */
[----:B0-----:R-:W-:Y:S02]  /*8940*/  LEA R16, P5, R18, UR12, 0x2 ;  /* 0x0000000c12107c11 */ /* 0x001fe4000f8a10ff */
[----:B------:R-:W-:-:S04]  /*8950*/  IADD3 R95, R19, R95, RZ ;  /* 0x0000005f135f7210 */ /* 0x000fc80007ffe0ff */
[----:B------:R-:W-:-:S05]  /*8960*/  LEA.HI.X R17, R18, UR13, R95, 0x2, P5 ;  /* 0x0000000d12117c11 */ /* 0x000fca000a8f145f */
[----:B------:R1:W-:Y:S02]  /*8970*/  STG.E.64 desc[UR8][R16.64], R44 ;  /* 0x0000002c10007986 */ /* 0x0003e4000c101b08 */
.L_x_4683:
[----:B------:R-:W-:Y:S05]  /*8980*/  BSYNC B0 ;  /* 0x0000000000007941 */ /* 0x000fea0003800000 */
.L_x_4682:
[----:B01----:R-:W0:Y:S01]  /*8990*/  LDC R16, c[0x0][0x10] ;  /* 0x00000400ff107b82 */ /* 0x003e220000000800 */
[----:B------:R-:W-:Y:S02]  /*89a0*/  IADD3 R12, R12, 0x1, RZ ;  /* 0x000000010c0c7810 */ /* 0x000fe40007ffe0ff */
[----:B0-----:R-:W-:-:S04]  /*89b0*/  IADD3 R11, R16, R11, RZ ;  /* 0x0000000b100b7210 */ /* 0x001fc80007ffe0ff */
[----:B------:R-:W-:-:S13]  /*89c0*/  ISETP.GE.AND P5, PT, R11, UR4, PT ;  /* 0x000000040b007c0c */ /* 0x000fda000bfa6270 */
[----:B------:R-:W-:Y:S05]  /*89d0*/  @!P5 BRA `(.L_x_4684) ;  /* 0xffffff7c00d4d947 */ /* 0x000fea000383ffff */
[----:B------:R-:W-:Y:S05]  /*89e0*/  EXIT ;  /* 0x000000000000794d */ /* 0x000fea0003800000 */
.L_x_4685:
        /* <DEDUP_REMOVED lines=9> */
.L_x_5204:


//--------------------- .text._Z35group_norm_nhwc_fwd_one_pass_kernelI11Fp32IOBf16WLi64ELi60ELi480EEv26Group_norm_nhwc_fwd_params --------------------------
	.section	.text._Z35group_norm_nhwc_fwd_one_pass_kernelI11Fp32IOBf16WLi64ELi60ELi480EEv26Group_norm_nhwc_fwd_params,"ax",@progbits
	.align	128
        .global         _Z35group_norm_nhwc_fwd_one_pass_kernelI11Fp32IOBf16WLi64ELi60ELi480EEv26Group_norm_nhwc_fwd_params
        .type           _Z35group_norm_nhwc_fwd_one_pass_kernelI11Fp32IOBf16WLi64ELi60ELi480EEv26Group_norm_nhwc_fwd_params,@function
        .size           _Z35group_norm_nhwc_fwd_one_pass_kernelI11Fp32IOBf16WLi64ELi60ELi480EEv26Group_norm_nhwc_fwd_params,(.L_x_5205 - _Z35group_norm_nhwc_fwd_one_pass_kernelI11Fp32IOBf16WLi64ELi60ELi480EEv26Group_norm_nhwc_fwd_params)
        .other          _Z35group_norm_nhwc_fwd_one_pass_kernelI11Fp32IOBf16WLi64ELi60ELi480EEv26Group_norm_nhwc_fwd_params,@"STO_CUDA_ENTRY STV_DEFAULT"
_Z35group_norm_nhwc_fwd_one_pass_kernelI11Fp32IOBf16WLi64ELi60ELi480EEv26Group_norm_nhwc_fwd_params:
.text._Z35group_norm_nhwc_fwd_one_pass_kernelI11Fp32IOBf16WLi64ELi60ELi480EEv26Group_norm_nhwc_fwd_params:
        /* <DEDUP_REMOVED lines=22> */
.L_x_4707:
        /* <DEDUP_REMOVED lines=202> */
.L_x_4687:
[----:B------:R-:W-:Y:S05]  /*0e00*/  BSYNC B0 ;  /* 0x0000000000007941 */ /* 0x000fea0003800000 */
.L_x_4686:
        /* <DEDUP_REMOVED lines=8> */
[----:B0-----:R-:W0:Y:S08]  /*0e90*/  LDC.64 R12, c[0x0][0x248] ;  /* 0x00009200ff0c7b82 */ /* 0x001e300000000a00 */
[----:B------:R-:W3:Y:S01]  /*0ea0*/  LDC.64 R10, c[0x0][0x240] ;  /* 0x00009000ff0a7b82 */ /* 0x000ee20000000a00 */
[----:B-1----:R-:W-:-:S04]  /*0eb0*/  IMAD R15, R14, R19, RZ ;  /* 0x000000130e0f7224 */ /* 0x002fc800078e02ff */
[----:B------:R-:W-:-:S05]  /*0ec0*/  IMAD R14, R15, R20, RZ ;  /* 0x000000140f0e7224 */ /* 0x000fca00078e02ff */
[----:B------:R-:W-:Y:S01]  /*0ed0*/  SHF.L.U32 R17, R14, 0x1, RZ ;  /* 0x000000010e117819 */ /* 0x000fe200000006ff */
[----:B--2---:R-:W-:Y:S01]  /*0ee0*/  IMAD R19, R19, UR7, R16 ;  /* 0x0000000713137c24 */ /* 0x004fe2000f8e0210 */
[----:B------:R-:W-:-:S03]  /*0ef0*/  IADD3 R15, R15, R16, RZ ;  /* 0x000000100f0f7210 */ /* 0x000fc60007ffe0ff */
[----:B0-----:R-:W-:Y:S01]  /*0f00*/  IMAD.WIDE R12, R17, 0x4, R12 ;  /* 0x00000004110c7825 */ /* 0x001fe200078e020c */
[----:B------:R-:W-:-:S03]  /*0f10*/  MOV R17, 0xffffffff ;  /* 0xffffffff00117802 */ /* 0x000fc60000000f00 */
[----:B---3--:R-:W-:Y:S01]  /*0f20*/  IMAD.WIDE.U32 R10, R15, 0x4, R10 ;  /* 0x000000040f0a7825 */ /* 0x008fe200078e000a */
[----:B------:R-:W-:Y:S02]  /*0f30*/  SEL R15, R20, RZ, !P1 ;  /* 0x000000ff140f7207 */ /* 0x000fe40004800000 */
[----:B------:R-:W-:Y:S01]  /*0f40*/  SEL R17, R17, 0x1, P1 ;  /* 0x0000000111117807 */ /* 0x000fe20000800000 */
[----:B------:R-:W-:Y:S01]  /*0f50*/  IMAD.WIDE.U32 R12, R19, 0x8, R12 ;  /* 0x00000008130c7825 */ /* 0x000fe200078e000c */
[----:B------:R-:W-:-:S04]  /*0f60*/  ISETP.NE.AND P1, PT, R15, -0x1, PT ;  /* 0xffffffff0f00780c */ /* 0x000fc80003f25270 */
[----:B------:R1:W-:Y:S01]  /*0f70*/  STG.E.64 desc[UR8][R12.64], R8 ;  /* 0x000000080c007986 */ /* 0x0003e2000c101b08 */
[----:B------:R-:W-:Y:S06]  /*0f80*/  MEMBAR.ALL.GPU ;  /* 0x0000000000007992 */ /* 0x000fec000000a000 */
[----:B------:R-:W-:-:S00]  /*0f90*/  ERRBAR ;  /* 0x00000000000079ab */ /* 0x000fc00000000000 */
[----:B------:R-:W-:Y:S06]  /*0fa0*/  CGAERRBAR ;  /* 0x00000000000075ab */ /* 0x000fec0000000000 */
[----:B------:R1:W-:Y:S01]  /*0fb0*/  REDG.E.ADD.S32.STRONG.GPU desc[UR8][R10.64], R17 ;  /* 0x000000110a00798e */ /* 0x0003e2000c10e388 */
[----:B------:R-:W-:Y:S05]  /*0fc0*/  @!P1 BRA `(.L_x_4689) ;  /* 0x0000000000149947 */ /* 0x000fea0003800000 */
.L_x_4690:
[----:B-1----:R-:W2:Y:S04]  /*0fd0*/  LDG.E.STRONG.GPU R12, desc[UR8][R10.64] ;  /* 0x000000080a0c7981 */ /* 0x002ea8000c1ef900 */
[----:B--2---:R-:W-:Y:S01]  /*0fe0*/  CCTL.IVALL ;  /* 0x00000000ff00798f */ /* 0x004fe20002000000 */
[----:B------:R-:W-:Y:S05]  /*0ff0*/  YIELD ;  /* 0x0000000000007946 */ /* 0x000fea0003800000 */
[----:B------:R-:W-:-:S13]  /*1000*/  ISETP.NE.AND P1, PT, R12, R15, PT ;  /* 0x0000000f0c00720c */ /* 0x000fda0003f25270 */
[----:B------:R-:W-:Y:S05]  /*1010*/  @P1 BRA `(.L_x_4690) ;  /* 0xfffffffc00ec1947 */ /* 0x000fea000383ffff */
.L_x_4689:
        /* <DEDUP_REMOVED lines=11> */
.L_x_4692:
        /* <DEDUP_REMOVED lines=18> */
[-C--:B0-----:R-:W-:Y:S02]  /*11f0*/  @!P5 IMAD R33, R12, R17.reuse, R33 ;  /* 0x000000110c21d224 */ /* 0x081fe400078e0221 */
        /* <DEDUP_REMOVED lines=8> */
[-C--:B--2---:R-:W-:Y:S02]  /*1280*/  @!P3 IMAD R19, R19, R23.reuse, R14 ;  /* 0x000000171313b224 */ /* 0x084fe400078e020e */
[----:B0-----:R-:W-:Y:S01]  /*1290*/  @!P5 IMAD.WIDE R12, R17, 0x4, R12 ;  /* 0x00000004110cd825 */ /* 0x001fe200078e020c */
[----:B------:R-:W-:Y:S01]  /*12a0*/  IADD3 R17, R21, 0x3, RZ ;  /* 0x0000000315117810 */ /* 0x000fe20007ffe0ff */
[----:B------:R-:W0:Y:S02]  /*12b0*/  @!P3 LDC.64 R14, c[0x0][0x248] ;  /* 0x00009200ff0ebb82 */ /* 0x000e240000000a00 */
[----:B------:R-:W-:Y:S01]  /*12c0*/  @!P3 IMAD R23, R16, R23, RZ ;  /* 0x000000171017b224 */ /* 0x000fe200078e02ff */
[----:B------:R-:W-:Y:S01]  /*12d0*/  ISETP.EQ.OR P1, PT, R17, UR7, P2 ;  /* 0x0000000711007c0c */ /* 0x000fe20009722670 */
[----:B------:R-:W-:-:S04]  /*12e0*/  @!P5 IMAD.WIDE.U32 R12, R33, 0x8, R12 ;  /* 0x00000008210cd825 */ /* 0x000fc800078e000c */
[----:B------:R-:W-:Y:S02]  /*12f0*/  @!P3 IMAD R23, R23, R20, RZ ;  /* 0x000000141717b224 */ /* 0x000fe400078e02ff */
[----:B------:R-:W2:Y:S03]  /*1300*/  @!P5 LDG.E.64 R12, desc[UR8][R12.64] ;  /* 0x000000080c0cd981 */ /* 0x000ea6000c1e1b00 */
[----:B------:R-:W-:-:S03]  /*1310*/  @!P3 SHF.L.U32 R23, R23, 0x1, RZ ;  /* 0x000000011717b819 */ /* 0x000fc600000006ff */
[----:B------:R-:W1:Y:S02]  /*1320*/  @!P1 S2R R16, SR_CTAID.Y ;  /* 0x0000000000109919 */ /* 0x000e640000002600 */
[----:B0-----:R-:W-:Y:S02]  /*1330*/  @!P3 IMAD.WIDE R14, R23, 0x4, R14 ;  /* 0x00000004170eb825 */ /* 0x001fe400078e020e */
[----:B------:R-:W1:Y:S02]  /*1340*/  @!P1 LDC R23, c[0x0][0x10] ;  /* 0x00000400ff179b82 */ /* 0x000e640000000800 */
[----:B------:R-:W-:Y:S01]  /*1350*/  @!P3 IMAD.WIDE.U32 R18, R19, 0x8, R14 ;  /* 0x000000081312b825 */ /* 0x000fe200078e000e */
[----:B------:R-:W-:-:S03]  /*1360*/  @!P1 LOP3.LUT R14, R0, 0x1, RZ, 0xc0, !PT ;  /* 0x00000001000e9812 */ /* 0x000fc600078ec0ff */
[-C--:B-1----:R-:W-:Y:S02]  /*1370*/  @!P1 IMAD R17, R17, R23.reuse, R16 ;  /* 0x0000001711119224 */ /* 0x082fe400078e0210 */
        /* <DEDUP_REMOVED lines=20> */
.L_x_4691:
        /* <DEDUP_REMOVED lines=19> */
.L_x_4694:
[----:B------:R-:W-:Y:S05]  /*15f0*/  BSYNC B0 ;  /* 0x0000000000007941 */ /* 0x000fea0003800000 */
.L_x_4693:
        /* <DEDUP_REMOVED lines=32> */
.L_x_4688:
        /* <DEDUP_REMOVED lines=20> */
[----:B------:R-:W-:Y:S02]  /*1940*/  @!P2 STS.64 [UR5+0x90], R8 ;  /* 0x00009008ff00a988 */ /* 0x000fe40008000a05 */
[----:B-1----:R-:W-:-:S04]  /*1950*/  IMAD.WIDE R14, R19, 0x2, R14 ;  /* 0x00000002130e7825 */ /* 0x002fc800078e020e */
[----:B---3--:R-:W-:-:S05]  /*1960*/  @!P1 IMAD.WIDE R16, R32, 0x8, R16 ;  /* 0x0000000820109825 */ /* 0x008fca00078e0210 */
[----:B------:R-:W-:Y:S01]  /*1970*/  @!P1 STG.E.64 desc[UR8][R16.64], R10 ;  /* 0x0000000a10009986 */ /* 0x000fe2000c101b08 */
[----:B------:R-:W-:Y:S06]  /*1980*/  BAR.SYNC.DEFER_BLOCKING 0x0 ;  /* 0x0000000000007b1d */ /* 0x000fec0000010000 */
[----:B------:R-:W2:Y:S04]  /*1990*/  LDG.E.U16 R20, desc[UR8][R12.64] ;  /* 0x000000080c147981 */ /* 0x000ea8000c1e1500 */
[----:B------:R0:W3:Y:S04]  /*19a0*/  LDG.E.U16 R21, desc[UR8][R12.64+0x2] ;  /* 0x000002080c157981 */ /* 0x0000e8000c1e1500 */
[----:B------:R-:W4:Y:S04]  /*19b0*/  LDG.E.U16 R18, desc[UR8][R14.64] ;  /* 0x000000080e127981 */ /* 0x000f28000c1e1500 */
[----:B------:R1:W5:Y:S01]  /*19c0*/  LDG.E.U16 R22, desc[UR8][R14.64+0x2] ;  /* 0x000002080e167981 */ /* 0x000362000c1e1500 */
[----:B------:R-:W-:-:S02]  /*19d0*/  MOV R19, 0x3f800000 ;  /* 0x3f80000000137802 */ /* 0x000fc40000000f00 */
[----:B------:R-:W-:Y:S01]  /*19e0*/  ISETP.NE.AND P4, PT, RZ, UR10, PT ;  /* 0x0000000aff007c0c */ /* 0x000fe2000bf85270 */
[----:B------:R-:W0:Y:S01]  /*19f0*/  LDS.64 R8, [UR5+0x90] ;  /* 0x00009005ff087984 */ /* 0x000e220008000a00 */
[----:B------:R-:W-:-:S04]  /*1a00*/  ISETP.GE.U32.AND P2, PT, R30, UR12, PT ;  /* 0x0000000c1e007c0c */ /* 0x000fc8000bf46070 */
[----:B------:R-:W-:-:S04]  /*1a10*/  ISETP.GE.AND.EX P2, PT, R29, UR13, PT, P2 ;  /* 0x0000000d1d007c0c */ /* 0x000fc8000bf46320 */
[----:B------:R-:W-:Y:S01]  /*1a20*/  ISETP.GT.U32.OR P2, PT, R2, 0x1df, P2 ;  /* 0x000001df0200780c */ /* 0x000fe20001744470 */
[----:B0-----:R-:W-:-:S04]  /*1a30*/  FMUL.FTZ R33, R8, UR6 ;  /* 0x0000000608217c20 */ /* 0x001fc80008410000 */
[C---:B------:R-:W-:Y:S01]  /*1a40*/  FMUL.FTZ R28, R33.reuse, R33 ;  /* 0x00000021211c7220 */ /* 0x040fe20000410000 */
[C---:B------:R-:W-:Y:S01]  /*1a50*/  FADD.FTZ R10, -R33.reuse, R4 ;  /* 0x00000004210a7221 */ /* 0x040fe20000010100 */
[----:B------:R-:W-:Y:S01]  /*1a60*/  FADD.FTZ R12, -R33, R5 ;  /* 0x00000005210c7221 */ /* 0x000fe20000010100 */
[----:B------:R-:W-:Y:S01]  /*1a70*/  IADD3 R5, R31, 0x20, RZ ;  /* 0x000000201f057810 */ /* 0x000fe20007ffe0ff */
[----:B------:R-:W-:Y:S01]  /*1a80*/  FFMA.FTZ R9, R9, UR6, -R28 ;  /* 0x0000000609097c23 */ /* 0x000fe2000801081c */
[----:B------:R-:W-:Y:S01]  /*1a90*/  IADD3 R4, R31, 0x30, RZ ;  /* 0x000000301f047810 */ /* 0x000fe20007ffe0ff */
[C---:B------:R-:W-:Y:S01]  /*1aa0*/  FADD.FTZ R23, -R33.reuse, R6 ;  /* 0x0000000621177221 */ /* 0x040fe20000010100 */
[----:B-1----:R-:W-:Y:S01]  /*1ab0*/  FADD.FTZ R14, -R33, R7 ;  /* 0x00000007210e7221 */ /* 0x002fe20000010100 */
[----:B------:R-:W-:Y:S01]  /*1ac0*/  ISETP.GE.U32.AND P3, PT, R5, UR12, PT ;  /* 0x0000000c05007c0c */ /* 0x000fe2000bf66070 */
[----:B------:R-:W-:Y:S01]  /*1ad0*/  FADD.FTZ R24, -R33, R24 ;  /* 0x0000001821187221 */ /* 0x000fe20000010100 */
[----:B------:R-:W-:Y:S01]  /*1ae0*/  FSETP.GTU.FTZ.AND P1, PT, R9, RZ, PT ;  /* 0x000000ff0900720b */ /* 0x000fe20003f3c000 */
[C---:B------:R-:W-:Y:S01]  /*1af0*/  FADD.FTZ R28, -R33.reuse, R25 ;  /* 0x00000019211c7221 */ /* 0x040fe20000010100 */
[----:B------:R-:W-:Y:S01]  /*1b00*/  SHF.R.S32.HI R7, RZ, 0x1f, R5 ;  /* 0x0000001fff077819 */ /* 0x000fe20000011405 */
[C---:B------:R-:W-:Y:S01]  /*1b10*/  FADD.FTZ R26, -R33.reuse, R26 ;  /* 0x0000001a211a7221 */ /* 0x040fe20000010100 */
[----:B------:R-:W-:Y:S01]  /*1b20*/  SHF.R.S32.HI R6, RZ, 0x1f, R4 ;  /* 0x0000001fff067819 */ /* 0x000fe20000011404 */
[----:B------:R-:W-:Y:S01]  /*1b30*/  FADD.FTZ R27, -R33, R27 ;  /* 0x0000001b211b7221 */ /* 0x000fe20000010100 */
[----:B------:R-:W-:-:S04]  /*1b40*/  ISETP.GE.AND.EX P3, PT, R7, UR13, PT, P3 ;  /* 0x0000000d07007c0c */ /* 0x000fc8000bf66330 */
[----:B------:R-:W-:-:S03]  /*1b50*/  ISETP.GT.U32.OR P3, PT, R2, 0x1df, P3 ;  /* 0x000001df0200780c */ /* 0x000fc60001f64470 */
[----:B------:R-:W0:Y:S02]  /*1b60*/  @P1 LDC R8, c[0x0][0x238] ;  /* 0x00008e00ff081b82 */ /* 0x000e240000000800 */
[----:B0-----:R-:W-:-:S04]  /*1b70*/  @P1 FADD.FTZ R9, R9, R8 ;  /* 0x0000000809091221 */ /* 0x001fc80000010000 */
[----:B------:R-:W0:Y:S01]  /*1b80*/  @P1 MUFU.RSQ R19, R9 ;  /* 0x0000000900131308 */ /* 0x000e220000001400 */
[----:B------:R-:W-:-:S04]  /*1b90*/  ISETP.GE.U32.AND P1, PT, R4, UR12, PT ;  /* 0x0000000c04007c0c */ /* 0x000fc8000bf26070 */
[----:B------:R-:W-:-:S04]  /*1ba0*/  ISETP.GE.AND.EX P1, PT, R6, UR13, PT, P1 ;  /* 0x0000000d06007c0c */ /* 0x000fc8000bf26310 */
[----:B------:R-:W-:Y:S01]  /*1bb0*/  ISETP.GT.U32.OR P1, PT, R2, 0x1df, P1 ;  /* 0x000001df0200780c */ /* 0x000fe20000f24470 */
[-C--:B0-----:R-:W-:Y:S01]  /*1bc0*/  FMUL.FTZ R10, R10, R19.reuse ;  /* 0x000000130a0a7220 */ /* 0x081fe20000410000 */
[-C--:B------:R-:W-:Y:S01]  /*1bd0*/  FMUL.FTZ R12, R12, R19.reuse ;  /* 0x000000130c0c7220 */ /* 0x080fe20000410000 */
[-C--:B------:R-:W-:Y:S01]  /*1be0*/  FMUL.FTZ R23, R23, R19.reuse ;  /* 0x0000001317177220 */ /* 0x080fe20000410000 */
[----:B--2---:R-:W-:Y:S01]  /*1bf0*/  SHF.L.U32 R16, R20, 0x10, RZ ;  /* 0x0000001014107819 */ /* 0x004fe200000006ff */
[-C--:B------:R-:W-:Y:S01]  /*1c00*/  FMUL.FTZ R20, R28, R19.reuse ;  /* 0x000000131c147220 */ /* 0x080fe20000410000 */
[----:B---3--:R-:W-:Y:S01]  /*1c10*/  SHF.L.U32 R17, R21, 0x10, RZ ;  /* 0x0000001015117819 */ /* 0x008fe200000006ff */
[-C--:B------:R-:W-:Y:S01]  /*1c20*/  FMUL.FTZ R21, R24, R19.reuse ;  /* 0x0000001318157220 */ /* 0x080fe20000410000 */
[----:B----4-:R-:W-:Y:S01]  /*1c30*/  SHF.L.U32 R9, R18, 0x10, RZ ;  /* 0x0000001012097819 */ /* 0x010fe200000006ff */
[-C--:B------:R-:W-:Y:S01]  /*1c40*/  FMUL.FTZ R18, R26, R19.reuse ;  /* 0x000000131a127220 */ /* 0x080fe20000410000 */
[----:B-----5:R-:W-:Y:S01]  /*1c50*/  SHF.L.U32 R8, R22, 0x10, RZ ;  /* 0x0000001016087819 */ /* 0x020fe200000006ff */
[-C--:B------:R-:W-:Y:S01]  /*1c60*/  FMUL.FTZ R22, R14, R19.reuse ;  /* 0x000000130e167220 */ /* 0x080fe20000410000 */
[----:B------:R-:W-:Y:S01]  /*1c70*/  FMUL.FTZ R19, R27, R19 ;  /* 0x000000131b137220 */ /* 0x000fe20000410000 */
        /* <DEDUP_REMOVED lines=13> */
.L_x_4695:
        /* <DEDUP_REMOVED lines=13> */
.L_x_4697:
[----:B------:R-:W-:Y:S05]  /*1e20*/  BSYNC B0 ;  /* 0x0000000000007941 */ /* 0x000fea0003800000 */
.L_x_4696:
        /* <DEDUP_REMOVED lines=13> */
.L_x_4698:
        /* <DEDUP_REMOVED lines=13> */
.L_x_4700:
[----:B------:R-:W-:Y:S05]  /*1fd0*/  BSYNC B0 ;  /* 0x0000000000007941 */ /* 0x000fea0003800000 */
.L_x_4699:
        /* <DEDUP_REMOVED lines=13> */
.L_x_4701:
        /* <DEDUP_REMOVED lines=13> */
.L_x_4703:
[----:B------:R-:W-:Y:S05]  /*2180*/  BSYNC B0 ;  /* 0x0000000000007941 */ /* 0x000fea0003800000 */
.L_x_4702:
        /* <DEDUP_REMOVED lines=13> */
.L_x_4704:
        /* <DEDUP_REMOVED lines=12> */
.L_x_4706:
[----:B------:R-:W-:Y:S05]  /*2320*/  BSYNC B0 ;  /* 0x0000000000007941 */ /* 0x000fea0003800000 */
.L_x_4705:
[----:B-1----:R-:W1:Y:S01]  /*2330*/  LDC R5, c[0x0][0x10] ;  /* 0x00000400ff057b82 */ /* 0x002e620000000800 */
[----:B------:R-:W-:Y:S02]  /*2340*/  IADD3 R0, R0, 0x1, RZ ;  /* 0x0000000100007810 */ /* 0x000fe40007ffe0ff */
[----:B-1----:R-:W-:-:S04]  /*2350*/  IADD3 R32, R5, R32, RZ ;  /* 0x0000002005207210 */ /* 0x002fc80007ffe0ff */
[----:B------:R-:W-:-:S13]  /*2360*/  ISETP.GE.AND P1, PT, R32, UR4, PT ;  /* 0x0000000420007c0c */ /* 0x000fda000bf26270 */
[----:B------:R-:W-:Y:S05]  /*2370*/  @!P1 BRA `(.L_x_4707) ;  /* 0xffffffdc00789947 */ /* 0x000fea000383ffff */
[----:B------:R-:W-:Y:S05]  /*2380*/  EXIT ;  /* 0x000000000000794d */ /* 0x000fea0003800000 */
.L_x_4708:
        /* <DEDUP_REMOVED lines=15> */
.L_x_5205:


//--------------------- .text._Z35group_norm_nhwc_fwd_one_pass_kernelI11Fp32IOBf16WLi128ELi60ELi480EEv26Group_norm_nhwc_fwd_params --------------------------
	.section	.text._Z35group_norm_nhwc_fwd_one_pass_kernelI11Fp32IOBf16WLi128ELi60ELi480EEv26Group_norm_nhwc_fwd_params,"ax",@progbits
	.align	128
        .global         _Z35group_norm_nhwc_fwd_one_pass_kernelI11Fp32IOBf16WLi128ELi60ELi480EEv26Group_norm_nhwc_fwd_params
        .type           _Z35group_norm_nhwc_fwd_one_pass_kernelI11Fp32IOBf16WLi128ELi60ELi480EEv26Group_norm_nhwc_fwd_params,@function
        .size           _Z35group_norm_nhwc_fwd_one_pass_kernelI11Fp32IOBf16WLi128ELi60ELi480EEv26Group_norm_nhwc_fwd_params,(.L_x_5206 - _Z35group_norm_nhwc_fwd_one_pass_kernelI11Fp32IOBf16WLi128ELi60ELi480EEv26Group_norm_nhwc_fwd_params)
        .other          _Z35group_norm_nhwc_fwd_one_pass_kernelI11Fp32IOBf16WLi128ELi60ELi480EEv26Group_norm_nhwc_fwd_params,@"STO_CUDA_ENTRY STV_DEFAULT"
_Z35group_norm_nhwc_fwd_one_pass_kernelI11Fp32IOBf16WLi128ELi60ELi480EEv26Group_norm_nhwc_fwd_params:
.text._Z35group_norm_nhwc_fwd_one_pass_kernelI11Fp32IOBf16WLi128ELi60ELi480EEv26Group_norm_nhwc_fwd_params:
        /* <DEDUP_REMOVED lines=45> */
.L_x_4745:
[----:B------:R-:W0:Y:S01]  /*02d0*/  LDC R21, c[0x0][0x288] ;  /* 0x0000a200ff157b82 */ /* 0x000e220000000800 */
[----:B------:R-:W-:Y:S01]  /*02e0*/  ULDC.64 UR14, c[0x0][0x278] ;  /* 0x00009e00000e7ab9 */ /* 0x000fe20000000a00 */
[----:B------:R-:W-:-:S06]  /*02f0*/  ULDC.64 UR12, c[0x0][0x280] ;  /* 0x0000a000000c7ab9 */ /* 0x000fcc0000000a00 */
[----:B------:R-:W1:Y:S08]  /*0300*/  LDC R25, c[0x0][0x294] ;  /* 0x0000a500ff197b82 */ /* 0x000e700000000800 */
[----:B------:R-:W2:Y:S01]  /*0310*/  @P4 LDC.64 R36, c[0x0][0x220] ;  /* 0x00008800ff244b82 */ /* 0x000ea20000000a00 */
[----:B0-----:R-:W-:-:S07]  /*0320*/  IABS R17, R21 ;  /* 0x0000001500117213 */ /* 0x001fce0000000000 */
[----:B------:R-:W0:Y:S01]  /*0330*/  @P3 LDC.64 R38, c[0x0][0x220] ;  /* 0x00008800ff263b82 */ /* 0x000e220000000a00 */
[----:B------:R-:W3:Y:S07]  /*0340*/  I2F.RP R16, R17 ;  /* 0x0000001100107306 */ /* 0x000eee0000209400 */
[----:B------:R-:W4:Y:S08]  /*0350*/  @P2 LDC.64 R26, c[0x0][0x220] ;  /* 0x00008800ff1a2b82 */ /* 0x000f300000000a00 */
[----:B------:R-:W5:Y:S01]  /*0360*/  @P1 LDC.64 R28, c[0x0][0x270] ;  /* 0x00009c00ff1c1b82 */ /* 0x000f620000000a00 */
[----:B---3--:R-:W3:Y:S02]  /*0370*/  MUFU.RCP R16, R16 ;  /* 0x0000001000107308 */ /* 0x008ee40000001000 */
[----:B---3--:R-:W-:-:S06]  /*0380*/  IADD3 R14, R16, 0xffffffe, RZ ;  /* 0x0ffffffe100e7810 */ /* 0x008fcc0007ffe0ff */
[----:B------:R3:W1:Y:S02]  /*0390*/  F2I.FTZ.U32.TRUNC.NTZ R15, R14 ;  /* 0x0000000e000f7305 */ /* 0x000664000021f000 */
[----:B---3--:R-:W-:Y:S02]  /*03a0*/  MOV R14, RZ ;  /* 0x000000ff000e7202 */ /* 0x008fe40000000f00 */
[----:B-1----:R-:W-:-:S05]  /*03b0*/  IADD3 R18, RZ, -R15, RZ ;  /* 0x8000000fff127210 */ /* 0x002fca0007ffe0ff */
        /* <DEDUP_REMOVED lines=8> */
[----:B------:R-:W1:Y:S03]  /*0440*/  @P4 LDC.64 R18, c[0x0][0x270] ;  /* 0x00009c00ff124b82 */ /* 0x000e660000000a00 */
[----:B------:R-:W-:-:S13]  /*0450*/  ISETP.GT.U32.AND P6, PT, R17, R16, PT ;  /* 0x000000101100720c */ /* 0x000fda0003fc4070 */
[-C--:B------:R-:W-:Y:S02]  /*0460*/  @!P6 IADD3 R16, R16, -R17.reuse, RZ ;  /* 0x800000111010e210 */ /* 0x080fe40007ffe0ff */
[----:B------:R-:W-:Y:S02]  /*0470*/  @!P6 IADD3 R15, R15, 0x1, RZ ;  /* 0x000000010f0fe810 */ /* 0x000fe40007ffe0ff */
[----:B------:R-:W-:Y:S02]  /*0480*/  ISETP.GE.U32.AND P0, PT, R16, R17, PT ;  /* 0x000000111000720c */ /* 0x000fe40003f06070 */
[----:B------:R-:W-:Y:S02]  /*0490*/  ISETP.NE.AND P6, PT, R21, RZ, PT ;  /* 0x000000ff1500720c */ /* 0x000fe40003fc5270 */
[----:B------:R-:W-:-:S09]  /*04a0*/  SHF.R.S32.HI R16, RZ, 0x1f, R44 ;  /* 0x0000001fff107819 */ /* 0x000fd2000001142c */
[----:B------:R-:W-:-:S04]  /*04b0*/  @P0 IADD3 R15, R15, 0x1, RZ ;  /* 0x000000010f0f0810 */ /* 0x000fc80007ffe0ff */
[----:B------:R-:W-:Y:S01]  /*04c0*/  MOV R17, R15 ;  /* 0x0000000f00117202 */ /* 0x000fe20000000f00 */
[----:B------:R-:W-:-:S03]  /*04d0*/  IMAD.WIDE.U32 R14, R0, -0x77777777, RZ ;  /* 0x88888889000e7825 */ /* 0x000fc600078e00ff */
[----:B------:R-:W-:Y:S02]  /*04e0*/  @!P5 IADD3 R17, -R17, RZ, RZ ;  /* 0x000000ff1111d210 */ /* 0x000fe40007ffe1ff */
[----:B------:R-:W-:Y:S02]  /*04f0*/  @!P6 LOP3.LUT R17, RZ, R21, RZ, 0x33, !PT ;  /* 0x00000015ff11e212 */ /* 0x000fe400078e33ff */
[----:B------:R-:W-:Y:S02]  /*0500*/  SHF.R.U32.HI R14, RZ, 0x4, R15 ;  /* 0x00000004ff0e7819 */ /* 0x000fe4000001160f */
[----:B------:R-:W-:-:S03]  /*0510*/  IADD3 R43, -R17, RZ, RZ ;  /* 0x000000ff112b7210 */ /* 0x000fc60007ffe1ff */
[----:B------:R-:W-:Y:S01]  /*0520*/  IMAD R42, R25, UR7, R14 ;  /* 0x00000007192a7c24 */ /* 0x000fe2000f8e020e */
[----:B------:R-:W-:Y:S01]  /*0530*/  SHF.R.S32.HI R14, RZ, 0x1f, R17 ;  /* 0x0000001fff0e7819 */ /* 0x000fe20000011411 */
[----:B------:R-:W-:Y:S01]  /*0540*/  IMAD R43, R21, R43, R6 ;  /* 0x0000002b152b7224 */ /* 0x000fe200078e0206 */
[----:B------:R-:W3:Y:S02]  /*0550*/  @P2 LDC.64 R24, c[0x0][0x270] ;  /* 0x00009c00ff182b82 */ /* 0x000ee40000000a00 */
[C---:B------:R-:W-:Y:S01]  /*0560*/  IADD3 R32, R42.reuse, 0x40, RZ ;  /* 0x000000402a207810 */ /* 0x040fe20007ffe0ff */
[----:B------:R-:W-:Y:S01]  /*0570*/  IMAD R43, R43, 0x3c, RZ ;  /* 0x0000003c2b2b7824 */ /* 0x000fe200078e02ff */
[----:B------:R-:W-:Y:S01]  /*0580*/  IADD3 R51, R42, 0x60, RZ ;  /* 0x000000602a337810 */ /* 0x000fe20007ffe0ff */
[----:B------:R-:W-:Y:S01]  /*0590*/  IMAD R14, R14, UR12, RZ ;  /* 0x0000000c0e0e7c24 */ /* 0x000fe2000f8e02ff */
[----:B------:R-:W-:Y:S02]  /*05a0*/  ISETP.GE.U32.AND P6, PT, R32, UR14, PT ;  /* 0x0000000e20007c0c */ /* 0x000fe4000bfc6070 */
[----:B------:R-:W2:Y:S01]  /*05b0*/  @P3 LDC.64 R20, c[0x0][0x270] ;  /* 0x00009c00ff143b82 */ /* 0x000ea20000000a00 */
[----:B------:R-:W-:Y:S01]  /*05c0*/  IADD3 R46, P0, R44, R43, RZ ;  /* 0x0000002b2c2e7210 */ /* 0x000fe20007f1e0ff */
[----:B------:R-:W-:Y:S01]  /*05d0*/  IMAD R49, R17, UR13, R14 ;  /* 0x0000000d11317c24 */ /* 0x000fe2000f8e020e */
[----:B------:R-:W-:-:S02]  /*05e0*/  SHF.R.S32.HI R33, RZ, 0x1f, R32 ;  /* 0x0000001fff217819 */ /* 0x000fc40000011420 */
[----:B------:R-:W-:Y:S01]  /*05f0*/  LEA.HI.X.SX32 R47, R43, R16, 0x1, P0 ;  /* 0x000000102b2f7211 */ /* 0x000fe200000f0eff */
[----:B-1----:R-:W-:Y:S01]  /*0600*/  @P4 IMAD R16, R7, R18, RZ ;  /* 0x0000001207104224 */ /* 0x002fe200078e02ff */
[----:B------:R-:W-:Y:S01]  /*0610*/  ISETP.GE.AND.EX P6, PT, R33, UR15, PT, P6 ;  /* 0x0000000f21007c0c */ /* 0x000fe2000bfc6360 */
[----:B------:R-:W-:-:S03]  /*0620*/  IMAD.WIDE.U32 R46, R17, UR12, R46 ;  /* 0x0000000c112e7c25 */ /* 0x000fc6000f8e002e */
[----:B------:R-:W-:Y:S01]  /*0630*/  ISETP.LT.U32.AND P6, PT, R0, 0x1e0, !P6 ;  /* 0x000001e00000780c */ /* 0x000fe200077c1070 */
[----:B------:R-:W-:Y:S01]  /*0640*/  @P4 IMAD R31, R23, R19, R16 ;  /* 0x00000013171f4224 */ /* 0x000fe200078e0210 */
[----:B------:R-:W-:Y:S01]  /*0650*/  IADD3 R49, R47, R49, RZ ;  /* 0x000000312f317210 */ /* 0x000fe20007ffe0ff */
[----:B---3--:R-:W-:Y:S01]  /*0660*/  @P2 IMAD R34, R11, R24, RZ ;  /* 0x000000180b222224 */ /* 0x008fe200078e02ff */
[----:B------:R-:W-:Y:S02]  /*0670*/  @P4 MOV R48, R46 ;  /* 0x0000002e00304202 */ /* 0x000fe40000000f00 */
[----:B------:R-:W-:Y:S01]  /*0680*/  IADD3 R16, R42, 0x50, RZ ;  /* 0x000000502a107810 */ /* 0x000fe20007ffe0ff */
[----:B------:R-:W-:Y:S02]  /*0690*/  @P2 IMAD R41, R4, R25, R34 ;  /* 0x0000001904292224 */ /* 0x000fe400078e0222 */
[----:B------:R-:W-:Y:S01]  /*06a0*/  @P4 IMAD.WIDE.U32 R22, R23, R18, R48 ;  /* 0x0000001217164225 */ /* 0x000fe200078e0030 */
[----:B------:R-:W-:-:S03]  /*06b0*/  ISETP.GE.U32.AND P5, PT, R16, UR14, PT ;  /* 0x0000000e10007c0c */ /* 0x000fc6000bfa6070 */
[----:B------:R-:W1:Y:S01]  /*06c0*/  @P6 LDC.64 R14, c[0x0][0x270] ;  /* 0x00009c00ff0e6b82 */ /* 0x000e620000000a00 */
[----:B------:R-:W-:Y:S01]  /*06d0*/  SHF.R.S32.HI R17, RZ, 0x1f, R16 ;  /* 0x0000001fff117819 */ /* 0x000fe20000011410 */
[----:B--2---:R-:W-:Y:S01]  /*06e0*/  @P3 IMAD R30, R9, R20, RZ ;  /* 0x00000014091e3224 */ /* 0x004fe200078e02ff */
[----:B------:R-:W-:Y:S01]  /*06f0*/  @P4 IADD3 R23, R23, R31, RZ ;  /* 0x0000001f17174210 */ /* 0x000fe20007ffe0ff */
[----:B-----5:R-:W-:Y:S01]  /*0700*/  @P1 IMAD R34, R13, R28, RZ ;  /* 0x0000001c0d221224 */ /* 0x020fe200078e02ff */
[----:B------:R-:W-:Y:S01]  /*0710*/  @P3 MOV R31, R49 ;  /* 0x00000031001f3202 */ /* 0x000fe20000000f00 */
[----:B------:R-:W-:Y:S01]  /*0720*/  @P3 IMAD R35, R3, R21, R30 ;  /* 0x0000001503233224 */ /* 0x000fe200078e021e */
[----:B------:R-:W-:Y:S01]  /*0730*/  @P3 MOV R30, R46 ;  /* 0x0000002e001e3202 */ /* 0x000fe20000000f00 */
[----:B------:R-:W2:Y:S01]  /*0740*/  @P1 LDC.64 R18, c[0x0][0x220] ;  /* 0x00008800ff121b82 */ /* 0x000ea20000000a00 */
[----:B------:R-:W-:Y:S01]  /*0750*/  ISETP.GE.AND.EX P5, PT, R17, UR15, PT, P5 ;  /* 0x0000000f11007c0c */ /* 0x000fe2000bfa6350 */
[----:B------:R-:W-:Y:S01]  /*0760*/  @P1 IMAD R29, R5, R29, R34 ;  /* 0x0000001d051d1224 */ /* 0x000fe200078e0222 */
[----:B------:R-:W-:Y:S01]  /*0770*/  @P4 LEA R36, P0, R22, R36, 0x2 ;  /* 0x0000002416244211 */ /* 0x000fe200078010ff */
[----:B------:R-:W-:Y:S01]  /*0780*/  @P3 IMAD.WIDE.U32 R20, R3, R20, R30 ;  /* 0x0000001403143225 */ /* 0x000fe200078e001e */
[----:B------:R-:W-:-:S02]  /*0790*/  ISETP.LT.U32.AND P5, PT, R0, 0x1e0, !P5 ;  /* 0x000001e00000780c */ /* 0x000fc40006fa1070 */
[----:B------:R-:W-:Y:S02]  /*07a0*/  @P4 LEA.HI.X R37, R22, R37, R23, 0x2, P0 ;  /* 0x0000002516254211 */ /* 0x000fe400000f1417 */
[----:B------:R-:W-:Y:S01]  /*07b0*/  @P2 MOV R30, R46 ;  /* 0x0000002e001e2202 */ /* 0x000fe20000000f00 */
[----:B------:R-:W3:Y:S01]  /*07c0*/  @P6 LDC.64 R22, c[0x0][0x220] ;  /* 0x00008800ff166b82 */ /* 0x000ee20000000a00 */
[----:B------:R-:W-:Y:S02]  /*07d0*/  @P2 MOV R31, R49 ;  /* 0x00000031001f2202 */ /* 0x000fe40000000f00 */
[----:B------:R-:W-:Y:S02]  /*07e0*/  @P3 IADD3 R21, R21, R35, RZ ;  /* 0x0000002315153210 */ /* 0x000fe40007ffe0ff */
[----:B0-----:R-:W-:Y:S01]  /*07f0*/  @P3 LEA R38, P0, R20, R38, 0x2 ;  /* 0x0000002614263211 */ /* 0x001fe200078010ff */
[----:B------:R-:W-:Y:S01]  /*0800*/  @P2 IMAD.WIDE.U32 R24, R4, R24, R30 ;  /* 0x0000001804182225 */ /* 0x000fe200078e001e */
[----:B------:R-:W-:-:S02]  /*0810*/  @P1 MOV R30, R46 ;  /* 0x0000002e001e1202 */ /* 0x000fc40000000f00 */
[----:B------:R-:W-:Y:S01]  /*0820*/  @P3 LEA.HI.X R39, R20, R39, R21, 0x2, P0 ;  /* 0x0000002714273211 */ /* 0x000fe200000f1415 */
[----:B-1----:R-:W-:Y:S01]  /*0830*/  @P6 IMAD R33, R33, R14, RZ ;  /* 0x0000000e21216224 */ /* 0x002fe200078e02ff */
[----:B------:R-:W-:Y:S01]  /*0840*/  @P2 IADD3 R25, R25, R41, RZ ;  /* 0x0000002919192210 */ /* 0x000fe20007ffe0ff */
[----:B------:R-:W0:Y:S01]  /*0850*/  @P5 LDC.64 R20, c[0x0][0x270] ;  /* 0x00009c00ff145b82 */ /* 0x000e220000000a00 */
[----:B----4-:R-:W-:Y:S01]  /*0860*/  @P2 LEA R26, P0, R24, R26, 0x2 ;  /* 0x0000001a181a2211 */ /* 0x010fe200078010ff */
[----:B------:R-:W-:Y:S01]  /*0870*/  @P6 IMAD R33, R32, R15, R33 ;  /* 0x0000000f20216224 */ /* 0x000fe200078e0221 */
[----:B------:R-:W-:Y:S02]  /*0880*/  @P1 MOV R31, R49 ;  /* 0x00000031001f1202 */ /* 0x000fe40000000f00 */
[----:B------:R-:W-:Y:S02]  /*0890*/  @P2 LEA.HI.X R27, R24, R27, R25, 0x2, P0 ;  /* 0x0000001b181b2211 */ /* 0x000fe400000f1419 */
[----:B------:R-:W-:Y:S01]  /*08a0*/  @P6 MOV R24, R46 ;  /* 0x0000002e00186202 */ /* 0x000fe20000000f00 */
[----:B------:R-:W-:Y:S01]  /*08b0*/  @P1 IMAD.WIDE.U32 R30, R5, R28, R30 ;  /* 0x0000001c051e1225 */ /* 0x000fe200078e001e */
[----:B------:R-:W-:-:S04]  /*08c0*/  @P6 MOV R25, R49 ;  /* 0x0000003100196202 */ /* 0x000fc80000000f00 */
[----:B------:R-:W-:Y:S01]  /*08d0*/  @P1 IADD3 R28, R31, R29, RZ ;  /* 0x0000001d1f1c1210 */ /* 0x000fe20007ffe0ff */
[----:B------:R-:W-:Y:S01]  /*08e0*/  @P6 IMAD.WIDE.U32 R14, R32, R14, R24 ;  /* 0x0000000e200e6225 */ /* 0x000fe200078e0018 */
[C---:B--2---:R-:W-:Y:S01]  /*08f0*/  @P1 LEA R18, P0, R30.reuse, R18, 0x2 ;  /* 0x000000121e121211 */ /* 0x044fe200078010ff */
[----:B------:R-:W1:Y:S01]  /*0900*/  @P5 LDC.64 R24, c[0x0][0x220] ;  /* 0x00008800ff185b82 */ /* 0x000e620000000a00 */
[----:B------:R-:W-:Y:S02]  /*0910*/  SHF.R.S32.HI R31, RZ, 0x1f, R51 ;  /* 0x0000001fff1f7819 */ /* 0x000fe40000011433 */
[----:B------:R-:W-:Y:S02]  /*0920*/  @P1 LEA.HI.X R19, R30, R19, R28, 0x2, P0 ;  /* 0x000000131e131211 */ /* 0x000fe400000f141c */
[----:B------:R-:W-:Y:S02]  /*0930*/  @P6 IADD3 R15, R15, R33, RZ ;  /* 0x000000210f0f6210 */ /* 0x000fe40007ffe0ff */
[----:B---3--:R-:W-:Y:S01]  /*0940*/  @P6 LEA R28, P0, R14, R22, 0x2 ;  /* 0x000000160e1c6211 */ /* 0x008fe200078010ff */
[----:B0-----:R-:W-:Y:S01]  /*0950*/  @P5 IMAD R17, R17, R20, RZ ;  /* 0x0000001411115224 */ /* 0x001fe200078e02ff */
[----:B------:R-:W-:-:S02]  /*0960*/  @P5 MOV R22, R46 ;  /* 0x0000002e00165202 */ /* 0x000fc40000000f00 */
[----:B------:R-:W-:Y:S01]  /*0970*/  @P6 LEA.HI.X R29, R14, R23, R15, 0x2, P0 ;  /* 0x000000170e1d6211 */ /* 0x000fe200000f140f */
[C---:B------:R-:W-:Y:S01]  /*0980*/  @P5 IMAD R17, R16.reuse, R21, R17 ;  /* 0x0000001510115224 */ /* 0x040fe200078e0211 */
[----:B------:R-:W-:Y:S02]  /*0990*/  ISETP.GE.U32.AND P0, PT, R51, UR14, PT ;  /* 0x0000000e33007c0c */ /* 0x000fe4000bf06070 */
[----:B------:R-:W-:Y:S02]  /*09a0*/  @P5 MOV R23, R49 ;  /* 0x0000003100175202 */ /* 0x000fe40000000f00 */
[----:B------:R-:W-:Y:S02]  /*09b0*/  ISETP.GE.AND.EX P0, PT, R31, UR15, PT, P0 ;  /* 0x0000000f1f007c0c */ /* 0x000fe4000bf06300 */
[----:B------:R-:W-:Y:S01]  /*09c0*/  MOV R15, RZ ;  /* 0x000000ff000f7202 */ /* 0x000fe20000000f00 */
[----:B------:R-:W-:Y:S01]  /*09d0*/  @P5 IMAD.WIDE.U32 R22, R16, R20, R22 ;  /* 0x0000001410165225 */ /* 0x000fe200078e0016 */
[----:B------:R-:W-:-:S02]  /*09e0*/  MOV R14, RZ ;  /* 0x000000ff000e7202 */ /* 0x000fc40000000f00 */
[----:B------:R-:W-:Y:S02]  /*09f0*/  ISETP.LT.U32.AND P0, PT, R0, 0x1e0, !P0 ;  /* 0x000001e00000780c */ /* 0x000fe40004701070 */
[----:B------:R-:W-:Y:S02]  /*0a00*/  @P5 IADD3 R16, R23, R17, RZ ;  /* 0x0000001117105210 */ /* 0x000fe40007ffe0ff */
[----:B------:R0:W2:Y:S01]  /*0a10*/  @P6 LDG.E.64 R14, desc[UR8][R28.64] ;  /* 0x000000081c0e6981 */ /* 0x0000a2000c1e1b00 */
[C---:B-1----:R-:W-:Y:S02]  /*0a20*/  @P5 LEA R20, P6, R22.reuse, R24, 0x2 ;  /* 0x0000001816145211 */ /* 0x042fe400078c10ff */
[----:B------:R-:W-:Y:S02]  /*0a30*/  SHF.R.S32.HI R45, RZ, 0x1f, R12 ;  /* 0x0000001fff2d7819 */ /* 0x000fe4000001140c */
[----:B------:R-:W-:Y:S02]  /*0a40*/  @P5 LEA.HI.X R21, R22, R25, R16, 0x2, P6 ;  /* 0x0000001916155211 */ /* 0x000fe400030f1410 */
[----:B------:R-:W-:-:S02]  /*0a50*/  ISETP.GE.U32.AND P6, PT, R12, UR14, PT ;  /* 0x0000000e0c007c0c */ /* 0x000fc4000bfc6070 */
[----:B------:R-:W1:Y:S01]  /*0a60*/  @P0 LDC.64 R34, c[0x0][0x270] ;  /* 0x00009c00ff220b82 */ /* 0x000e620000000a00 */
[----:B0-----:R-:W-:Y:S02]  /*0a70*/  CS2R R28, SRZ ;  /* 0x00000000001c7805 */ /* 0x001fe4000001ff00 */
[----:B------:R-:W-:-:S04]  /*0a80*/  ISETP.GE.AND.EX P6, PT, R45, UR15, PT, P6 ;  /* 0x0000000f2d007c0c */ /* 0x000fc8000bfc6360 */
[----:B------:R-:W-:Y:S01]  /*0a90*/  ISETP.GT.U32.OR P6, PT, R0, 0x1df, P6 ;  /* 0x000001df0000780c */ /* 0x000fe200037c4470 */
[----:B------:R0:W3:Y:S01]  /*0aa0*/  @P4 LDG.E.64 R28, desc[UR8][R36.64] ;  /* 0x00000008241c4981 */ /* 0x0000e2000c1e1b00 */
[----:B------:R-:W4:Y:S11]  /*0ab0*/  @P0 LDC.64 R24, c[0x0][0x220] ;  /* 0x00008800ff180b82 */ /* 0x000f360000000a00 */
[----:B------:R-:W5:Y:S01]  /*0ac0*/  @!P6 LDC.64 R22, c[0x0][0x270] ;  /* 0x00009c00ff16eb82 */ /* 0x000f620000000a00 */
[----:B-1----:R-:W-:Y:S01]  /*0ad0*/  @P0 IMAD R16, R31, R34, RZ ;  /* 0x000000221f100224 */ /* 0x002fe200078e02ff */
[----:B------:R-:W-:-:S02]  /*0ae0*/  CS2R R30, SRZ ;  /* 0x00000000001e7805 */ /* 0x000fc4000001ff00 */
[----:B------:R-:W-:Y:S01]  /*0af0*/  @P0 MOV R40, R46 ;  /* 0x0000002e00280202 */ /* 0x000fe20000000f00 */
[C---:B------:R-:W-:Y:S01]  /*0b00*/  @P0 IMAD R53, R51.reuse, R35, R16 ;  /* 0x0000002333350224 */ /* 0x040fe200078e0210 */
[----:B------:R-:W-:Y:S02]  /*0b10*/  @P0 MOV R41, R49 ;  /* 0x0000003100290202 */ /* 0x000fe40000000f00 */
[----:B------:R-:W1:Y:S01]  /*0b20*/  @!P6 LDC.64 R16, c[0x0][0x220] ;  /* 0x00008800ff10eb82 */ /* 0x000e620000000a00 */
[----:B------:R-:W-:Y:S01]  /*0b30*/  CS2R R32, SRZ ;  /* 0x0000000000207805 */ /* 0x000fe2000001ff00 */
[----:B------:R4:W2:Y:S01]  /*0b40*/  @P3 LDG.E.64 R30, desc[UR8][R38.64] ;  /* 0x00000008261e3981 */ /* 0x0008a2000c1e1b00 */
[----:B------:R-:W-:Y:S01]  /*0b50*/  @P0 IMAD.WIDE.U32 R40, R51, R34, R40 ;  /* 0x0000002233280225 */ /* 0x000fe200078e0028 */
[----:B------:R-:W-:-:S03]  /*0b60*/  CS2R R34, SRZ ;  /* 0x0000000000227805 */ /* 0x000fc6000001ff00 */
[----:B------:R-:W2:Y:S01]  /*0b70*/  @P2 LDG.E.64 R32, desc[UR8][R26.64] ;  /* 0x000000081a202981 */ /* 0x000ea2000c1e1b00 */
[----:B0-----:R-:W-:-:S03]  /*0b80*/  CS2R R36, SRZ ;  /* 0x0000000000247805 */ /* 0x001fc6000001ff00 */
[----:B------:R0:W2:Y:S01]  /*0b90*/  @P1 LDG.E.64 R34, desc[UR8][R18.64] ;  /* 0x0000000812221981 */ /* 0x0000a2000c1e1b00 */
[----:B-----5:R-:W-:Y:S01]  /*0ba0*/  @!P6 IMAD R50, R45, R22, RZ ;  /* 0x000000162d32e224 */ /* 0x020fe200078e02ff */
[----:B----4-:R-:W-:Y:S02]  /*0bb0*/  @P0 IADD3 R38, R41, R53, RZ ;  /* 0x0000003529260210 */ /* 0x010fe40007ffe0ff */
[----:B------:R2:W4:Y:S01]  /*0bc0*/  @P5 LDG.E.64 R36, desc[UR8][R20.64] ;  /* 0x0000000814245981 */ /* 0x000522000c1e1b00 */
[----:B------:R-:W-:Y:S01]  /*0bd0*/  @P0 LEA R24, P5, R40, R24, 0x2 ;  /* 0x0000001828180211 */ /* 0x000fe200078a10ff */
[----:B------:R-:W-:Y:S01]  /*0be0*/  @!P6 IMAD R51, R12, R23, R50 ;  /* 0x000000170c33e224 */ /* 0x000fe200078e0232 */
[----:B0-----:R-:W-:Y:S02]  /*0bf0*/  @!P6 MOV R18, R46 ;  /* 0x0000002e0012e202 */ /* 0x001fe40000000f00 */
[----:B------:R-:W-:Y:S02]  /*0c00*/  @!P6 MOV R19, R49 ;  /* 0x000000310013e202 */ /* 0x000fe40000000f00 */
[----:B------:R-:W-:Y:S01]  /*0c10*/  @P0 LEA.HI.X R25, R40, R25, R38, 0x2, P5 ;  /* 0x0000001928190211 */ /* 0x000fe200028f1426 */
[----:B------:R-:W-:Y:S01]  /*0c20*/  @!P6 IMAD.WIDE.U32 R22, R12, R22, R18 ;  /* 0x000000160c16e225 */ /* 0x000fe200078e0012 */
[----:B------:R-:W-:-:S02]  /*0c30*/  CS2R R38, SRZ ;  /* 0x0000000000267805 */ /* 0x000fc4000001ff00 */
[----:B------:R-:W-:Y:S02]  /*0c40*/  CS2R R40, SRZ ;  /* 0x0000000000287805 */ /* 0x000fe4000001ff00 */
[----:B------:R-:W-:Y:S02]  /*0c50*/  @!P6 IADD3 R23, R23, R51, RZ ;  /* 0x000000331717e210 */ /* 0x000fe40007ffe0ff */
[C---:B-1----:R-:W-:Y:S01]  /*0c60*/  @!P6 LEA R16, P5, R22.reuse, R16, 0x2 ;  /* 0x000000101610e211 */ /* 0x042fe200078a10ff */
[----:B------:R-:W5:Y:S03]  /*0c70*/  @P0 LDG.E.64 R38, desc[UR8][R24.64] ;  /* 0x0000000818260981 */ /* 0x000f66000c1e1b00 */
[----:B------:R-:W-:-:S05]  /*0c80*/  @!P6 LEA.HI.X R17, R22, R17, R23, 0x2, P5 ;  /* 0x000000111611e211 */ /* 0x000fca00028f1417 */
[----:B------:R0:W5:Y:S01]  /*0c90*/  @!P6 LDG.E.64 R40, desc[UR8][R16.64] ;  /* 0x000000081028e981 */ /* 0x000162000c1e1b00 */
        /* <DEDUP_REMOVED lines=26> */
[----:B----4-:R-:W-:Y:S01]  /*0e40*/  FADD.FTZ R18, R36, R37 ;  /* 0x0000002524127221 */ /* 0x010fe20000010000 */
[----:B------:R-:W-:Y:S01]  /*0e50*/  FADD.FTZ R16, R16, R21 ;  /* 0x0000001510107221 */ /* 0x000fe20000010000 */
[----:B------:R-:W-:Y:S01]  /*0e60*/  FFMA.FTZ R19, R14, R14, R19 ;  /* 0x0000000e0e137223 */ /* 0x000fe20000010013 */
[----:B------:R-:W-:Y:S01]  /*0e70*/  FMUL.FTZ R21, R37, R37 ;  /* 0x0000002525157220 */ /* 0x000fe20000410000 */
[----:B------:R-:W-:-:S02]  /*0e80*/  FADD.FTZ R17, R17, R18 ;  /* 0x0000001211117221 */ /* 0x000fc40000010000 */
[----:B------:R-:W-:Y:S01]  /*0e90*/  FADD.FTZ R16, R16, R19 ;  /* 0x0000001310107221 */ /* 0x000fe20000010000 */
[----:B------:R-:W-:Y:S01]  /*0ea0*/  FFMA.FTZ R21, R36, R36, R21 ;  /* 0x0000002424157223 */ /* 0x000fe20000010015 */
[----:B-----5:R-:W-:Y:S01]  /*0eb0*/  FADD.FTZ R18, R38, R39 ;  /* 0x0000002726127221 */ /* 0x020fe20000010000 */
        /* <DEDUP_REMOVED lines=77> */
.L_x_4710:
[----:B------:R-:W-:Y:S05]  /*1390*/  BSYNC B0 ;  /* 0x0000000000007941 */ /* 0x000fea0003800000 */
.L_x_4709:
[----:B------:R-:W1:Y:S02]  /*13a0*/  LDC R24, c[0x0][0xc] ;  /* 0x00000300ff187b82 */ /* 0x000e640000000800 */
[----:B-1----:R-:W-:-:S13]  /*13b0*/  ISETP.GE.U32.AND P0, PT, R24, 0x2, PT ;  /* 0x000000021800780c */ /* 0x002fda0003f06070 */
[----:B------:R-:W-:Y:S05]  /*13c0*/  @!P0 BRA `(.L_x_4711) ;  /* 0x0000001000708947 */ /* 0x000fea0003800000 */
        /* <DEDUP_REMOVED lines=25> */
.L_x_4713:
[----:B-1----:R-:W2:Y:S04]  /*1560*/  LDG.E.STRONG.GPU R22, desc[UR8][R20.64] ;  /* 0x0000000814167981 */ /* 0x002ea8000c1ef900 */
[----:B--2---:R-:W-:Y:S01]  /*1570*/  CCTL.IVALL ;  /* 0x00000000ff00798f */ /* 0x004fe20002000000 */
[----:B------:R-:W-:Y:S05]  /*1580*/  YIELD ;  /* 0x0000000000007946 */ /* 0x000fea0003800000 */
[----:B------:R-:W-:-:S13]  /*1590*/  ISETP.NE.AND P0, PT, R22, R27, PT ;  /* 0x0000001b1600720c */ /* 0x000fda0003f05270 */
[----:B------:R-:W-:Y:S05]  /*15a0*/  @P0 BRA `(.L_x_4713) ;  /* 0xfffffffc00ec0947 */ /* 0x000fea000383ffff */
.L_x_4712:
        /* <DEDUP_REMOVED lines=17> */
.L_x_4717:
        /* <DEDUP_REMOVED lines=115> */
.L_x_4716:
        /* <DEDUP_REMOVED lines=61> */
.L_x_4718:
[----:B------:R-:W-:-:S13]  /*21c0*/  ISETP.NE.OR P0, PT, R25, RZ, P0 ;  /* 0x000000ff1900720c */ /* 0x000fda0000705670 */
[----:B------:R-:W-:Y:S05]  /*21d0*/  @!P0 BRA `(.L_x_4714) ;  /* 0x00000000007c8947 */ /* 0x000fea0003800000 */
.L_x_4715:
        /* <DEDUP_REMOVED lines=31> */
.L_x_4714:
        /* <DEDUP_REMOVED lines=11> */
.L_x_4720:
[----:B------:R-:W-:Y:S05]  /*2480*/  BSYNC B0 ;  /* 0x0000000000007941 */ /* 0x000fea0003800000 */
.L_x_4719:
        /* <DEDUP_REMOVED lines=16> */
.L_x_4711:
        /* <DEDUP_REMOVED lines=17> */
[----:B-1----:R-:W-:Y:S01]  /*26a0*/  IMAD.WIDE R20, R43, 0x2, R20 ;  /* 0x000000022b147825 */ /* 0x002fe200078e0214 */
[----:B0-----:R-:W0:Y:S03]  /*26b0*/  LDC R16, c[0x0][0x294] ;  /* 0x0000a500ff107b82 */ /* 0x001e260000000800 */
[----:B----4-:R-:W-:-:S05]  /*26c0*/  @!P0 IMAD.WIDE R24, R6, 0x8, R24 ;  /* 0x0000000806188825 */ /* 0x010fca00078e0218 */
[----:B------:R1:W-:Y:S01]  /*26d0*/  @!P0 STG.E.64 desc[UR8][R24.64], R22 ;  /* 0x0000001618008986 */ /* 0x0003e2000c101b08 */
[----:B------:R-:W-:Y:S06]  /*26e0*/  BAR.SYNC.DEFER_BLOCKING 0x0 ;  /* 0x0000000000007b1d */ /* 0x000fec0000010000 */
[----:B------:R-:W2:Y:S04]  /*26f0*/  LDG.E.U16 R43, desc[UR8][R26.64] ;  /* 0x000000081a2b7981 */ /* 0x000ea8000c1e1500 */
[----:B------:R-:W3:Y:S04]  /*2700*/  LDG.E.U16 R50, desc[UR8][R26.64+0x2] ;  /* 0x000002081a327981 */ /* 0x000ee8000c1e1500 */
[----:B------:R-:W4:Y:S04]  /*2710*/  LDG.E.U16 R51, desc[UR8][R20.64] ;  /* 0x0000000814337981 */ /* 0x000f28000c1e1500 */
[----:B------:R5:W4:Y:S01]  /*2720*/  LDG.E.U16 R52, desc[UR8][R20.64+0x2] ;  /* 0x0000020814347981 */ /* 0x000b22000c1e1500 */
[----:B------:R-:W-:Y:S01]  /*2730*/  HFMA2.MMA R17, -RZ, RZ, 1.875, 0 ;  /* 0x3f800000ff117435 */ /* 0x000fe200000001ff */
[----:B-1----:R-:W-:Y:S01]  /*2740*/  IMAD.WIDE.U32 R22, R0, -0x77777777, RZ ;  /* 0x8888888900167825 */ /* 0x002fe200078e00ff */
[----:B------:R-:W-:Y:S01]  /*2750*/  ISETP.NE.AND P6, PT, RZ, UR10, PT ;  /* 0x0000000aff007c0c */ /* 0x000fe2000bfc5270 */
[----:B------:R-:W1:Y:S03]  /*2760*/  LDS.64 R18, [UR5+0x90] ;  /* 0x00009005ff127984 */ /* 0x000e660008000a00 */
[----:B------:R-:W-:-:S05]  /*2770*/  SHF.R.U32.HI R23, RZ, 0x4, R23 ;  /* 0x00000004ff177819 */ /* 0x000fca0000011617 */
[----:B0-----:R-:W-:-:S05]  /*2780*/  IMAD R23, R16, UR7, R23 ;  /* 0x0000000710177c24 */ /* 0x001fca000f8e0217 */
[----:B------:R-:W-:Y:S01]  /*2790*/  IADD3 R16, R23, 0x40, RZ ;  /* 0x0000004017107810 */ /* 0x000fe20007ffe0ff */
[----:B-1----:R-:W-:-:S04]  /*27a0*/  FMUL.FTZ R18, R18, UR6 ;  /* 0x0000000612127c20 */ /* 0x002fc80008410000 */
[C---:B------:R-:W-:Y:S01]  /*27b0*/  FMUL.FTZ R54, R18.reuse, R18 ;  /* 0x0000001212367220 */ /* 0x040fe20000410000 */
[C---:B-----5:R-:W-:Y:S01]  /*27c0*/  FADD.FTZ R20, -R18.reuse, R28 ;  /* 0x0000001c12147221 */ /* 0x060fe20000010100 */
        /* <DEDUP_REMOVED lines=10> */
[----:B--2---:R-:W-:Y:S02]  /*2870*/  SHF.L.U32 R19, R43, 0x10, RZ ;  /* 0x000000102b137819 */ /* 0x004fe400000006ff */
[----:B---3--:R-:W-:Y:S01]  /*2880*/  SHF.L.U32 R22, R50, 0x10, RZ ;  /* 0x0000001032167819 */ /* 0x008fe200000006ff */
[----:B------:R-:W-:Y:S01]  /*2890*/  FADD.FTZ R50, -R18, R31 ;  /* 0x0000001f12327221 */ /* 0x000fe20000010100 */
[----:B----4-:R-:W-:Y:S02]  /*28a0*/  SHF.L.U32 R28, R51, 0x10, RZ ;  /* 0x00000010331c7819 */ /* 0x010fe400000006ff */
        /* <DEDUP_REMOVED lines=14> */
.L_x_4721:
        /* <DEDUP_REMOVED lines=13> */
.L_x_4723:
[----:B------:R-:W-:Y:S05]  /*2a60*/  BSYNC B0 ;  /* 0x0000000000007941 */ /* 0x000fea0003800000 */
.L_x_4722:
        /* <DEDUP_REMOVED lines=17> */
.L_x_4724:
        /* <DEDUP_REMOVED lines=13> */
.L_x_4726:
[----:B------:R-:W-:Y:S05]  /*2c50*/  BSYNC B0 ;  /* 0x0000000000007941 */ /* 0x000fea0003800000 */
.L_x_4725:
        /* <DEDUP_REMOVED lines=17> */
.L_x_4727:
        /* <DEDUP_REMOVED lines=13> */
.L_x_4729:
[----:B------:R-:W-:Y:S05]  /*2e40*/  BSYNC B0 ;  /* 0x0000000000007941 */ /* 0x000fea0003800000 */
.L_x_4728:
        /* <DEDUP_REMOVED lines=17> */
.L_x_4730:
        /* <DEDUP_REMOVED lines=13> */
.L_x_4732:
[----:B------:R-:W-:Y:S05]  /*3030*/  BSYNC B0 ;  /* 0x0000000000007941 */ /* 0x000fea0003800000 */
.L_x_4731:
[C---:B------:R-:W-:Y:S01]  /*3040*/  FADD.FTZ R14, -R18.reuse, R14 ;  /* 0x0000000e120e7221 */ /* 0x040fe20000010100 */
[----:B0-----:R-:W-:Y:S01]  /*3050*/  FADD.FTZ R20, -R18, R15 ;  /* 0x0000000f12147221 */ /* 0x001fe20000010100 */
        /* <DEDUP_REMOVED lines=21> */
.L_x_4733:
        /* <DEDUP_REMOVED lines=13> */
.L_x_4735:
[----:B------:R-:W-:Y:S05]  /*3280*/  BSYNC B0 ;  /* 0x0000000000007941 */ /* 0x000fea0003800000 */
.L_x_4734:
[----:B0-----:R-:W-:Y:S01]  /*3290*/  FADD.FTZ R14, -R18, R37 ;  /* 0x00000025120e7221 */ /* 0x001fe20000010100 */
[-C--:B------:R-:W-:Y:S01]  /*32a0*/  FMUL.FTZ R36, R36, R17.reuse ;  /* 0x0000001124247220 */ /* 0x080fe20000410000 */
[----:B------:R-:W-:Y:S02]  /*32b0*/  ISETP.GE.U32.AND P0, PT, R12, UR14, PT ;  /* 0x0000000e0c007c0c */ /* 0x000fe4000bf06070 */
[----:B------:R-:W-:Y:S01]  /*32c0*/  FMUL.FTZ R15, R14, R17 ;  /* 0x000000110e0f7220 */ /* 0x000fe20000410000 */
        /* <DEDUP_REMOVED lines=15> */
.L_x_4736:
        /* <DEDUP_REMOVED lines=13> */
.L_x_4738:
[----:B------:R-:W-:Y:S05]  /*3490*/  BSYNC B0 ;  /* 0x0000000000007941 */ /* 0x000fea0003800000 */
.L_x_4737:
[----:B------:R-:W-:Y:S01]  /*34a0*/  ISETP.GE.U32.AND P5, PT, R16, UR14, PT ;  /* 0x0000000e10007c0c */ /* 0x000fe2000bfa6070 */
[C---:B------:R-:W-:Y:S01]  /*34b0*/  FADD.FTZ R38, -R18.reuse, R38 ;  /* 0x0000002612267221 */ /* 0x040fe20000010100 */
[----:B------:R-:W-:Y:S01]  /*34c0*/  SHF.R.S32.HI R26, RZ, 0x1f, R16 ;  /* 0x0000001fff1a7819 */ /* 0x000fe20000011410 */
[C---:B0-----:R-:W-:Y:S01]  /*34d0*/  FADD.FTZ R14, -R18.reuse, R39 ;  /* 0x00000027120e7221 */ /* 0x041fe20000010100 */
[C---:B------:R-:W-:Y:S01]  /*34e0*/  FADD.FTZ R40, -R18.reuse, R40 ;  /* 0x0000002812287221 */ /* 0x040fe20000010100 */
[----:B------:R-:W-:Y:S01]  /*34f0*/  ISETP.GE.AND.EX P0, PT, R45, UR15, PT, P0 ;  /* 0x0000000f2d007c0c */ /* 0x000fe2000bf06300 */
[----:B------:R-:W-:Y:S01]  /*3500*/  FADD.FTZ R18, -R18, R41 ;  /* 0x0000002912127221 */ /* 0x000fe20000010100 */
[----:B------:R-:W-:Y:S01]  /*3510*/  ISETP.GE.AND.EX P5, PT, R26, UR15, PT, P5 ;  /* 0x0000000f1a007c0c */ /* 0x000fe2000bfa6350 */
[-C--:B------:R-:W-:Y:S01]  /*3520*/  FMUL.FTZ R38, R38, R17.reuse ;  /* 0x0000001126267220 */ /* 0x080fe20000410000 */
[-C--:B------:R-:W-:Y:S01]  /*3530*/  FMUL.FTZ R15, R14, R17.reuse ;  /* 0x000000110e0f7220 */ /* 0x080fe20000410000 */
[----:B------:R-:W-:Y:S01]  /*3540*/  ISETP.GT.U32.OR P0, PT, R0, 0x1df, P0 ;  /* 0x000001df0000780c */ /* 0x000fe20000704470 */
[-C--:B------:R-:W-:Y:S01]  /*3550*/  FMUL.FTZ R40, R40, R17.reuse ;  /* 0x0000001128287220 */ /* 0x080fe20000410000 */
[----:B------:R-:W-:Y:S01]  /*3560*/  ISETP.LT.U32.AND P5, PT, R0, 0x1e0, !P5 ;  /* 0x000001e00000780c */ /* 0x000fe20006fa1070 */
        /* <DEDUP_REMOVED lines=14> */
.L_x_4739:
        /* <DEDUP_REMOVED lines=13> */
.L_x_4741:
[----:B------:R-:W-:Y:S05]  /*3720*/  BSYNC B0 ;  /* 0x0000000000007941 */ /* 0x000fea0003800000 */
.L_x_4740:
        /* <DEDUP_REMOVED lines=13> */
.L_x_4742:
        /* <DEDUP_REMOVED lines=12> */
.L_x_4744:
[----:B------:R-:W-:Y:S05]  /*38c0*/  BSYNC B0 ;  /* 0x0000000000007941 */ /* 0x000fea0003800000 */
.L_x_4743:
[----:B01----:R-:W0:Y:S01]  /*38d0*/  LDC R15, c[0x0][0x10] ;  /* 0x00000400ff0f7b82 */ /* 0x003e220000000800 */
[----:B------:R-:W-:Y:S02]  /*38e0*/  IADD3 R8, R8, 0x1, RZ ;  /* 0x0000000108087810 */ /* 0x000fe40007ffe0ff */
[----:B0-----:R-:W-:-:S04]  /*38f0*/  IADD3 R6, R15, R6, RZ ;  /* 0x000000060f067210 */ /* 0x001fc80007ffe0ff */
[----:B------:R-:W-:-:S13]  /*3900*/  ISETP.GE.AND P0, PT, R6, UR4, PT ;  /* 0x0000000406007c0c */ /* 0x000fda000bf06270 */
[----:B------:R-:W-:Y:S05]  /*3910*/  @!P0 BRA `(.L_x_4745) ;  /* 0xffffffc8006c8947 */ /* 0x000fea000383ffff */
[----:B------:R-:W-:Y:S05]  /*3920*/  EXIT ;  /* 0x000000000000794d */ /* 0x000fea0003800000 */
.L_x_4746:
        /* <DEDUP_REMOVED lines=13> */
.L_x_5206:


//--------------------- .text._Z35group_norm_nhwc_fwd_one_pass_kernelI11Fp32IOBf16WLi256ELi60ELi480EEv26Group_norm_nhwc_fwd_params --------------------------
	.section	.text._Z35group_norm_nhwc_fwd_one_pass_kernelI11Fp32IOBf16WLi256ELi60ELi480EEv26Group_norm_nhwc_fwd_params,"ax",@progbits
	.align	128
        .global         _Z35group_norm_nhwc_fwd_one_pass_kernelI11Fp32IOBf16WLi256ELi60ELi480EEv26Group_norm_nhwc_fwd_params
        .type           _Z35group_norm_nhwc_fwd_one_pass_kernelI11Fp32IOBf16WLi256ELi60ELi480EEv26Group_norm_nhwc_fwd_params,@function
        .size           _Z35group_norm_nhwc_fwd_one_pass_kernelI11Fp32IOBf16WLi256ELi60ELi480EEv26Group_norm_nhwc_fwd_params,(.L_x_5207 - _Z35group_norm_nhwc_fwd_one_pass_kernelI11Fp32IOBf16WLi256ELi60ELi480EEv26Group_norm_nhwc_fwd_params)
        .other          _Z35group_norm_nhwc_fwd_one_pass_kernelI11Fp32IOBf16WLi256ELi60ELi480EEv26Group_norm_nhwc_fwd_params,@"STO_CUDA_ENTRY STV_DEFAULT"
_Z35group_norm_nhwc_fwd_one_pass_kernelI11Fp32IOBf16WLi256ELi60ELi480EEv26Group_norm_nhwc_fwd_params:
.text._Z35group_norm_nhwc_fwd_one_pass_kernelI11Fp32IOBf16WLi256ELi60ELi480EEv26Group_norm_nhwc_fwd_params:
        /* <DEDUP_REMOVED lines=46> */
.L_x_4804:
[----:B------:R-:W0:Y:S01]  /*02e0*/  LDC R9, c[0x0][0x288] ;  /* 0x0000a200ff097b82 */ /* 0x000e220000000800 */
        /* <DEDUP_REMOVED lines=11> */
[----:B0-234-:R-:W-:-:S04]  /*03a0*/  IABS R5, R9 ;  /* 0x0000000900057213 */ /* 0x01dfc80000000000 */
[----:B------:R-:W0:Y:S07]  /*03b0*/  I2F.RP R4, R5 ;  /* 0x0000000500047306 */ /* 0x000e2e0000209400 */
[----:B------:R-:W2:Y:S08]  /*03c0*/  @!P4 LDC.64 R18, c[0x0][0x270] ;  /* 0x00009c00ff12cb82 */ /* 0x000eb00000000a00 */
[----:B------:R-:W3:Y:S01]  /*03d0*/  @!P4 LDC.64 R26, c[0x0][0x220] ;  /* 0x00008800ff1acb82 */ /* 0x000ee20000000a00 */
        /* <DEDUP_REMOVED lines=423> */
.L_x_4748:
[----:B------:R-:W-:Y:S05]  /*1e50*/  BSYNC B0 ;  /* 0x0000000000007941 */ /* 0x000fea0003800000 */
.L_x_4747:
        /* <DEDUP_REMOVED lines=28> */
.L_x_4751:
[----:B-1----:R-:W2:Y:S04]  /*2020*/  LDG.E.STRONG.GPU R8, desc[UR8][R6.64] ;  /* 0x0000000806087981 */ /* 0x002ea8000c1ef900 */
[----:B--2---:R-:W-:Y:S01]  /*2030*/  CCTL.IVALL ;  /* 0x00000000ff00798f */ /* 0x004fe20002000000 */
[----:B------:R-:W-:Y:S05]  /*2040*/  YIELD ;  /* 0x0000000000007946 */ /* 0x000fea0003800000 */
[----:B------:R-:W-:-:S13]  /*2050*/  ISETP.NE.AND P1, PT, R8, R11, PT ;  /* 0x0000000b0800720c */ /* 0x000fda0003f25270 */
[----:B------:R-:W-:Y:S05]  /*2060*/  @P1 BRA `(.L_x_4751) ;  /* 0xfffffffc00ec1947 */ /* 0x000fea000383ffff */
.L_x_4750:
        /* <DEDUP_REMOVED lines=11> */
.L_x_4753:
        /* <DEDUP_REMOVED lines=63> */
.L_x_4752:
        /* <DEDUP_REMOVED lines=19> */
.L_x_4755:
[----:B------:R-:W-:Y:S05]  /*2640*/  BSYNC B0 ;  /* 0x0000000000007941 */ /* 0x000fea0003800000 */
.L_x_4754:
        /* <DEDUP_REMOVED lines=32> */
.L_x_4749:
        /* <DEDUP_REMOVED lines=21> */
[----:B------:R-:W2:Y:S04]  /*29a0*/  LDG.E.U16 R14, desc[UR8][R6.64] ;  /* 0x00000008060e7981 */ /* 0x000ea8000c1e1500 */
[----:B------:R-:W3:Y:S04]  /*29b0*/  LDG.E.U16 R18, desc[UR8][R6.64+0x2] ;  /* 0x0000020806127981 */ /* 0x000ee8000c1e1500 */
[----:B------:R-:W4:Y:S04]  /*29c0*/  LDG.E.U16 R19, desc[UR8][R8.64] ;  /* 0x0000000808137981 */ /* 0x000f28000c1e1500 */
[----:B------:R-:W5:Y:S01]  /*29d0*/  LDG.E.U16 R78, desc[UR8][R8.64+0x2] ;  /* 0x00000208084e7981 */ /* 0x000f62000c1e1500 */
[----:B-1----:R-:W-:-:S02]  /*29e0*/  MOV R10, 0x3f800000 ;  /* 0x3f800000000a7802 */ /* 0x002fc40000000f00 */
[----:B------:R-:W-:Y:S01]  /*29f0*/  ISETP.NE.AND P5, PT, RZ, UR10, PT ;  /* 0x0000000aff007c0c */ /* 0x000fe2000bfa5270 */
[----:B------:R-:W1:Y:S02]  /*2a00*/  LDS.64 R16, [UR5+0x90] ;  /* 0x00009005ff107984 */ /* 0x000e640008000a00 */
[----:B-1----:R-:W-:-:S04]  /*2a10*/  FMUL.FTZ R15, R16, UR6 ;  /* 0x00000006100f7c20 */ /* 0x002fc80008410000 */
[C---:B------:R-:W-:Y:S01]  /*2a20*/  FMUL.FTZ R16, R15.reuse, R15 ;  /* 0x0000000f0f107220 */ /* 0x040fe20000410000 */
[----:B------:R-:W-:-:S03]  /*2a30*/  FADD.FTZ R39, -R15, R39 ;  /* 0x000000270f277221 */ /* 0x000fc60000010100 */
[----:B------:R-:W-:Y:S01]  /*2a40*/  FFMA.FTZ R16, R17, UR6, -R16 ;  /* 0x0000000611107c23 */ /* 0x000fe20008010810 */
[----:B------:R-:W-:-:S04]  /*2a50*/  FADD.FTZ R17, -R15, R22 ;  /* 0x000000160f117221 */ /* 0x000fc80000010100 */
[----:B------:R-:W-:-:S13]  /*2a60*/  FSETP.GTU.FTZ.AND P1, PT, R16, RZ, PT ;  /* 0x000000ff1000720b */ /* 0x000fda0003f3c000 */
[----:B0-----:R-:W0:Y:S02]  /*2a70*/  @P1 LDC R5, c[0x0][0x238] ;  /* 0x00008e00ff051b82 */ /* 0x001e240000000800 */
[----:B0-----:R-:W-:Y:S01]  /*2a80*/  @P1 FADD.FTZ R16, R16, R5 ;  /* 0x0000000510101221 */ /* 0x001fe20000010000 */
[----:B------:R-:W-:-:S03]  /*2a90*/  FADD.FTZ R5, -R15, R38 ;  /* 0x000000260f057221 */ /* 0x000fc60000010100 */
[----:B------:R-:W0:Y:S02]  /*2aa0*/  @P1 MUFU.RSQ R10, R16 ;  /* 0x00000010000a1308 */ /* 0x000e240000001400 */
[-C--:B0-----:R-:W-:Y:S01]  /*2ab0*/  FMUL.FTZ R39, R39, R10.reuse ;  /* 0x0000000a27277220 */ /* 0x081fe20000410000 */
[----:B------:R-:W-:Y:S01]  /*2ac0*/  FMUL.FTZ R4, R5, R10 ;  /* 0x0000000a05047220 */ /* 0x000fe20000410000 */
[----:B--2---:R-:W-:Y:S02]  /*2ad0*/  SHF.L.U32 R11, R14, 0x10, RZ ;  /* 0x000000100e0b7819 */ /* 0x004fe400000006ff */
        /* <DEDUP_REMOVED lines=16> */
.L_x_4756:
        /* <DEDUP_REMOVED lines=13> */
.L_x_4758:
[----:B------:R-:W-:Y:S05]  /*2cb0*/  BSYNC B0 ;  /* 0x0000000000007941 */ /* 0x000fea0003800000 */
.L_x_4757:
[----:B------:R-:W-:Y:S01]  /*2cc0*/  FADD.FTZ R23, -R15, R23 ;  /* 0x000000170f177221 */ /* 0x000fe20000010100 */
[----:B------:R-:W-:Y:S01]  /*2cd0*/  ISETP.GE.U32.AND P6, PT, R59, UR14, PT ;  /* 0x0000000e3b007c0c */ /* 0x000fe2000bfc6070 */
[-C--:B------:R-:W-:Y:S01]  /*2ce0*/  FMUL.FTZ R17, R17, R10.reuse ;  /* 0x0000000a11117220 */ /* 0x080fe20000410000 */
[----:B------:R-:W-:Y:S01]  /*2cf0*/  ISETP.GE.U32.AND P1, PT, R60, UR14, PT ;  /* 0x0000000e3c007c0c */ /* 0x000fe2000bf26070 */
[----:B------:R-:W-:Y:S01]  /*2d00*/  FMUL.FTZ R23, R23, R10 ;  /* 0x0000000a17177220 */ /* 0x000fe20000410000 */
[----:B------:R-:W-:Y:S01]  /*2d10*/  ISETP.GE.U32.AND P2, PT, R61, UR14, PT ;  /* 0x0000000e3d007c0c */ /* 0x000fe2000bf46070 */
[C---:B------:R-:W-:Y:S01]  /*2d20*/  FADD.FTZ R19, -R15.reuse, R24 ;  /* 0x000000180f137221 */ /* 0x040fe20000010100 */
[----:B------:R-:W-:Y:S01]  /*2d30*/  ISETP.GE.U32.AND P3, PT, R62, UR14, PT ;  /* 0x0000000e3e007c0c */ /* 0x000fe2000bf66070 */
[----:B------:R-:W-:Y:S01]  /*2d40*/  FADD.FTZ R25, -R15, R25 ;  /* 0x000000190f197221 */ /* 0x000fe20000010100 */
[----:B------:R-:W-:Y:S01]  /*2d50*/  ISETP.GE.U32.AND P4, PT, R63, UR14, PT ;  /* 0x0000000e3f007c0c */ /* 0x000fe2000bf86070 */
[----:B0-----:R-:W-:Y:S01]  /*2d60*/  FFMA.FTZ R4, R11, R17, R14 ;  /* 0x000000110b047223 */ /* 0x001fe2000001000e */
[----:B------:R-:W-:Y:S01]  /*2d70*/  ISETP.GE.AND.EX P6, PT, R75, UR15, PT, P6 ;  /* 0x0000000f4b007c0c */ /* 0x000fe2000bfc6360 */
[----:B------:R-:W-:Y:S01]  /*2d80*/  FFMA.FTZ R5, R12, R23, R13 ;  /* 0x000000170c057223 */ /* 0x000fe2000001000d */
[----:B------:R-:W-:-:S02]  /*2d90*/  ISETP.GE.AND.EX P1, PT, R77, UR15, PT, P1 ;  /* 0x0000000f4d007c0c */ /* 0x000fc4000bf26310 */
[----:B------:R-:W-:Y:S02]  /*2da0*/  ISETP.GE.AND.EX P2, PT, R81, UR15, PT, P2 ;  /* 0x0000000f51007c0c */ /* 0x000fe4000bf46320 */
[----:B------:R-:W-:Y:S02]  /*2db0*/  ISETP.GE.AND.EX P3, PT, R83, UR15, PT, P3 ;  /* 0x0000000f53007c0c */ /* 0x000fe4000bf66330 */
[----:B------:R-:W-:Y:S02]  /*2dc0*/  ISETP.GE.AND.EX P4, PT, R85, UR15, PT, P4 ;  /* 0x0000000f55007c0c */ /* 0x000fe4000bf86340 */
[C---:B------:R-:W-:Y:S02]  /*2dd0*/  ISETP.GT.U32.OR P6, PT, R0.reuse, 0x1df, P6 ;  /* 0x000001df0000780c */ /* 0x040fe400037c4470 */
[C---:B------:R-:W-:Y:S02]  /*2de0*/  ISETP.GT.U32.OR P1, PT, R0.reuse, 0x1df, P1 ;  /* 0x000001df0000780c */ /* 0x040fe40000f24470 */
[----:B------:R-:W-:-:S02]  /*2df0*/  ISETP.GT.U32.OR P2, PT, R0, 0x1df, P2 ;  /* 0x000001df0000780c */ /* 0x000fc40001744470 */
        /* <DEDUP_REMOVED lines=13> */
.L_x_4759:
        /* <DEDUP_REMOVED lines=13> */
.L_x_4761:
[----:B------:R-:W-:Y:S05]  /*2fa0*/  BSYNC B0 ;  /* 0x0000000000007941 */ /* 0x000fea0003800000 */
.L_x_4760:
        /* <DEDUP_REMOVED lines=17> */
.L_x_4762:
        /* <DEDUP_REMOVED lines=13> */
.L_x_4764:
[----:B------:R-:W-:Y:S05]  /*3190*/  BSYNC B0 ;  /* 0x0000000000007941 */ /* 0x000fea0003800000 */
.L_x_4763:
        /* <DEDUP_REMOVED lines=17> */
.L_x_4765:
        /* <DEDUP_REMOVED lines=13> */
.L_x_4767:
[----:B------:R-:W-:Y:S05]  /*3380*/  BSYNC B0 ;  /* 0x0000000000007941 */ /* 0x000fea0003800000 */
.L_x_4766:
        /* <DEDUP_REMOVED lines=17> */
.L_x_4768:
        /* <DEDUP_REMOVED lines=13> */
.L_x_4770:
[----:B------:R-:W-:Y:S05]  /*3570*/  BSYNC B0 ;  /* 0x0000000000007941 */ /* 0x000fea0003800000 */
.L_x_4769:
        /* <DEDUP_REMOVED lines=17> */
.L_x_4771:
        /* <DEDUP_REMOVED lines=13> */
.L_x_4773:
[----:B------:R-:W-:Y:S05]  /*3760*/  BSYNC B0 ;  /* 0x0000000000007941 */ /* 0x000fea0003800000 */
.L_x_4772:
[----:B------:R-:W-:Y:S01]  /*3770*/  ISETP.GE.U32.AND P6, PT, R64, UR14, PT ;  /* 0x0000000e40007c0c */ /* 0x000fe2000bfc6070 */
[-C--:B0-----:R-:W-:Y:S01]  /*3780*/  FMUL.FTZ R4, R25, R10.reuse ;  /* 0x0000000a19047220 */ /* 0x081fe20000410000 */
[----:B------:R-:W-:Y:S01]  /*3790*/  ISETP.GE.U32.AND P1, PT, R65, UR14, PT ;  /* 0x0000000e41007c0c */ /* 0x000fe2000bf26070 */
[----:B------:R-:W-:Y:S01]  /*37a0*/  FMUL.FTZ R33, R33, R10 ;  /* 0x0000000a21217220 */ /* 0x000fe20000410000 */
[----:B------:R-:W-:Y:S01]  /*37b0*/  ISETP.GE.U32.AND P2, PT, R66, UR14, PT ;  /* 0x0000000e42007c0c */ /* 0x000fe2000bf46070 */
[----:B------:R-:W-:Y:S01]  /*37c0*/  FADD.FTZ R39, -R15, R34 ;  /* 0x000000220f277221 */ /* 0x000fe20000010100 */
[----:B------:R-:W-:Y:S01]  /*37d0*/  ISETP.GE.U32.AND P3, PT, R67, UR14, PT ;  /* 0x0000000e43007c0c */ /* 0x000fe2000bf66070 */
[C---:B------:R-:W-:Y:S01]  /*37e0*/  FADD.FTZ R35, -R15.reuse, R35 ;  /* 0x000000230f237221 */ /* 0x040fe20000010100 */
[----:B------:R-:W-:Y:S01]  /*37f0*/  ISETP.GE.U32.AND P4, PT, R68, UR14, PT ;  /* 0x0000000e44007c0c */ /* 0x000fe2000bf86070 */
[----:B------:R-:W-:Y:S01]  /*3800*/  FADD.FTZ R75, -R15, R36 ;  /* 0x000000240f4b7221 */ /* 0x000fe20000010100 */
[----:B------:R-:W-:Y:S01]  /*3810*/  ISETP.GE.AND.EX P6, PT, R87, UR15, PT, P6 ;  /* 0x0000000f57007c0c */ /* 0x000fe2000bfc6360 */
        /* <DEDUP_REMOVED lines=18> */
[C---:B------:R-:W-:Y:S01]  /*3940*/  ISETP.GT.U32.OR P6, PT, R0.reuse, 0x1df, P6 ;  /* 0x000001df0000780c */ /* 0x040fe200037c4470 */
[----:B------:R-:W-:Y:S01]  /*3950*/  FADD.FTZ R15, -R15, R53 ;  /* 0x000000350f0f7221 */ /* 0x000fe20000010100 */
        /* <DEDUP_REMOVED lines=17> */
.L_x_4774:
        /* <DEDUP_REMOVED lines=13> */
.L_x_4776:
[----:B------:R-:W-:Y:S05]  /*3b40*/  BSYNC B0 ;  /* 0x0000000000007941 */ /* 0x000fea0003800000 */
.L_x_4775:
        /* <DEDUP_REMOVED lines=17> */
.L_x_4777:
        /* <DEDUP_REMOVED lines=13> */
.L_x_4779:
[----:B------:R-:W-:Y:S05]  /*3d30*/  BSYNC B0 ;  /* 0x0000000000007941 */ /* 0x000fea0003800000 */
.L_x_4778:
        /* <DEDUP_REMOVED lines=13> */
.L_x_4780:
        /* <DEDUP_REMOVED lines=13> */
.L_x_4782:
[----:B------:R-:W-:Y:S05]  /*3ee0*/  BSYNC B0 ;  /* 0x0000000000007941 */ /* 0x000fea0003800000 */
.L_x_4781:
        /* <DEDUP_REMOVED lines=17> */
.L_x_4783:
        /* <DEDUP_REMOVED lines=13> */
.L_x_4785:
[----:B------:R-:W-:Y:S05]  /*40d0*/  BSYNC B0 ;  /* 0x0000000000007941 */ /* 0x000fea0003800000 */
.L_x_4784:
        /* <DEDUP_REMOVED lines=13> */
.L_x_4786:
        /* <DEDUP_REMOVED lines=13> */
.L_x_4788:
[----:B------:R-:W-:Y:S05]  /*4280*/  BSYNC B0 ;  /* 0x0000000000007941 */ /* 0x000fea0003800000 */
.L_x_4787:
        /* <DEDUP_REMOVED lines=19> */
[----:B------:R-:W-:Y:S01]  /*43c0*/  FMUL.FTZ R15, R15, R10 ;  /* 0x0000000a0f0f7220 */ /* 0x000fe20000410000 */
[C---:B------:R-:W-:Y:S01]  /*43d0*/  ISETP.GT.U32.OR P6, PT, R0.reuse, 0x1df, P6 ;  /* 0x000001df0000780c */ /* 0x040fe200037c4470 */
[----:B------:R-:W-:Y:S01]  /*43e0*/  FFMA.FTZ R44, R11, R7, R14 ;  /* 0x000000070b2c7223 */ /* 0x000fe2000001000e */
[----:B------:R-:W-:Y:S01]  /*43f0*/  ISETP.GT.U32.OR P1, PT, R0, 0x1df, P1 ;  /* 0x000001df0000780c */ /* 0x000fe20000f24470 */
[----:B------:R-:W-:Y:S01]  /*4400*/  FFMA.FTZ R45, R12, R45, R13 ;  /* 0x0000002d0c2d7223 */ /* 0x000fe2000001000d */
[----:B------:R-:W-:-:S02]  /*4410*/  ISETP.GT.U32.OR P2, PT, R0, 0x1df, P2 ;  /* 0x000001df0000780c */ /* 0x000fc40001744470 */
[C---:B------:R-:W-:Y:S02]  /*4420*/  ISETP.GT.U32.OR P3, PT, R0.reuse, 0x1df, P3 ;  /* 0x000001df0000780c */ /* 0x040fe40001f64470 */
[----:B------:R-:W-:Y:S01]  /*4430*/  ISETP.GT.U32.OR P4, PT, R0, 0x1df, P4 ;  /* 0x000001df0000780c */ /* 0x000fe20002784470 */
[----:B------:R-:W-:-:S12]  /*4440*/  @!P5 BRA `(.L_x_4789) ;  /* 0x000000000028d947 */ /* 0x000fd80003800000 */
        /* <DEDUP_REMOVED lines=10> */
.L_x_4789:
        /* <DEDUP_REMOVED lines=13> */
.L_x_4791:
[----:B------:R-:W-:Y:S05]  /*45c0*/  BSYNC B0 ;  /* 0x0000000000007941 */ /* 0x000fea0003800000 */
.L_x_4790:
[----:B------:R-:W-:Y:S01]  /*45d0*/  FFMA.FTZ R46, R11, R9, R14 ;  /* 0x000000090b2e7223 */ /* 0x000fe2000001000e */
[----:B------:R-:W-:Y:S01]  /*45e0*/  FFMA.FTZ R47, R12, R47, R13 ;  /* 0x0000002f0c2f7223 */ /* 0x000fe2000001000d */
[----:B------:R-:W-:Y:S06]  /*45f0*/  @!P5 BRA `(.L_x_4792) ;  /* 0x000000000028d947 */ /* 0x000fec0003800000 */
        /* <DEDUP_REMOVED lines=10> */
.L_x_4792:
        /* <DEDUP_REMOVED lines=13> */
.L_x_4794:
[----:B------:R-:W-:Y:S05]  /*4770*/  BSYNC B0 ;  /* 0x0000000000007941 */ /* 0x000fea0003800000 */
.L_x_4793:
[----:B------:R-:W-:Y:S01]  /*4780*/  FFMA.FTZ R48, R11, R17, R14 ;  /* 0x000000110b307223 */ /* 0x000fe2000001000e */
[----:B------:R-:W-:Y:S01]  /*4790*/  FFMA.FTZ R49, R12, R49, R13 ;  /* 0x000000310c317223 */ /* 0x000fe2000001000d */
[----:B------:R-:W-:Y:S06]  /*47a0*/  @!P5 BRA `(.L_x_4795) ;  /* 0x000000000028d947 */ /* 0x000fec0003800000 */
        /* <DEDUP_REMOVED lines=10> */
.L_x_4795:
[----:B------:R-:W-:Y:S04]  /*4850*/  BSSY B0, `(.L_x_4796) ;  /* 0x000000d000007945 */ /* 0x000fe80003800000 */
[----:B------:R-:W-:Y:S05]  /*4860*/  @P2 BRA `(.L_x_4797) ;  /* 0x00000000002c2947 */ /* 0x000fea0003800000 */
[----:B------:R-:W-:Y:S01]  /*4870*/  ULDC.64 UR12, c[0x0][0x270] ;  /* 0x00009c00000c7ab9 */ /* 0x000fe20000000a00 */
[----:B0123--:R-:W-:Y:S01]  /*4880*/  MOV R4, R20 ;  /* 0x0000001400047202 */ /* 0x00ffe20000000f00 */
        /* <DEDUP_REMOVED lines=9> */
.L_x_4797:
[----:B------:R-:W-:Y:S05]  /*4920*/  BSYNC B0 ;  /* 0x0000000000007941 */ /* 0x000fea0003800000 */
.L_x_4796:
[----:B------:R-:W-:Y:S01]  /*4930*/  FFMA.FTZ R50, R11, R19, R14 ;  /* 0x000000130b327223 */ /* 0x000fe2000001000e */
[----:B------:R-:W-:Y:S01]  /*4940*/  FFMA.FTZ R51, R12, R51, R13 ;  /* 0x000000330c337223 */ /* 0x000fe2000001000d */
[----:B------:R-:W-:Y:S06]  /*4950*/  @!P5 BRA `(.L_x_4798) ;  /* 0x000000000028d947 */ /* 0x000fec0003800000 */
        /* <DEDUP_REMOVED lines=10> */
.L_x_4798:
[----:B------:R-:W-:Y:S04]  /*4a00*/  BSSY B0, `(.L_x_4799) ;  /* 0x000000d000007945 */ /* 0x000fe80003800000 */
[----:B------:R-:W-:Y:S05]  /*4a10*/  @P3 BRA `(.L_x_4800) ;  /* 0x00000000002c3947 */ /* 0x000fea0003800000 */
[----:B------:R-:W-:Y:S01]  /*4a20*/  ULDC.64 UR12, c[0x0][0x270] ;  /* 0x00009c00000c7ab9 */ /* 0x000fe20000000a00 */
[----:B01234-:R-:W-:Y:S01]  /*4a30*/  MOV R4, R20 ;  /* 0x0000001400047202 */ /* 0x01ffe20000000f00 */
        /* <DEDUP_REMOVED lines=9> */
.L_x_4800:
[----:B------:R-:W-:Y:S05]  /*4ad0*/  BSYNC B0 ;  /* 0x0000000000007941 */ /* 0x000fea0003800000 */
.L_x_4799:
        /* <DEDUP_REMOVED lines=13> */
.L_x_4801:
[----:B------:R-:W-:Y:S04]  /*4bb0*/  BSSY B0, `(.L_x_4802) ;  /* 0x000000c000007945 */ /* 0x000fe80003800000 */
[----:B------:R-:W-:Y:S05]  /*4bc0*/  @P4 BRA `(.L_x_4803) ;  /* 0x0000000000284947 */ /* 0x000fea0003800000 */
[----:B------:R-:W-:Y:S01]  /*4bd0*/  ULDC.64 UR12, c[0x0][0x270] ;  /* 0x00009c00000c7ab9 */ /* 0x000fe20000000a00 */
[----:B------:R-:W-:Y:S01]  /*4be0*/  MOV R2, R20 ;  /* 0x0000001400027202 */ /* 0x000fe20000000f00 */
[----:B------:R-:W-:-:S04]  /*4bf0*/  IMAD R6, R105, UR12, RZ ;  /* 0x0000000c69067c24 */ /* 0x000fc8000f8e02ff */
[----:B01234-:R-:W-:-:S04]  /*4c00*/  IMAD.WIDE.U32 R4, R73, UR12, R2 ;  /* 0x0000000c49047c25 */ /* 0x01ffc8000f8e0002 */
[----:B------:R-:W-:Y:S01]  /*4c10*/  IMAD R3, R73, UR13, R6 ;  /* 0x0000000d49037c24 */ /* 0x000fe2000f8e0206 */
[----:B------:R-:W-:Y:S02]  /*4c20*/  ULDC.64 UR12, c[0x0][0x210] ;  /* 0x00008400000c7ab9 */ /* 0x000fe40000000a00 */
[----:B------:R-:W-:Y:S02]  /*4c30*/  LEA R2, P1, R4, UR12, 0x2 ;  /* 0x0000000c04027c11 */ /* 0x000fe4000f8210ff */
[----:B------:R-:W-:-:S04]  /*4c40*/  IADD3 R3, R5, R3, RZ ;  /* 0x0000000305037210 */ /* 0x000fc80007ffe0ff */
[----:B------:R-:W-:-:S05]  /*4c50*/  LEA.HI.X R3, R4, UR13, R3, 0x2, P1 ;  /* 0x0000000d04037c11 */ /* 0x000fca00088f1403 */
[----:B------:R0:W-:Y:S02]  /*4c60*/  STG.E.64 desc[UR8][R2.64], R14 ;  /* 0x0000000e02007986 */ /* 0x0001e4000c101b08 */
.L_x_4803:
[----:B------:R-:W-:Y:S05]  /*4c70*/  BSYNC B0 ;  /* 0x0000000000007941 */ /* 0x000fea0003800000 */
.L_x_4802:
[----:B0-----:R-:W0:Y:S01]  /*4c80*/  LDC R3, c[0x0][0x10] ;  /* 0x00000400ff037b82 */ /* 0x001e220000000800 */
[----:B------:R-:W-:Y:S02]  /*4c90*/  IADD3 R76, R76, 0x1, RZ ;  /* 0x000000014c4c7810 */ /* 0x000fe40007ffe0ff */
[----:B0-----:R-:W-:-:S04]  /*4ca0*/  IADD3 R54, R3, R54, RZ ;  /* 0x0000003603367210 */ /* 0x001fc80007ffe0ff */
[----:B------:R-:W-:-:S13]  /*4cb0*/  ISETP.GE.AND P1, PT, R54, UR4, PT ;  /* 0x0000000436007c0c */ /* 0x000fda000bf26270 */
[----:B------:R-:W-:Y:S05]  /*4cc0*/  @!P1 BRA `(.L_x_4804) ;  /* 0xffffffb400849947 */ /* 0x000fea000383ffff */
[----:B------:R-:W-:Y:S05]  /*4cd0*/  EXIT ;  /* 0x000000000000794d */ /* 0x000fea0003800000 */
.L_x_4805:
        /* <DEDUP_REMOVED lines=10> */
.L_x_5207:


//--------------------- .text._Z35group_norm_nhwc_fwd_one_pass_kernelI11Fp32IOBf16WLi512ELi60ELi480EEv26Group_norm_nhwc_fwd_params --------------------------
	.section	.text._Z35group_norm_nhwc_fwd_one_pass_kernelI11Fp32IOBf16WLi512ELi60ELi480EEv26Group_norm_nhwc_fwd_params,"ax",@progbits
	.align	128
        .global         _Z35group_norm_nhwc_fwd_one_pass_kernelI11Fp32IOBf16WLi512ELi60ELi480EEv26Group_norm_nhwc_fwd_params
        .type           _Z35group_norm_nhwc_fwd_one_pass_kernelI11Fp32IOBf16WLi512ELi60ELi480EEv26Group_norm_nhwc_fwd_params,@function
        .size           _Z35group_norm_nhwc_fwd_one_pass_kernelI11Fp32IOBf16WLi512ELi60ELi480EEv26Group_norm_nhwc_fwd_params,(.L_x_5208 - _Z35group_norm_nhwc_fwd_one_pass_kernelI11Fp32IOBf16WLi512ELi60ELi480EEv26Group_norm_nhwc_fwd_params)
        .other          _Z35group_norm_nhwc_fwd_one_pass_kernelI11Fp32IOBf16WLi512ELi60ELi480EEv26Group_norm_nhwc_fwd_params,@"STO_CUDA_ENTRY STV_DEFAULT"
_Z35group_norm_nhwc_fwd_one_pass_kernelI11Fp32IOBf16WLi512ELi60ELi480EEv26Group_norm_nhwc_fwd_params:
.text._Z35group_norm_nhwc_fwd_one_pass_kernelI11Fp32IOBf16WLi512ELi60ELi480EEv26Group_norm_nhwc_fwd_params:
        /* <DEDUP_REMOVED lines=147> */
.L_x_4911:
        /* <DEDUP_REMOVED lines=799> */
.L_x_4807:
[----:B------:R-:W-:Y:S05]  /*3b20*/  BSYNC B0 ;  /* 0x0000000000007941 */ /* 0x000fea0003800000 */
.L_x_4806:
        /* <DEDUP_REMOVED lines=28> */
.L_x_4810:
[----:B0-----:R-:W2:Y:S04]  /*3cf0*/  LDG.E.STRONG.GPU R98, desc[UR8][R46.64] ;  /* 0x000000082e627981 */ /* 0x001ea8000c1ef900 */
[----:B--2---:R-:W-:Y:S01]  /*3d00*/  CCTL.IVALL ;  /* 0x00000000ff00798f */ /* 0x004fe20002000000 */
[----:B------:R-:W-:Y:S05]  /*3d10*/  YIELD ;  /* 0x0000000000007946 */ /* 0x000fea0003800000 */
[----:B------:R-:W-:-:S13]  /*3d20*/  ISETP.NE.AND P6, PT, R98, R45, PT ;  /* 0x0000002d6200720c */ /* 0x000fda0003fc5270 */
[----:B------:R-:W-:Y:S05]  /*3d30*/  @P6 BRA `(.L_x_4810) ;  /* 0xfffffffc00ec6947 */ /* 0x000fea000383ffff */
.L_x_4809:
        /* <DEDUP_REMOVED lines=11> */
.L_x_4812:
        /* <DEDUP_REMOVED lines=63> */
.L_x_4811:
        /* <DEDUP_REMOVED lines=18> */
.L_x_4814:
[----:B------:R-:W-:Y:S05]  /*4300*/  BSYNC B0 ;  /* 0x0000000000007941 */ /* 0x000fea0003800000 */
.L_x_4813:
        /* <DEDUP_REMOVED lines=33> */
.L_x_4808:
[----:B------:R-:W-:Y:S01]  /*4520*/  LOP3.LUT R14, R14, 0xfbffffff, RZ, 0xc0, !PT ;  /* 0xfbffffff0e0e7812 */ /* 0x000fe200078ec0ff */
[----:B------:R-:W-:Y:S01]  /*4530*/  ULDC.64 UR12, c[0x0][0x218] ;  /* 0x00008600000c7ab9 */ /* 0x000fe20000000a00 */
[----:B------:R-:W1:Y:S01]  /*4540*/  S2UR UR6, SR_CgaCtaId ;  /* 0x00000000000679c3 */ /* 0x000e620000008800 */
[----:B------:R-:W-:Y:S01]  /*4550*/  ISETP.EQ.U32.AND P6, PT, RZ, UR12, PT ;  /* 0x0000000cff007c0c */ /* 0x000fe2000bfc2070 */
[----:B------:R-:W-:Y:S01]  /*4560*/  UMOV UR5, 0x400 ;  /* 0x0000040000057882 */ /* 0x000fe20000000000 */
[----:B------:R-:W-:Y:S01]  /*4570*/  @P0 LOP3.LUT R14, R14, 0x4000000, RZ, 0xfc, !PT ;  /* 0x040000000e0e0812 */ /* 0x000fe200078efcff */
[----:B------:R-:W-:Y:S01]  /*4580*/  ULDC UR11, c[0x0][0x2a4] ;  /* 0x0000a900000b7ab9 */ /* 0x000fe20000000800 */
[----:B------:R-:W-:Y:S02]  /*4590*/  LOP3.LUT P0, RZ, R0, UR7, RZ, 0xfc, !PT ;  /* 0x0000000700ff7c12 */ /* 0x000fe4000f80fcff */
[----:B------:R-:W-:Y:S02]  /*45a0*/  IADD3 R15, R13, R15, RZ ;  /* 0x0000000f0d0f7210 */ /* 0x000fe40007ffe0ff */
[----:B------:R-:W-:-:S02]  /*45b0*/  ISETP.EQ.OR.EX P6, PT, RZ, UR13, P0, P6 ;  /* 0x0000000dff007c0c */ /* 0x000fc400087c2760 */
[----:B------:R-:W-:-:S11]  /*45c0*/  LOP3.LUT P0, RZ, R14, 0x4000000, RZ, 0xc0, !PT ;  /* 0x040000000eff7812 */ /* 0x000fd6000780c0ff */
[----:B------:R-:W2:Y:S01]  /*45d0*/  @!P6 LDC.64 R44, c[0x0][0x218] ;  /* 0x00008600ff2ceb82 */ /* 0x000ea20000000a00 */
[----:B0-----:R-:W-:Y:S01]  /*45e0*/  @!P6 FMUL.FTZ R47, R97, UR11 ;  /* 0x0000000b612fec20 */ /* 0x001fe20008410000 */
[----:B-1----:R-:W-:Y:S01]  /*45f0*/  ULEA UR5, UR6, UR5, 0x18 ;  /* 0x0000000506057291 */ /* 0x002fe2000f8ec03f */
[----:B------:R-:W-:-:S08]  /*4600*/  @!P6 FMUL.FTZ R46, R96, UR11 ;  /* 0x0000000b602eec20 */ /* 0x000fd00008410000 */
[----:B------:R0:W-:Y:S02]  /*4610*/  @!P5 STS.64 [UR5+0x90], R96 ;  /* 0x00009060ff00d988 */ /* 0x0001e40008000a05 */
[----:B0-----:R-:W0:Y:S01]  /*4620*/  LDC.64 R96, c[0x0][0x230] ;  /* 0x00008c00ff607b82 */ /* 0x001e220000000a00 */
[----:B--2---:R-:W-:-:S05]  /*4630*/  @!P6 IMAD.WIDE R44, R11, 0x8, R44 ;  /* 0x000000080b2ce825 */ /* 0x004fca00078e022c */
[----:B------:R-:W-:Y:S02]  /*4640*/  @!P6 STG.E.64 desc[UR8][R44.64], R46 ;  /* 0x0000002e2c00e986 */ /* 0x000fe4000c101b08 */
[----:B------:R-:W-:Y:S01]  /*4650*/  BAR.SYNC.DEFER_BLOCKING 0x0 ;  /* 0x0000000000007b1d */ /* 0x000fe20000010000 */
[----:B0-----:R-:W-:-:S05]  /*4660*/  IMAD.WIDE R96, R15, 0x2, R96 ;  /* 0x000000020f607825 */ /* 0x001fca00078e0260 */
[----:B------:R-:W0:Y:S04]  /*4670*/  LDS.64 R44, [UR5+0x90] ;  /* 0x00009005ff2c7984 */ /* 0x000e280008000a00 */
[----:B------:R-:W2:Y:S04]  /*4680*/  LDG.E.U16 R102, desc[UR8][R96.64] ;  /* 0x0000000860667981 */ /* 0x000ea8000c1e1500 */
[----:B------:R-:W3:Y:S01]  /*4690*/  LDG.E.U16 R99, desc[UR8][R96.64+0x2] ;  /* 0x0000020860637981 */ /* 0x000ee2000c1e1500 */
[----:B0-----:R-:W-:-:S04]  /*46a0*/  FMUL.FTZ R44, R44, UR11 ;  /* 0x0000000b2c2c7c20 */ /* 0x001fc80008410000 */
[----:B------:R-:W-:-:S04]  /*46b0*/  FMUL.FTZ R46, R44, R44 ;  /* 0x0000002c2c2e7220 */ /* 0x000fc80000410000 */
[----:B------:R-:W-:-:S05]  /*46c0*/  FFMA.FTZ R45, R45, UR11, -R46 ;  /* 0x0000000b2d2d7c23 */ /* 0x000fca000801082e */
[----:B------:R-:W-:-:S13]  /*46d0*/  FSETP.GTU.FTZ.AND P5, PT, R45, RZ, PT ;  /* 0x000000ff2d00720b */ /* 0x000fda0003fbc000 */
[----:B------:R-:W0:Y:S02]  /*46e0*/  @P5 LDC R46, c[0x0][0x238] ;  /* 0x00008e00ff2e5b82 */ /* 0x000e240000000800 */
[----:B0-----:R-:W-:Y:S01]  /*46f0*/  @P5 FADD.FTZ R46, R45, R46 ;  /* 0x0000002e2d2e5221 */ /* 0x001fe20000010000 */
[----:B------:R-:W-:-:S06]  /*4700*/  MOV R45, 0x3f800000 ;  /* 0x3f800000002d7802 */ /* 0x000fcc0000000f00 */
[----:B------:R0:W1:Y:S02]  /*4710*/  @P5 MUFU.RSQ R45, R46 ;  /* 0x0000002e002d5308 */ /* 0x0000640000001400 */
[----:B0-----:R-:W0:Y:S02]  /*4720*/  LDC.64 R46, c[0x0][0x228] ;  /* 0x00008a00ff2e7b82 */ /* 0x001e240000000a00 */
[----:B0-----:R-:W-:-:S05]  /*4730*/  IMAD.WIDE R46, R15, 0x2, R46 ;  /* 0x000000020f2e7825 */ /* 0x001fca00078e022e */
[----:B------:R-:W4:Y:S04]  /*4740*/  LDG.E.U16 R15, desc[UR8][R46.64] ;  /* 0x000000082e0f7981 */ /* 0x000f28000c1e1500 */
[----:B------:R-:W5:Y:S01]  /*4750*/  LDG.E.U16 R98, desc[UR8][R46.64+0x2] ;  /* 0x000002082e627981 */ /* 0x000f62000c1e1500 */
[----:B------:R-:W-:Y:S01]  /*4760*/  ISETP.NE.AND P6, PT, RZ, UR10, PT ;  /* 0x0000000aff007c0c */ /* 0x000fe2000bfc5270 */
[C---:B------:R-:W-:Y:S01]  /*4770*/  FADD.FTZ R40, -R44.reuse, R40 ;  /* 0x000000282c287221 */ /* 0x040fe20000010100 */
[----:B------:R-:W-:-:S03]  /*4780*/  FADD.FTZ R41, -R44, R41 ;  /* 0x000000292c297221 */ /* 0x000fc60000010100 */
[-C--:B-1----:R-:W-:Y:S01]  /*4790*/  FMUL.FTZ R40, R40, R45.reuse ;  /* 0x0000002d28287220 */ /* 0x082fe20000410000 */
        /* <DEDUP_REMOVED lines=18> */
.L_x_4815:
        /* <DEDUP_REMOVED lines=15> */
.L_x_4817:
[----:B------:R-:W-:Y:S05]  /*49b0*/  BSYNC B0 ;  /* 0x0000000000007941 */ /* 0x000fea0003800000 */
.L_x_4816:
        /* <DEDUP_REMOVED lines=17> */
.L_x_4818:
        /* <DEDUP_REMOVED lines=15> */
.L_x_4820:
[----:B------:R-:W-:Y:S05]  /*4bc0*/  BSYNC B0 ;  /* 0x0000000000007941 */ /* 0x000fea0003800000 */
.L_x_4819:
        /* <DEDUP_REMOVED lines=17> */
.L_x_4821:
        /* <DEDUP_REMOVED lines=15> */
.L_x_4823:
[----:B------:R-:W-:Y:S05]  /*4dd0*/  BSYNC B0 ;  /* 0x0000000000007941 */ /* 0x000fea0003800000 */
.L_x_4822:
[C---:B0-----:R-:W-:Y:S01]  /*4de0*/  FADD.FTZ R40, -R44.reuse, R50 ;  /* 0x000000322c287221 */ /* 0x041fe20000010100 */
[C---:B------:R-:W-:Y:S01]  /*4df0*/  FADD.FTZ R42, -R44.reuse, R51 ;  /* 0x000000332c2a7221 */ /* 0x040fe20000010100 */
[C---:B------:R-:W-:Y:S01]  /*4e00*/  FADD.FTZ R52, -R44.reuse, R52 ;  /* 0x000000342c347221 */ /* 0x040fe20000010100 */
[----:B------:R-:W-:Y:S01]  /*4e10*/  FADD.FTZ R53, -R44, R53 ;  /* 0x000000352c357221 */ /* 0x000fe20000010100 */
        /* <DEDUP_REMOVED lines=15> */
.L_x_4824:
        /* <DEDUP_REMOVED lines=15> */
.L_x_4826:
[----:B------:R-:W-:Y:S05]  /*5000*/  BSYNC B0 ;  /* 0x0000000000007941 */ /* 0x000fea0003800000 */
.L_x_4825:
        /* <DEDUP_REMOVED lines=17> */
.L_x_4827:
        /* <DEDUP_REMOVED lines=15> */
.L_x_4829:
[----:B------:R-:W-:Y:S05]  /*5210*/  BSYNC B0 ;  /* 0x0000000000007941 */ /* 0x000fea0003800000 */
.L_x_4828:
[C---:B------:R-:W-:Y:S01]  /*5220*/  FADD.FTZ R56, -R44.reuse, R56 ;  /* 0x000000382c387221 */ /* 0x040fe20000010100 */
[----:B------:R-:W-:Y:S01]  /*5230*/  FADD.FTZ R48, -R44, R57 ;  /* 0x000000392c307221 */ /* 0x000fe20000010100 */
        /* <DEDUP_REMOVED lines=17> */
.L_x_4830:
        /* <DEDUP_REMOVED lines=15> */
.L_x_4832:
[----:B------:R-:W-:Y:S05]  /*5440*/  BSYNC B0 ;  /* 0x0000000000007941 */ /* 0x000fea0003800000 */
.L_x_4831:
        /* <DEDUP_REMOVED lines=15> */
.L_x_4833:
        /* <DEDUP_REMOVED lines=15> */
.L_x_4835:
[----:B------:R-:W-:Y:S05]  /*5630*/  BSYNC B0 ;  /* 0x0000000000007941 */ /* 0x000fea0003800000 */
.L_x_4834:
        /* <DEDUP_REMOVED lines=19> */
.L_x_4836:
        /* <DEDUP_REMOVED lines=15> */
.L_x_4838:
[----:B------:R-:W-:Y:S05]  /*5860*/  BSYNC B0 ;  /* 0x0000000000007941 */ /* 0x000fea0003800000 */
.L_x_4837:
        /* <DEDUP_REMOVED lines=15> */
.L_x_4839:
        /* <DEDUP_REMOVED lines=15> */
.L_x_4841:
[----:B------:R-:W-:Y:S05]  /*5a50*/  BSYNC B0 ;  /* 0x0000000000007941 */ /* 0x000fea0003800000 */
.L_x_4840:
        /* <DEDUP_REMOVED lines=19> */
.L_x_4842:
        /* <DEDUP_REMOVED lines=14> */
.L_x_4844:
[----:B------:R-:W-:Y:S05]  /*5c70*/  BSYNC B0 ;  /* 0x0000000000007941 */ /* 0x000fea0003800000 */
.L_x_4843:
        /* <DEDUP_REMOVED lines=15> */
.L_x_4845:
        /* <DEDUP_REMOVED lines=14> */
.L_x_4847:
[----:B------:R-:W-:Y:S05]  /*5e50*/  BSYNC B0 ;  /* 0x0000000000007941 */ /* 0x000fea0003800000 */
.L_x_4846:
        /* <DEDUP_REMOVED lines=19> */
.L_x_4848:
        /* <DEDUP_REMOVED lines=14> */
.L_x_4850:
[----:B------:R-:W-:Y:S05]  /*6070*/  BSYNC B0 ;  /* 0x0000000000007941 */ /* 0x000fea0003800000 */
.L_x_4849:
        /* <DEDUP_REMOVED lines=15> */
.L_x_4851:
        /* <DEDUP_REMOVED lines=14> */
.L_x_4853:
[----:B------:R-:W-:Y:S05]  /*6250*/  BSYNC B0 ;  /* 0x0000000000007941 */ /* 0x000fea0003800000 */
.L_x_4852:
[C---:B0-----:R-:W-:Y:S01]  /*6260*/  FADD.FTZ R40, -R44.reuse, R73 ;  /* 0x000000492c287221 */ /* 0x041fe20000010100 */
        /* <DEDUP_REMOVED lines=18> */
.L_x_4854:
        /* <DEDUP_REMOVED lines=14> */
.L_x_4856:
[----:B------:R-:W-:Y:S05]  /*6470*/  BSYNC B0 ;  /* 0x0000000000007941 */ /* 0x000fea0003800000 */
.L_x_4855:
        /* <DEDUP_REMOVED lines=15> */
.L_x_4857:
        /* <DEDUP_REMOVED lines=14> */
.L_x_4859:
[----:B------:R-:W-:Y:S05]  /*6650*/  BSYNC B0 ;  /* 0x0000000000007941 */ /* 0x000fea0003800000 */
.L_x_4858:
        /* <DEDUP_REMOVED lines=19> */
.L_x_4860:
        /* <DEDUP_REMOVED lines=14> */
.L_x_4862:
[----:B------:R-:W-:Y:S05]  /*6870*/  BSYNC B0 ;  /* 0x0000000000007941 */ /* 0x000fea0003800000 */
.L_x_4861:
        /* <DEDUP_REMOVED lines=15> */
.L_x_4863:
        /* <DEDUP_REMOVED lines=14> */
.L_x_4865:
[----:B------:R-:W-:Y:S05]  /*6a50*/  BSYNC B0 ;  /* 0x0000000000007941 */ /* 0x000fea0003800000 */
.L_x_4864:
        /* <DEDUP_REMOVED lines=19> */
.L_x_4866:
        /* <DEDUP_REMOVED lines=14> */
.L_x_4868:
[----:B------:R-:W-:Y:S05]  /*6c70*/  BSYNC B0 ;  /* 0x0000000000007941 */ /* 0x000fea0003800000 */
.L_x_4867:
        /* <DEDUP_REMOVED lines=15> */
.L_x_4869:
        /* <DEDUP_REMOVED lines=13> */
.L_x_4871:
[----:B------:R-:W-:Y:S05]  /*6e40*/  BSYNC B0 ;  /* 0x0000000000007941 */ /* 0x000fea0003800000 */
.L_x_4870:
        /* <DEDUP_REMOVED lines=19> */
.L_x_4872:
        /* <DEDUP_REMOVED lines=13> */
.L_x_4874:
[----:B------:R-:W-:Y:S05]  /*7050*/  BSYNC B0 ;  /* 0x0000000000007941 */ /* 0x000fea0003800000 */
.L_x_4873:
        /* <DEDUP_REMOVED lines=15> */
.L_x_4875:
        /* <DEDUP_REMOVED lines=13> */
.L_x_4877:
[----:B------:R-:W-:Y:S05]  /*7220*/  BSYNC B0 ;  /* 0x0000000000007941 */ /* 0x000fea0003800000 */
.L_x_4876:
        /* <DEDUP_REMOVED lines=19> */
.L_x_4878:
        /* <DEDUP_REMOVED lines=15> */
.L_x_4880:
[----:B------:R-:W-:Y:S05]  /*7450*/  BSYNC B0 ;  /* 0x0000000000007941 */ /* 0x000fea0003800000 */
.L_x_4879:
        /* <DEDUP_REMOVED lines=15> */
.L_x_4881:
        /* <DEDUP_REMOVED lines=15> */
.L_x_4883:
[----:B------:R-:W-:Y:S05]  /*7640*/  BSYNC B0 ;  /* 0x0000000000007941 */ /* 0x000fea0003800000 */
.L_x_4882:
[----:B0-----:R-:W-:Y:S01]  /*7650*/  IADD3 R47, R2, 0x170, RZ ;  /* 0x00000170022f7810 */ /* 0x001fe20007ffe0ff */
[-C--:B------:R-:W-:Y:S01]  /*7660*/  FMUL.FTZ R48, R48, R45.reuse ;  /* 0x0000002d30307220 */ /* 0x080fe20000410000 */
[----:B------:R-:W-:Y:S01]  /*7670*/  FMUL.FTZ R50, R50, R45 ;  /* 0x0000002d32327220 */ /* 0x000fe20000410000 */
[----:B------:R-:W-:Y:S01]  /*7680*/  ULDC.64 UR12, c[0x0][0x278] ;  /* 0x00009e00000c7ab9 */ /* 0x000fe20000000a00 */
[----:B------:R-:W-:Y:S01]  /*7690*/  SHF.R.S32.HI R49, RZ, 0x1f, R47 ;  /* 0x0000001fff317819 */ /* 0x000fe2000001142f */
[----:B-1----:R-:W-:Y:S01]  /*76a0*/  FFMA.FTZ R22, R15, R48, R102 ;  /* 0x000000300f167223 */ /* 0x002fe20000010066 */
        /* <DEDUP_REMOVED lines=12> */
.L_x_4884:
        /* <DEDUP_REMOVED lines=20> */
.L_x_4886:
[----:B------:R-:W-:Y:S05]  /*78b0*/  BSYNC B0 ;  /* 0x0000000000007941 */ /* 0x000fea0003800000 */
.L_x_4885:
        /* <DEDUP_REMOVED lines=14> */
.L_x_4887:
        /* <DEDUP_REMOVED lines=20> */
.L_x_4889:
[----:B------:R-:W-:Y:S05]  /*7ae0*/  BSYNC B0 ;  /* 0x0000000000007941 */ /* 0x000fea0003800000 */
.L_x_4888:
        /* <DEDUP_REMOVED lines=14> */
.L_x_4890:
        /* <DEDUP_REMOVED lines=20> */
.L_x_4892:
[----:B------:R-:W-:Y:S05]  /*7d10*/  BSYNC B0 ;  /* 0x0000000000007941 */ /* 0x000fea0003800000 */
.L_x_4891:
        /* <DEDUP_REMOVED lines=14> */
.L_x_4893:
        /* <DEDUP_REMOVED lines=20> */
.L_x_4895:
[----:B------:R-:W-:Y:S05]  /*7f40*/  BSYNC B0 ;  /* 0x0000000000007941 */ /* 0x000fea0003800000 */
.L_x_4894:
        /* <DEDUP_REMOVED lines=14> */
.L_x_4896:
        /* <DEDUP_REMOVED lines=20> */
.L_x_4898:
[----:B------:R-:W-:Y:S05]  /*8170*/  BSYNC B0 ;  /* 0x0000000000007941 */ /* 0x000fea0003800000 */
.L_x_4897:
        /* <DEDUP_REMOVED lines=14> */
.L_x_4899:
        /* <DEDUP_REMOVED lines=20> */
.L_x_4901:
[----:B------:R-:W-:Y:S05]  /*83a0*/  BSYNC B0 ;  /* 0x0000000000007941 */ /* 0x000fea0003800000 */
.L_x_4900:
        /* <DEDUP_REMOVED lines=14> */
.L_x_4902:
        /* <DEDUP_REMOVED lines=20> */
.L_x_4904:
[----:B------:R-:W-:Y:S05]  /*85d0*/  BSYNC B0 ;  /* 0x0000000000007941 */ /* 0x000fea0003800000 */
.L_x_4903:
        /* <DEDUP_REMOVED lines=14> */
.L_x_4905:
[----:B------:R-:W-:Y:S01]  /*86c0*/  ISETP.GE.U32.AND P5, PT, R29, UR12, PT ;  /* 0x0000000c1d007c0c */ /* 0x000fe2000bfa6070 */
[C---:B------:R-:W-:Y:S01]  /*86d0*/  FADD.FTZ R38, -R44.reuse, R38 ;  /* 0x000000262c267221 */ /* 0x040fe20000010100 */
[----:B------:R-:W-:Y:S01]  /*86e0*/  FADD.FTZ R44, -R44, R39 ;  /* 0x000000272c2c7221 */ /* 0x000fe20000010100 */
[----:B------:R-:W-:Y:S01]  /*86f0*/  BSSY B0, `(.L_x_4906) ;  /* 0x0000012000007945 */ /* 0x000fe20003800000 */
[----:B------:R-:W-:Y:S01]  /*8700*/  ISETP.GE.AND.EX P5, PT, R94, UR13, PT, P5 ;  /* 0x0000000d5e007c0c */ /* 0x000fe2000bfa6350 */
[-C--:B------:R-:W-:Y:S01]  /*8710*/  FMUL.FTZ R38, R38, R45.reuse ;  /* 0x0000002d26267220 */ /* 0x080fe20000410000 */
[----:B------:R-:W-:Y:S02]  /*8720*/  FMUL.FTZ R44, R44, R45 ;  /* 0x0000002d2c2c7220 */ /* 0x000fe40000410000 */
[----:B------:R-:W-:Y:S01]  /*8730*/  ISETP.GT.U32.OR P5, PT, R0, 0x1df, P5 ;  /* 0x000001df0000780c */ /* 0x000fe20002fa4470 */
[----:B------:R-:W-:-:S12]  /*8740*/  FFMA.FTZ R22, R15, R38, R102 ;  /* 0x000000260f167223 */ /* 0x000fd80000010066 */
        /* <DEDUP_REMOVED lines=12> */
.L_x_4907:
[----:B------:R-:W-:Y:S05]  /*8810*/  BSYNC B0 ;  /* 0x0000000000007941 */ /* 0x000fea0003800000 */
.L_x_4906:
[----:B------:R-:W-:Y:S01]  /*8820*/  IADD3 R27, R2, 0x1f0, RZ ;  /* 0x000001f0021b7810 */ /* 0x000fe20007ffe0ff */
        /* <DEDUP_REMOVED lines=12> */
.L_x_4908:
        /* <DEDUP_REMOVED lines=15> */
.L_x_4910:
[----:B------:R-:W-:Y:S05]  /*89e0*/  BSYNC B0 ;  /* 0x0000000000007941 */ /* 0x000fea0003800000 */
.L_x_4909:
[----:B01----:R-:W0:Y:S01]  /*89f0*/  LDC R16, c[0x0][0x10] ;  /* 0x00000400ff107b82 */ /* 0x003e220000000800 */
[----:B------:R-:W-:Y:S02]  /*8a00*/  IADD3 R12, R12, 0x1, RZ ;  /* 0x000000010c0c7810 */ /* 0x000fe40007ffe0ff */
[----:B0-----:R-:W-:-:S04]  /*8a10*/  IADD3 R11, R16, R11, RZ ;  /* 0x0000000b100b7210 */ /* 0x001fc80007ffe0ff */
[----:B------:R-:W-:-:S13]  /*8a20*/  ISETP.GE.AND P5, PT, R11, UR4, PT ;  /* 0x000000040b007c0c */ /* 0x000fda000bfa6270 */
[----:B------:R-:W-:Y:S05]  /*8a30*/  @!P5 BRA `(.L_x_4911) ;  /* 0xffffff7c00bcd947 */ /* 0x000fea000383ffff */
[----:B------:R-:W-:Y:S05]  /*8a40*/  EXIT ;  /* 0x000000000000794d */ /* 0x000fea0003800000 */
.L_x_4912:
        /* <DEDUP_REMOVED lines=11> */
.L_x_5208:


//--------------------- .text._Z35group_norm_nhwc_fwd_one_pass_kernelI11Fp32IOFp16WLi64ELi60ELi480EEv26Group_norm_nhwc_fwd_params --------------------------
	.section	.text._Z35group_norm_nhwc_fwd_one_pass_kernelI11Fp32IOFp16WLi64ELi60ELi480EEv26Group_norm_nhwc_fwd_params,"ax",@progbits
	.align	128
        .global         _Z35group_norm_nhwc_fwd_one_pass_kernelI11Fp32IOFp16WLi64ELi60ELi480EEv26Group_norm_nhwc_fwd_params
        .type           _Z35group_norm_nhwc_fwd_one_pass_kernelI11Fp32IOFp16WLi64ELi60ELi480EEv26Group_norm_nhwc_fwd_params,@function
        .size           _Z35group_norm_nhwc_fwd_one_pass_kernelI11Fp32IOFp16WLi64ELi60ELi480EEv26Group_norm_nhwc_fwd_params,(.L_x_5209 - _Z35group_norm_nhwc_fwd_one_pass_kernelI11Fp32IOFp16WLi64ELi60ELi480EEv26Group_norm_nhwc_fwd_params)
        .other          _Z35group_norm_nhwc_fwd_one_pass_kernelI11Fp32IOFp16WLi64ELi60ELi480EEv26Group_norm_nhwc_fwd_params,@"STO_CUDA_ENTRY STV_DEFAULT"
_Z35group_norm_nhwc_fwd_one_pass_kernelI11Fp32IOFp16WLi64ELi60ELi480EEv26Group_norm_nhwc_fwd_params:
.text._Z35group_norm_nhwc_fwd_one_pass_kernelI11Fp32IOFp16WLi64ELi60ELi480EEv26Group_norm_nhwc_fwd_params:
        /* <DEDUP_REMOVED lines=22> */
.L_x_4934:
        /* <DEDUP_REMOVED lines=202> */
.L_x_4914:
[----:B------:R-:W-:Y:S05]  /*0e00*/  BSYNC B0 ;  /* 0x0000000000007941 */ /* 0x000fea0003800000 */
.L_x_4913:
        /* <DEDUP_REMOVED lines=28> */
.L_x_4917:
[----:B-1----:R-:W2:Y:S04]  /*0fd0*/  LDG.E.STRONG.GPU R12, desc[UR8][R10.64] ;  /* 0x000000080a0c7981 */ /* 0x002ea8000c1ef900 */
[----:B--2---:R-:W-:Y:S01]  /*0fe0*/  CCTL.IVALL ;  /* 0x00000000ff00798f */ /* 0x004fe20002000000 */
[----:B------:R-:W-:Y:S05]  /*0ff0*/  YIELD ;  /* 0x0000000000007946 */ /* 0x000fea0003800000 */
[----:B------:R-:W-:-:S13]  /*1000*/  ISETP.NE.AND P1, PT, R12, R15, PT ;  /* 0x0000000f0c00720c */ /* 0x000fda0003f25270 */
[----:B------:R-:W-:Y:S05]  /*1010*/  @P1 BRA `(.L_x_4917) ;  /* 0xfffffffc00ec1947 */ /* 0x000fea000383ffff */
.L_x_4916:
        /* <DEDUP_REMOVED lines=11> */
.L_x_4919:
        /* <DEDUP_REMOVED lines=63> */
.L_x_4918:
        /* <DEDUP_REMOVED lines=19> */
.L_x_4921:
[----:B------:R-:W-:Y:S05]  /*15f0*/  BSYNC B0 ;  /* 0x0000000000007941 */ /* 0x000fea0003800000 */
.L_x_4920:
        /* <DEDUP_REMOVED lines=32> */
.L_x_4915:
        /* <DEDUP_REMOVED lines=63> */
[----:B--2---:R-:W-:Y:S02]  /*1bf0*/  HADD2.F32 R16, -RZ, R20.H0_H0 ;  /* 0x20000014ff107230 */ /* 0x004fe40000004100 */
[-C--:B------:R-:W-:Y:S01]  /*1c00*/  FMUL.FTZ R20, R28, R19.reuse ;  /* 0x000000131c147220 */ /* 0x080fe20000410000 */
[----:B---3--:R-:W-:Y:S02]  /*1c10*/  HADD2.F32 R17, -RZ, R21.H0_H0 ;  /* 0x20000015ff117230 */ /* 0x008fe40000004100 */
[----:B------:R-:W-:Y:S01]  /*1c20*/  FMUL.FTZ R21, R24, R19 ;  /* 0x0000001318157220 */ /* 0x000fe20000410000 */
[----:B----4-:R-:W-:-:S02]  /*1c30*/  HADD2.F32 R9, -RZ, R18.H0_H0 ;  /* 0x20000012ff097230 */ /* 0x010fc40000004100 */
[-C--:B------:R-:W-:Y:S01]  /*1c40*/  FMUL.FTZ R18, R26, R19.reuse ;  /* 0x000000131a127220 */ /* 0x080fe20000410000 */
[----:B-----5:R-:W-:Y:S02]  /*1c50*/  HADD2.F32 R8, -RZ, R22.H0_H0 ;  /* 0x20000016ff087230 */ /* 0x020fe40000004100 */
        /* <DEDUP_REMOVED lines=15> */
.L_x_4922:
        /* <DEDUP_REMOVED lines=13> */
.L_x_4924:
[----:B------:R-:W-:Y:S05]  /*1e20*/  BSYNC B0 ;  /* 0x0000000000007941 */ /* 0x000fea0003800000 */
.L_x_4923:
        /* <DEDUP_REMOVED lines=13> */
.L_x_4925:
        /* <DEDUP_REMOVED lines=13> */
.L_x_4927:
[----:B------:R-:W-:Y:S05]  /*1fd0*/  BSYNC B0 ;  /* 0x0000000000007941 */ /* 0x000fea0003800000 */
.L_x_4926:
        /* <DEDUP_REMOVED lines=13> */
.L_x_4928:
        /* <DEDUP_REMOVED lines=13> */
.L_x_4930:
[----:B------:R-:W-:Y:S05]  /*2180*/  BSYNC B0 ;  /* 0x0000000000007941 */ /* 0x000fea0003800000 */
.L_x_4929:
        /* <DEDUP_REMOVED lines=13> */
.L_x_4931:
        /* <DEDUP_REMOVED lines=12> */
.L_x_4933:
[----:B------:R-:W-:Y:S05]  /*2320*/  BSYNC B0 ;  /* 0x0000000000007941 */ /* 0x000fea0003800000 */
.L_x_4932:
[----:B-1----:R-:W1:Y:S01]  /*2330*/  LDC R5, c[0x0][0x10] ;  /* 0x00000400ff057b82 */ /* 0x002e620000000800 */
[----:B------:R-:W-:Y:S02]  /*2340*/  IADD3 R0, R0, 0x1, RZ ;  /* 0x0000000100007810 */ /* 0x000fe40007ffe0ff */
[----:B-1----:R-:W-:-:S04]  /*2350*/  IADD3 R32, R5, R32, RZ ;  /* 0x0000002005207210 */ /* 0x002fc80007ffe0ff */
[----:B------:R-:W-:-:S13]  /*2360*/  ISETP.GE.AND P1, PT, R32, UR4, PT ;  /* 0x0000000420007c0c */ /* 0x000fda000bf26270 */
[----:B------:R-:W-:Y:S05]  /*2370*/  @!P1 BRA `(.L_x_4934) ;  /* 0xffffffdc00789947 */ /* 0x000fea000383ffff */
[----:B------:R-:W-:Y:S05]  /*2380*/  EXIT ;  /* 0x000000000000794d */ /* 0x000fea0003800000 */
.L_x_4935:
        /* <DEDUP_REMOVED lines=15> */
.L_x_5209:


//--------------------- .text._Z35group_norm_nhwc_fwd_one_pass_kernelI11Fp32IOFp16WLi128ELi60ELi480EEv26Group_norm_nhwc_fwd_params --------------------------
	.section	.text._Z35group_norm_nhwc_fwd_one_pass_kernelI11Fp32IOFp16WLi128ELi60ELi480EEv26Group_norm_nhwc_fwd_params,"ax",@progbits
	.align	128
        .global         _Z35group_norm_nhwc_fwd_one_pass_kernelI11Fp32IOFp16WLi128ELi60ELi480EEv26Group_norm_nhwc_fwd_params
        .type           _Z35group_norm_nhwc_fwd_one_pass_kernelI11Fp32IOFp16WLi128ELi60ELi480EEv26Group_norm_nhwc_fwd_params,@function
        .size           _Z35group_norm_nhwc_fwd_one_pass_kernelI11Fp32IOFp16WLi128ELi60ELi480EEv26Group_norm_nhwc_fwd_params,(.L_x_5210 - _Z35group_norm_nhwc_fwd_one_pass_kernelI11Fp32IOFp16WLi128ELi60ELi480EEv26Group_norm_nhwc_fwd_params)
        .other          _Z35group_norm_nhwc_fwd_one_pass_kernelI11Fp32IOFp16WLi128ELi60ELi480EEv26Group_norm_nhwc_fwd_params,@"STO_CUDA_ENTRY STV_DEFAULT"
_Z35group_norm_nhwc_fwd_one_pass_kernelI11Fp32IOFp16WLi128ELi60ELi480EEv26Group_norm_nhwc_fwd_params:
.text._Z35group_norm_nhwc_fwd_one_pass_kernelI11Fp32IOFp16WLi128ELi60ELi480EEv26Group_norm_nhwc_fwd_params:
        /* <DEDUP_REMOVED lines=45> */
.L_x_4972:
        /* <DEDUP_REMOVED lines=268> */
.L_x_4937:
[----:B------:R-:W-:Y:S05]  /*1390*/  BSYNC B0 ;  /* 0x0000000000007941 */ /* 0x000fea0003800000 */
.L_x_4936:
        /* <DEDUP_REMOVED lines=28> */
.L_x_4940:
[----:B-1----:R-:W2:Y:S04]  /*1560*/  LDG.E.STRONG.GPU R22, desc[UR8][R20.64] ;  /* 0x0000000814167981 */ /* 0x002ea8000c1ef900 */
[----:B--2---:R-:W-:Y:S01]  /*1570*/  CCTL.IVALL ;  /* 0x00000000ff00798f */ /* 0x004fe20002000000 */
[----:B------:R-:W-:Y:S05]  /*1580*/  YIELD ;  /* 0x0000000000007946 */ /* 0x000fea0003800000 */
[----:B------:R-:W-:-:S13]  /*1590*/  ISETP.NE.AND P0, PT, R22, R27, PT ;  /* 0x0000001b1600720c */ /* 0x000fda0003f05270 */
[----:B------:R-:W-:Y:S05]  /*15a0*/  @P0 BRA `(.L_x_4940) ;  /* 0xfffffffc00ec0947 */ /* 0x000fea000383ffff */
.L_x_4939:
        /* <DEDUP_REMOVED lines=17> */
.L_x_4944:
        /* <DEDUP_REMOVED lines=115> */
.L_x_4943:
        /* <DEDUP_REMOVED lines=61> */
.L_x_4945:
[----:B------:R-:W-:-:S13]  /*21c0*/  ISETP.NE.OR P0, PT, R25, RZ, P0 ;  /* 0x000000ff1900720c */ /* 0x000fda0000705670 */
[----:B------:R-:W-:Y:S05]  /*21d0*/  @!P0 BRA `(.L_x_4941) ;  /* 0x00000000007c8947 */ /* 0x000fea0003800000 */
.L_x_4942:
        /* <DEDUP_REMOVED lines=31> */
.L_x_4941:
        /* <DEDUP_REMOVED lines=11> */
.L_x_4947:
[----:B------:R-:W-:Y:S05]  /*2480*/  BSYNC B0 ;  /* 0x0000000000007941 */ /* 0x000fea0003800000 */
.L_x_4946:
        /* <DEDUP_REMOVED lines=16> */
.L_x_4938:
        /* <DEDUP_REMOVED lines=46> */
[----:B--2---:R-:W-:Y:S02]  /*2870*/  HADD2.F32 R19, -RZ, R43.H0_H0 ;  /* 0x2000002bff137230 */ /* 0x004fe40000004100 */
[----:B---3--:R-:W-:Y:S02]  /*2880*/  HADD2.F32 R22, -RZ, R50.H0_H0 ;  /* 0x20000032ff167230 */ /* 0x008fe40000004100 */
[----:B------:R-:W-:Y:S01]  /*2890*/  FADD.FTZ R50, -R18, R31 ;  /* 0x0000001f12327221 */ /* 0x000fe20000010100 */
[----:B----4-:R-:W-:Y:S02]  /*28a0*/  HADD2.F32 R28, -RZ, R51.H0_H0 ;  /* 0x20000033ff1c7230 */ /* 0x010fe40000004100 */
[----:B------:R-:W-:-:S03]  /*28b0*/  HADD2.F32 R29, -RZ, R52.H0_H0 ;  /* 0x20000034ff1d7230 */ /* 0x000fc60000004100 */
        /* <DEDUP_REMOVED lines=13> */
.L_x_4948:
        /* <DEDUP_REMOVED lines=13> */
.L_x_4950:
[----:B------:R-:W-:Y:S05]  /*2a60*/  BSYNC B0 ;  /* 0x0000000000007941 */ /* 0x000fea0003800000 */
.L_x_4949:
        /* <DEDUP_REMOVED lines=17> */
.L_x_4951:
        /* <DEDUP_REMOVED lines=13> */
.L_x_4953:
[----:B------:R-:W-:Y:S05]  /*2c50*/  BSYNC B0 ;  /* 0x0000000000007941 */ /* 0x000fea0003800000 */
.L_x_4952:
        /* <DEDUP_REMOVED lines=17> */
.L_x_4954:
        /* <DEDUP_REMOVED lines=13> */
.L_x_4956:
[----:B------:R-:W-:Y:S05]  /*2e40*/  BSYNC B0 ;  /* 0x0000000000007941 */ /* 0x000fea0003800000 */
.L_x_4955:
        /* <DEDUP_REMOVED lines=17> */
.L_x_4957:
        /* <DEDUP_REMOVED lines=13> */
.L_x_4959:
[----:B------:R-:W-:Y:S05]  /*3030*/  BSYNC B0 ;  /* 0x0000000000007941 */ /* 0x000fea0003800000 */
.L_x_4958:
        /* <DEDUP_REMOVED lines=23> */
.L_x_4960:
        /* <DEDUP_REMOVED lines=13> */
.L_x_4962:
[----:B------:R-:W-:Y:S05]  /*3280*/  BSYNC B0 ;  /* 0x0000000000007941 */ /* 0x000fea0003800000 */
.L_x_4961:
        /* <DEDUP_REMOVED lines=19> */
.L_x_4963:
        /* <DEDUP_REMOVED lines=13> */
.L_x_4965:
[----:B------:R-:W-:Y:S05]  /*3490*/  BSYNC B0 ;  /* 0x0000000000007941 */ /* 0x000fea0003800000 */
.L_x_4964:
        /* <DEDUP_REMOVED lines=27> */
.L_x_4966:
        /* <DEDUP_REMOVED lines=13> */
.L_x_4968:
[----:B------:R-:W-:Y:S05]  /*3720*/  BSYNC B0 ;  /* 0x0000000000007941 */ /* 0x000fea0003800000 */
.L_x_4967:
        /* <DEDUP_REMOVED lines=13> */
.L_x_4969:
        /* <DEDUP_REMOVED lines=12> */
.L_x_4971:
[----:B------:R-:W-:Y:S05]  /*38c0*/  BSYNC B0 ;  /* 0x0000000000007941 */ /* 0x000fea0003800000 */
.L_x_4970:
[----:B01----:R-:W0:Y:S01]  /*38d0*/  LDC R15, c[0x0][0x10] ;  /* 0x00000400ff0f7b82 */ /* 0x003e220000000800 */
[----:B------:R-:W-:Y:S02]  /*38e0*/  IADD3 R8, R8, 0x1, RZ ;  /* 0x0000000108087810 */ /* 0x000fe40007ffe0ff */
[----:B0-----:R-:W-:-:S04]  /*38f0*/  IADD3 R6, R15, R6, RZ ;  /* 0x000000060f067210 */ /* 0x001fc80007ffe0ff */
[----:B------:R-:W-:-:S13]  /*3900*/  ISETP.GE.AND P0, PT, R6, UR4, PT ;  /* 0x0000000406007c0c */ /* 0x000fda000bf06270 */
[----:B------:R-:W-:Y:S05]  /*3910*/  @!P0 BRA `(.L_x_4972) ;  /* 0xffffffc8006c8947 */ /* 0x000fea000383ffff */
[----:B------:R-:W-:Y:S05]  /*3920*/  EXIT ;  /* 0x000000000000794d */ /* 0x000fea0003800000 */
.L_x_4973:
        /* <DEDUP_REMOVED lines=13> */
.L_x_5210:


//--------------------- .text._Z35group_norm_nhwc_fwd_one_pass_kernelI11Fp32IOFp16WLi256ELi60ELi480EEv26Group_norm_nhwc_fwd_params --------------------------
	.section	.text._Z35group_norm_nhwc_fwd_one_pass_kernelI11Fp32IOFp16WLi256ELi60ELi480EEv26Group_norm_nhwc_fwd_params,"ax",@progbits
	.align	128
        .global         _Z35group_norm_nhwc_fwd_one_pass_kernelI11Fp32IOFp16WLi256ELi60ELi480EEv26Group_norm_nhwc_fwd_params
        .type           _Z35group_norm_nhwc_fwd_one_pass_kernelI11Fp32IOFp16WLi256ELi60ELi480EEv26Group_norm_nhwc_fwd_params,@function
        .size           _Z35group_norm_nhwc_fwd_one_pass_kernelI11Fp32IOFp16WLi256ELi60ELi480EEv26Group_norm_nhwc_fwd_params,(.L_x_5211 - _Z35group_norm_nhwc_fwd_one_pass_kernelI11Fp32IOFp16WLi256ELi60ELi480EEv26Group_norm_nhwc_fwd_params)
        .other          _Z35group_norm_nhwc_fwd_one_pass_kernelI11Fp32IOFp16WLi256ELi60ELi480EEv26Group_norm_nhwc_fwd_params,@"STO_CUDA_ENTRY STV_DEFAULT"
_Z35group_norm_nhwc_fwd_one_pass_kernelI11Fp32IOFp16WLi256ELi60ELi480EEv26Group_norm_nhwc_fwd_params:
.text._Z35group_norm_nhwc_fwd_one_pass_kernelI11Fp32IOFp16WLi256ELi60ELi480EEv26Group_norm_nhwc_fwd_params:
        /* <DEDUP_REMOVED lines=46> */
.L_x_5031:
        /* <DEDUP_REMOVED lines=439> */
.L_x_4975:
[----:B------:R-:W-:Y:S05]  /*1e50*/  BSYNC B0 ;  /* 0x0000000000007941 */ /* 0x000fea0003800000 */
.L_x_4974:
        /* <DEDUP_REMOVED lines=28> */
.L_x_4978:
[----:B-1----:R-:W2:Y:S04]  /*2020*/  LDG.E.STRONG.GPU R8, desc[UR8][R6.64] ;  /* 0x0000000806087981 */ /* 0x002ea8000c1ef900 */
[----:B--2---:R-:W-:Y:S01]  /*2030*/  CCTL.IVALL ;  /* 0x00000000ff00798f */ /* 0x004fe20002000000 */
[----:B------:R-:W-:Y:S05]  /*2040*/  YIELD ;  /* 0x0000000000007946 */ /* 0x000fea0003800000 */
[----:B------:R-:W-:-:S13]  /*2050*/  ISETP.NE.AND P1, PT, R8, R11, PT ;  /* 0x0000000b0800720c */ /* 0x000fda0003f25270 */
[----:B------:R-:W-:Y:S05]  /*2060*/  @P1 BRA `(.L_x_4978) ;  /* 0xfffffffc00ec1947 */ /* 0x000fea000383ffff */
.L_x_4977:
        /* <DEDUP_REMOVED lines=11> */
.L_x_4980:
        /* <DEDUP_REMOVED lines=63> */
.L_x_4979:
        /* <DEDUP_REMOVED lines=19> */
.L_x_4982:
[----:B------:R-:W-:Y:S05]  /*2640*/  BSYNC B0 ;  /* 0x0000000000007941 */ /* 0x000fea0003800000 */
.L_x_4981:
        /* <DEDUP_REMOVED lines=32> */
.L_x_4976:
        /* <DEDUP_REMOVED lines=40> */
[----:B--2---:R-:W-:Y:S02]  /*2ad0*/  HADD2.F32 R11, -RZ, R14.H0_H0 ;  /* 0x2000000eff0b7230 */ /* 0x004fe40000004100 */
        /* <DEDUP_REMOVED lines=16> */
.L_x_4983:
        /* <DEDUP_REMOVED lines=13> */
.L_x_4985:
[----:B------:R-:W-:Y:S05]  /*2cb0*/  BSYNC B0 ;  /* 0x0000000000007941 */ /* 0x000fea0003800000 */
.L_x_4984:
        /* <DEDUP_REMOVED lines=33> */
.L_x_4986:
        /* <DEDUP_REMOVED lines=13> */
.L_x_4988:
[----:B------:R-:W-:Y:S05]  /*2fa0*/  BSYNC B0 ;  /* 0x0000000000007941 */ /* 0x000fea0003800000 */
.L_x_4987:
        /* <DEDUP_REMOVED lines=17> */
.L_x_4989:
        /* <DEDUP_REMOVED lines=13> */
.L_x_4991:
[----:B------:R-:W-:Y:S05]  /*3190*/  BSYNC B0 ;  /* 0x0000000000007941 */ /* 0x000fea0003800000 */
.L_x_4990:
        /* <DEDUP_REMOVED lines=17> */
.L_x_4992:
        /* <DEDUP_REMOVED lines=13> */
.L_x_4994:
[----:B------:R-:W-:Y:S05]  /*3380*/  BSYNC B0 ;  /* 0x0000000000007941 */ /* 0x000fea0003800000 */
.L_x_4993:
        /* <DEDUP_REMOVED lines=17> */
.L_x_4995:
        /* <DEDUP_REMOVED lines=13> */
.L_x_4997:
[----:B------:R-:W-:Y:S05]  /*3570*/  BSYNC B0 ;  /* 0x0000000000007941 */ /* 0x000fea0003800000 */
.L_x_4996:
        /* <DEDUP_REMOVED lines=17> */
.L_x_4998:
        /* <DEDUP_REMOVED lines=13> */
.L_x_5000:
[----:B------:R-:W-:Y:S05]  /*3760*/  BSYNC B0 ;  /* 0x0000000000007941 */ /* 0x000fea0003800000 */
.L_x_4999:
        /* <DEDUP_REMOVED lines=48> */
.L_x_5001:
        /* <DEDUP_REMOVED lines=13> */
.L_x_5003:
[----:B------:R-:W-:Y:S05]  /*3b40*/  BSYNC B0 ;  /* 0x0000000000007941 */ /* 0x000fea0003800000 */
.L_x_5002:
        /* <DEDUP_REMOVED lines=17> */
.L_x_5004:
        /* <DEDUP_REMOVED lines=13> */
.L_x_5006:
[----:B------:R-:W-:Y:S05]  /*3d30*/  BSYNC B0 ;  /* 0x0000000000007941 */ /* 0x000fea0003800000 */
.L_x_5005:
        /* <DEDUP_REMOVED lines=13> */
.L_x_5007:
        /* <DEDUP_REMOVED lines=13> */
.L_x_5009:
[----:B------:R-:W-:Y:S05]  /*3ee0*/  BSYNC B0 ;  /* 0x0000000000007941 */ /* 0x000fea0003800000 */
.L_x_5008:
        /* <DEDUP_REMOVED lines=17> */
.L_x_5010:
        /* <DEDUP_REMOVED lines=13> */
.L_x_5012:
[----:B------:R-:W-:Y:S05]  /*40d0*/  BSYNC B0 ;  /* 0x0000000000007941 */ /* 0x000fea0003800000 */
.L_x_5011:
        /* <DEDUP_REMOVED lines=13> */
.L_x_5013:
        /* <DEDUP_REMOVED lines=13> */
.L_x_5015:
[----:B------:R-:W-:Y:S05]  /*4280*/  BSYNC B0 ;  /* 0x0000000000007941 */ /* 0x000fea0003800000 */
.L_x_5014:
        /* <DEDUP_REMOVED lines=38> */
.L_x_5016:
        /* <DEDUP_REMOVED lines=13> */
.L_x_5018:
[----:B------:R-:W-:Y:S05]  /*45c0*/  BSYNC B0 ;  /* 0x0000000000007941 */ /* 0x000fea0003800000 */
.L_x_5017:
        /* <DEDUP_REMOVED lines=13> */
.L_x_5019:
        /* <DEDUP_REMOVED lines=13> */
.L_x_5021:
[----:B------:R-:W-:Y:S05]  /*4770*/  BSYNC B0 ;  /* 0x0000000000007941 */ /* 0x000fea0003800000 */
.L_x_5020:
        /* <DEDUP_REMOVED lines=13> */
.L_x_5022:
        /* <DEDUP_REMOVED lines=13> */
.L_x_5024:
[----:B------:R-:W-:Y:S05]  /*4920*/  BSYNC B0 ;  /* 0x0000000000007941 */ /* 0x000fea0003800000 */
.L_x_5023:
        /* <DEDUP_REMOVED lines=13> */
.L_x_5025:
        /* <DEDUP_REMOVED lines=13> */
.L_x_5027:
[----:B------:R-:W-:Y:S05]  /*4ad0*/  BSYNC B0 ;  /* 0x0000000000007941 */ /* 0x000fea0003800000 */
.L_x_5026:
        /* <DEDUP_REMOVED lines=13> */
.L_x_5028:
        /* <DEDUP_REMOVED lines=12> */
.L_x_5030:
[----:B------:R-:W-:Y:S05]  /*4c70*/  BSYNC B0 ;  /* 0x0000000000007941 */ /* 0x000fea0003800000 */
.L_x_5029:
[----:B0-----:R-:W0:Y:S01]  /*4c80*/  LDC R3, c[0x0][0x10] ;  /* 0x00000400ff037b82 */ /* 0x001e220000000800 */
[----:B------:R-:W-:Y:S02]  /*4c90*/  IADD3 R76, R76, 0x1, RZ ;  /* 0x000000014c4c7810 */ /* 0x000fe40007ffe0ff */
[----:B0-----:R-:W-:-:S04]  /*4ca0*/  IADD3 R54, R3, R54, RZ ;  /* 0x0000003603367210 */ /* 0x001fc80007ffe0ff */
[----:B------:R-:W-:-:S13]  /*4cb0*/  ISETP.GE.AND P1, PT, R54, UR4, PT ;  /* 0x0000000436007c0c */ /* 0x000fda000bf26270 */
[----:B------:R-:W-:Y:S05]  /*4cc0*/  @!P1 BRA `(.L_x_5031) ;  /* 0xffffffb400849947 */ /* 0x000fea000383ffff */
[----:B------:R-:W-:Y:S05]  /*4cd0*/  EXIT ;  /* 0x000000000000794d */ /* 0x000fea0003800000 */
.L_x_5032:
        /* <DEDUP_REMOVED lines=10> */
.L_x_5211:


//--------------------- .text._Z35group_norm_nhwc_fwd_one_pass_kernelI11Fp32IOFp16WLi512ELi60ELi480EEv26Group_norm_nhwc_fwd_params --------------------------
	.section	.text._Z35group_norm_nhwc_fwd_one_pass_kernelI11Fp32IOFp16WLi512ELi60ELi480EEv26Group_norm_nhwc_fwd_params,"ax",@progbits
	.align	128
        .global         _Z35group_norm_nhwc_fwd_one_pass_kernelI11Fp32IOFp16WLi512ELi60ELi480EEv26Group_norm_nhwc_fwd_params
        .type           _Z35group_norm_nhwc_fwd_one_pass_kernelI11Fp32IOFp16WLi512ELi60ELi480EEv26Group_norm_nhwc_fwd_params,@function
        .size           _Z35group_norm_nhwc_fwd_one_pass_kernelI11Fp32IOFp16WLi512ELi60ELi480EEv26Group_norm_nhwc_fwd_params,(.L_x_5212 - _Z35group_norm_nhwc_fwd_one_pass_kernelI11Fp32IOFp16WLi512ELi60ELi480EEv26Group_norm_nhwc_fwd_params)
        .other          _Z35group_norm_nhwc_fwd_one_pass_kernelI11Fp32IOFp16WLi512ELi60ELi480EEv26Group_norm_nhwc_fwd_params,@"STO_CUDA_ENTRY STV_DEFAULT"
_Z35group_norm_nhwc_fwd_one_pass_kernelI11Fp32IOFp16WLi512ELi60ELi480EEv26Group_norm_nhwc_fwd_params:
.text._Z35group_norm_nhwc_fwd_one_pass_kernelI11Fp32IOFp16WLi512ELi60ELi480EEv26Group_norm_nhwc_fwd_params:
        /* <DEDUP_REMOVED lines=147> */
.L_x_5138:
        /* <DEDUP_REMOVED lines=799> */
.L_x_5034:
[----:B------:R-:W-:Y:S05]  /*3b20*/  BSYNC B0 ;  /* 0x0000000000007941 */ /* 0x000fea0003800000 */
.L_x_5033:
        /* <DEDUP_REMOVED lines=28> */
.L_x_5037:
[----:B0-----:R-:W2:Y:S04]  /*3cf0*/  LDG.E.STRONG.GPU R98, desc[UR8][R46.64] ;  /* 0x000000082e627981 */ /* 0x001ea8000c1ef900 */
[----:B--2---:R-:W-:Y:S01]  /*3d00*/  CCTL.IVALL ;  /* 0x00000000ff00798f */ /* 0x004fe20002000000 */
[----:B------:R-:W-:Y:S05]  /*3d10*/  YIELD ;  /* 0x0000000000007946 */ /* 0x000fea0003800000 */
[----:B------:R-:W-:-:S13]  /*3d20*/  ISETP.NE.AND P6, PT, R98, R45, PT ;  /* 0x0000002d6200720c */ /* 0x000fda0003fc5270 */
[----:B------:R-:W-:Y:S05]  /*3d30*/  @P6 BRA `(.L_x_5037) ;  /* 0xfffffffc00ec6947 */ /* 0x000fea000383ffff */
.L_x_5036:
        /* <DEDUP_REMOVED lines=11> */
.L_x_5039:
        /* <DEDUP_REMOVED lines=63> */
.L_x_5038:
        /* <DEDUP_REMOVED lines=18> */
.L_x_5041:
[----:B------:R-:W-:Y:S05]  /*4300*/  BSYNC B0 ;  /* 0x0000000000007941 */ /* 0x000fea0003800000 */
.L_x_5040:
        /* <DEDUP_REMOVED lines=33> */
.L_x_5035:
        /* <DEDUP_REMOVED lines=58> */
.L_x_5042:
        /* <DEDUP_REMOVED lines=15> */
.L_x_5044:
[----:B------:R-:W-:Y:S05]  /*49b0*/  BSYNC B0 ;  /* 0x0000000000007941 */ /* 0x000fea0003800000 */
.L_x_5043:
        /* <DEDUP_REMOVED lines=17> */
.L_x_5045:
        /* <DEDUP_REMOVED lines=15> */
.L_x_5047:
[----:B------:R-:W-:Y:S05]  /*4bc0*/  BSYNC B0 ;  /* 0x0000000000007941 */ /* 0x000fea0003800000 */
.L_x_5046:
        /* <DEDUP_REMOVED lines=17> */
.L_x_5048:
        /* <DEDUP_REMOVED lines=15> */
.L_x_5050:
[----:B------:R-:W-:Y:S05]  /*4dd0*/  BSYNC B0 ;  /* 0x0000000000007941 */ /* 0x000fea0003800000 */
.L_x_5049:
        /* <DEDUP_REMOVED lines=19> */
.L_x_5051:
        /* <DEDUP_REMOVED lines=15> */
.L_x_5053:
[----:B------:R-:W-:Y:S05]  /*5000*/  BSYNC B0 ;  /* 0x0000000000007941 */ /* 0x000fea0003800000 */
.L_x_5052:
        /* <DEDUP_REMOVED lines=17> */
.L_x_5054:
        /* <DEDUP_REMOVED lines=15> */
.L_x_5056:
[----:B------:R-:W-:Y:S05]  /*5210*/  BSYNC B0 ;  /* 0x0000000000007941 */ /* 0x000fea0003800000 */
.L_x_5055:
        /* <DEDUP_REMOVED lines=19> */
.L_x_5057:
        /* <DEDUP_REMOVED lines=15> */
.L_x_5059:
[----:B------:R-:W-:Y:S05]  /*5440*/  BSYNC B0 ;  /* 0x0000000000007941 */ /* 0x000fea0003800000 */
.L_x_5058:
        /* <DEDUP_REMOVED lines=15> */
.L_x_5060:
        /* <DEDUP_REMOVED lines=15> */
.L_x_5062:
[----:B------:R-:W-:Y:S05]  /*5630*/  BSYNC B0 ;  /* 0x0000000000007941 */ /* 0x000fea0003800000 */
.L_x_5061:
        /* <DEDUP_REMOVED lines=19> */
.L_x_5063:
        /* <DEDUP_REMOVED lines=15> */
.L_x_5065:
[----:B------:R-:W-:Y:S05]  /*5860*/  BSYNC B0 ;  /* 0x0000000000007941 */ /* 0x000fea0003800000 */
.L_x_5064:
        /* <DEDUP_REMOVED lines=15> */
.L_x_5066:
        /* <DEDUP_REMOVED lines=15> */
.L_x_5068:
[----:B------:R-:W-:Y:S05]  /*5a50*/  BSYNC B0 ;  /* 0x0000000000007941 */ /* 0x000fea0003800000 */
.L_x_5067:
        /* <DEDUP_REMOVED lines=19> */
.L_x_5069:
        /* <DEDUP_REMOVED lines=14> */
.L_x_5071:
[----:B------:R-:W-:Y:S05]  /*5c70*/  BSYNC B0 ;  /* 0x0000000000007941 */ /* 0x000fea0003800000 */
.L_x_5070:
        /* <DEDUP_REMOVED lines=15> */
.L_x_5072:
        /* <DEDUP_REMOVED lines=14> */
.L_x_5074:
[----:B------:R-:W-:Y:S05]  /*5e50*/  BSYNC B0 ;  /* 0x0000000000007941 */ /* 0x000fea0003800000 */
.L_x_5073:
        /* <DEDUP_REMOVED lines=19> */
.L_x_5075:
        /* <DEDUP_REMOVED lines=14> */
.L_x_5077:
[----:B------:R-:W-:Y:S05]  /*6070*/  BSYNC B0 ;  /* 0x0000000000007941 */ /* 0x000fea0003800000 */
.L_x_5076:
        /* <DEDUP_REMOVED lines=15> */
.L_x_5078:
        /* <DEDUP_REMOVED lines=14> */
.L_x_5080:
[----:B------:R-:W-:Y:S05]  /*6250*/  BSYNC B0 ;  /* 0x0000000000007941 */ /* 0x000fea0003800000 */
.L_x_5079:
        /* <DEDUP_REMOVED lines=19> */
.L_x_5081:
        /* <DEDUP_REMOVED lines=14> */
.L_x_5083:
[----:B------:R-:W-:Y:S05]  /*6470*/  BSYNC B0 ;  /* 0x0000000000007941 */ /* 0x000fea0003800000 */
.L_x_5082:
        /* <DEDUP_REMOVED lines=15> */
.L_x_5084:
        /* <DEDUP_REMOVED lines=14> */
.L_x_5086:
[----:B------:R-:W-:Y:S05]  /*6650*/  BSYNC B0 ;  /* 0x0000000000007941 */ /* 0x000fea0003800000 */
.L_x_5085:
        /* <DEDUP_REMOVED lines=19> */
.L_x_5087:
        /* <DEDUP_REMOVED lines=14> */
.L_x_5089:
[----:B------:R-:W-:Y:S05]  /*6870*/  BSYNC B0 ;  /* 0x0000000000007941 */ /* 0x000fea0003800000 */
.L_x_5088:
        /* <DEDUP_REMOVED lines=15> */
.L_x_5090:
        /* <DEDUP_REMOVED lines=14> */
.L_x_5092:
[----:B------:R-:W-:Y:S05]  /*6a50*/  BSYNC B0 ;  /* 0x0000000000007941 */ /* 0x000fea0003800000 */
.L_x_5091:
        /* <DEDUP_REMOVED lines=19> */
.L_x_5093:
        /* <DEDUP_REMOVED lines=14> */
.L_x_5095:
[----:B------:R-:W-:Y:S05]  /*6c70*/  BSYNC B0 ;  /* 0x0000000000007941 */ /* 0x000fea0003800000 */
.L_x_5094:
        /* <DEDUP_REMOVED lines=15> */
.L_x_5096:
        /* <DEDUP_REMOVED lines=13> */
.L_x_5098:
[----:B------:R-:W-:Y:S05]  /*6e40*/  BSYNC B0 ;  /* 0x0000000000007941 */ /* 0x000fea0003800000 */
.L_x_5097:
        /* <DEDUP_REMOVED lines=19> */
.L_x_5099:
        /* <DEDUP_REMOVED lines=13> */
.L_x_5101:
[----:B------:R-:W-:Y:S05]  /*7050*/  BSYNC B0 ;  /* 0x0000000000007941 */ /* 0x000fea0003800000 */
.L_x_5100:
        /* <DEDUP_REMOVED lines=15> */
.L_x_5102:
        /* <DEDUP_REMOVED lines=13> */
.L_x_5104:
[----:B------:R-:W-:Y:S05]  /*7220*/  BSYNC B0 ;  /* 0x0000000000007941 */ /* 0x000fea0003800000 */
.L_x_5103:
        /* <DEDUP_REMOVED lines=19> */
.L_x_5105:
        /* <DEDUP_REMOVED lines=15> */
.L_x_5107:
[----:B------:R-:W-:Y:S05]  /*7450*/  BSYNC B0 ;  /* 0x0000000000007941 */ /* 0x000fea0003800000 */
.L_x_5106:
        /* <DEDUP_REMOVED lines=15> */
.L_x_5108:
        /* <DEDUP_REMOVED lines=15> */
.L_x_5110:
[----:B------:R-:W-:Y:S05]  /*7640*/  BSYNC B0 ;  /* 0x0000000000007941 */ /* 0x000fea0003800000 */
.L_x_5109:
        /* <DEDUP_REMOVED lines=18> */
.L_x_5111:
        /* <DEDUP_REMOVED lines=20> */
.L_x_5113:
[----:B------:R-:W-:Y:S05]  /*78b0*/  BSYNC B0 ;  /* 0x0000000000007941 */ /* 0x000fea0003800000 */
.L_x_5112:
        /* <DEDUP_REMOVED lines=14> */
.L_x_5114:
        /* <DEDUP_REMOVED lines=20> */
.L_x_5116:
[----:B------:R-:W-:Y:S05]  /*7ae0*/  BSYNC B0 ;  /* 0x0000000000007941 */ /* 0x000fea0003800000 */
.L_x_5115:
        /* <DEDUP_REMOVED lines=14> */
.L_x_5117:
        /* <DEDUP_REMOVED lines=20> */
.L_x_5119:
[----:B------:R-:W-:Y:S05]  /*7d10*/  BSYNC B0 ;  /* 0x0000000000007941 */ /* 0x000fea0003800000 */
.L_x_5118:
        /* <DEDUP_REMOVED lines=14> */
.L_x_5120:
        /* <DEDUP_REMOVED lines=20> */
.L_x_5122:
[----:B------:R-:W-:Y:S05]  /*7f40*/  BSYNC B0 ;  /* 0x0000000000007941 */ /* 0x000fea0003800000 */
.L_x_5121:
        /* <DEDUP_REMOVED lines=14> */
.L_x_5123:
        /* <DEDUP_REMOVED lines=20> */
.L_x_5125:
[----:B------:R-:W-:Y:S05]  /*8170*/  BSYNC B0 ;  /* 0x0000000000007941 */ /* 0x000fea0003800000 */
.L_x_5124:
        /* <DEDUP_REMOVED lines=14> */
.L_x_5126:
        /* <DEDUP_REMOVED lines=20> */
.L_x_5128:
[----:B------:R-:W-:Y:S05]  /*83a0*/  BSYNC B0 ;  /* 0x0000000000007941 */ /* 0x000fea0003800000 */
.L_x_5127:
        /* <DEDUP_REMOVED lines=14> */
.L_x_5129:
        /* <DEDUP_REMOVED lines=20> */
.L_x_5131:
[----:B------:R-:W-:Y:S05]  /*85d0*/  BSYNC B0 ;  /* 0x0000000000007941 */ /* 0x000fea0003800000 */
.L_x_5130:
        /* <DEDUP_REMOVED lines=14> */
.L_x_5132:
        /* <DEDUP_REMOVED lines=21> */
.L_x_5134:
[----:B------:R-:W-:Y:S05]  /*8810*/  BSYNC B0 ;  /* 0x0000000000007941 */ /* 0x000fea0003800000 */
.L_x_5133:
        /* <DEDUP_REMOVED lines=13> */
.L_x_5135:
        /* <DEDUP_REMOVED lines=15> */
.L_x_5137:
[----:B------:R-:W-:Y:S05]  /*89e0*/  BSYNC B0 ;  /* 0x0000000000007941 */ /* 0x000fea0003800000 */
.L_x_5136:
[----:B01----:R-:W0:Y:S01]  /*89f0*/  LDC R16, c[0x0][0x10] ;  /* 0x00000400ff107b82 */ /* 0x003e220000000800 */
[----:B------:R-:W-:Y:S02]  /*8a00*/  IADD3 R12, R12, 0x1, RZ ;  /* 0x000000010c0c7810 */ /* 0x000fe40007ffe0ff */
[----:B0-----:R-:W-:-:S04]  /*8a10*/  IADD3 R11, R16, R11, RZ ;  /* 0x0000000b100b7210 */ /* 0x001fc80007ffe0ff */
[----:B------:R-:W-:-:S13]  /*8a20*/  ISETP.GE.AND P5, PT, R11, UR4, PT ;  /* 0x000000040b007c0c */ /* 0x000fda000bfa6270 */
[----:B------:R-:W-:Y:S05]  /*8a30*/  @!P5 BRA `(.L_x_5138) ;  /* 0xffffff7c00bcd947 */ /* 0x000fea000383ffff */
[----:B------:R-:W-:Y:S05]  /*8a40*/  EXIT ;  /* 0x000000000000794d */ /* 0x000fea0003800000 */
.L_x_5139:
        /* <DEDUP_REMOVED lines=11> */
.L_x_5212:


//--------------------- .nv.shared.reserved.0     --------------------------
	.section	.nv.shared.reserved.0,"aw",@nobits
	.weak		__nv_reservedSMEM_offset_0_alias
	.size		__nv_reservedSMEM_offset_0_alias, 0, 0
	.other		__nv_reservedSMEM_offset_0_alias,@"STO_CUDA_RESERVED_SHARED STV_DEFAULT"
__nv_reservedSMEM_offset_0_alias:
	.zero		0


//--------------------- .nv.global                --------------------------
	.section	.nv.global,"aw",@nobits
.nv.global:
	.type		_ZN61_INTERNAL_7312f764_30_group_norm_nhwc_one_pass_60_cu_f74407116thrust23THRUST_300001_SM_900_NS12placeholders2_5E,@object
	.size		_ZN61_INTERNAL_7312f764_30_group_norm_nhwc_one_pass_60_cu_f74407116thrust23THRUST_300001_SM_900_NS12placeholders2_5E,(_ZN61_INTERNAL_7312f764_30_group_norm_nhwc_one_pass_60_cu_f74407114cuda3std3__45__cpo6cbeginE - _ZN61_INTERNAL_7312f764_30_group_norm_nhwc_one_pass_60_cu_f74407116thrust23THRUST_300001_SM_900_NS12placeholders2_5E)
_ZN61_INTERNAL_7312f764_30_group_norm_nhwc_one_pass_60_cu_f74407116thrust23THRUST_300001_SM_900_NS12placeholders2_5E:
	.zero		1
	.type		_ZN61_INTERNAL_7312f764_30_group_norm_nhwc_one_pass_60_cu_f74407114cuda3std3__45__cpo6cbeginE,@object
	.size		_ZN61_INTERNAL_7312f764_30_group_norm_nhwc_one_pass_60_cu_f74407114cuda3std3__45__cpo6cbeginE,(_ZN61_INTERNAL_7312f764_30_group_norm_nhwc_one_pass_60_cu_f74407114cuda3std6ranges3__45__cpo6cbeginE - _ZN61_INTERNAL_7312f764_30_group_norm_nhwc_one_pass_60_cu_f74407114cuda3std3__45__cpo6cbeginE)
_ZN61_INTERNAL_7312f764_30_group_norm_nhwc_one_pass_60_cu_f74407114cuda3std3__45__cpo6cbeginE:
	.zero		1
	.type		_ZN61_INTERNAL_7312f764_30_group_norm_nhwc_one_pass_60_cu_f74407114cuda3std6ranges3__45__cpo6cbeginE,@object
	.size		_ZN61_INTERNAL_7312f764_30_group_norm_nhwc_one_pass_60_cu_f74407114cuda3std6ranges3__45__cpo6cbeginE,(_ZN61_INTERNAL_7312f764_30_group_norm_nhwc_one_pass_60_cu_f74407114cuda3std3__48in_placeE - _ZN61_INTERNAL_7312f764_30_group_norm_nhwc_one_pass_60_cu_f74407114cuda3std6ranges3__45__cpo6cbeginE)
_ZN61_INTERNAL_7312f764_30_group_norm_nhwc_one_pass_60_cu_f74407114cuda3std6ranges3__45__cpo6cbeginE:
	.zero		1
	.type		_ZN61_INTERNAL_7312f764_30_group_norm_nhwc_one_pass_60_cu_f74407114cuda3std3__48in_placeE,@object
	.size		_ZN61_INTERNAL_7312f764_30_group_norm_nhwc_one_pass_60_cu_f74407114cuda3std3__48in_placeE,(_ZN61_INTERNAL_7312f764_30_group_norm_nhwc_one_pass_60_cu_f74407114cuda3std6ranges3__45__cpo4sizeE - _ZN61_INTERNAL_7312f764_30_group_norm_nhwc_one_pass_60_cu_f74407114cuda3std3__48in_placeE)
_ZN61_INTERNAL_7312f764_30_group_norm_nhwc_one_pass_60_cu_f74407114cuda3std3__48in_placeE:
	.zero		1
	.type		_ZN61_INTERNAL_7312f764_30_group_norm_nhwc_one_pass_60_cu_f74407114cuda3std6ranges3__45__cpo4sizeE,@object
	.size		_ZN61_INTERNAL_7312f764_30_group_norm_nhwc_one_pass_60_cu_f74407114cuda3std6ranges3__45__cpo4sizeE,(_ZN61_INTERNAL_7312f764_30_group_norm_nhwc_one_pass_60_cu_f74407116thrust23THRUST_300001_SM_900_NS12placeholders2_9E - _ZN61_INTERNAL_7312f764_30_group_norm_nhwc_one_pass_60_cu_f74407114cuda3std6ranges3__45__cpo4sizeE)
_ZN61_INTERNAL_7312f764_30_group_norm_nhwc_one_pass_60_cu_f74407114cuda3std6ranges3__45__cpo4sizeE:
	.zero		1
	.type		_ZN61_INTERNAL_7312f764_30_group_norm_nhwc_one_pass_60_cu_f74407116thrust23THRUST_300001_SM_900_NS12placeholders2_9E,@object
	.size		_ZN61_INTERNAL_7312f764_30_group_norm_nhwc_one_pass_60_cu_f74407116thrust23THRUST_300001_SM_900_NS12placeholders2_9E,(_ZN61_INTERNAL_7312f764_30_group_norm_nhwc_one_pass_60_cu_f74407114cuda3std3__45__cpo7crbeginE - _ZN61_INTERNAL_7312f764_30_group_norm_nhwc_one_pass_60_cu_f74407116thrust23THRUST_300001_SM_900_NS12placeholders2_9E)
_ZN61_INTERNAL_7312f764_30_group_norm_nhwc_one_pass_60_cu_f74407116thrust23THRUST_300001_SM_900_NS12placeholders2_9E:
	.zero		1
	.type		_ZN61_INTERNAL_7312f764_30_group_norm_nhwc_one_pass_60_cu_f74407114cuda3std3__45__cpo7crbeginE,@object
	.size		_ZN61_INTERNAL_7312f764_30_group_norm_nhwc_one_pass_60_cu_f74407114cuda3std3__45__cpo7crbeginE,(_ZN61_INTERNAL_7312f764_30_group_norm_nhwc_one_pass_60_cu_f74407114cuda3std6ranges3__45__cpo4nextE - _ZN61_INTERNAL_7312f764_30_group_norm_nhwc_one_pass_60_cu_f74407114cuda3std3__45__cpo7crbeginE)
_ZN61_INTERNAL_7312f764_30_group_norm_nhwc_one_pass_60_cu_f74407114cuda3std3__45__cpo7crbeginE:
	.zero		1
	.type		_ZN61_INTERNAL_7312f764_30_group_norm_nhwc_one_pass_60_cu_f74407114cuda3std6ranges3__45__cpo4nextE,@object
	.size		_ZN61_INTERNAL_7312f764_30_group_norm_nhwc_one_pass_60_cu_f74407114cuda3std6ranges3__45__cpo4nextE,(_ZN61_INTERNAL_7312f764_30_group_norm_nhwc_one_pass_60_cu_f74407114cuda3std6ranges3__45__cpo4swapE - _ZN61_INTERNAL_7312f764_30_group_norm_nhwc_one_pass_60_cu_f74407114cuda3std6ranges3__45__cpo4nextE)
_ZN61_INTERNAL_7312f764_30_group_norm_nhwc_one_pass_60_cu_f74407114cuda3std6ranges3__45__cpo4nextE:
	.zero		1
	.type		_ZN61_INTERNAL_7312f764_30_group_norm_nhwc_one_pass_60_cu_f74407114cuda3std6ranges3__45__cpo4swapE,@object
	.size		_ZN61_INTERNAL_7312f764_30_group_norm_nhwc_one_pass_60_cu_f74407114cuda3std6ranges3__45__cpo4swapE,(_ZN61_INTERNAL_7312f764_30_group_norm_nhwc_one_pass_60_cu_f74407116thrust23THRUST_300001_SM_900_NS12placeholders2_1E - _ZN61_INTERNAL_7312f764_30_group_norm_nhwc_one_pass_60_cu_f74407114cuda3std6ranges3__45__cpo4swapE)
_ZN61_INTERNAL_7312f764_30_group_norm_nhwc_one_pass_60_cu_f74407114cuda3std6ranges3__45__cpo4swapE:
	.zero		1
	.type		_ZN61_INTERNAL_7312f764_30_group_norm_nhwc_one_pass_60_cu_f74407116thrust23THRUST_300001_SM_900_NS12placeholders2_1E,@object
	.size		_ZN61_INTERNAL_7312f764_30_group_norm_nhwc_one_pass_60_cu_f74407116thrust23THRUST_300001_SM_900_NS12placeholders2_1E,(_ZN61_INTERNAL_7312f764_30_group_norm_nhwc_one_pass_60_cu_f74407116thrust23THRUST_300001_SM_900_NS12placeholders2_3E - _ZN61_INTERNAL_7312f764_30_group_norm_nhwc_one_pass_60_cu_f74407116thrust23THRUST_300001_SM_900_NS12placeholders2_1E)
_ZN61_INTERNAL_7312f764_30_group_norm_nhwc_one_pass_60_cu_f74407116thrust23THRUST_300001_SM_900_NS12placeholders2_1E:
	.zero		1
	.type		_ZN61_INTERNAL_7312f764_30_group_norm_nhwc_one_pass_60_cu_f74407116thrust23THRUST_300001_SM_900_NS12placeholders2_3E,@object
	.size		_ZN61_INTERNAL_7312f764_30_group_norm_nhwc_one_pass_60_cu_f74407116thrust23THRUST_300001_SM_900_NS12placeholders2_3E,(_ZN61_INTERNAL_7312f764_30_group_norm_nhwc_one_pass_60_cu_f74407114cuda3std3__45__cpo5beginE - _ZN61_INTERNAL_7312f764_30_group_norm_nhwc_one_pass_60_cu_f74407116thrust23THRUST_300001_SM_900_NS12placeholders2_3E)
_ZN61_INTERNAL_7312f764_30_group_norm_nhwc_one_pass_60_cu_f74407116thrust23THRUST_300001_SM_900_NS12placeholders2_3E:
	.zero		1
	.type		_ZN61_INTERNAL_7312f764_30_group_norm_nhwc_one_pass_60_cu_f74407114cuda3std3__45__cpo5beginE,@object
	.size		_ZN61_INTERNAL_7312f764_30_group_norm_nhwc_one_pass_60_cu_f74407114cuda3std3__45__cpo5beginE,(_ZN61_INTERNAL_7312f764_30_group_norm_nhwc_one_pass_60_cu_f74407114cuda3std6ranges3__45__cpo5beginE - _ZN61_INTERNAL_7312f764_30_group_norm_nhwc_one_pass_60_cu_f74407114cuda3std3__45__cpo5beginE)
_ZN61_INTERNAL_7312f764_30_group_norm_nhwc_one_pass_60_cu_f74407114cuda3std3__45__cpo5beginE:
	.zero		1
	.type		_ZN61_INTERNAL_7312f764_30_group_norm_nhwc_one_pass_60_cu_f74407114cuda3std6ranges3__45__cpo5beginE,@object
	.size		_ZN61_INTERNAL_7312f764_30_group_norm_nhwc_one_pass_60_cu_f74407114cuda3std6ranges3__45__cpo5beginE,(_ZN61_INTERNAL_7312f764_30_group_norm_nhwc_one_pass_60_cu_f74407114cuda3std3__463_GLOBAL__N__7312f764_30_group_norm_nhwc_one_pass_60_cu_f74407116ignoreE - _ZN61_INTERNAL_7312f764_30_group_norm_nhwc_one_pass_60_cu_f74407114cuda3std6ranges3__45__cpo5beginE)
_ZN61_INTERNAL_7312f764_30_group_norm_nhwc_one_pass_60_cu_f74407114cuda3std6ranges3__45__cpo5beginE:
	.zero		1
	.type		_ZN61_INTERNAL_7312f764_30_group_norm_nhwc_one_pass_60_cu_f74407114cuda3std3__463_GLOBAL__N__7312f764_30_group_norm_nhwc_one_pass_60_cu_f74407116ignoreE,@object
	.size		_ZN61_INTERNAL_7312f764_30_group_norm_nhwc_one_pass_60_cu_f74407114cuda3std3__463_GLOBAL__N__7312f764_30_group_norm_nhwc_one_pass_60_cu_f74407116ignoreE,(_ZN61_INTERNAL_7312f764_30_group_norm_nhwc_one_pass_60_cu_f74407114cuda3std6ranges3__45__cpo4dataE - _ZN61_INTERNAL_7312f764_30_group_norm_nhwc_one_pass_60_cu_f74407114cuda3std3__463_GLOBAL__N__7312f764_30_group_norm_nhwc_one_pass_60_cu_f74407116ignoreE)
_ZN61_INTERNAL_7312f764_30_group_norm_nhwc_one_pass_60_cu_f74407114cuda3std3__463_GLOBAL__N__7312f764_30_group_norm_nhwc_one_pass_60_cu_f74407116ignoreE:
	.zero		1
	.type		_ZN61_INTERNAL_7312f764_30_group_norm_nhwc_one_pass_60_cu_f74407114cuda3std6ranges3__45__cpo4dataE,@object
	.size		_ZN61_INTERNAL_7312f764_30_group_norm_nhwc_one_pass_60_cu_f74407114cuda3std6ranges3__45__cpo4dataE,(_ZN61_INTERNAL_7312f764_30_group_norm_nhwc_one_pass_60_cu_f74407116thrust23THRUST_300001_SM_900_NS12placeholders2_7E - _ZN61_INTERNAL_7312f764_30_group_norm_nhwc_one_pass_60_cu_f74407114cuda3std6ranges3__45__cpo4dataE)
_ZN61_INTERNAL_7312f764_30_group_norm_nhwc_one_pass_60_cu_f74407114cuda3std6ranges3__45__cpo4dataE:
	.zero		1
	.type		_ZN61_INTERNAL_7312f764_30_group_norm_nhwc_one_pass_60_cu_f74407116thrust23THRUST_300001_SM_900_NS12placeholders2_7E,@object
	.size		_ZN61_INTERNAL_7312f764_30_group_norm_nhwc_one_pass_60_cu_f74407116thrust23THRUST_300001_SM_900_NS12placeholders2_7E,(_ZN61_INTERNAL_7312f764_30_group_norm_nhwc_one_pass_60_cu_f74407114cuda3std3__45__cpo6rbeginE - _ZN61_INTERNAL_7312f764_30_group_norm_nhwc_one_pass_60_cu_f74407116thrust23THRUST_300001_SM_900_NS12placeholders2_7E)
_ZN61_INTERNAL_7312f764_30_group_norm_nhwc_one_pass_60_cu_f74407116thrust23THRUST_300001_SM_900_NS12placeholders2_7E:
	.zero		1
	.type		_ZN61_INTERNAL_7312f764_30_group_norm_nhwc_one_pass_60_cu_f74407114cuda3std3__45__cpo6rbeginE,@object
	.size		_ZN61_INTERNAL_7312f764_30_group_norm_nhwc_one_pass_60_cu_f74407114cuda3std3__45__cpo6rbeginE,(_ZN61_INTERNAL_7312f764_30_group_norm_nhwc_one_pass_60_cu_f74407114cuda3std6ranges3__45__cpo7advanceE - _ZN61_INTERNAL_7312f764_30_group_norm_nhwc_one_pass_60_cu_f74407114cuda3std3__45__cpo6rbeginE)
_ZN61_INTERNAL_7312f764_30_group_norm_nhwc_one_pass_60_cu_f74407114cuda3std3__45__cpo6rbeginE:
	.zero		1
	.type		_ZN61_INTERNAL_7312f764_30_group_norm_nhwc_one_pass_60_cu_f74407114cuda3std6ranges3__45__cpo7advanceE,@object
	.size		_ZN61_INTERNAL_7312f764_30_group_norm_nhwc_one_pass_60_cu_f74407114cuda3std6ranges3__45__cpo7advanceE,(_ZN61_INTERNAL_7312f764_30_group_norm_nhwc_one_pass_60_cu_f74407114cuda3std3__47nulloptE - _ZN61_INTERNAL_7312f764_30_group_norm_nhwc_one_pass_60_cu_f74407114cuda3std6ranges3__45__cpo7advanceE)
_ZN61_INTERNAL_7312f764_30_group_norm_nhwc_one_pass_60_cu_f74407114cuda3std6ranges3__45__cpo7advanceE:
	.zero		1
	.type		_ZN61_INTERNAL_7312f764_30_group_norm_nhwc_one_pass_60_cu_f74407114cuda3std3__47nulloptE,@object
	.size		_ZN61_INTERNAL_7312f764_30_group_norm_nhwc_one_pass_60_cu_f74407114cuda3std3__47nulloptE,(_ZN61_INTERNAL_7312f764_30_group_norm_nhwc_one_pass_60_cu_f74407114cuda3std6ranges3__45__cpo8distanceE - _ZN61_INTERNAL_7312f764_30_group_norm_nhwc_one_pass_60_cu_f74407114cuda3std3__47nulloptE)
_ZN61_INTERNAL_7312f764_30_group_norm_nhwc_one_pass_60_cu_f74407114cuda3std3__47nulloptE:
	.zero		1
	.type		_ZN61_INTERNAL_7312f764_30_group_norm_nhwc_one_pass_60_cu_f74407114cuda3std6ranges3__45__cpo8distanceE,@object
	.size		_ZN61_INTERNAL_7312f764_30_group_norm_nhwc_one_pass_60_cu_f74407114cuda3std6ranges3__45__cpo8distanceE,(_ZN61_INTERNAL_7312f764_30_group_norm_nhwc_one_pass_60_cu_f74407116thrust23THRUST_300001_SM_900_NS12placeholders2_6E - _ZN61_INTERNAL_7312f764_30_group_norm_nhwc_one_pass_60_cu_f74407114cuda3std6ranges3__45__cpo8distanceE)
_ZN61_INTERNAL_7312f764_30_group_norm_nhwc_one_pass_60_cu_f74407114cuda3std6ranges3__45__cpo8distanceE:
	.zero		1
	.type		_ZN61_INTERNAL_7312f764_30_group_norm_nhwc_one_pass_60_cu_f74407116thrust23THRUST_300001_SM_900_NS12placeholders2_6E,@object
	.size		_ZN61_INTERNAL_7312f764_30_group_norm_nhwc_one_pass_60_cu_f74407116thrust23THRUST_300001_SM_900_NS12placeholders2_6E,(_ZN61_INTERNAL_7312f764_30_group_norm_nhwc_one_pass_60_cu_f74407114cuda3std3__45__cpo4cendE - _ZN61_INTERNAL_7312f764_30_group_norm_nhwc_one_pass_60_cu_f74407116thrust23THRUST_300001_SM_900_NS12placeholders2_6E)
_ZN61_INTERNAL_7312f764_30_group_norm_nhwc_one_pass_60_cu_f74407116thrust23THRUST_300001_SM_900_NS12placeholders2_6E:
	.zero		1
	.type		_ZN61_INTERNAL_7312f764_30_group_norm_nhwc_one_pass_60_cu_f74407114cuda3std3__45__cpo4cendE,@object
	.size		_ZN61_INTERNAL_7312f764_30_group_norm_nhwc_one_pass_60_cu_f74407114cuda3std3__45__cpo4cendE,(_ZN61_INTERNAL_7312f764_30_group_norm_nhwc_one_pass_60_cu_f74407114cuda3std6ranges3__45__cpo4cendE - _ZN61_INTERNAL_7312f764_30_group_norm_nhwc_one_pass_60_cu_f74407114cuda3std3__45__cpo4cendE)
_ZN61_INTERNAL_7312f764_30_group_norm_nhwc_one_pass_60_cu_f74407114cuda3std3__45__cpo4cendE:
	.zero		1
	.type		_ZN61_INTERNAL_7312f764_30_group_norm_nhwc_one_pass_60_cu_f74407114cuda3std6ranges3__45__cpo4cendE,@object
	.size		_ZN61_INTERNAL_7312f764_30_group_norm_nhwc_one_pass_60_cu_f74407114cuda3std6ranges3__45__cpo4cendE,(_ZN61_INTERNAL_7312f764_30_group_norm_nhwc_one_pass_60_cu_f74407114cuda3std3__420unreachable_sentinelE - _ZN61_INTERNAL_7312f764_30_group_norm_nhwc_one_pass_60_cu_f74407114cuda3std6ranges3__45__cpo4cendE)
_ZN61_INTERNAL_7312f764_30_group_norm_nhwc_one_pass_60_cu_f74407114cuda3std6ranges3__45__cpo4cendE:
	.zero		1
	.type		_ZN61_INTERNAL_7312f764_30_group_norm_nhwc_one_pass_60_cu_f74407114cuda3std3__420unreachable_sentinelE,@object
	.size		_ZN61_INTERNAL_7312f764_30_group_norm_nhwc_one_pass_60_cu_f74407114cuda3std3__420unreachable_sentinelE,(_ZN61_INTERNAL_7312f764_30_group_norm_nhwc_one_pass_60_cu_f74407114cuda3std6ranges3__45__cpo5ssizeE - _ZN61_INTERNAL_7312f764_30_group_norm_nhwc_one_pass_60_cu_f74407114cuda3std3__420unreachable_sentinelE)
_ZN61_INTERNAL_7312f764_30_group_norm_nhwc_one_pass_60_cu_f74407114cuda3std3__420unreachable_sentinelE:
	.zero		1
	.type		_ZN61_INTERNAL_7312f764_30_group_norm_nhwc_one_pass_60_cu_f74407114cuda3std6ranges3__45__cpo5ssizeE,@object
	.size		_ZN61_INTERNAL_7312f764_30_group_norm_nhwc_one_pass_60_cu_f74407114cuda3std6ranges3__45__cpo5ssizeE,(_ZN61_INTERNAL_7312f764_30_group_norm_nhwc_one_pass_60_cu_f74407116thrust23THRUST_300001_SM_900_NS12placeholders3_10E - _ZN61_INTERNAL_7312f764_30_group_norm_nhwc_one_pass_60_cu_f74407114cuda3std6ranges3__45__cpo5ssizeE)
_ZN61_INTERNAL_7312f764_30_group_norm_nhwc_one_pass_60_cu_f74407114cuda3std6ranges3__45__cpo5ssizeE:
	.zero		1
	.type		_ZN61_INTERNAL_7312f764_30_group_norm_nhwc_one_pass_60_cu_f74407116thrust23THRUST_300001_SM_900_NS12placeholders3_10E,@object
	.size		_ZN61_INTERNAL_7312f764_30_group_norm_nhwc_one_pass_60_cu_f74407116thrust23THRUST_300001_SM_900_NS12placeholders3_10E,(_ZN61_INTERNAL_7312f764_30_group_norm_nhwc_one_pass_60_cu_f74407114cuda3std3__45__cpo5crendE - _ZN61_INTERNAL_7312f764_30_group_norm_nhwc_one_pass_60_cu_f74407116thrust23THRUST_300001_SM_900_NS12placeholders3_10E)
_ZN61_INTERNAL_7312f764_30_group_norm_nhwc_one_pass_60_cu_f74407116thrust23THRUST_300001_SM_900_NS12placeholders3_10E:
	.zero		1
	.type		_ZN61_INTERNAL_7312f764_30_group_norm_nhwc_one_pass_60_cu_f74407114cuda3std3__45__cpo5crendE,@object
	.size		_ZN61_INTERNAL_7312f764_30_group_norm_nhwc_one_pass_60_cu_f74407114cuda3std3__45__cpo5crendE,(_ZN61_INTERNAL_7312f764_30_group_norm_nhwc_one_pass_60_cu_f74407114cuda3std6ranges3__45__cpo4prevE - _ZN61_INTERNAL_7312f764_30_group_norm_nhwc_one_pass_60_cu_f74407114cuda3std3__45__cpo5crendE)
_ZN61_INTERNAL_7312f764_30_group_norm_nhwc_one_pass_60_cu_f74407114cuda3std3__45__cpo5crendE:
	.zero		1
	.type		_ZN61_INTERNAL_7312f764_30_group_norm_nhwc_one_pass_60_cu_f74407114cuda3std6ranges3__45__cpo4prevE,@object
	.size		_ZN61_INTERNAL_7312f764_30_group_norm_nhwc_one_pass_60_cu_f74407114cuda3std6ranges3__45__cpo4prevE,(_ZN61_INTERNAL_7312f764_30_group_norm_nhwc_one_pass_60_cu_f74407114cuda3std6ranges3__45__cpo9iter_moveE - _ZN61_INTERNAL_7312f764_30_group_norm_nhwc_one_pass_60_cu_f74407114cuda3std6ranges3__45__cpo4prevE)
_ZN61_INTERNAL_7312f764_30_group_norm_nhwc_one_pass_60_cu_f74407114cuda3std6ranges3__45__cpo4prevE:
	.zero		1
	.type		_ZN61_INTERNAL_7312f764_30_group_norm_nhwc_one_pass_60_cu_f74407114cuda3std6ranges3__45__cpo9iter_moveE,@object
	.size		_ZN61_INTERNAL_7312f764_30_group_norm_nhwc_one_pass_60_cu_f74407114cuda3std6ranges3__45__cpo9iter_moveE,(_ZN61_INTERNAL_7312f764_30_group_norm_nhwc_one_pass_60_cu_f74407116thrust23THRUST_300001_SM_900_NS12placeholders2_2E - _ZN61_INTERNAL_7312f764_30_group_norm_nhwc_one_pass_60_cu_f74407114cuda3std6ranges3__45__cpo9iter_moveE)
_ZN61_INTERNAL_7312f764_30_group_norm_nhwc_one_pass_60_cu_f74407114cuda3std6ranges3__45__cpo9iter_moveE:
	.zero		1
	.type		_ZN61_INTERNAL_7312f764_30_group_norm_nhwc_one_pass_60_cu_f74407116thrust23THRUST_300001_SM_900_NS12placeholders2_2E,@object
	.size		_ZN61_INTERNAL_7312f764_30_group_norm_nhwc_one_pass_60_cu_f74407116thrust23THRUST_300001_SM_900_NS12placeholders2_2E,(_ZN61_INTERNAL_7312f764_30_group_norm_nhwc_one_pass_60_cu_f74407116thrust23THRUST_300001_SM_900_NS12placeholders2_4E - _ZN61_INTERNAL_7312f764_30_group_norm_nhwc_one_pass_60_cu_f74407116thrust23THRUST_300001_SM_900_NS12placeholders2_2E)
_ZN61_INTERNAL_7312f764_30_group_norm_nhwc_one_pass_60_cu_f74407116thrust23THRUST_300001_SM_900_NS12placeholders2_2E:
	.zero		1
	.type		_ZN61_INTERNAL_7312f764_30_group_norm_nhwc_one_pass_60_cu_f74407116thrust23THRUST_300001_SM_900_NS12placeholders2_4E,@object
	.size		_ZN61_INTERNAL_7312f764_30_group_norm_nhwc_one_pass_60_cu_f74407116thrust23THRUST_300001_SM_900_NS12placeholders2_4E,(_ZN61_INTERNAL_7312f764_30_group_norm_nhwc_one_pass_60_cu_f74407114cuda3std3__45__cpo3endE - _ZN61_INTERNAL_7312f764_30_group_norm_nhwc_one_pass_60_cu_f74407116thrust23THRUST_300001_SM_900_NS12placeholders2_4E)
_ZN61_INTERNAL_7312f764_30_group_norm_nhwc_one_pass_60_cu_f74407116thrust23THRUST_300001_SM_900_NS12placeholders2_4E:
	.zero		1
	.type		_ZN61_INTERNAL_7312f764_30_group_norm_nhwc_one_pass_60_cu_f74407114cuda3std3__45__cpo3endE,@object
	.size		_ZN61_INTERNAL_7312f764_30_group_norm_nhwc_one_pass_60_cu_f74407114cuda3std3__45__cpo3endE,(_ZN61_INTERNAL_7312f764_30_group_norm_nhwc_one_pass_60_cu_f74407114cuda3std6ranges3__45__cpo3endE - _ZN61_INTERNAL_7312f764_30_group_norm_nhwc_one_pass_60_cu_f74407114cuda3std3__45__cpo3endE)
_ZN61_INTERNAL_7312f764_30_group_norm_nhwc_one_pass_60_cu_f74407114cuda3std3__45__cpo3endE:
	.zero		1
	.type		_ZN61_INTERNAL_7312f764_30_group_norm_nhwc_one_pass_60_cu_f74407114cuda3std6ranges3__45__cpo3endE,@object
	.size		_ZN61_INTERNAL_7312f764_30_group_norm_nhwc_one_pass_60_cu_f74407114cuda3std6ranges3__45__cpo3endE,(_ZN61_INTERNAL_7312f764_30_group_norm_nhwc_one_pass_60_cu_f74407114cuda3std3__419piecewise_constructE - _ZN61_INTERNAL_7312f764_30_group_norm_nhwc_one_pass_60_cu_f74407114cuda3std6ranges3__45__cpo3endE)
_ZN61_INTERNAL_7312f764_30_group_norm_nhwc_one_pass_60_cu_f74407114cuda3std6ranges3__45__cpo3endE:
	.zero		1
	.type		_ZN61_INTERNAL_7312f764_30_group_norm_nhwc_one_pass_60_cu_f74407114cuda3std3__419piecewise_constructE,@object
	.size		_ZN61_INTERNAL_7312f764_30_group_norm_nhwc_one_pass_60_cu_f74407114cuda3std3__419piecewise_constructE,(_ZN61_INTERNAL_7312f764_30_group_norm_nhwc_one_pass_60_cu_f74407114cuda3std6ranges3__45__cpo5cdataE - _ZN61_INTERNAL_7312f764_30_group_norm_nhwc_one_pass_60_cu_f74407114cuda3std3__419piecewise_constructE)
_ZN61_INTERNAL_7312f764_30_group_norm_nhwc_one_pass_60_cu_f74407114cuda3std3__419piecewise_constructE:
	.zero		1
	.type		_ZN61_INTERNAL_7312f764_30_group_norm_nhwc_one_pass_60_cu_f74407114cuda3std6ranges3__45__cpo5cdataE,@object
	.size		_ZN61_INTERNAL_7312f764_30_group_norm_nhwc_one_pass_60_cu_f74407114cuda3std6ranges3__45__cpo5cdataE,(_ZN61_INTERNAL_7312f764_30_group_norm_nhwc_one_pass_60_cu_f74407116thrust23THRUST_300001_SM_900_NS12placeholders2_8E - _ZN61_INTERNAL_7312f764_30_group_norm_nhwc_one_pass_60_cu_f74407114cuda3std6ranges3__45__cpo5cdataE)
_ZN61_INTERNAL_7312f764_30_group_norm_nhwc_one_pass_60_cu_f74407114cuda3std6ranges3__45__cpo5cdataE:
	.zero		1
	.type		_ZN61_INTERNAL_7312f764_30_group_norm_nhwc_one_pass_60_cu_f74407116thrust23THRUST_300001_SM_900_NS12placeholders2_8E,@object
	.size		_ZN61_INTERNAL_7312f764_30_group_norm_nhwc_one_pass_60_cu_f74407116thrust23THRUST_300001_SM_900_NS12placeholders2_8E,(_ZN61_INTERNAL_7312f764_30_group_norm_nhwc_one_pass_60_cu_f74407114cuda3std3__45__cpo4rendE - _ZN61_INTERNAL_7312f764_30_group_norm_nhwc_one_pass_60_cu_f74407116thrust23THRUST_300001_SM_900_NS12placeholders2_8E)
_ZN61_INTERNAL_7312f764_30_group_norm_nhwc_one_pass_60_cu_f74407116thrust23THRUST_300001_SM_900_NS12placeholders2_8E:
	.zero		1
	.type		_ZN61_INTERNAL_7312f764_30_group_norm_nhwc_one_pass_60_cu_f74407114cuda3std3__45__cpo4rendE,@object
	.size		_ZN61_INTERNAL_7312f764_30_group_norm_nhwc_one_pass_60_cu_f74407114cuda3std3__45__cpo4rendE,(_ZN61_INTERNAL_7312f764_30_group_norm_nhwc_one_pass_60_cu_f74407114cuda3std6ranges3__45__cpo9iter_swapE - _ZN61_INTERNAL_7312f764_30_group_norm_nhwc_one_pass_60_cu_f74407114cuda3std3__45__cpo4rendE)
_ZN61_INTERNAL_7312f764_30_group_norm_nhwc_one_pass_60_cu_f74407114cuda3std3__45__cpo4rendE:
	.zero		1
	.type		_ZN61_INTERNAL_7312f764_30_group_norm_nhwc_one_pass_60_cu_f74407114cuda3std6ranges3__45__cpo9iter_swapE,@object
	.size		_ZN61_INTERNAL_7312f764_30_group_norm_nhwc_one_pass_60_cu_f74407114cuda3std6ranges3__45__cpo9iter_swapE,(_ZN61_INTERNAL_7312f764_30_group_norm_nhwc_one_pass_60_cu_f74407114cuda3std3__48unexpectE - _ZN61_INTERNAL_7312f764_30_group_norm_nhwc_one_pass_60_cu_f74407114cuda3std6ranges3__45__cpo9iter_swapE)
_ZN61_INTERNAL_7312f764_30_group_norm_nhwc_one_pass_60_cu_f74407114cuda3std6ranges3__45__cpo9iter_swapE:
	.zero		1
	.type		_ZN61_INTERNAL_7312f764_30_group_norm_nhwc_one_pass_60_cu_f74407114cuda3std3__48unexpectE,@object
	.size		_ZN61_INTERNAL_7312f764_30_group_norm_nhwc_one_pass_60_cu_f74407114cuda3std3__48unexpectE,(_ZN61_INTERNAL_7312f764_30_group_norm_nhwc_one_pass_60_cu_f74407116thrust23THRUST_300001_SM_900_NS6system6detail10sequential3seqE - _ZN61_INTERNAL_7312f764_30_group_norm_nhwc_one_pass_60_cu_f74407114cuda3std3__48unexpectE)
_ZN61_INTERNAL_7312f764_30_group_norm_nhwc_one_pass_60_cu_f74407114cuda3std3__48unexpectE:
	.zero		1
	.type		_ZN61_INTERNAL_7312f764_30_group_norm_nhwc_one_pass_60_cu_f74407116thrust23THRUST_300001_SM_900_NS6system6detail10sequential3seqE,@object
	.size		_ZN61_INTERNAL_7312f764_30_group_norm_nhwc_one_pass_60_cu_f74407116thrust23THRUST_300001_SM_900_NS6system6detail10sequential3seqE,(.L_29 - _ZN61_INTERNAL_7312f764_30_group_norm_nhwc_one_pass_60_cu_f74407116thrust23THRUST_300001_SM_900_NS6system6detail10sequential3seqE)
_ZN61_INTERNAL_7312f764_30_group_norm_nhwc_one_pass_60_cu_f74407116thrust23THRUST_300001_SM_900_NS6system6detail10sequential3seqE:
	.zero		1
.L_29:


//--------------------- .nv.shared._Z35group_norm_nhwc_bwd_one_pass_kernelI11Bf16IOFp32WLi64ELi60ELi480EEv26Group_norm_nhwc_bwd_params --------------------------
	.section	.nv.shared._Z35group_norm_nhwc_bwd_one_pass_kernelI11Bf16IOFp32WLi64ELi60ELi480EEv26Group_norm_nhwc_bwd_params,"aw",@nobits
	.sectionflags	@""
	.align	16
.nv.shared._Z35group_norm_nhwc_bwd_one_pass_kernelI11Bf16IOFp32WLi64ELi60ELi480EEv26Group_norm_nhwc_bwd_params:
	.zero		8864


//--------------------- .nv.shared._Z35group_norm_nhwc_bwd_one_pass_kernelI11Bf16IOFp32WLi128ELi60ELi480EEv26Group_norm_nhwc_bwd_params --------------------------
	.section	.nv.shared._Z35group_norm_nhwc_bwd_one_pass_kernelI11Bf16IOFp32WLi128ELi60ELi480EEv26Group_norm_nhwc_bwd_params,"aw",@nobits
	.sectionflags	@""
	.align	16
.nv.shared._Z35group_norm_nhwc_bwd_one_pass_kernelI11Bf16IOFp32WLi128ELi60ELi480EEv26Group_norm_nhwc_bwd_params:
	.zero		8864


//--------------------- .nv.shared._Z35group_norm_nhwc_bwd_one_pass_kernelI11Bf16IOFp32WLi256ELi60ELi480EEv26Group_norm_nhwc_bwd_params --------------------------
	.section	.nv.shared._Z35group_norm_nhwc_bwd_one_pass_kernelI11Bf16IOFp32WLi256ELi60ELi480EEv26Group_norm_nhwc_bwd_params,"aw",@nobits
	.sectionflags	@""
	.align	16
.nv.shared._Z35group_norm_nhwc_bwd_one_pass_kernelI11Bf16IOFp32WLi256ELi60ELi480EEv26Group_norm_nhwc_bwd_params:
	.zero		8864


//--------------------- .nv.shared._Z35group_norm_nhwc_bwd_one_pass_kernelI11Bf16IOFp32WLi512ELi60ELi480EEv26Group_norm_nhwc_bwd_params --------------------------
	.section	.nv.shared._Z35group_norm_nhwc_bwd_one_pass_kernelI11Bf16IOFp32WLi512ELi60ELi480EEv26Group_norm_nhwc_bwd_params,"aw",@nobits
	.sectionflags	@""
	.align	16
.nv.shared._Z35group_norm_nhwc_bwd_one_pass_kernelI11Bf16IOFp32WLi512ELi60ELi480EEv26Group_norm_nhwc_bwd_params:
	.zero		8864


//--------------------- .nv.shared._Z35group_norm_nhwc_bwd_one_pass_kernelI11Bf16IOBf16WLi64ELi60ELi480EEv26Group_norm_nhwc_bwd_params --------------------------
	.section	.nv.shared._Z35group_norm_nhwc_bwd_one_pass_kernelI11Bf16IOBf16WLi64ELi60ELi480EEv26Group_norm_nhwc_bwd_params,"aw",@nobits
	.sectionflags	@""
	.align	16
.nv.shared._Z35group_norm_nhwc_bwd_one_pass_kernelI11Bf16IOBf16WLi64ELi60ELi480EEv26Group_norm_nhwc_bwd_params:
	.zero		8864


//--------------------- .nv.shared._Z35group_norm_nhwc_bwd_one_pass_kernelI11Bf16IOBf16WLi128ELi60ELi480EEv26Group_norm_nhwc_bwd_params --------------------------
	.section	.nv.shared._Z35group_norm_nhwc_bwd_one_pass_kernelI11Bf16IOBf16WLi128ELi60ELi480EEv26Group_norm_nhwc_bwd_params,"aw",@nobits
	.sectionflags	@""
	.align	16
.nv.shared._Z35group_norm_nhwc_bwd_one_pass_kernelI11Bf16IOBf16WLi128ELi60ELi480EEv26Group_norm_nhwc_bwd_params:
	.zero		8864


//--------------------- .nv.shared._Z35group_norm_nhwc_bwd_one_pass_kernelI11Bf16IOBf16WLi256ELi60ELi480EEv26Group_norm_nhwc_bwd_params --------------------------
	.section	.nv.shared._Z35group_norm_nhwc_bwd_one_pass_kernelI11Bf16IOBf16WLi256ELi60ELi480EEv26Group_norm_nhwc_bwd_params,"aw",@nobits
	.sectionflags	@""
	.align	16
.nv.shared._Z35group_norm_nhwc_bwd_one_pass_kernelI11Bf16IOBf16WLi256ELi60ELi480EEv26Group_norm_nhwc_bwd_params:
	.zero		8864


//--------------------- .nv.shared._Z35group_norm_nhwc_bwd_one_pass_kernelI11Bf16IOBf16WLi512ELi60ELi480EEv26Group_norm_nhwc_bwd_params --------------------------
	.section	.nv.shared._Z35group_norm_nhwc_bwd_one_pass_kernelI11Bf16IOBf16WLi512ELi60ELi480EEv26Group_norm_nhwc_bwd_params,"aw",@nobits
	.sectionflags	@""
	.align	16
.nv.shared._Z35group_norm_nhwc_bwd_one_pass_kernelI11Bf16IOBf16WLi512ELi60ELi480EEv26Group_norm_nhwc_bwd_params:
	.zero		8864


//--------------------- .nv.shared._Z35group_norm_nhwc_bwd_one_pass_kernelI11Bf16IOFp16WLi64ELi60ELi480EEv26Group_norm_nhwc_bwd_params --------------------------
	.section	.nv.shared._Z35group_norm_nhwc_bwd_one_pass_kernelI11Bf16IOFp16WLi64ELi60ELi480EEv26Group_norm_nhwc_bwd_params,"aw",@nobits
	.sectionflags	@""
	.align	16
.nv.shared._Z35group_norm_nhwc_bwd_one_pass_kernelI11Bf16IOFp16WLi64ELi60ELi480EEv26Group_norm_nhwc_bwd_params:
	.zero		8864


//--------------------- .nv.shared._Z35group_norm_nhwc_bwd_one_pass_kernelI11Bf16IOFp16WLi128ELi60ELi480EEv26Group_norm_nhwc_bwd_params --------------------------
	.section	.nv.shared._Z35group_norm_nhwc_bwd_one_pass_kernelI11Bf16IOFp16WLi128ELi60ELi480EEv26Group_norm_nhwc_bwd_params,"aw",@nobits
	.sectionflags	@""
	.align	16
.nv.shared._Z35group_norm_nhwc_bwd_one_pass_kernelI11Bf16IOFp16WLi128ELi60ELi480EEv26Group_norm_nhwc_bwd_params:
	.zero		8864


//--------------------- .nv.shared._Z35group_norm_nhwc_bwd_one_pass_kernelI11Bf16IOFp16WLi256ELi60ELi480EEv26Group_norm_nhwc_bwd_params --------------------------
	.section	.nv.shared._Z35group_norm_nhwc_bwd_one_pass_kernelI11Bf16IOFp16WLi256ELi60ELi480EEv26Group_norm_nhwc_bwd_params,"aw",@nobits
	.sectionflags	@""
	.align	16
.nv.shared._Z35group_norm_nhwc_bwd_one_pass_kernelI11Bf16IOFp16WLi256ELi60ELi480EEv26Group_norm_nhwc_bwd_params:
	.zero		8864


//--------------------- .nv.shared._Z35group_norm_nhwc_bwd_one_pass_kernelI11Bf16IOFp16WLi512ELi60ELi480EEv26Group_norm_nhwc_bwd_params --------------------------
	.section	.nv.shared._Z35group_norm_nhwc_bwd_one_pass_kernelI11Bf16IOFp16WLi512ELi60ELi480EEv26Group_norm_nhwc_bwd_params,"aw",@nobits
	.sectionflags	@""
	.align	16
.nv.shared._Z35group_norm_nhwc_bwd_one_pass_kernelI11Bf16IOFp16WLi512ELi60ELi480EEv26Group_norm_nhwc_bwd_params:
	.zero		8864


//--------------------- .nv.shared._Z35group_norm_nhwc_bwd_one_pass_kernelI11Fp16IOFp32WLi64ELi60ELi480EEv26Group_norm_nhwc_bwd_params --------------------------
	.section	.nv.shared._Z35group_norm_nhwc_bwd_one_pass_kernelI11Fp16IOFp32WLi64ELi60ELi480EEv26Group_norm_nhwc_bwd_params,"aw",@nobits
	.sectionflags	@""
	.align	16
.nv.shared._Z35group_norm_nhwc_bwd_one_pass_kernelI11Fp16IOFp32WLi64ELi60ELi480EEv26Group_norm_nhwc_bwd_params:
	.zero		8864


//--------------------- .nv.shared._Z35group_norm_nhwc_bwd_one_pass_kernelI11Fp16IOFp32WLi128ELi60ELi480EEv26Group_norm_nhwc_bwd_params --------------------------
	.section	.nv.shared._Z35group_norm_nhwc_bwd_one_pass_kernelI11Fp16IOFp32WLi128ELi60ELi480EEv26Group_norm_nhwc_bwd_params,"aw",@nobits
	.sectionflags	@""
	.align	16
.nv.shared._Z35group_norm_nhwc_bwd_one_pass_kernelI11Fp16IOFp32WLi128ELi60ELi480EEv26Group_norm_nhwc_bwd_params:
	.zero		8864


//--------------------- .nv.shared._Z35group_norm_nhwc_bwd_one_pass_kernelI11Fp16IOFp32WLi256ELi60ELi480EEv26Group_norm_nhwc_bwd_params --------------------------
	.section	.nv.shared._Z35group_norm_nhwc_bwd_one_pass_kernelI11Fp16IOFp32WLi256ELi60ELi480EEv26Group_norm_nhwc_bwd_params,"aw",@nobits
	.sectionflags	@""
	.align	16
.nv.shared._Z35group_norm_nhwc_bwd_one_pass_kernelI11Fp16IOFp32WLi256ELi60ELi480EEv26Group_norm_nhwc_bwd_params:
	.zero		8864


//--------------------- .nv.shared._Z35group_norm_nhwc_bwd_one_pass_kernelI11Fp16IOFp32WLi512ELi60ELi480EEv26Group_norm_nhwc_bwd_params --------------------------
	.section	.nv.shared._Z35group_norm_nhwc_bwd_one_pass_kernelI11Fp16IOFp32WLi512ELi60ELi480EEv26Group_norm_nhwc_bwd_params,"aw",@nobits
	.sectionflags	@""
	.align	16
.nv.shared._Z35group_norm_nhwc_bwd_one_pass_kernelI11Fp16IOFp32WLi512ELi60ELi480EEv26Group_norm_nhwc_bwd_params:
	.zero		8864


//--------------------- .nv.shared._Z35group_norm_nhwc_bwd_one_pass_kernelI11Fp16IOBf16WLi64ELi60ELi480EEv26Group_norm_nhwc_bwd_params --------------------------
	.section	.nv.shared._Z35group_norm_nhwc_bwd_one_pass_kernelI11Fp16IOBf16WLi64ELi60ELi480EEv26Group_norm_nhwc_bwd_params,"aw",@nobits
	.sectionflags	@""
	.align	16
.nv.shared._Z35group_norm_nhwc_bwd_one_pass_kernelI11Fp16IOBf16WLi64ELi60ELi480EEv26Group_norm_nhwc_bwd_params:
	.zero		8864


//--------------------- .nv.shared._Z35group_norm_nhwc_bwd_one_pass_kernelI11Fp16IOBf16WLi128ELi60ELi480EEv26Group_norm_nhwc_bwd_params --------------------------
	.section	.nv.shared._Z35group_norm_nhwc_bwd_one_pass_kernelI11Fp16IOBf16WLi128ELi60ELi480EEv26Group_norm_nhwc_bwd_params,"aw",@nobits
	.sectionflags	@""
	.align	16
.nv.shared._Z35group_norm_nhwc_bwd_one_pass_kernelI11Fp16IOBf16WLi128ELi60ELi480EEv26Group_norm_nhwc_bwd_params:
	.zero		8864


//--------------------- .nv.shared._Z35group_norm_nhwc_bwd_one_pass_kernelI11Fp16IOBf16WLi256ELi60ELi480EEv26Group_norm_nhwc_bwd_params --------------------------
	.section	.nv.shared._Z35group_norm_nhwc_bwd_one_pass_kernelI11Fp16IOBf16WLi256ELi60ELi480EEv26Group_norm_nhwc_bwd_params,"aw",@nobits
	.sectionflags	@""
	.align	16
.nv.shared._Z35group_norm_nhwc_bwd_one_pass_kernelI11Fp16IOBf16WLi256ELi60ELi480EEv26Group_norm_nhwc_bwd_params:
	.zero		8864


//--------------------- .nv.shared._Z35group_norm_nhwc_bwd_one_pass_kernelI11Fp16IOBf16WLi512ELi60ELi480EEv26Group_norm_nhwc_bwd_params --------------------------
	.section	.nv.shared._Z35group_norm_nhwc_bwd_one_pass_kernelI11Fp16IOBf16WLi512ELi60ELi480EEv26Group_norm_nhwc_bwd_params,"aw",@nobits
	.sectionflags	@""
	.align	16
.nv.shared._Z35group_norm_nhwc_bwd_one_pass_kernelI11Fp16IOBf16WLi512ELi60ELi480EEv26Group_norm_nhwc_bwd_params:
	.zero		8864


//--------------------- .nv.shared._Z35group_norm_nhwc_bwd_one_pass_kernelI11Fp16IOFp16WLi64ELi60ELi480EEv26Group_norm_nhwc_bwd_params --------------------------
	.section	.nv.shared._Z35group_norm_nhwc_bwd_one_pass_kernelI11Fp16IOFp16WLi64ELi60ELi480EEv26Group_norm_nhwc_bwd_params,"aw",@nobits
	.sectionflags	@""
	.align	16
.nv.shared._Z35group_norm_nhwc_bwd_one_pass_kernelI11Fp16IOFp16WLi64ELi60ELi480EEv26Group_norm_nhwc_bwd_params:
	.zero		8864


//--------------------- .nv.shared._Z35group_norm_nhwc_bwd_one_pass_kernelI11Fp16IOFp16WLi128ELi60ELi480EEv26Group_norm_nhwc_bwd_params --------------------------
	.section	.nv.shared._Z35group_norm_nhwc_bwd_one_pass_kernelI11Fp16IOFp16WLi128ELi60ELi480EEv26Group_norm_nhwc_bwd_params,"aw",@nobits
	.sectionflags	@""
	.align	16
.nv.shared._Z35group_norm_nhwc_bwd_one_pass_kernelI11Fp16IOFp16WLi128ELi60ELi480EEv26Group_norm_nhwc_bwd_params:
	.zero		8864


//--------------------- .nv.shared._Z35group_norm_nhwc_bwd_one_pass_kernelI11Fp16IOFp16WLi256ELi60ELi480EEv26Group_norm_nhwc_bwd_params --------------------------
	.section	.nv.shared._Z35group_norm_nhwc_bwd_one_pass_kernelI11Fp16IOFp16WLi256ELi60ELi480EEv26Group_norm_nhwc_bwd_params,"aw",@nobits
	.sectionflags	@""
	.align	16
.nv.shared._Z35group_norm_nhwc_bwd_one_pass_kernelI11Fp16IOFp16WLi256ELi60ELi480EEv26Group_norm_nhwc_bwd_params:
	.zero		8864


//--------------------- .nv.shared._Z35group_norm_nhwc_bwd_one_pass_kernelI11Fp16IOFp16WLi512ELi60ELi480EEv26Group_norm_nhwc_bwd_params --------------------------
	.section	.nv.shared._Z35group_norm_nhwc_bwd_one_pass_kernelI11Fp16IOFp16WLi512ELi60ELi480EEv26Group_norm_nhwc_bwd_params,"aw",@nobits
	.sectionflags	@""
	.align	16
.nv.shared._Z35group_norm_nhwc_bwd_one_pass_kernelI11Fp16IOFp16WLi512ELi60ELi480EEv26Group_norm_nhwc_bwd_params:
	.zero		8864


//--------------------- .nv.shared._Z35group_norm_nhwc_bwd_one_pass_kernelI11Fp32IOFp32WLi64ELi60ELi480EEv26Group_norm_nhwc_bwd_params --------------------------
	.section	.nv.shared._Z35group_norm_nhwc_bwd_one_pass_kernelI11Fp32IOFp32WLi64ELi60ELi480EEv26Group_norm_nhwc_bwd_params,"aw",@nobits
	.sectionflags	@""
	.align	16
.nv.shared._Z35group_norm_nhwc_bwd_one_pass_kernelI11Fp32IOFp32WLi64ELi60ELi480EEv26Group_norm_nhwc_bwd_params:
	.zero		8864


//--------------------- .nv.shared._Z35group_norm_nhwc_bwd_one_pass_kernelI11Fp32IOFp32WLi128ELi60ELi480EEv26Group_norm_nhwc_bwd_params --------------------------
	.section	.nv.shared._Z35group_norm_nhwc_bwd_one_pass_kernelI11Fp32IOFp32WLi128ELi60ELi480EEv26Group_norm_nhwc_bwd_params,"aw",@nobits
	.sectionflags	@""
	.align	16
.nv.shared._Z35group_norm_nhwc_bwd_one_pass_kernelI11Fp32IOFp32WLi128ELi60ELi480EEv26Group_norm_nhwc_bwd_params:
	.zero		8864


//--------------------- .nv.shared._Z35group_norm_nhwc_bwd_one_pass_kernelI11Fp32IOFp32WLi256ELi60ELi480EEv26Group_norm_nhwc_bwd_params --------------------------
	.section	.nv.shared._Z35group_norm_nhwc_bwd_one_pass_kernelI11Fp32IOFp32WLi256ELi60ELi480EEv26Group_norm_nhwc_bwd_params,"aw",@nobits
	.sectionflags	@""
	.align	16
.nv.shared._Z35group_norm_nhwc_bwd_one_pass_kernelI11Fp32IOFp32WLi256ELi60ELi480EEv26Group_norm_nhwc_bwd_params:
	.zero		8864


//--------------------- .nv.shared._Z35group_norm_nhwc_bwd_one_pass_kernelI11Fp32IOFp32WLi512ELi60ELi480EEv26Group_norm_nhwc_bwd_params --------------------------
	.section	.nv.shared._Z35group_norm_nhwc_bwd_one_pass_kernelI11Fp32IOFp32WLi512ELi60ELi480EEv26Group_norm_nhwc_bwd_params,"aw",@nobits
	.sectionflags	@""
	.align	16
.nv.shared._Z35group_norm_nhwc_bwd_one_pass_kernelI11Fp32IOFp32WLi512ELi60ELi480EEv26Group_norm_nhwc_bwd_params:
	.zero		8864


//--------------------- .nv.shared._Z35group_norm_nhwc_bwd_one_pass_kernelI11Fp32IOBf16WLi64ELi60ELi480EEv26Group_norm_nhwc_bwd_params --------------------------
	.section	.nv.shared._Z35group_norm_nhwc_bwd_one_pass_kernelI11Fp32IOBf16WLi64ELi60ELi480EEv26Group_norm_nhwc_bwd_params,"aw",@nobits
	.sectionflags	@""
	.align	16
.nv.shared._Z35group_norm_nhwc_bwd_one_pass_kernelI11Fp32IOBf16WLi64ELi60ELi480EEv26Group_norm_nhwc_bwd_params:
	.zero		8864


//--------------------- .nv.shared._Z35group_norm_nhwc_bwd_one_pass_kernelI11Fp32IOBf16WLi128ELi60ELi480EEv26Group_norm_nhwc_bwd_params --------------------------
	.section	.nv.shared._Z35group_norm_nhwc_bwd_one_pass_kernelI11Fp32IOBf16WLi128ELi60ELi480EEv26Group_norm_nhwc_bwd_params,"aw",@nobits
	.sectionflags	@""
	.align	16
.nv.shared._Z35group_norm_nhwc_bwd_one_pass_kernelI11Fp32IOBf16WLi128ELi60ELi480EEv26Group_norm_nhwc_bwd_params:
	.zero		8864


//--------------------- .nv.shared._Z35group_norm_nhwc_bwd_one_pass_kernelI11Fp32IOBf16WLi256ELi60ELi480EEv26Group_norm_nhwc_bwd_params --------------------------
	.section	.nv.shared._Z35group_norm_nhwc_bwd_one_pass_kernelI11Fp32IOBf16WLi256ELi60ELi480EEv26Group_norm_nhwc_bwd_params,"aw",@nobits
	.sectionflags	@""
	.align	16
.nv.shared._Z35group_norm_nhwc_bwd_one_pass_kernelI11Fp32IOBf16WLi256ELi60ELi480EEv26Group_norm_nhwc_bwd_params:
	.zero		8864


//--------------------- .nv.shared._Z35group_norm_nhwc_bwd_one_pass_kernelI11Fp32IOBf16WLi512ELi60ELi480EEv26Group_norm_nhwc_bwd_params --------------------------
	.section	.nv.shared._Z35group_norm_nhwc_bwd_one_pass_kernelI11Fp32IOBf16WLi512ELi60ELi480EEv26Group_norm_nhwc_bwd_params,"aw",@nobits
	.sectionflags	@""
	.align	16
.nv.shared._Z35group_norm_nhwc_bwd_one_pass_kernelI11Fp32IOBf16WLi512ELi60ELi480EEv26Group_norm_nhwc_bwd_params:
	.zero		8864


//--------------------- .nv.shared._Z35group_norm_nhwc_bwd_one_pass_kernelI11Fp32IOFp16WLi64ELi60ELi480EEv26Group_norm_nhwc_bwd_params --------------------------
	.section	.nv.shared._Z35group_norm_nhwc_bwd_one_pass_kernelI11Fp32IOFp16WLi64ELi60ELi480EEv26Group_norm_nhwc_bwd_params,"aw",@nobits
	.sectionflags	@""
	.align	16
.nv.shared._Z35group_norm_nhwc_bwd_one_pass_kernelI11Fp32IOFp16WLi64ELi60ELi480EEv26Group_norm_nhwc_bwd_params:
	.zero		8864


//--------------------- .nv.shared._Z35group_norm_nhwc_bwd_one_pass_kernelI11Fp32IOFp16WLi128ELi60ELi480EEv26Group_norm_nhwc_bwd_params --------------------------
	.section	.nv.shared._Z35group_norm_nhwc_bwd_one_pass_kernelI11Fp32IOFp16WLi128ELi60ELi480EEv26Group_norm_nhwc_bwd_params,"aw",@nobits
	.sectionflags	@""
	.align	16
.nv.shared._Z35group_norm_nhwc_bwd_one_pass_kernelI11Fp32IOFp16WLi128ELi60ELi480EEv26Group_norm_nhwc_bwd_params:
	.zero		8864


//--------------------- .nv.shared._Z35group_norm_nhwc_bwd_one_pass_kernelI11Fp32IOFp16WLi256ELi60ELi480EEv26Group_norm_nhwc_bwd_params --------------------------
	.section	.nv.shared._Z35group_norm_nhwc_bwd_one_pass_kernelI11Fp32IOFp16WLi256ELi60ELi480EEv26Group_norm_nhwc_bwd_params,"aw",@nobits
	.sectionflags	@""
	.align	16
.nv.shared._Z35group_norm_nhwc_bwd_one_pass_kernelI11Fp32IOFp16WLi256ELi60ELi480EEv26Group_norm_nhwc_bwd_params:
	.zero		8864


//--------------------- .nv.shared._Z35group_norm_nhwc_bwd_one_pass_kernelI11Fp32IOFp16WLi512ELi60ELi480EEv26Group_norm_nhwc_bwd_params --------------------------
	.section	.nv.shared._Z35group_norm_nhwc_bwd_one_pass_kernelI11Fp32IOFp16WLi512ELi60ELi480EEv26Group_norm_nhwc_bwd_params,"aw",@nobits
	.sectionflags	@""
	.align	16
.nv.shared._Z35group_norm_nhwc_bwd_one_pass_kernelI11Fp32IOFp16WLi512ELi60ELi480EEv26Group_norm_nhwc_bwd_params:
	.zero		8864


//--------------------- .nv.shared._Z35group_norm_nhwc_fwd_one_pass_kernelI11Bf16IOFp32WLi64ELi60ELi480EEv26Group_norm_nhwc_fwd_params --------------------------
	.section	.nv.shared._Z35group_norm_nhwc_fwd_one_pass_kernelI11Bf16IOFp32WLi64ELi60ELi480EEv26Group_norm_nhwc_fwd_params,"aw",@nobits
	.sectionflags	@""
	.align	8
.nv.shared._Z35group_norm_nhwc_fwd_one_pass_kernelI11Bf16IOFp32WLi64ELi60ELi480EEv26Group_norm_nhwc_fwd_params:
	.zero		1176


//--------------------- .nv.shared._Z35group_norm_nhwc_fwd_one_pass_kernelI11Bf16IOFp32WLi128ELi60ELi480EEv26Group_norm_nhwc_fwd_params --------------------------
	.section	.nv.shared._Z35group_norm_nhwc_fwd_one_pass_kernelI11Bf16IOFp32WLi128ELi60ELi480EEv26Group_norm_nhwc_fwd_params,"aw",@nobits
	.sectionflags	@""
	.align	8
.nv.shared._Z35group_norm_nhwc_fwd_one_pass_kernelI11Bf16IOFp32WLi128ELi60ELi480EEv26Group_norm_nhwc_fwd_params:
	.zero		1176


//--------------------- .nv.shared._Z35group_norm_nhwc_fwd_one_pass_kernelI11Bf16IOFp32WLi256ELi60ELi480EEv26Group_norm_nhwc_fwd_params --------------------------
	.section	.nv.shared._Z35group_norm_nhwc_fwd_one_pass_kernelI11Bf16IOFp32WLi256ELi60ELi480EEv26Group_norm_nhwc_fwd_params,"aw",@nobits
	.sectionflags	@""
	.align	8
.nv.shared._Z35group_norm_nhwc_fwd_one_pass_kernelI11Bf16IOFp32WLi256ELi60ELi480EEv26Group_norm_nhwc_fwd_params:
	.zero		1176


//--------------------- .nv.shared._Z35group_norm_nhwc_fwd_one_pass_kernelI11Bf16IOFp32WLi512ELi60ELi480EEv26Group_norm_nhwc_fwd_params --------------------------
	.section	.nv.shared._Z35group_norm_nhwc_fwd_one_pass_kernelI11Bf16IOFp32WLi512ELi60ELi480EEv26Group_norm_nhwc_fwd_params,"aw",@nobits
	.sectionflags	@""
	.align	8
.nv.shared._Z35group_norm_nhwc_fwd_one_pass_kernelI11Bf16IOFp32WLi512ELi60ELi480EEv26Group_norm_nhwc_fwd_params:
	.zero		1176


//--------------------- .nv.shared._Z35group_norm_nhwc_fwd_one_pass_kernelI11Bf16IOBf16WLi64ELi60ELi480EEv26Group_norm_nhwc_fwd_params --------------------------
	.section	.nv.shared._Z35group_norm_nhwc_fwd_one_pass_kernelI11Bf16IOBf16WLi64ELi60ELi480EEv26Group_norm_nhwc_fwd_params,"aw",@nobits
	.sectionflags	@""
	.align	8
.nv.shared._Z35group_norm_nhwc_fwd_one_pass_kernelI11Bf16IOBf16WLi64ELi60ELi480EEv26Group_norm_nhwc_fwd_params:
	.zero		1176


//--------------------- .nv.shared._Z35group_norm_nhwc_fwd_one_pass_kernelI11Bf16IOBf16WLi128ELi60ELi480EEv26Group_norm_nhwc_fwd_params --------------------------
	.section	.nv.shared._Z35group_norm_nhwc_fwd_one_pass_kernelI11Bf16IOBf16WLi128ELi60ELi480EEv26Group_norm_nhwc_fwd_params,"aw",@nobits
	.sectionflags	@""
	.align	8
.nv.shared._Z35group_norm_nhwc_fwd_one_pass_kernelI11Bf16IOBf16WLi128ELi60ELi480EEv26Group_norm_nhwc_fwd_params:
	.zero		1176


//--------------------- .nv.shared._Z35group_norm_nhwc_fwd_one_pass_kernelI11Bf16IOBf16WLi256ELi60ELi480EEv26Group_norm_nhwc_fwd_params --------------------------
	.section	.nv.shared._Z35group_norm_nhwc_fwd_one_pass_kernelI11Bf16IOBf16WLi256ELi60ELi480EEv26Group_norm_nhwc_fwd_params,"aw",@nobits
	.sectionflags	@""
	.align	8
.nv.shared._Z35group_norm_nhwc_fwd_one_pass_kernelI11Bf16IOBf16WLi256ELi60ELi480EEv26Group_norm_nhwc_fwd_params:
	.zero		1176


//--------------------- .nv.shared._Z35group_norm_nhwc_fwd_one_pass_kernelI11Bf16IOBf16WLi512ELi60ELi480EEv26Group_norm_nhwc_fwd_params --------------------------
	.section	.nv.shared._Z35group_norm_nhwc_fwd_one_pass_kernelI11Bf16IOBf16WLi512ELi60ELi480EEv26Group_norm_nhwc_fwd_params,"aw",@nobits
	.sectionflags	@""
	.align	8
.nv.shared._Z35group_norm_nhwc_fwd_one_pass_kernelI11Bf16IOBf16WLi512ELi60ELi480EEv26Group_norm_nhwc_fwd_params:
	.zero		1176


//--------------------- .nv.shared._Z35group_norm_nhwc_fwd_one_pass_kernelI11Bf16IOFp16WLi64ELi60ELi480EEv26Group_norm_nhwc_fwd_params --------------------------
	.section	.nv.shared._Z35group_norm_nhwc_fwd_one_pass_kernelI11Bf16IOFp16WLi64ELi60ELi480EEv26Group_norm_nhwc_fwd_params,"aw",@nobits
	.sectionflags	@""
	.align	8
.nv.shared._Z35group_norm_nhwc_fwd_one_pass_kernelI11Bf16IOFp16WLi64ELi60ELi480EEv26Group_norm_nhwc_fwd_params:
	.zero		1176


//--------------------- .nv.shared._Z35group_norm_nhwc_fwd_one_pass_kernelI11Bf16IOFp16WLi128ELi60ELi480EEv26Group_norm_nhwc_fwd_params --------------------------
	.section	.nv.shared._Z35group_norm_nhwc_fwd_one_pass_kernelI11Bf16IOFp16WLi128ELi60ELi480EEv26Group_norm_nhwc_fwd_params,"aw",@nobits
	.sectionflags	@""
	.align	8
.nv.shared._Z35group_norm_nhwc_fwd_one_pass_kernelI11Bf16IOFp16WLi128ELi60ELi480EEv26Group_norm_nhwc_fwd_params:
	.zero		1176


//--------------------- .nv.shared._Z35group_norm_nhwc_fwd_one_pass_kernelI11Bf16IOFp16WLi256ELi60ELi480EEv26Group_norm_nhwc_fwd_params --------------------------
	.section	.nv.shared._Z35group_norm_nhwc_fwd_one_pass_kernelI11Bf16IOFp16WLi256ELi60ELi480EEv26Group_norm_nhwc_fwd_params,"aw",@nobits
	.sectionflags	@""
	.align	8
.nv.shared._Z35group_norm_nhwc_fwd_one_pass_kernelI11Bf16IOFp16WLi256ELi60ELi480EEv26Group_norm_nhwc_fwd_params:
	.zero		1176


//--------------------- .nv.shared._Z35group_norm_nhwc_fwd_one_pass_kernelI11Bf16IOFp16WLi512ELi60ELi480EEv26Group_norm_nhwc_fwd_params --------------------------
	.section	.nv.shared._Z35group_norm_nhwc_fwd_one_pass_kernelI11Bf16IOFp16WLi512ELi60ELi480EEv26Group_norm_nhwc_fwd_params,"aw",@nobits
	.sectionflags	@""
	.align	8
.nv.shared._Z35group_norm_nhwc_fwd_one_pass_kernelI11Bf16IOFp16WLi512ELi60ELi480EEv26Group_norm_nhwc_fwd_params:
	.zero		1176


//--------------------- .nv.shared._Z35group_norm_nhwc_fwd_one_pass_kernelI11Fp16IOFp32WLi64ELi60ELi480EEv26Group_norm_nhwc_fwd_params --------------------------
	.section	.nv.shared._Z35group_norm_nhwc_fwd_one_pass_kernelI11Fp16IOFp32WLi64ELi60ELi480EEv26Group_norm_nhwc_fwd_params,"aw",@nobits
	.sectionflags	@""
	.align	8
.nv.shared._Z35group_norm_nhwc_fwd_one_pass_kernelI11Fp16IOFp32WLi64ELi60ELi480EEv26Group_norm_nhwc_fwd_params:
	.zero		1176


//--------------------- .nv.shared._Z35group_norm_nhwc_fwd_one_pass_kernelI11Fp16IOFp32WLi128ELi60ELi480EEv26Group_norm_nhwc_fwd_params --------------------------
	.section	.nv.shared._Z35group_norm_nhwc_fwd_one_pass_kernelI11Fp16IOFp32WLi128ELi60ELi480EEv26Group_norm_nhwc_fwd_params,"aw",@nobits
	.sectionflags	@""
	.align	8
.nv.shared._Z35group_norm_nhwc_fwd_one_pass_kernelI11Fp16IOFp32WLi128ELi60ELi480EEv26Group_norm_nhwc_fwd_params:
	.zero		1176


//--------------------- .nv.shared._Z35group_norm_nhwc_fwd_one_pass_kernelI11Fp16IOFp32WLi256ELi60ELi480EEv26Group_norm_nhwc_fwd_params --------------------------
	.section	.nv.shared._Z35group_norm_nhwc_fwd_one_pass_kernelI11Fp16IOFp32WLi256ELi60ELi480EEv26Group_norm_nhwc_fwd_params,"aw",@nobits
	.sectionflags	@""
	.align	8
.nv.shared._Z35group_norm_nhwc_fwd_one_pass_kernelI11Fp16IOFp32WLi256ELi60ELi480EEv26Group_norm_nhwc_fwd_params:
	.zero		1176


//--------------------- .nv.shared._Z35group_norm_nhwc_fwd_one_pass_kernelI11Fp16IOFp32WLi512ELi60ELi480EEv26Group_norm_nhwc_fwd_params --------------------------
	.section	.nv.shared._Z35group_norm_nhwc_fwd_one_pass_kernelI11Fp16IOFp32WLi512ELi60ELi480EEv26Group_norm_nhwc_fwd_params,"aw",@nobits
	.sectionflags	@""
	.align	8
.nv.shared._Z35group_norm_nhwc_fwd_one_pass_kernelI11Fp16IOFp32WLi512ELi60ELi480EEv26Group_norm_nhwc_fwd_params:
	.zero		1176


//--------------------- .nv.shared._Z35group_norm_nhwc_fwd_one_pass_kernelI11Fp16IOBf16WLi64ELi60ELi480EEv26Group_norm_nhwc_fwd_params --------------------------
	.section	.nv.shared._Z35group_norm_nhwc_fwd_one_pass_kernelI11Fp16IOBf16WLi64ELi60ELi480EEv26Group_norm_nhwc_fwd_params,"aw",@nobits
	.sectionflags	@""
	.align	8
.nv.shared._Z35group_norm_nhwc_fwd_one_pass_kernelI11Fp16IOBf16WLi64ELi60ELi480EEv26Group_norm_nhwc_fwd_params:
	.zero		1176


//--------------------- .nv.shared._Z35group_norm_nhwc_fwd_one_pass_kernelI11Fp16IOBf16WLi128ELi60ELi480EEv26Group_norm_nhwc_fwd_params --------------------------
	.section	.nv.shared._Z35group_norm_nhwc_fwd_one_pass_kernelI11Fp16IOBf16WLi128ELi60ELi480EEv26Group_norm_nhwc_fwd_params,"aw",@nobits
	.sectionflags	@""
	.align	8
.nv.shared._Z35group_norm_nhwc_fwd_one_pass_kernelI11Fp16IOBf16WLi128ELi60ELi480EEv26Group_norm_nhwc_fwd_params:
	.zero		1176


//--------------------- .nv.shared._Z35group_norm_nhwc_fwd_one_pass_kernelI11Fp16IOBf16WLi256ELi60ELi480EEv26Group_norm_nhwc_fwd_params --------------------------
	.section	.nv.shared._Z35group_norm_nhwc_fwd_one_pass_kernelI11Fp16IOBf16WLi256ELi60ELi480EEv26Group_norm_nhwc_fwd_params,"aw",@nobits
	.sectionflags	@""
	.align	8
.nv.shared._Z35group_norm_nhwc_fwd_one_pass_kernelI11Fp16IOBf16WLi256ELi60ELi480EEv26Group_norm_nhwc_fwd_params:
	.zero		1176


//--------------------- .nv.shared._Z35group_norm_nhwc_fwd_one_pass_kernelI11Fp16IOBf16WLi512ELi60ELi480EEv26Group_norm_nhwc_fwd_params --------------------------
	.section	.nv.shared._Z35group_norm_nhwc_fwd_one_pass_kernelI11Fp16IOBf16WLi512ELi60ELi480EEv26Group_norm_nhwc_fwd_params,"aw",@nobits
	.sectionflags	@""
	.align	8
.nv.shared._Z35group_norm_nhwc_fwd_one_pass_kernelI11Fp16IOBf16WLi512ELi60ELi480EEv26Group_norm_nhwc_fwd_params:
	.zero		1176


//--------------------- .nv.shared._Z35group_norm_nhwc_fwd_one_pass_kernelI11Fp16IOFp16WLi64ELi60ELi480EEv26Group_norm_nhwc_fwd_params --------------------------
	.section	.nv.shared._Z35group_norm_nhwc_fwd_one_pass_kernelI11Fp16IOFp16WLi64ELi60ELi480EEv26Group_norm_nhwc_fwd_params,"aw",@nobits
	.sectionflags	@""
	.align	8
.nv.shared._Z35group_norm_nhwc_fwd_one_pass_kernelI11Fp16IOFp16WLi64ELi60ELi480EEv26Group_norm_nhwc_fwd_params:
	.zero		1176


//--------------------- .nv.shared._Z35group_norm_nhwc_fwd_one_pass_kernelI11Fp16IOFp16WLi128ELi60ELi480EEv26Group_norm_nhwc_fwd_params --------------------------
	.section	.nv.shared._Z35group_norm_nhwc_fwd_one_pass_kernelI11Fp16IOFp16WLi128ELi60ELi480EEv26Group_norm_nhwc_fwd_params,"aw",@nobits
	.sectionflags	@""
	.align	8
.nv.shared._Z35group_norm_nhwc_fwd_one_pass_kernelI11Fp16IOFp16WLi128ELi60ELi480EEv26Group_norm_nhwc_fwd_params:
	.zero		1176


//--------------------- .nv.shared._Z35group_norm_nhwc_fwd_one_pass_kernelI11Fp16IOFp16WLi256ELi60ELi480EEv26Group_norm_nhwc_fwd_params --------------------------
	.section	.nv.shared._Z35group_norm_nhwc_fwd_one_pass_kernelI11Fp16IOFp16WLi256ELi60ELi480EEv26Group_norm_nhwc_fwd_params,"aw",@nobits
	.sectionflags	@""
	.align	8
.nv.shared._Z35group_norm_nhwc_fwd_one_pass_kernelI11Fp16IOFp16WLi256ELi60ELi480EEv26Group_norm_nhwc_fwd_params:
	.zero		1176


//--------------------- .nv.shared._Z35group_norm_nhwc_fwd_one_pass_kernelI11Fp16IOFp16WLi512ELi60ELi480EEv26Group_norm_nhwc_fwd_params --------------------------
	.section	.nv.shared._Z35group_norm_nhwc_fwd_one_pass_kernelI11Fp16IOFp16WLi512ELi60ELi480EEv26Group_norm_nhwc_fwd_params,"aw",@nobits
	.sectionflags	@""
	.align	8
.nv.shared._Z35group_norm_nhwc_fwd_one_pass_kernelI11Fp16IOFp16WLi512ELi60ELi480EEv26Group_norm_nhwc_fwd_params:
	.zero		1176


//--------------------- .nv.shared._Z35group_norm_nhwc_fwd_one_pass_kernelI11Fp32IOFp32WLi64ELi60ELi480EEv26Group_norm_nhwc_fwd_params --------------------------
	.section	.nv.shared._Z35group_norm_nhwc_fwd_one_pass_kernelI11Fp32IOFp32WLi64ELi60ELi480EEv26Group_norm_nhwc_fwd_params,"aw",@nobits
	.sectionflags	@""
	.align	8
.nv.shared._Z35group_norm_nhwc_fwd_one_pass_kernelI11Fp32IOFp32WLi64ELi60ELi480EEv26Group_norm_nhwc_fwd_params:
	.zero		1176


//--------------------- .nv.shared._Z35group_norm_nhwc_fwd_one_pass_kernelI11Fp32IOFp32WLi128ELi60ELi480EEv26Group_norm_nhwc_fwd_params --------------------------
	.section	.nv.shared._Z35group_norm_nhwc_fwd_one_pass_kernelI11Fp32IOFp32WLi128ELi60ELi480EEv26Group_norm_nhwc_fwd_params,"aw",@nobits
	.sectionflags	@""
	.align	8
.nv.shared._Z35group_norm_nhwc_fwd_one_pass_kernelI11Fp32IOFp32WLi128ELi60ELi480EEv26Group_norm_nhwc_fwd_params:
	.zero		1176


//--------------------- .nv.shared._Z35group_norm_nhwc_fwd_one_pass_kernelI11Fp32IOFp32WLi256ELi60ELi480EEv26Group_norm_nhwc_fwd_params --------------------------
	.section	.nv.shared._Z35group_norm_nhwc_fwd_one_pass_kernelI11Fp32IOFp32WLi256ELi60ELi480EEv26Group_norm_nhwc_fwd_params,"aw",@nobits
	.sectionflags	@""
	.align	8
.nv.shared._Z35group_norm_nhwc_fwd_one_pass_kernelI11Fp32IOFp32WLi256ELi60ELi480EEv26Group_norm_nhwc_fwd_params:
	.zero		1176


//--------------------- .nv.shared._Z35group_norm_nhwc_fwd_one_pass_kernelI11Fp32IOFp32WLi512ELi60ELi480EEv26Group_norm_nhwc_fwd_params --------------------------
	.section	.nv.shared._Z35group_norm_nhwc_fwd_one_pass_kernelI11Fp32IOFp32WLi512ELi60ELi480EEv26Group_norm_nhwc_fwd_params,"aw",@nobits
	.sectionflags	@""
	.align	8
.nv.shared._Z35group_norm_nhwc_fwd_one_pass_kernelI11Fp32IOFp32WLi512ELi60ELi480EEv26Group_norm_nhwc_fwd_params:
	.zero		1176


//--------------------- .nv.shared._Z35group_norm_nhwc_fwd_one_pass_kernelI11Fp32IOBf16WLi64ELi60ELi480EEv26Group_norm_nhwc_fwd_params --------------------------
	.section	.nv.shared._Z35group_norm_nhwc_fwd_one_pass_kernelI11Fp32IOBf16WLi64ELi60ELi480EEv26Group_norm_nhwc_fwd_params,"aw",@nobits
	.sectionflags	@""
	.align	8
.nv.shared._Z35group_norm_nhwc_fwd_one_pass_kernelI11Fp32IOBf16WLi64ELi60ELi480EEv26Group_norm_nhwc_fwd_params:
	.zero		1176


//--------------------- .nv.shared._Z35group_norm_nhwc_fwd_one_pass_kernelI11Fp32IOBf16WLi128ELi60ELi480EEv26Group_norm_nhwc_fwd_params --------------------------
	.section	.nv.shared._Z35group_norm_nhwc_fwd_one_pass_kernelI11Fp32IOBf16WLi128ELi60ELi480EEv26Group_norm_nhwc_fwd_params,"aw",@nobits
	.sectionflags	@""
	.align	8
.nv.shared._Z35group_norm_nhwc_fwd_one_pass_kernelI11Fp32IOBf16WLi128ELi60ELi480EEv26Group_norm_nhwc_fwd_params:
	.zero		1176


//--------------------- .nv.shared._Z35group_norm_nhwc_fwd_one_pass_kernelI11Fp32IOBf16WLi256ELi60ELi480EEv26Group_norm_nhwc_fwd_params --------------------------
	.section	.nv.shared._Z35group_norm_nhwc_fwd_one_pass_kernelI11Fp32IOBf16WLi256ELi60ELi480EEv26Group_norm_nhwc_fwd_params,"aw",@nobits
	.sectionflags	@""
	.align	8
.nv.shared._Z35group_norm_nhwc_fwd_one_pass_kernelI11Fp32IOBf16WLi256ELi60ELi480EEv26Group_norm_nhwc_fwd_params:
	.zero		1176


//--------------------- .nv.shared._Z35group_norm_nhwc_fwd_one_pass_kernelI11Fp32IOBf16WLi512ELi60ELi480EEv26Group_norm_nhwc_fwd_params --------------------------
	.section	.nv.shared._Z35group_norm_nhwc_fwd_one_pass_kernelI11Fp32IOBf16WLi512ELi60ELi480EEv26Group_norm_nhwc_fwd_params,"aw",@nobits
	.sectionflags	@""
	.align	8
.nv.shared._Z35group_norm_nhwc_fwd_one_pass_kernelI11Fp32IOBf16WLi512ELi60ELi480EEv26Group_norm_nhwc_fwd_params:
	.zero		1176


//--------------------- .nv.shared._Z35group_norm_nhwc_fwd_one_pass_kernelI11Fp32IOFp16WLi64ELi60ELi480EEv26Group_norm_nhwc_fwd_params --------------------------
	.section	.nv.shared._Z35group_norm_nhwc_fwd_one_pass_kernelI11Fp32IOFp16WLi64ELi60ELi480EEv26Group_norm_nhwc_fwd_params,"aw",@nobits
	.sectionflags	@""
	.align	8
.nv.shared._Z35group_norm_nhwc_fwd_one_pass_kernelI11Fp32IOFp16WLi64ELi60ELi480EEv26Group_norm_nhwc_fwd_params:
	.zero		1176


//--------------------- .nv.shared._Z35group_norm_nhwc_fwd_one_pass_kernelI11Fp32IOFp16WLi128ELi60ELi480EEv26Group_norm_nhwc_fwd_params --------------------------
	.section	.nv.shared._Z35group_norm_nhwc_fwd_one_pass_kernelI11Fp32IOFp16WLi128ELi60ELi480EEv26Group_norm_nhwc_fwd_params,"aw",@nobits
	.sectionflags	@""
	.align	8
.nv.shared._Z35group_norm_nhwc_fwd_one_pass_kernelI11Fp32IOFp16WLi128ELi60ELi480EEv26Group_norm_nhwc_fwd_params:
	.zero		1176


//--------------------- .nv.shared._Z35group_norm_nhwc_fwd_one_pass_kernelI11Fp32IOFp16WLi256ELi60ELi480EEv26Group_norm_nhwc_fwd_params --------------------------
	.section	.nv.shared._Z35group_norm_nhwc_fwd_one_pass_kernelI11Fp32IOFp16WLi256ELi60ELi480EEv26Group_norm_nhwc_fwd_params,"aw",@nobits
	.sectionflags	@""
	.align	8
.nv.shared._Z35group_norm_nhwc_fwd_one_pass_kernelI11Fp32IOFp16WLi256ELi60ELi480EEv26Group_norm_nhwc_fwd_params:
	.zero		1176


//--------------------- .nv.shared._Z35group_norm_nhwc_fwd_one_pass_kernelI11Fp32IOFp16WLi512ELi60ELi480EEv26Group_norm_nhwc_fwd_params --------------------------
	.section	.nv.shared._Z35group_norm_nhwc_fwd_one_pass_kernelI11Fp32IOFp16WLi512ELi60ELi480EEv26Group_norm_nhwc_fwd_params,"aw",@nobits
	.sectionflags	@""
	.align	8
.nv.shared._Z35group_norm_nhwc_fwd_one_pass_kernelI11Fp32IOFp16WLi512ELi60ELi480EEv26Group_norm_nhwc_fwd_params:
	.zero		1176


//--------------------- .nv.constant0._ZN3cub17CUB_300001_SM_9006detail11EmptyKernelIvEEvv --------------------------
	.section	.nv.constant0._ZN3cub17CUB_300001_SM_9006detail11EmptyKernelIvEEvv,"a",@progbits
	.sectionflags	@""
	.align	4
.nv.constant0._ZN3cub17CUB_300001_SM_9006detail11EmptyKernelIvEEvv:
	.zero		528


//--------------------- .nv.constant0._Z35group_norm_nhwc_bwd_one_pass_kernelI11Bf16IOFp32WLi64ELi60ELi480EEv26Group_norm_nhwc_bwd_params --------------------------
	.section	.nv.constant0._Z35group_norm_nhwc_bwd_one_pass_kernelI11Bf16IOFp32WLi64ELi60ELi480EEv26Group_norm_nhwc_bwd_params,"a",@progbits
	.sectionflags	@""
	.align	4
.nv.constant0._Z35group_norm_nhwc_bwd_one_pass_kernelI11Bf16IOFp32WLi64ELi60ELi480EEv26Group_norm_nhwc_bwd_params:
	.zero		712


//--------------------- .nv.constant0._Z35group_norm_nhwc_bwd_one_pass_kernelI11Bf16IOFp32WLi128ELi60ELi480EEv26Group_norm_nhwc_bwd_params --------------------------
	.section	.nv.constant0._Z35group_norm_nhwc_bwd_one_pass_kernelI11Bf16IOFp32WLi128ELi60ELi480EEv26Group_norm_nhwc_bwd_params,"a",@progbits
	.sectionflags	@""
	.align	4
.nv.constant0._Z35group_norm_nhwc_bwd_one_pass_kernelI11Bf16IOFp32WLi128ELi60ELi480EEv26Group_norm_nhwc_bwd_params:
	.zero		712


//--------------------- .nv.constant0._Z35group_norm_nhwc_bwd_one_pass_kernelI11Bf16IOFp32WLi256ELi60ELi480EEv26Group_norm_nhwc_bwd_params --------------------------
	.section	.nv.constant0._Z35group_norm_nhwc_bwd_one_pass_kernelI11Bf16IOFp32WLi256ELi60ELi480EEv26Group_norm_nhwc_bwd_params,"a",@progbits
	.sectionflags	@""
	.align	4
.nv.constant0._Z35group_norm_nhwc_bwd_one_pass_kernelI11Bf16IOFp32WLi256ELi60ELi480EEv26Group_norm_nhwc_bwd_params:
	.zero		712


//--------------------- .nv.constant0._Z35group_norm_nhwc_bwd_one_pass_kernelI11Bf16IOFp32WLi512ELi60ELi480EEv26Group_norm_nhwc_bwd_params --------------------------
	.section	.nv.constant0._Z35group_norm_nhwc_bwd_one_pass_kernelI11Bf16IOFp32WLi512ELi60ELi480EEv26Group_norm_nhwc_bwd_params,"a",@progbits
	.sectionflags	@""
	.align	4
.nv.constant0._Z35group_norm_nhwc_bwd_one_pass_kernelI11Bf16IOFp32WLi512ELi60ELi480EEv26Group_norm_nhwc_bwd_params:
	.zero		712


//--------------------- .nv.constant0._Z35group_norm_nhwc_bwd_one_pass_kernelI11Bf16IOBf16WLi64ELi60ELi480EEv26Group_norm_nhwc_bwd_params --------------------------
	.section	.nv.constant0._Z35group_norm_nhwc_bwd_one_pass_kernelI11Bf16IOBf16WLi64ELi60ELi480EEv26Group_norm_nhwc_bwd_params,"a",@progbits
	.sectionflags	@""
	.align	4
.nv.constant0._Z35group_norm_nhwc_bwd_one_pass_kernelI11Bf16IOBf16WLi64ELi60ELi480EEv26Group_norm_nhwc_bwd_params:
	.zero		712


//--------------------- .nv.constant0._Z35group_norm_nhwc_bwd_one_pass_kernelI11Bf16IOBf16WLi128ELi60ELi480EEv26Group_norm_nhwc_bwd_params --------------------------
	.section	.nv.constant0._Z35group_norm_nhwc_bwd_one_pass_kernelI11Bf16IOBf16WLi128ELi60ELi480EEv26Group_norm_nhwc_bwd_params,"a",@progbits
	.sectionflags	@""
	.align	4
.nv.constant0._Z35group_norm_nhwc_bwd_one_pass_kernelI11Bf16IOBf16WLi128ELi60ELi480EEv26Group_norm_nhwc_bwd_params:
	.zero		712


//--------------------- .nv.constant0._Z35group_norm_nhwc_bwd_one_pass_kernelI11Bf16IOBf16WLi256ELi60ELi480EEv26Group_norm_nhwc_bwd_params --------------------------
	.section	.nv.constant0._Z35group_norm_nhwc_bwd_one_pass_kernelI11Bf16IOBf16WLi256ELi60ELi480EEv26Group_norm_nhwc_bwd_params,"a",@progbits
	.sectionflags	@""
	.align	4
.nv.constant0._Z35group_norm_nhwc_bwd_one_pass_kernelI11Bf16IOBf16WLi256ELi60ELi480EEv26Group_norm_nhwc_bwd_params:
	.zero		712


//--------------------- .nv.constant0._Z35group_norm_nhwc_bwd_one_pass_kernelI11Bf16IOBf16WLi512ELi60ELi480EEv26Group_norm_nhwc_bwd_params --------------------------
	.section	.nv.constant0._Z35group_norm_nhwc_bwd_one_pass_kernelI11Bf16IOBf16WLi512ELi60ELi480EEv26Group_norm_nhwc_bwd_params,"a",@progbits
	.sectionflags	@""
	.align	4
.nv.constant0._Z35group_norm_nhwc_bwd_one_pass_kernelI11Bf16IOBf16WLi512ELi60ELi480EEv26Group_norm_nhwc_bwd_params:
	.zero		712


//--------------------- .nv.constant0._Z35group_norm_nhwc_bwd_one_pass_kernelI11Bf16IOFp16WLi64ELi60ELi480EEv26Group_norm_nhwc_bwd_params --------------------------
	.section	.nv.constant0._Z35group_norm_nhwc_bwd_one_pass_kernelI11Bf16IOFp16WLi64ELi60ELi480EEv26Group_norm_nhwc_bwd_params,"a",@progbits
	.sectionflags	@""
	.align	4
.nv.constant0._Z35group_norm_nhwc_bwd_one_pass_kernelI11Bf16IOFp16WLi64ELi60ELi480EEv26Group_norm_nhwc_bwd_params:
	.zero		712


//--------------------- .nv.constant0._Z35group_norm_nhwc_bwd_one_pass_kernelI11Bf16IOFp16WLi128ELi60ELi480EEv26Group_norm_nhwc_bwd_params --------------------------
	.section	.nv.constant0._Z35group_norm_nhwc_bwd_one_pass_kernelI11Bf16IOFp16WLi128ELi60ELi480EEv26Group_norm_nhwc_bwd_params,"a",@progbits
	.sectionflags	@""
	.align	4
.nv.constant0._Z35group_norm_nhwc_bwd_one_pass_kernelI11Bf16IOFp16WLi128ELi60ELi480EEv26Group_norm_nhwc_bwd_params:
	.zero		712


//--------------------- .nv.constant0._Z35group_norm_nhwc_bwd_one_pass_kernelI11Bf16IOFp16WLi256ELi60ELi480EEv26Group_norm_nhwc_bwd_params --------------------------
	.section	.nv.constant0._Z35group_norm_nhwc_bwd_one_pass_kernelI11Bf16IOFp16WLi256ELi60ELi480EEv26Group_norm_nhwc_bwd_params,"a",@progbits
	.sectionflags	@""
	.align	4
.nv.constant0._Z35group_norm_nhwc_bwd_one_pass_kernelI11Bf16IOFp16WLi256ELi60ELi480EEv26Group_norm_nhwc_bwd_params:
	.zero		712


//--------------------- .nv.constant0._Z35group_norm_nhwc_bwd_one_pass_kernelI11Bf16IOFp16WLi512ELi60ELi480EEv26Group_norm_nhwc_bwd_params --------------------------
	.section	.nv.constant0._Z35group_norm_nhwc_bwd_one_pass_kernelI11Bf16IOFp16WLi512ELi60ELi480EEv26Group_norm_nhwc_bwd_params,"a",@progbits
	.sectionflags	@""
	.align	4
.nv.constant0._Z35group_norm_nhwc_bwd_one_pass_kernelI11Bf16IOFp16WLi512ELi60ELi480EEv26Group_norm_nhwc_bwd_params:
	.zero		712


//--------------------- .nv.constant0._Z35group_norm_nhwc_bwd_one_pass_kernelI11Fp16IOFp32WLi64ELi60ELi480EEv26Group_norm_nhwc_bwd_params --------------------------
	.section	.nv.constant0._Z35group_norm_nhwc_bwd_one_pass_kernelI11Fp16IOFp32WLi64ELi60ELi480EEv26Group_norm_nhwc_bwd_params,"a",@progbits
	.sectionflags	@""
	.align	4
.nv.constant0._Z35group_norm_nhwc_bwd_one_pass_kernelI11Fp16IOFp32WLi64ELi60ELi480EEv26Group_norm_nhwc_bwd_params:
	.zero		712


//--------------------- .nv.constant0._Z35group_norm_nhwc_bwd_one_pass_kernelI11Fp16IOFp32WLi128ELi60ELi480EEv26Group_norm_nhwc_bwd_params --------------------------
	.section	.nv.constant0._Z35group_norm_nhwc_bwd_one_pass_kernelI11Fp16IOFp32WLi128ELi60ELi480EEv26Group_norm_nhwc_bwd_params,"a",@progbits
	.sectionflags	@""
	.align	4
.nv.constant0._Z35group_norm_nhwc_bwd_one_pass_kernelI11Fp16IOFp32WLi128ELi60ELi480EEv26Group_norm_nhwc_bwd_params:
	.zero		712


//--------------------- .nv.constant0._Z35group_norm_nhwc_bwd_one_pass_kernelI11Fp16IOFp32WLi256ELi60ELi480EEv26Group_norm_nhwc_bwd_params --------------------------
	.section	.nv.constant0._Z35group_norm_nhwc_bwd_one_pass_kernelI11Fp16IOFp32WLi256ELi60ELi480EEv26Group_norm_nhwc_bwd_params,"a",@progbits
	.sectionflags	@""
	.align	4
.nv.constant0._Z35group_norm_nhwc_bwd_one_pass_kernelI11Fp16IOFp32WLi256ELi60ELi480EEv26Group_norm_nhwc_bwd_params:
	.zero		712


//--------------------- .nv.constant0._Z35group_norm_nhwc_bwd_one_pass_kernelI11Fp16IOFp32WLi512ELi60ELi480EEv26Group_norm_nhwc_bwd_params --------------------------
	.section	.nv.constant0._Z35group_norm_nhwc_bwd_one_pass_kernelI11Fp16IOFp32WLi512ELi60ELi480EEv26Group_norm_nhwc_bwd_params,"a",@progbits
	.sectionflags	@""
	.align	4
.nv.constant0._Z35group_norm_nhwc_bwd_one_pass_kernelI11Fp16IOFp32WLi512ELi60ELi480EEv26Group_norm_nhwc_bwd_params:
	.zero		712


//--------------------- .nv.constant0._Z35group_norm_nhwc_bwd_one_pass_kernelI11Fp16IOBf16WLi64ELi60ELi480EEv26Group_norm_nhwc_bwd_params --------------------------
	.section	.nv.constant0._Z35group_norm_nhwc_bwd_one_pass_kernelI11Fp16IOBf16WLi64ELi60ELi480EEv26Group_norm_nhwc_bwd_params,"a",@progbits
	.sectionflags	@""
	.align	4
.nv.constant0._Z35group_norm_nhwc_bwd_one_pass_kernelI11Fp16IOBf16WLi64ELi60ELi480EEv26Group_norm_nhwc_bwd_params:
	.zero		712


//--------------------- .nv.constant0._Z35group_norm_nhwc_bwd_one_pass_kernelI11Fp16IOBf16WLi128ELi60ELi480EEv26Group_norm_nhwc_bwd_params --------------------------
	.section	.nv.constant0._Z35group_norm_nhwc_bwd_one_pass_kernelI11Fp16IOBf16WLi128ELi60ELi480EEv26Group_norm_nhwc_bwd_params,"a",@progbits
	.sectionflags	@""
	.align	4
.nv.constant0._Z35group_norm_nhwc_bwd_one_pass_kernelI11Fp16IOBf16WLi128ELi60ELi480EEv26Group_norm_nhwc_bwd_params:
	.zero		712


//--------------------- .nv.constant0._Z35group_norm_nhwc_bwd_one_pass_kernelI11Fp16IOBf16WLi256ELi60ELi480EEv26Group_norm_nhwc_bwd_params --------------------------
	.section	.nv.constant0._Z35group_norm_nhwc_bwd_one_pass_kernelI11Fp16IOBf16WLi256ELi60ELi480EEv26Group_norm_nhwc_bwd_params,"a",@progbits
	.sectionflags	@""
	.align	4
.nv.constant0._Z35group_norm_nhwc_bwd_one_pass_kernelI11Fp16IOBf16WLi256ELi60ELi480EEv26Group_norm_nhwc_bwd_params:
	.zero		712


//--------------------- .nv.constant0._Z35group_norm_nhwc_bwd_one_pass_kernelI11Fp16IOBf16WLi512ELi60ELi480EEv26Group_norm_nhwc_bwd_params --------------------------
	.section	.nv.constant0._Z35group_norm_nhwc_bwd_one_pass_kernelI11Fp16IOBf16WLi512ELi60ELi480EEv26Group_norm_nhwc_bwd_params,"a",@progbits
	.sectionflags	@""
	.align	4
.nv.constant0._Z35group_norm_nhwc_bwd_one_pass_kernelI11Fp16IOBf16WLi512ELi60ELi480EEv26Group_norm_nhwc_bwd_params:
	.zero		712


//--------------------- .nv.constant0._Z35group_norm_nhwc_bwd_one_pass_kernelI11Fp16IOFp16WLi64ELi60ELi480EEv26Group_norm_nhwc_bwd_params --------------------------
	.section	.nv.constant0._Z35group_norm_nhwc_bwd_one_pass_kernelI11Fp16IOFp16WLi64ELi60ELi480EEv26Group_norm_nhwc_bwd_params,"a",@progbits
	.sectionflags	@""
	.align	4
.nv.constant0._Z35group_norm_nhwc_bwd_one_pass_kernelI11Fp16IOFp16WLi64ELi60ELi480EEv26Group_norm_nhwc_bwd_params:
	.zero		712


//--------------------- .nv.constant0._Z35group_norm_nhwc_bwd_one_pass_kernelI11Fp16IOFp16WLi128ELi60ELi480EEv26Group_norm_nhwc_bwd_params --------------------------
	.section	.nv.constant0._Z35group_norm_nhwc_bwd_one_pass_kernelI11Fp16IOFp16WLi128ELi60ELi480EEv26Group_norm_nhwc_bwd_params,"a",@progbits
	.sectionflags	@""
	.align	4
.nv.constant0._Z35group_norm_nhwc_bwd_one_pass_kernelI11Fp16IOFp16WLi128ELi60ELi480EEv26Group_norm_nhwc_bwd_params:
	.zero		712


//--------------------- .nv.constant0._Z35group_norm_nhwc_bwd_one_pass_kernelI11Fp16IOFp16WLi256ELi60ELi480EEv26Group_norm_nhwc_bwd_params --------------------------
	.section	.nv.constant0._Z35group_norm_nhwc_bwd_one_pass_kernelI11Fp16IOFp16WLi256ELi60ELi480EEv26Group_norm_nhwc_bwd_params,"a",@progbits
	.sectionflags	@""
	.align	4
.nv.constant0._Z35group_norm_nhwc_bwd_one_pass_kernelI11Fp16IOFp16WLi256ELi60ELi480EEv26Group_norm_nhwc_bwd_params:
	.zero		712


//--------------------- .nv.constant0._Z35group_norm_nhwc_bwd_one_pass_kernelI11Fp16IOFp16WLi512ELi60ELi480EEv26Group_norm_nhwc_bwd_params --------------------------
	.section	.nv.constant0._Z35group_norm_nhwc_bwd_one_pass_kernelI11Fp16IOFp16WLi512ELi60ELi480EEv26Group_norm_nhwc_bwd_params,"a",@progbits
	.sectionflags	@""
	.align	4
.nv.constant0._Z35group_norm_nhwc_bwd_one_pass_kernelI11Fp16IOFp16WLi512ELi60ELi480EEv26Group_norm_nhwc_bwd_params:
	.zero		712


//--------------------- .nv.constant0._Z35group_norm_nhwc_bwd_one_pass_kernelI11Fp32IOFp32WLi64ELi60ELi480EEv26Group_norm_nhwc_bwd_params --------------------------
	.section	.nv.constant0._Z35group_norm_nhwc_bwd_one_pass_kernelI11Fp32IOFp32WLi64ELi60ELi480EEv26Group_norm_nhwc_bwd_params,"a",@progbits
	.sectionflags	@""
	.align	4
.nv.constant0._Z35group_norm_nhwc_bwd_one_pass_kernelI11Fp32IOFp32WLi64ELi60ELi480EEv26Group_norm_nhwc_bwd_params:
	.zero		712


//--------------------- .nv.constant0._Z35group_norm_nhwc_bwd_one_pass_kernelI11Fp32IOFp32WLi128ELi60ELi480EEv26Group_norm_nhwc_bwd_params --------------------------
	.section	.nv.constant0._Z35group_norm_nhwc_bwd_one_pass_kernelI11Fp32IOFp32WLi128ELi60ELi480EEv26Group_norm_nhwc_bwd_params,"a",@progbits
	.sectionflags	@""
	.align	4
.nv.constant0._Z35group_norm_nhwc_bwd_one_pass_kernelI11Fp32IOFp32WLi128ELi60ELi480EEv26Group_norm_nhwc_bwd_params:
	.zero		712


//--------------------- .nv.constant0._Z35group_norm_nhwc_bwd_one_pass_kernelI11Fp32IOFp32WLi256ELi60ELi480EEv26Group_norm_nhwc_bwd_params --------------------------
	.section	.nv.constant0._Z35group_norm_nhwc_bwd_one_pass_kernelI11Fp32IOFp32WLi256ELi60ELi480EEv26Group_norm_nhwc_bwd_params,"a",@progbits
	.sectionflags	@""
	.align	4
.nv.constant0._Z35group_norm_nhwc_bwd_one_pass_kernelI11Fp32IOFp32WLi256ELi60ELi480EEv26Group_norm_nhwc_bwd_params:
	.zero		712


//--------------------- .nv.constant0._Z35group_norm_nhwc_bwd_one_pass_kernelI11Fp32IOFp32WLi512ELi60ELi480EEv26Group_norm_nhwc_bwd_params --------------------------
	.section	.nv.constant0._Z35group_norm_nhwc_bwd_one_pass_kernelI11Fp32IOFp32WLi512ELi60ELi480EEv26Group_norm_nhwc_bwd_params,"a",@progbits
	.sectionflags	@""
	.align	4
.nv.constant0._Z35group_norm_nhwc_bwd_one_pass_kernelI11Fp32IOFp32WLi512ELi60ELi480EEv26Group_norm_nhwc_bwd_params:
	.zero		712


//--------------------- .nv.constant0._Z35group_norm_nhwc_bwd_one_pass_kernelI11Fp32IOBf16WLi64ELi60ELi480EEv26Group_norm_nhwc_bwd_params --------------------------
	.section	.nv.constant0._Z35group_norm_nhwc_bwd_one_pass_kernelI11Fp32IOBf16WLi64ELi60ELi480EEv26Group_norm_nhwc_bwd_params,"a",@progbits
	.sectionflags	@""
	.align	4
.nv.constant0._Z35group_norm_nhwc_bwd_one_pass_kernelI11Fp32IOBf16WLi64ELi60ELi480EEv26Group_norm_nhwc_bwd_params:
	.zero		712


//--------------------- .nv.constant0._Z35group_norm_nhwc_bwd_one_pass_kernelI11Fp32IOBf16WLi128ELi60ELi480EEv26Group_norm_nhwc_bwd_params --------------------------
	.section	.nv.constant0._Z35group_norm_nhwc_bwd_one_pass_kernelI11Fp32IOBf16WLi128ELi60ELi480EEv26Group_norm_nhwc_bwd_params,"a",@progbits
	.sectionflags	@""
	.align	4
.nv.constant0._Z35group_norm_nhwc_bwd_one_pass_kernelI11Fp32IOBf16WLi128ELi60ELi480EEv26Group_norm_nhwc_bwd_params:
	.zero		712


//--------------------- .nv.constant0._Z35group_norm_nhwc_bwd_one_pass_kernelI11Fp32IOBf16WLi256ELi60ELi480EEv26Group_norm_nhwc_bwd_params --------------------------
	.section	.nv.constant0._Z35group_norm_nhwc_bwd_one_pass_kernelI11Fp32IOBf16WLi256ELi60ELi480EEv26Group_norm_nhwc_bwd_params,"a",@progbits
	.sectionflags	@""
	.align	4
.nv.constant0._Z35group_norm_nhwc_bwd_one_pass_kernelI11Fp32IOBf16WLi256ELi60ELi480EEv26Group_norm_nhwc_bwd_params:
	.zero		712


//--------------------- .nv.constant0._Z35group_norm_nhwc_bwd_one_pass_kernelI11Fp32IOBf16WLi512ELi60ELi480EEv26Group_norm_nhwc_bwd_params --------------------------
	.section	.nv.constant0._Z35group_norm_nhwc_bwd_one_pass_kernelI11Fp32IOBf16WLi512ELi60ELi480EEv26Group_norm_nhwc_bwd_params,"a",@progbits
	.sectionflags	@""
	.align	4
.nv.constant0._Z35group_norm_nhwc_bwd_one_pass_kernelI11Fp32IOBf16WLi512ELi60ELi480EEv26Group_norm_nhwc_bwd_params:
	.zero		712


//--------------------- .nv.constant0._Z35group_norm_nhwc_bwd_one_pass_kernelI11Fp32IOFp16WLi64ELi60ELi480EEv26Group_norm_nhwc_bwd_params --------------------------
	.section	.nv.constant0._Z35group_norm_nhwc_bwd_one_pass_kernelI11Fp32IOFp16WLi64ELi60ELi480EEv26Group_norm_nhwc_bwd_params,"a",@progbits
	.sectionflags	@""
	.align	4
.nv.constant0._Z35group_norm_nhwc_bwd_one_pass_kernelI11Fp32IOFp16WLi64ELi60ELi480EEv26Group_norm_nhwc_bwd_params:
	.zero		712


//--------------------- .nv.constant0._Z35group_norm_nhwc_bwd_one_pass_kernelI11Fp32IOFp16WLi128ELi60ELi480EEv26Group_norm_nhwc_bwd_params --------------------------
	.section	.nv.constant0._Z35group_norm_nhwc_bwd_one_pass_kernelI11Fp32IOFp16WLi128ELi60ELi480EEv26Group_norm_nhwc_bwd_params,"a",@progbits
	.sectionflags	@""
	.align	4
.nv.constant0._Z35group_norm_nhwc_bwd_one_pass_kernelI11Fp32IOFp16WLi128ELi60ELi480EEv26Group_norm_nhwc_bwd_params:
	.zero		712


//--------------------- .nv.constant0._Z35group_norm_nhwc_bwd_one_pass_kernelI11Fp32IOFp16WLi256ELi60ELi480EEv26Group_norm_nhwc_bwd_params --------------------------
	.section	.nv.constant0._Z35group_norm_nhwc_bwd_one_pass_kernelI11Fp32IOFp16WLi256ELi60ELi480EEv26Group_norm_nhwc_bwd_params,"a",@progbits
	.sectionflags	@""
	.align	4
.nv.constant0._Z35group_norm_nhwc_bwd_one_pass_kernelI11Fp32IOFp16WLi256ELi60ELi480EEv26Group_norm_nhwc_bwd_params:
	.zero		712


//--------------------- .nv.constant0._Z35group_norm_nhwc_bwd_one_pass_kernelI11Fp32IOFp16WLi512ELi60ELi480EEv26Group_norm_nhwc_bwd_params --------------------------
	.section	.nv.constant0._Z35group_norm_nhwc_bwd_one_pass_kernelI11Fp32IOFp16WLi512ELi60ELi480EEv26Group_norm_nhwc_bwd_params,"a",@progbits
	.sectionflags	@""
	.align	4
.nv.constant0._Z35group_norm_nhwc_bwd_one_pass_kernelI11Fp32IOFp16WLi512ELi60ELi480EEv26Group_norm_nhwc_bwd_params:
	.zero		712


//--------------------- .nv.constant0._Z35group_norm_nhwc_fwd_one_pass_kernelI11Bf16IOFp32WLi64ELi60ELi480EEv26Group_norm_nhwc_fwd_params --------------------------
	.section	.nv.constant0._Z35group_norm_nhwc_fwd_one_pass_kernelI11Bf16IOFp32WLi64ELi60ELi480EEv26Group_norm_nhwc_fwd_params,"a",@progbits
	.sectionflags	@""
	.align	4
.nv.constant0._Z35group_norm_nhwc_fwd_one_pass_kernelI11Bf16IOFp32WLi64ELi60ELi480EEv26Group_norm_nhwc_fwd_params:
	.zero		688


//--------------------- .nv.constant0._Z35group_norm_nhwc_fwd_one_pass_kernelI11Bf16IOFp32WLi128ELi60ELi480EEv26Group_norm_nhwc_fwd_params --------------------------
	.section	.nv.constant0._Z35group_norm_nhwc_fwd_one_pass_kernelI11Bf16IOFp32WLi128ELi60ELi480EEv26Group_norm_nhwc_fwd_params,"a",@progbits
	.sectionflags	@""
	.align	4
.nv.constant0._Z35group_norm_nhwc_fwd_one_pass_kernelI11Bf16IOFp32WLi128ELi60ELi480EEv26Group_norm_nhwc_fwd_params:
	.zero		688


//--------------------- .nv.constant0._Z35group_norm_nhwc_fwd_one_pass_kernelI11Bf16IOFp32WLi256ELi60ELi480EEv26Group_norm_nhwc_fwd_params --------------------------
	.section	.nv.constant0._Z35group_norm_nhwc_fwd_one_pass_kernelI11Bf16IOFp32WLi256ELi60ELi480EEv26Group_norm_nhwc_fwd_params,"a",@progbits
	.sectionflags	@""
	.align	4
.nv.constant0._Z35group_norm_nhwc_fwd_one_pass_kernelI11Bf16IOFp32WLi256ELi60ELi480EEv26Group_norm_nhwc_fwd_params:
	.zero		688


//--------------------- .nv.constant0._Z35group_norm_nhwc_fwd_one_pass_kernelI11Bf16IOFp32WLi512ELi60ELi480EEv26Group_norm_nhwc_fwd_params --------------------------
	.section	.nv.constant0._Z35group_norm_nhwc_fwd_one_pass_kernelI11Bf16IOFp32WLi512ELi60ELi480EEv26Group_norm_nhwc_fwd_params,"a",@progbits
	.sectionflags	@""
	.align	4
.nv.constant0._Z35group_norm_nhwc_fwd_one_pass_kernelI11Bf16IOFp32WLi512ELi60ELi480EEv26Group_norm_nhwc_fwd_params:
	.zero		688


//--------------------- .nv.constant0._Z35group_norm_nhwc_fwd_one_pass_kernelI11Bf16IOBf16WLi64ELi60ELi480EEv26Group_norm_nhwc_fwd_params --------------------------
	.section	.nv.constant0._Z35group_norm_nhwc_fwd_one_pass_kernelI11Bf16IOBf16WLi64ELi60ELi480EEv26Group_norm_nhwc_fwd_params,"a",@progbits
	.sectionflags	@""
	.align	4
.nv.constant0._Z35group_norm_nhwc_fwd_one_pass_kernelI11Bf16IOBf16WLi64ELi60ELi480EEv26Group_norm_nhwc_fwd_params:
	.zero		688


//--------------------- .nv.constant0._Z35group_norm_nhwc_fwd_one_pass_kernelI11Bf16IOBf16WLi128ELi60ELi480EEv26Group_norm_nhwc_fwd_params --------------------------
	.section	.nv.constant0._Z35group_norm_nhwc_fwd_one_pass_kernelI11Bf16IOBf16WLi128ELi60ELi480EEv26Group_norm_nhwc_fwd_params,"a",@progbits
	.sectionflags	@""
	.align	4
.nv.constant0._Z35group_norm_nhwc_fwd_one_pass_kernelI11Bf16IOBf16WLi128ELi60ELi480EEv26Group_norm_nhwc_fwd_params:
	.zero		688


//--------------------- .nv.constant0._Z35group_norm_nhwc_fwd_one_pass_kernelI11Bf16IOBf16WLi256ELi60ELi480EEv26Group_norm_nhwc_fwd_params --------------------------
	.section	.nv.constant0._Z35group_norm_nhwc_fwd_one_pass_kernelI11Bf16IOBf16WLi256ELi60ELi480EEv26Group_norm_nhwc_fwd_params,"a",@progbits
	.sectionflags	@""
	.align	4
.nv.constant0._Z35group_norm_nhwc_fwd_one_pass_kernelI11Bf16IOBf16WLi256ELi60ELi480EEv26Group_norm_nhwc_fwd_params:
	.zero		688


//--------------------- .nv.constant0._Z35group_norm_nhwc_fwd_one_pass_kernelI11Bf16IOBf16WLi512ELi60ELi480EEv26Group_norm_nhwc_fwd_params --------------------------
	.section	.nv.constant0._Z35group_norm_nhwc_fwd_one_pass_kernelI11Bf16IOBf16WLi512ELi60ELi480EEv26Group_norm_nhwc_fwd_params,"a",@progbits
	.sectionflags	@""
	.align	4
.nv.constant0._Z35group_norm_nhwc_fwd_one_pass_kernelI11Bf16IOBf16WLi512ELi60ELi480EEv26Group_norm_nhwc_fwd_params:
	.zero		688


//--------------------- .nv.constant0._Z35group_norm_nhwc_fwd_one_pass_kernelI11Bf16IOFp16WLi64ELi60ELi480EEv26Group_norm_nhwc_fwd_params --------------------------
	.section	.nv.constant0._Z35group_norm_nhwc_fwd_one_pass_kernelI11Bf16IOFp16WLi64ELi60ELi480EEv26Group_norm_nhwc_fwd_params,"a",@progbits
	.sectionflags	@""
	.align	4
.nv.constant0._Z35group_norm_nhwc_fwd_one_pass_kernelI11Bf16IOFp16WLi64ELi60ELi480EEv26Group_norm_nhwc_fwd_params:
	.zero		688


//--------------------- .nv.constant0._Z35group_norm_nhwc_fwd_one_pass_kernelI11Bf16IOFp16WLi128ELi60ELi480EEv26Group_norm_nhwc_fwd_params --------------------------
	.section	.nv.constant0._Z35group_norm_nhwc_fwd_one_pass_kernelI11Bf16IOFp16WLi128ELi60ELi480EEv26Group_norm_nhwc_fwd_params,"a",@progbits
	.sectionflags	@""
	.align	4
.nv.constant0._Z35group_norm_nhwc_fwd_one_pass_kernelI11Bf16IOFp16WLi128ELi60ELi480EEv26Group_norm_nhwc_fwd_params:
	.zero		688


//--------------------- .nv.constant0._Z35group_norm_nhwc_fwd_one_pass_kernelI11Bf16IOFp16WLi256ELi60ELi480EEv26Group_norm_nhwc_fwd_params --------------------------
	.section	.nv.constant0._Z35group_norm_nhwc_fwd_one_pass_kernelI11Bf16IOFp16WLi256ELi60ELi480EEv26Group_norm_nhwc_fwd_params,"a",@progbits
	.sectionflags	@""
	.align	4
.nv.constant0._Z35group_norm_nhwc_fwd_one_pass_kernelI11Bf16IOFp16WLi256ELi60ELi480EEv26Group_norm_nhwc_fwd_params:
	.zero		688


//--------------------- .nv.constant0._Z35group_norm_nhwc_fwd_one_pass_kernelI11Bf16IOFp16WLi512ELi60ELi480EEv26Group_norm_nhwc_fwd_params --------------------------
	.section	.nv.constant0._Z35group_norm_nhwc_fwd_one_pass_kernelI11Bf16IOFp16WLi512ELi60ELi480EEv26Group_norm_nhwc_fwd_params,"a",@progbits
	.sectionflags	@""
	.align	4
.nv.constant0._Z35group_norm_nhwc_fwd_one_pass_kernelI11Bf16IOFp16WLi512ELi60ELi480EEv26Group_norm_nhwc_fwd_params:
	.zero		688


//--------------------- .nv.constant0._Z35group_norm_nhwc_fwd_one_pass_kernelI11Fp16IOFp32WLi64ELi60ELi480EEv26Group_norm_nhwc_fwd_params --------------------------
	.section	.nv.constant0._Z35group_norm_nhwc_fwd_one_pass_kernelI11Fp16IOFp32WLi64ELi60ELi480EEv26Group_norm_nhwc_fwd_params,"a",@progbits
	.sectionflags	@""
	.align	4
.nv.constant0._Z35group_norm_nhwc_fwd_one_pass_kernelI11Fp16IOFp32WLi64ELi60ELi480EEv26Group_norm_nhwc_fwd_params:
	.zero		688


//--------------------- .nv.constant0._Z35group_norm_nhwc_fwd_one_pass_kernelI11Fp16IOFp32WLi128ELi60ELi480EEv26Group_norm_nhwc_fwd_params --------------------------
	.section	.nv.constant0._Z35group_norm_nhwc_fwd_one_pass_kernelI11Fp16IOFp32WLi128ELi60ELi480EEv26Group_norm_nhwc_fwd_params,"a",@progbits
	.sectionflags	@""
	.align	4
.nv.constant0._Z35group_norm_nhwc_fwd_one_pass_kernelI11Fp16IOFp32WLi128ELi60ELi480EEv26Group_norm_nhwc_fwd_params:
	.zero		688


//--------------------- .nv.constant0._Z35group_norm_nhwc_fwd_one_pass_kernelI11Fp16IOFp32WLi256ELi60ELi480EEv26Group_norm_nhwc_fwd_params --------------------------
	.section	.nv.constant0._Z35group_norm_nhwc_fwd_one_pass_kernelI11Fp16IOFp32WLi256ELi60ELi480EEv26Group_norm_nhwc_fwd_params,"a",@progbits
	.sectionflags	@""
	.align	4
.nv.constant0._Z35group_norm_nhwc_fwd_one_pass_kernelI11Fp16IOFp32WLi256ELi60ELi480EEv26Group_norm_nhwc_fwd_params:
	.zero		688


//--------------------- .nv.constant0._Z35group_norm_nhwc_fwd_one_pass_kernelI11Fp16IOFp32WLi512ELi60ELi480EEv26Group_norm_nhwc_fwd_params --------------------------
	.section	.nv.constant0._Z35group_norm_nhwc_fwd_one_pass_kernelI11Fp16IOFp32WLi512ELi60ELi480EEv26Group_norm_nhwc_fwd_params,"a",@progbits
	.sectionflags	@""
	.align	4
.nv.constant0._Z35group_norm_nhwc_fwd_one_pass_kernelI11Fp16IOFp32WLi512ELi60ELi480EEv26Group_norm_nhwc_fwd_params:
	.zero		688


//--------------------- .nv.constant0._Z35group_norm_nhwc_fwd_one_pass_kernelI11Fp16IOBf16WLi64ELi60ELi480EEv26Group_norm_nhwc_fwd_params --------------------------
	.section	.nv.constant0._Z35group_norm_nhwc_fwd_one_pass_kernelI11Fp16IOBf16WLi64ELi60ELi480EEv26Group_norm_nhwc_fwd_params,"a",@progbits
	.sectionflags	@""
	.align	4
.nv.constant0._Z35group_norm_nhwc_fwd_one_pass_kernelI11Fp16IOBf16WLi64ELi60ELi480EEv26Group_norm_nhwc_fwd_params:
	.zero		688


//--------------------- .nv.constant0._Z35group_norm_nhwc_fwd_one_pass_kernelI11Fp16IOBf16WLi128ELi60ELi480EEv26Group_norm_nhwc_fwd_params --------------------------
	.section	.nv.constant0._Z35group_norm_nhwc_fwd_one_pass_kernelI11Fp16IOBf16WLi128ELi60ELi480EEv26Group_norm_nhwc_fwd_params,"a",@progbits
	.sectionflags	@""
	.align	4
.nv.constant0._Z35group_norm_nhwc_fwd_one_pass_kernelI11Fp16IOBf16WLi128ELi60ELi480EEv26Group_norm_nhwc_fwd_params:
	.zero		688


//--------------------- .nv.constant0._Z35group_norm_nhwc_fwd_one_pass_kernelI11Fp16IOBf16WLi256ELi60ELi480EEv26Group_norm_nhwc_fwd_params --------------------------
	.section	.nv.constant0._Z35group_norm_nhwc_fwd_one_pass_kernelI11Fp16IOBf16WLi256ELi60ELi480EEv26Group_norm_nhwc_fwd_params,"a",@progbits
	.sectionflags	@""
	.align	4
.nv.constant0._Z35group_norm_nhwc_fwd_one_pass_kernelI11Fp16IOBf16WLi256ELi60ELi480EEv26Group_norm_nhwc_fwd_params:
	.zero		688


//--------------------- .nv.constant0._Z35group_norm_nhwc_fwd_one_pass_kernelI11Fp16IOBf16WLi512ELi60ELi480EEv26Group_norm_nhwc_fwd_params --------------------------
	.section	.nv.constant0._Z35group_norm_nhwc_fwd_one_pass_kernelI11Fp16IOBf16WLi512ELi60ELi480EEv26Group_norm_nhwc_fwd_params,"a",@progbits
	.sectionflags	@""
	.align	4
.nv.constant0._Z35group_norm_nhwc_fwd_one_pass_kernelI11Fp16IOBf16WLi512ELi60ELi480EEv26Group_norm_nhwc_fwd_params:
	.zero		688


//--------------------- .nv.constant0._Z35group_norm_nhwc_fwd_one_pass_kernelI11Fp16IOFp16WLi64ELi60ELi480EEv26Group_norm_nhwc_fwd_params --------------------------
	.section	.nv.constant0._Z35group_norm_nhwc_fwd_one_pass_kernelI11Fp16IOFp16WLi64ELi60ELi480EEv26Group_norm_nhwc_fwd_params,"a",@progbits
	.sectionflags	@""
	.align	4
.nv.constant0._Z35group_norm_nhwc_fwd_one_pass_kernelI11Fp16IOFp16WLi64ELi60ELi480EEv26Group_norm_nhwc_fwd_params:
	.zero		688


//--------------------- .nv.constant0._Z35group_norm_nhwc_fwd_one_pass_kernelI11Fp16IOFp16WLi128ELi60ELi480EEv26Group_norm_nhwc_fwd_params --------------------------
	.section	.nv.constant0._Z35group_norm_nhwc_fwd_one_pass_kernelI11Fp16IOFp16WLi128ELi60ELi480EEv26Group_norm_nhwc_fwd_params,"a",@progbits
	.sectionflags	@""
	.align	4
.nv.constant0._Z35group_norm_nhwc_fwd_one_pass_kernelI11Fp16IOFp16WLi128ELi60ELi480EEv26Group_norm_nhwc_fwd_params:
	.zero		688


//--------------------- .nv.constant0._Z35group_norm_nhwc_fwd_one_pass_kernelI11Fp16IOFp16WLi256ELi60ELi480EEv26Group_norm_nhwc_fwd_params --------------------------
	.section	.nv.constant0._Z35group_norm_nhwc_fwd_one_pass_kernelI11Fp16IOFp16WLi256ELi60ELi480EEv26Group_norm_nhwc_fwd_params,"a",@progbits
	.sectionflags	@""
	.align	4
.nv.constant0._Z35group_norm_nhwc_fwd_one_pass_kernelI11Fp16IOFp16WLi256ELi60ELi480EEv26Group_norm_nhwc_fwd_params:
	.zero		688


//--------------------- .nv.constant0._Z35group_norm_nhwc_fwd_one_pass_kernelI11Fp16IOFp16WLi512ELi60ELi480EEv26Group_norm_nhwc_fwd_params --------------------------
	.section	.nv.constant0._Z35group_norm_nhwc_fwd_one_pass_kernelI11Fp16IOFp16WLi512ELi60ELi480EEv26Group_norm_nhwc_fwd_params,"a",@progbits
	.sectionflags	@""
	.align	4
.nv.constant0._Z35group_norm_nhwc_fwd_one_pass_kernelI11Fp16IOFp16WLi512ELi60ELi480EEv26Group_norm_nhwc_fwd_params:
	.zero		688


//--------------------- .nv.constant0._Z35group_norm_nhwc_fwd_one_pass_kernelI11Fp32IOFp32WLi64ELi60ELi480EEv26Group_norm_nhwc_fwd_params --------------------------
	.section	.nv.constant0._Z35group_norm_nhwc_fwd_one_pass_kernelI11Fp32IOFp32WLi64ELi60ELi480EEv26Group_norm_nhwc_fwd_params,"a",@progbits
	.sectionflags	@""
	.align	4
.nv.constant0._Z35group_norm_nhwc_fwd_one_pass_kernelI11Fp32IOFp32WLi64ELi60ELi480EEv26Group_norm_nhwc_fwd_params:
	.zero		688


//--------------------- .nv.constant0._Z35group_norm_nhwc_fwd_one_pass_kernelI11Fp32IOFp32WLi128ELi60ELi480EEv26Group_norm_nhwc_fwd_params --------------------------
	.section	.nv.constant0._Z35group_norm_nhwc_fwd_one_pass_kernelI11Fp32IOFp32WLi128ELi60ELi480EEv26Group_norm_nhwc_fwd_params,"a",@progbits
	.sectionflags	@""
	.align	4
.nv.constant0._Z35group_norm_nhwc_fwd_one_pass_kernelI11Fp32IOFp32WLi128ELi60ELi480EEv26Group_norm_nhwc_fwd_params:
	.zero		688


//--------------------- .nv.constant0._Z35group_norm_nhwc_fwd_one_pass_kernelI11Fp32IOFp32WLi256ELi60ELi480EEv26Group_norm_nhwc_fwd_params --------------------------
	.section	.nv.constant0._Z35group_norm_nhwc_fwd_one_pass_kernelI11Fp32IOFp32WLi256ELi60ELi480EEv26Group_norm_nhwc_fwd_params,"a",@progbits
	.sectionflags	@""
	.align	4
.nv.constant0._Z35group_norm_nhwc_fwd_one_pass_kernelI11Fp32IOFp32WLi256ELi60ELi480EEv26Group_norm_nhwc_fwd_params:
	.zero		688


//--------------------- .nv.constant0._Z35group_norm_nhwc_fwd_one_pass_kernelI11Fp32IOFp32WLi512ELi60ELi480EEv26Group_norm_nhwc_fwd_params --------------------------
	.section	.nv.constant0._Z35group_norm_nhwc_fwd_one_pass_kernelI11Fp32IOFp32WLi512ELi60ELi480EEv26Group_norm_nhwc_fwd_params,"a",@progbits
	.sectionflags	@""
	.align	4
.nv.constant0._Z35group_norm_nhwc_fwd_one_pass_kernelI11Fp32IOFp32WLi512ELi60ELi480EEv26Group_norm_nhwc_fwd_params:
	.zero		688


//--------------------- .nv.constant0._Z35group_norm_nhwc_fwd_one_pass_kernelI11Fp32IOBf16WLi64ELi60ELi480EEv26Group_norm_nhwc_fwd_params --------------------------
	.section	.nv.constant0._Z35group_norm_nhwc_fwd_one_pass_kernelI11Fp32IOBf16WLi64ELi60ELi480EEv26Group_norm_nhwc_fwd_params,"a",@progbits
	.sectionflags	@""
	.align	4
.nv.constant0._Z35group_norm_nhwc_fwd_one_pass_kernelI11Fp32IOBf16WLi64ELi60ELi480EEv26Group_norm_nhwc_fwd_params:
	.zero		688


//--------------------- .nv.constant0._Z35group_norm_nhwc_fwd_one_pass_kernelI11Fp32IOBf16WLi128ELi60ELi480EEv26Group_norm_nhwc_fwd_params --------------------------
	.section	.nv.constant0._Z35group_norm_nhwc_fwd_one_pass_kernelI11Fp32IOBf16WLi128ELi60ELi480EEv26Group_norm_nhwc_fwd_params,"a",@progbits
	.sectionflags	@""
	.align	4
.nv.constant0._Z35group_norm_nhwc_fwd_one_pass_kernelI11Fp32IOBf16WLi128ELi60ELi480EEv26Group_norm_nhwc_fwd_params:
	.zero		688


//--------------------- .nv.constant0._Z35group_norm_nhwc_fwd_one_pass_kernelI11Fp32IOBf16WLi256ELi60ELi480EEv26Group_norm_nhwc_fwd_params --------------------------
	.section	.nv.constant0._Z35group_norm_nhwc_fwd_one_pass_kernelI11Fp32IOBf16WLi256ELi60ELi480EEv26Group_norm_nhwc_fwd_params,"a",@progbits
	.sectionflags	@""
	.align	4
.nv.constant0._Z35group_norm_nhwc_fwd_one_pass_kernelI11Fp32IOBf16WLi256ELi60ELi480EEv26Group_norm_nhwc_fwd_params:
	.zero		688


//--------------------- .nv.constant0._Z35group_norm_nhwc_fwd_one_pass_kernelI11Fp32IOBf16WLi512ELi60ELi480EEv26Group_norm_nhwc_fwd_params --------------------------
	.section	.nv.constant0._Z35group_norm_nhwc_fwd_one_pass_kernelI11Fp32IOBf16WLi512ELi60ELi480EEv26Group_norm_nhwc_fwd_params,"a",@progbits
	.sectionflags	@""
	.align	4
.nv.constant0._Z35group_norm_nhwc_fwd_one_pass_kernelI11Fp32IOBf16WLi512ELi60ELi480EEv26Group_norm_nhwc_fwd_params:
	.zero		688


//--------------------- .nv.constant0._Z35group_norm_nhwc_fwd_one_pass_kernelI11Fp32IOFp16WLi64ELi60ELi480EEv26Group_norm_nhwc_fwd_params --------------------------
	.section	.nv.constant0._Z35group_norm_nhwc_fwd_one_pass_kernelI11Fp32IOFp16WLi64ELi60ELi480EEv26Group_norm_nhwc_fwd_params,"a",@progbits
	.sectionflags	@""
	.align	4
.nv.constant0._Z35group_norm_nhwc_fwd_one_pass_kernelI11Fp32IOFp16WLi64ELi60ELi480EEv26Group_norm_nhwc_fwd_params:
	.zero		688


//--------------------- .nv.constant0._Z35group_norm_nhwc_fwd_one_pass_kernelI11Fp32IOFp16WLi128ELi60ELi480EEv26Group_norm_nhwc_fwd_params --------------------------
	.section	.nv.constant0._Z35group_norm_nhwc_fwd_one_pass_kernelI11Fp32IOFp16WLi128ELi60ELi480EEv26Group_norm_nhwc_fwd_params,"a",@progbits
	.sectionflags	@""
	.align	4
.nv.constant0._Z35group_norm_nhwc_fwd_one_pass_kernelI11Fp32IOFp16WLi128ELi60ELi480EEv26Group_norm_nhwc_fwd_params:
	.zero		688


//--------------------- .nv.constant0._Z35group_norm_nhwc_fwd_one_pass_kernelI11Fp32IOFp16WLi256ELi60ELi480EEv26Group_norm_nhwc_fwd_params --------------------------
	.section	.nv.constant0._Z35group_norm_nhwc_fwd_one_pass_kernelI11Fp32IOFp16WLi256ELi60ELi480EEv26Group_norm_nhwc_fwd_params,"a",@progbits
	.sectionflags	@""
	.align	4
.nv.constant0._Z35group_norm_nhwc_fwd_one_pass_kernelI11Fp32IOFp16WLi256ELi60ELi480EEv26Group_norm_nhwc_fwd_params:
	.zero		688


//--------------------- .nv.constant0._Z35group_norm_nhwc_fwd_one_pass_kernelI11Fp32IOFp16WLi512ELi60ELi480EEv26Group_norm_nhwc_fwd_params --------------------------
	.section	.nv.constant0._Z35group_norm_nhwc_fwd_one_pass_kernelI11Fp32IOFp16WLi512ELi60ELi480EEv26Group_norm_nhwc_fwd_params,"a",@progbits
	.sectionflags	@""
	.align	4
.nv.constant0._Z35group_norm_nhwc_fwd_one_pass_kernelI11Fp32IOFp16WLi512ELi60ELi480EEv26Group_norm_nhwc_fwd_params:
	.zero		688


//--------------------- SYMBOLS --------------------------

	.type		.nv.reservedSmem.offset0,@object
	.size		.nv.reservedSmem.offset0,0x4
